	.target	sm_80

	.elftype	@"ET_EXEC"


//--------------------- .note.nv.tkinfo           --------------------------
	.section	.note.nv.tkinfo,"",@"SHT_NOTE"
	.sectionflags	@"SHF_NOTE_NV_TKINFO"
	.tkinfo
        /*0018*/ 	.word	0x00000002
        /*0030*/ 	.string	""
        /*0030*/ 	.string	"ptxas"
        /*0030*/ 	.string	"Cuda compilation tools, release 13.0, V13.0.88"
        /*0030*/ 	.string	"Build cuda_13.0.r13.0/compiler.36424714_0"
        /*0030*/ 	.string	"-arch sm_80 -m 64 "



//--------------------- .note.nv.cuinfo           --------------------------
	.section	.note.nv.cuinfo,"",@"SHT_NOTE"
	.sectionflags	@"SHF_NOTE_NV_CUINFO"
        /*0018*/ 	.short	0x0002
        /*001a*/ 	.short	0x0050
        /*001c*/ 	.short	0x0082
	.zero		2


//--------------------- .nv.info                  --------------------------
	.section	.nv.info,"",@"SHT_CUDA_INFO"
	.align	4


	//----- nvinfo : EIATTR_REGCOUNT
	.align		4
        /*0000*/ 	.byte	0x04, 0x2f
        /*0002*/ 	.short	(.L_12 - .L_11)
	.align		4
.L_11:
        /*0004*/ 	.word	index@(_ZN7cutlass13device_kernelIN5flash19enable_sm80_to_sm89INS1_16FlashAttnFwdSm80INS1_25CollectiveMainloopFwdSm80ILi4ELi1ELb0EN4cute5tupleIJNS5_1CILi128EEENS7_ILi64EEENS7_ILi96EEEEEELi96ENS_10bfloat16_tEfNS_4arch4Sm80ELb1ELb0ELb0ELb1ELb1ELb1ELb1ELb0EEENS1_21CollectiveEpilogueFwdINS6_IJS8_SA_S9_EEENS6_IJNS7_ILi1EEESI_SI_EEESC_SE_Li128ELb1ELb1ELb0ELb0EEENS1_19SingleTileSchedulerILb1ELb0ELb1ELi128EEEEEEEEEvNT_6ParamsE)
        /*0008*/ 	.word	0x000000ff


	//----- nvinfo : EIATTR_FRAME_SIZE
	.align		4
.L_12:
        /*000c*/ 	.byte	0x04, 0x11
        /*000e*/ 	.short	(.L_14 - .L_13)
	.align		4
.L_13:
        /*0010*/ 	.word	index@(_ZN7cutlass13device_kernelIN5flash19enable_sm80_to_sm89INS1_16FlashAttnFwdSm80INS1_25CollectiveMainloopFwdSm80ILi4ELi1ELb0EN4cute5tupleIJNS5_1CILi128EEENS7_ILi64EEENS7_ILi96EEEEEELi96ENS_10bfloat16_tEfNS_4arch4Sm80ELb1ELb0ELb0ELb1ELb1ELb1ELb1ELb0EEENS1_21CollectiveEpilogueFwdINS6_IJS8_SA_S9_EEENS6_IJNS7_ILi1EEESI_SI_EEESC_SE_Li128ELb1ELb1ELb0ELb0EEENS1_19SingleTileSchedulerILb1ELb0ELb1ELi128EEEEEEEEEvNT_6ParamsE)
        /*0014*/ 	.word	0x00000050


	//----- nvinfo : EIATTR_REGCOUNT
	.align		4
.L_14:
        /*0018*/ 	.byte	0x04, 0x2f
        /*001a*/ 	.short	(.L_16 - .L_15)
	.align		4
.L_15:
        /*001c*/ 	.word	index@(_ZN7cutlass13device_kernelIN5flash19enable_sm80_to_sm89INS1_16FlashAttnFwdSm80INS1_25CollectiveMainloopFwdSm80ILi4ELi1ELb0EN4cute5tupleIJNS5_1CILi128EEENS7_ILi64EEENS7_ILi96EEEEEELi96ENS_10bfloat16_tEfNS_4arch4Sm80ELb1ELb0ELb0ELb1ELb1ELb0ELb1ELb0EEENS1_21CollectiveEpilogueFwdINS6_IJS8_SA_S9_EEENS6_IJNS7_ILi1EEESI_SI_EEESC_SE_Li128ELb1ELb1ELb0ELb0EEENS1_19SingleTileSchedulerILb1ELb0ELb1ELi128EEEEEEEEEvNT_6ParamsE)
        /*0020*/ 	.word	0x000000ff


	//----- nvinfo : EIATTR_FRAME_SIZE
	.align		4
.L_16:
        /*0024*/ 	.byte	0x04, 0x11
        /*0026*/ 	.short	(.L_18 - .L_17)
	.align		4
.L_17:
        /*0028*/ 	.word	index@(_ZN7cutlass13device_kernelIN5flash19enable_sm80_to_sm89INS1_16FlashAttnFwdSm80INS1_25CollectiveMainloopFwdSm80ILi4ELi1ELb0EN4cute5tupleIJNS5_1CILi128EEENS7_ILi64EEENS7_ILi96EEEEEELi96ENS_10bfloat16_tEfNS_4arch4Sm80ELb1ELb0ELb0ELb1ELb1ELb0ELb1ELb0EEENS1_21CollectiveEpilogueFwdINS6_IJS8_SA_S9_EEENS6_IJNS7_ILi1EEESI_SI_EEESC_SE_Li128ELb1ELb1ELb0ELb0EEENS1_19SingleTileSchedulerILb1ELb0ELb1ELi128EEEEEEEEEvNT_6ParamsE)
        /*002c*/ 	.word	0x00000050


	//----- nvinfo : EIATTR_REGCOUNT
	.align		4
.L_18:
        /*0030*/ 	.byte	0x04, 0x2f
        /*0032*/ 	.short	(.L_20 - .L_19)
	.align		4
.L_19:
        /*0034*/ 	.word	index@(_ZN7cutlass13device_kernelIN5flash19enable_sm80_to_sm89INS1_16FlashAttnFwdSm80INS1_25CollectiveMainloopFwdSm80ILi4ELi1ELb0EN4cute5tupleIJNS5_1CILi128EEENS7_ILi64EEENS7_ILi96EEEEEELi96ENS_10bfloat16_tEfNS_4arch4Sm80ELb1ELb0ELb0ELb0ELb1ELb0ELb1ELb0EEENS1_21CollectiveEpilogueFwdINS6_IJS8_SA_S9_EEENS6_IJNS7_ILi1EEESI_SI_EEESC_SE_Li128ELb0ELb1ELb0ELb0EEENS1_30DynamicPersistentTileSchedulerILi128ELi128ELb0ELb1ELb0EEEEEEEEEvNT_6ParamsE)
        /*0038*/ 	.word	0x000000ff


	//----- nvinfo : EIATTR_FRAME_SIZE
	.align		4
.L_20:
        /*003c*/ 	.byte	0x04, 0x11
        /*003e*/ 	.short	(.L_22 - .L_21)
	.align		4
.L_21:
        /*0040*/ 	.word	index@($__internal_9_$__cuda_sm70_shflsync_idx_p)
        /*0044*/ 	.word	0x00000000


	//----- nvinfo : EIATTR_FRAME_SIZE
	.align		4
.L_22:
        /*0048*/ 	.byte	0x04, 0x11
        /*004a*/ 	.short	(.L_24 - .L_23)
	.align		4
.L_23:
        /*004c*/ 	.word	index@($__internal_8_$__cuda_sm70_shflsync_bfly_p)
        /*0050*/ 	.word	0x00000000


	//----- nvinfo : EIATTR_FRAME_SIZE
	.align		4
.L_24:
        /*0054*/ 	.byte	0x04, 0x11
        /*0056*/ 	.short	(.L_26 - .L_25)
	.align		4
.L_25:
        /*0058*/ 	.word	index@(_ZN7cutlass13device_kernelIN5flash19enable_sm80_to_sm89INS1_16FlashAttnFwdSm80INS1_25CollectiveMainloopFwdSm80ILi4ELi1ELb0EN4cute5tupleIJNS5_1CILi128EEENS7_ILi64EEENS7_ILi96EEEEEELi96ENS_10bfloat16_tEfNS_4arch4Sm80ELb1ELb0ELb0ELb0ELb1ELb0ELb1ELb0EEENS1_21CollectiveEpilogueFwdINS6_IJS8_SA_S9_EEENS6_IJNS7_ILi1EEESI_SI_EEESC_SE_Li128ELb0ELb1ELb0ELb0EEENS1_30DynamicPersistentTileSchedulerILi128ELi128ELb0ELb1ELb0EEEEEEEEEvNT_6ParamsE)
        /*005c*/ 	.word	0x00000078


	//----- nvinfo : EIATTR_REGCOUNT
	.align		4
.L_26:
        /*0060*/ 	.byte	0x04, 0x2f
        /*0062*/ 	.short	(.L_28 - .L_27)
	.align		4
.L_27:
        /*0064*/ 	.word	index@(_ZN7cutlass13device_kernelIN5flash19enable_sm80_to_sm89INS1_16FlashAttnFwdSm80INS1_25CollectiveMainloopFwdSm80ILi4ELi1ELb0EN4cute5tupleIJNS5_1CILi128EEENS7_ILi48EEENS7_ILi96EEEEEELi96ENS_10bfloat16_tEfNS_4arch4Sm80ELb0ELb1ELb0ELb1ELb1ELb1ELb1ELb0EEENS1_21CollectiveEpilogueFwdINS6_IJS8_SA_S9_EEENS6_IJNS7_ILi1EEESI_SI_EEESC_SE_Li128ELb1ELb1ELb0ELb0EEENS1_19SingleTileSchedulerILb1ELb0ELb1ELi128EEEEEEEEEvNT_6ParamsE)
        /*0068*/ 	.word	0x000000ff


	//----- nvinfo : EIATTR_FRAME_SIZE
	.align		4
.L_28:
        /*006c*/ 	.byte	0x04, 0x11
        /*006e*/ 	.short	(.L_30 - .L_29)
	.align		4
.L_29:
        /*0070*/ 	.word	index@($__internal_7_$__cuda_sm70_shflsync_idx_p)
        /*0074*/ 	.word	0x00000000


	//----- nvinfo : EIATTR_FRAME_SIZE
	.align		4
.L_30:
        /*0078*/ 	.byte	0x04, 0x11
        /*007a*/ 	.short	(.L_32 - .L_31)
	.align		4
.L_31:
        /*007c*/ 	.word	index@(_ZN7cutlass13device_kernelIN5flash19enable_sm80_to_sm89INS1_16FlashAttnFwdSm80INS1_25CollectiveMainloopFwdSm80ILi4ELi1ELb0EN4cute5tupleIJNS5_1CILi128EEENS7_ILi48EEENS7_ILi96EEEEEELi96ENS_10bfloat16_tEfNS_4arch4Sm80ELb0ELb1ELb0ELb1ELb1ELb1ELb1ELb0EEENS1_21CollectiveEpilogueFwdINS6_IJS8_SA_S9_EEENS6_IJNS7_ILi1EEESI_SI_EEESC_SE_Li128ELb1ELb1ELb0ELb0EEENS1_19SingleTileSchedulerILb1ELb0ELb1ELi128EEEEEEEEEvNT_6ParamsE)
        /*0080*/ 	.word	0x00000050


	//----- nvinfo : EIATTR_REGCOUNT
	.align		4
.L_32:
        /*0084*/ 	.byte	0x04, 0x2f
        /*0086*/ 	.short	(.L_34 - .L_33)
	.align		4
.L_33:
        /*0088*/ 	.word	index@(_ZN7cutlass13device_kernelIN5flash19enable_sm80_to_sm89INS1_16FlashAttnFwdSm80INS1_25CollectiveMainloopFwdSm80ILi4ELi1ELb0EN4cute5tupleIJNS5_1CILi128EEENS7_ILi48EEENS7_ILi96EEEEEELi96ENS_10bfloat16_tEfNS_4arch4Sm80ELb0ELb1ELb0ELb1ELb1ELb0ELb1ELb0EEENS1_21CollectiveEpilogueFwdINS6_IJS8_SA_S9_EEENS6_IJNS7_ILi1EEESI_SI_EEESC_SE_Li128ELb1ELb1ELb0ELb0EEENS1_19SingleTileSchedulerILb1ELb0ELb1ELi128EEEEEEEEEvNT_6ParamsE)
        /*008c*/ 	.word	0x000000ff


	//----- nvinfo : EIATTR_FRAME_SIZE
	.align		4
.L_34:
        /*0090*/ 	.byte	0x04, 0x11
        /*0092*/ 	.short	(.L_36 - .L_35)
	.align		4
.L_35:
        /*0094*/ 	.word	index@($__internal_6_$__cuda_sm70_shflsync_idx_p)
        /*0098*/ 	.word	0x00000000


	//----- nvinfo : EIATTR_FRAME_SIZE
	.align		4
.L_36:
        /*009c*/ 	.byte	0x04, 0x11
        /*009e*/ 	.short	(.L_38 - .L_37)
	.align		4
.L_37:
        /*00a0*/ 	.word	index@(_ZN7cutlass13device_kernelIN5flash19enable_sm80_to_sm89INS1_16FlashAttnFwdSm80INS1_25CollectiveMainloopFwdSm80ILi4ELi1ELb0EN4cute5tupleIJNS5_1CILi128EEENS7_ILi48EEENS7_ILi96EEEEEELi96ENS_10bfloat16_tEfNS_4arch4Sm80ELb0ELb1ELb0ELb1ELb1ELb0ELb1ELb0EEENS1_21CollectiveEpilogueFwdINS6_IJS8_SA_S9_EEENS6_IJNS7_ILi1EEESI_SI_EEESC_SE_Li128ELb1ELb1ELb0ELb0EEENS1_19SingleTileSchedulerILb1ELb0ELb1ELi128EEEEEEEEEvNT_6ParamsE)
        /*00a4*/ 	.word	0x00000040


	//----- nvinfo : EIATTR_REGCOUNT
	.align		4
.L_38:
        /*00a8*/ 	.byte	0x04, 0x2f
        /*00aa*/ 	.short	(.L_40 - .L_39)
	.align		4
.L_39:
        /*00ac*/ 	.word	index@(_ZN7cutlass13device_kernelIN5flash19enable_sm80_to_sm89INS1_16FlashAttnFwdSm80INS1_25CollectiveMainloopFwdSm80ILi4ELi1ELb0EN4cute5tupleIJNS5_1CILi128EEENS7_ILi48EEENS7_ILi96EEEEEELi96ENS_10bfloat16_tEfNS_4arch4Sm80ELb0ELb1ELb0ELb0ELb1ELb0ELb1ELb0EEENS1_21CollectiveEpilogueFwdINS6_IJS8_SA_S9_EEENS6_IJNS7_ILi1EEESI_SI_EEESC_SE_Li128ELb0ELb1ELb0ELb0EEENS1_19SingleTileSchedulerILb0ELb0ELb1ELi128EEEEEEEEEvNT_6ParamsE)
        /*00b0*/ 	.word	0x000000ff


	//----- nvinfo : EIATTR_FRAME_SIZE
	.align		4
.L_40:
        /*00b4*/ 	.byte	0x04, 0x11
        /*00b6*/ 	.short	(.L_42 - .L_41)
	.align		4
.L_41:
        /*00b8*/ 	.word	index@($__internal_5_$__cuda_sm70_shflsync_idx_p)
        /*00bc*/ 	.word	0x00000000


	//----- nvinfo : EIATTR_FRAME_SIZE
	.align		4
.L_42:
        /*00c0*/ 	.byte	0x04, 0x11
        /*00c2*/ 	.short	(.L_44 - .L_43)
	.align		4
.L_43:
        /*00c4*/ 	.word	index@(_ZN7cutlass13device_kernelIN5flash19enable_sm80_to_sm89INS1_16FlashAttnFwdSm80INS1_25CollectiveMainloopFwdSm80ILi4ELi1ELb0EN4cute5tupleIJNS5_1CILi128EEENS7_ILi48EEENS7_ILi96EEEEEELi96ENS_10bfloat16_tEfNS_4arch4Sm80ELb0ELb1ELb0ELb0ELb1ELb0ELb1ELb0EEENS1_21CollectiveEpilogueFwdINS6_IJS8_SA_S9_EEENS6_IJNS7_ILi1EEESI_SI_EEESC_SE_Li128ELb0ELb1ELb0ELb0EEENS1_19SingleTileSchedulerILb0ELb0ELb1ELi128EEEEEEEEEvNT_6ParamsE)
        /*00c8*/ 	.word	0x00000030


	//----- nvinfo : EIATTR_REGCOUNT
	.align		4
.L_44:
        /*00cc*/ 	.byte	0x04, 0x2f
        /*00ce*/ 	.short	(.L_46 - .L_45)
	.align		4
.L_45:
        /*00d0*/ 	.word	index@(_ZN7cutlass13device_kernelIN5flash19enable_sm80_to_sm89INS1_16FlashAttnFwdSm80INS1_25CollectiveMainloopFwdSm80ILi4ELi1ELb0EN4cute5tupleIJNS5_1CILi128EEENS7_ILi64EEENS7_ILi96EEEEEELi96ENS_10bfloat16_tEfNS_4arch4Sm80ELb0ELb0ELb0ELb1ELb1ELb1ELb1ELb0EEENS1_21CollectiveEpilogueFwdINS6_IJS8_SA_S9_EEENS6_IJNS7_ILi1EEESI_SI_EEESC_SE_Li128ELb1ELb1ELb0ELb0EEENS1_19SingleTileSchedulerILb1ELb0ELb1ELi128EEEEEEEEEvNT_6ParamsE)
        /*00d4*/ 	.word	0x000000ff


	//----- nvinfo : EIATTR_FRAME_SIZE
	.align		4
.L_46:
        /*00d8*/ 	.byte	0x04, 0x11
        /*00da*/ 	.short	(.L_48 - .L_47)
	.align		4
.L_47:
        /*00dc*/ 	.word	index@(_ZN7cutlass13device_kernelIN5flash19enable_sm80_to_sm89INS1_16FlashAttnFwdSm80INS1_25CollectiveMainloopFwdSm80ILi4ELi1ELb0EN4cute5tupleIJNS5_1CILi128EEENS7_ILi64EEENS7_ILi96EEEEEELi96ENS_10bfloat16_tEfNS_4arch4Sm80ELb0ELb0ELb0ELb1ELb1ELb1ELb1ELb0EEENS1_21CollectiveEpilogueFwdINS6_IJS8_SA_S9_EEENS6_IJNS7_ILi1EEESI_SI_EEESC_SE_Li128ELb1ELb1ELb0ELb0EEENS1_19SingleTileSchedulerILb1ELb0ELb1ELi128EEEEEEEEEvNT_6ParamsE)
        /*00e0*/ 	.word	0x00000018


	//----- nvinfo : EIATTR_REGCOUNT
	.align		4
.L_48:
        /*00e4*/ 	.byte	0x04, 0x2f
        /*00e6*/ 	.short	(.L_50 - .L_49)
	.align		4
.L_49:
        /*00e8*/ 	.word	index@(_ZN7cutlass13device_kernelIN5flash19enable_sm80_to_sm89INS1_16FlashAttnFwdSm80INS1_25CollectiveMainloopFwdSm80ILi4ELi1ELb0EN4cute5tupleIJNS5_1CILi128EEENS7_ILi64EEENS7_ILi96EEEEEELi96ENS_10bfloat16_tEfNS_4arch4Sm80ELb0ELb0ELb0ELb1ELb1ELb0ELb1ELb0EEENS1_21CollectiveEpilogueFwdINS6_IJS8_SA_S9_EEENS6_IJNS7_ILi1EEESI_SI_EEESC_SE_Li128ELb1ELb1ELb0ELb0EEENS1_19SingleTileSchedulerILb1ELb0ELb1ELi128EEEEEEEEEvNT_6ParamsE)
        /*00ec*/ 	.word	0x000000ff


	//----- nvinfo : EIATTR_FRAME_SIZE
	.align		4
.L_50:
        /*00f0*/ 	.byte	0x04, 0x11
        /*00f2*/ 	.short	(.L_52 - .L_51)
	.align		4
.L_51:
        /*00f4*/ 	.word	index@(_ZN7cutlass13device_kernelIN5flash19enable_sm80_to_sm89INS1_16FlashAttnFwdSm80INS1_25CollectiveMainloopFwdSm80ILi4ELi1ELb0EN4cute5tupleIJNS5_1CILi128EEENS7_ILi64EEENS7_ILi96EEEEEELi96ENS_10bfloat16_tEfNS_4arch4Sm80ELb0ELb0ELb0ELb1ELb1ELb0ELb1ELb0EEENS1_21CollectiveEpilogueFwdINS6_IJS8_SA_S9_EEENS6_IJNS7_ILi1EEESI_SI_EEESC_SE_Li128ELb1ELb1ELb0ELb0EEENS1_19SingleTileSchedulerILb1ELb0ELb1ELi128EEEEEEEEEvNT_6ParamsE)
        /*00f8*/ 	.word	0x00000018


	//----- nvinfo : EIATTR_REGCOUNT
	.align		4
.L_52:
        /*00fc*/ 	.byte	0x04, 0x2f
        /*00fe*/ 	.short	(.L_54 - .L_53)
	.align		4
.L_53:
        /*0100*/ 	.word	index@(_ZN7cutlass13device_kernelIN5flash19enable_sm80_to_sm89INS1_16FlashAttnFwdSm80INS1_25CollectiveMainloopFwdSm80ILi4ELi1ELb0EN4cute5tupleIJNS5_1CILi128EEENS7_ILi64EEENS7_ILi96EEEEEELi96ENS_10bfloat16_tEfNS_4arch4Sm80ELb0ELb0ELb0ELb0ELb1ELb0ELb1ELb0EEENS1_21CollectiveEpilogueFwdINS6_IJS8_SA_S9_EEENS6_IJNS7_ILi1EEESI_SI_EEESC_SE_Li128ELb0ELb1ELb0ELb0EEENS1_19SingleTileSchedulerILb0ELb0ELb1ELi128EEEEEEEEEvNT_6ParamsE)
        /*0104*/ 	.word	0x000000ff


	//----- nvinfo : EIATTR_FRAME_SIZE
	.align		4
.L_54:
        /*0108*/ 	.byte	0x04, 0x11
        /*010a*/ 	.short	(.L_56 - .L_55)
	.align		4
.L_55:
        /*010c*/ 	.word	index@(_ZN7cutlass13device_kernelIN5flash19enable_sm80_to_sm89INS1_16FlashAttnFwdSm80INS1_25CollectiveMainloopFwdSm80ILi4ELi1ELb0EN4cute5tupleIJNS5_1CILi128EEENS7_ILi64EEENS7_ILi96EEEEEELi96ENS_10bfloat16_tEfNS_4arch4Sm80ELb0ELb0ELb0ELb0ELb1ELb0ELb1ELb0EEENS1_21CollectiveEpilogueFwdINS6_IJS8_SA_S9_EEENS6_IJNS7_ILi1EEESI_SI_EEESC_SE_Li128ELb0ELb1ELb0ELb0EEENS1_19SingleTileSchedulerILb0ELb0ELb1ELi128EEEEEEEEEvNT_6ParamsE)
        /*0110*/ 	.word	0x00000008


	//----- nvinfo : EIATTR_REGCOUNT
	.align		4
.L_56:
        /*0114*/ 	.byte	0x04, 0x2f
        /*0116*/ 	.short	(.L_58 - .L_57)
	.align		4
.L_57:
        /*0118*/ 	.word	index@(_ZN7cutlass13device_kernelIN5flash19enable_sm80_to_sm89INS1_16FlashAttnFwdSm80INS1_25CollectiveMainloopFwdSm80ILi4ELi1ELb0EN4cute5tupleIJNS5_1CILi128EEENS7_ILi64EEENS7_ILi96EEEEEELi96ENS_10bfloat16_tEfNS_4arch4Sm80ELb1ELb0ELb1ELb1ELb1ELb1ELb1ELb0EEENS1_21CollectiveEpilogueFwdINS6_IJS8_SA_S9_EEENS6_IJNS7_ILi1EEESI_SI_EEESC_SE_Li128ELb1ELb1ELb0ELb0EEENS1_19SingleTileSchedulerILb1ELb0ELb1ELi128EEEEEEEEEvNT_6ParamsE)
        /*011c*/ 	.word	0x000000ff


	//----- nvinfo : EIATTR_FRAME_SIZE
	.align		4
.L_58:
        /*0120*/ 	.byte	0x04, 0x11
        /*0122*/ 	.short	(.L_60 - .L_59)
	.align		4
.L_59:
        /*0124*/ 	.word	index@(_ZN7cutlass13device_kernelIN5flash19enable_sm80_to_sm89INS1_16FlashAttnFwdSm80INS1_25CollectiveMainloopFwdSm80ILi4ELi1ELb0EN4cute5tupleIJNS5_1CILi128EEENS7_ILi64EEENS7_ILi96EEEEEELi96ENS_10bfloat16_tEfNS_4arch4Sm80ELb1ELb0ELb1ELb1ELb1ELb1ELb1ELb0EEENS1_21CollectiveEpilogueFwdINS6_IJS8_SA_S9_EEENS6_IJNS7_ILi1EEESI_SI_EEESC_SE_Li128ELb1ELb1ELb0ELb0EEENS1_19SingleTileSchedulerILb1ELb0ELb1ELi128EEEEEEEEEvNT_6ParamsE)
        /*0128*/ 	.word	0x00000070


	//----- nvinfo : EIATTR_REGCOUNT
	.align		4
.L_60:
        /*012c*/ 	.byte	0x04, 0x2f
        /*012e*/ 	.short	(.L_62 - .L_61)
	.align		4
.L_61:
        /*0130*/ 	.word	index@(_ZN7cutlass13device_kernelIN5flash19enable_sm80_to_sm89INS1_16FlashAttnFwdSm80INS1_25CollectiveMainloopFwdSm80ILi4ELi1ELb0EN4cute5tupleIJNS5_1CILi128EEENS7_ILi64EEENS7_ILi96EEEEEELi96ENS_10bfloat16_tEfNS_4arch4Sm80ELb1ELb0ELb1ELb1ELb1ELb0ELb1ELb0EEENS1_21CollectiveEpilogueFwdINS6_IJS8_SA_S9_EEENS6_IJNS7_ILi1EEESI_SI_EEESC_SE_Li128ELb1ELb1ELb0ELb0EEENS1_19SingleTileSchedulerILb1ELb0ELb1ELi128EEEEEEEEEvNT_6ParamsE)
        /*0134*/ 	.word	0x000000ff


	//----- nvinfo : EIATTR_FRAME_SIZE
	.align		4
.L_62:
        /*0138*/ 	.byte	0x04, 0x11
        /*013a*/ 	.short	(.L_64 - .L_63)
	.align		4
.L_63:
        /*013c*/ 	.word	index@(_ZN7cutlass13device_kernelIN5flash19enable_sm80_to_sm89INS1_16FlashAttnFwdSm80INS1_25CollectiveMainloopFwdSm80ILi4ELi1ELb0EN4cute5tupleIJNS5_1CILi128EEENS7_ILi64EEENS7_ILi96EEEEEELi96ENS_10bfloat16_tEfNS_4arch4Sm80ELb1ELb0ELb1ELb1ELb1ELb0ELb1ELb0EEENS1_21CollectiveEpilogueFwdINS6_IJS8_SA_S9_EEENS6_IJNS7_ILi1EEESI_SI_EEESC_SE_Li128ELb1ELb1ELb0ELb0EEENS1_19SingleTileSchedulerILb1ELb0ELb1ELi128EEEEEEEEEvNT_6ParamsE)
        /*0140*/ 	.word	0x00000068


	//----- nvinfo : EIATTR_REGCOUNT
	.align		4
.L_64:
        /*0144*/ 	.byte	0x04, 0x2f
        /*0146*/ 	.short	(.L_66 - .L_65)
	.align		4
.L_65:
        /*0148*/ 	.word	index@(_ZN7cutlass13device_kernelIN5flash19enable_sm80_to_sm89INS1_16FlashAttnFwdSm80INS1_25CollectiveMainloopFwdSm80ILi4ELi1ELb0EN4cute5tupleIJNS5_1CILi128EEENS7_ILi64EEENS7_ILi96EEEEEELi96ENS_10bfloat16_tEfNS_4arch4Sm80ELb1ELb0ELb1ELb0ELb1ELb0ELb1ELb0EEENS1_21CollectiveEpilogueFwdINS6_IJS8_SA_S9_EEENS6_IJNS7_ILi1EEESI_SI_EEESC_SE_Li128ELb0ELb1ELb0ELb0EEENS1_30DynamicPersistentTileSchedulerILi128ELi128ELb0ELb1ELb0EEEEEEEEEvNT_6ParamsE)
        /*014c*/ 	.word	0x000000ff


	//----- nvinfo : EIATTR_FRAME_SIZE
	.align		4
.L_66:
        /*0150*/ 	.byte	0x04, 0x11
        /*0152*/ 	.short	(.L_68 - .L_67)
	.align		4
.L_67:
        /*0154*/ 	.word	index@($__internal_4_$__cuda_sm70_shflsync_idx_p)
        /*0158*/ 	.word	0x00000000


	//----- nvinfo : EIATTR_FRAME_SIZE
	.align		4
.L_68:
        /*015c*/ 	.byte	0x04, 0x11
        /*015e*/ 	.short	(.L_70 - .L_69)
	.align		4
.L_69:
        /*0160*/ 	.word	index@($__internal_3_$__cuda_sm70_shflsync_bfly_p)
        /*0164*/ 	.word	0x00000000


	//----- nvinfo : EIATTR_FRAME_SIZE
	.align		4
.L_70:
        /*0168*/ 	.byte	0x04, 0x11
        /*016a*/ 	.short	(.L_72 - .L_71)
	.align		4
.L_71:
        /*016c*/ 	.word	index@(_ZN7cutlass13device_kernelIN5flash19enable_sm80_to_sm89INS1_16FlashAttnFwdSm80INS1_25CollectiveMainloopFwdSm80ILi4ELi1ELb0EN4cute5tupleIJNS5_1CILi128EEENS7_ILi64EEENS7_ILi96EEEEEELi96ENS_10bfloat16_tEfNS_4arch4Sm80ELb1ELb0ELb1ELb0ELb1ELb0ELb1ELb0EEENS1_21CollectiveEpilogueFwdINS6_IJS8_SA_S9_EEENS6_IJNS7_ILi1EEESI_SI_EEESC_SE_Li128ELb0ELb1ELb0ELb0EEENS1_30DynamicPersistentTileSchedulerILi128ELi128ELb0ELb1ELb0EEEEEEEEEvNT_6ParamsE)
        /*0170*/ 	.word	0x00000090


	//----- nvinfo : EIATTR_REGCOUNT
	.align		4
.L_72:
        /*0174*/ 	.byte	0x04, 0x2f
        /*0176*/ 	.short	(.L_74 - .L_73)
	.align		4
.L_73:
        /*0178*/ 	.word	index@(_ZN7cutlass13device_kernelIN5flash19enable_sm80_to_sm89INS1_16FlashAttnFwdSm80INS1_25CollectiveMainloopFwdSm80ILi4ELi1ELb0EN4cute5tupleIJNS5_1CILi128EEENS7_ILi48EEENS7_ILi96EEEEEELi96ENS_10bfloat16_tEfNS_4arch4Sm80ELb0ELb1ELb1ELb1ELb1ELb1ELb1ELb0EEENS1_21CollectiveEpilogueFwdINS6_IJS8_SA_S9_EEENS6_IJNS7_ILi1EEESI_SI_EEESC_SE_Li128ELb1ELb1ELb0ELb0EEENS1_19SingleTileSchedulerILb1ELb0ELb1ELi128EEEEEEEEEvNT_6ParamsE)
        /*017c*/ 	.word	0x000000ff


	//----- nvinfo : EIATTR_FRAME_SIZE
	.align		4
.L_74:
        /*0180*/ 	.byte	0x04, 0x11
        /*0182*/ 	.short	(.L_76 - .L_75)
	.align		4
.L_75:
        /*0184*/ 	.word	index@($__internal_2_$__cuda_sm70_shflsync_idx_p)
        /*0188*/ 	.word	0x00000000


	//----- nvinfo : EIATTR_FRAME_SIZE
	.align		4
.L_76:
        /*018c*/ 	.byte	0x04, 0x11
        /*018e*/ 	.short	(.L_78 - .L_77)
	.align		4
.L_77:
        /*0190*/ 	.word	index@(_ZN7cutlass13device_kernelIN5flash19enable_sm80_to_sm89INS1_16FlashAttnFwdSm80INS1_25CollectiveMainloopFwdSm80ILi4ELi1ELb0EN4cute5tupleIJNS5_1CILi128EEENS7_ILi48EEENS7_ILi96EEEEEELi96ENS_10bfloat16_tEfNS_4arch4Sm80ELb0ELb1ELb1ELb1ELb1ELb1ELb1ELb0EEENS1_21CollectiveEpilogueFwdINS6_IJS8_SA_S9_EEENS6_IJNS7_ILi1EEESI_SI_EEESC_SE_Li128ELb1ELb1ELb0ELb0EEENS1_19SingleTileSchedulerILb1ELb0ELb1ELi128EEEEEEEEEvNT_6ParamsE)
        /*0194*/ 	.word	0x00000050


	//----- nvinfo : EIATTR_REGCOUNT
	.align		4
.L_78:
        /*0198*/ 	.byte	0x04, 0x2f
        /*019a*/ 	.short	(.L_80 - .L_79)
	.align		4
.L_79:
        /*019c*/ 	.word	index@(_ZN7cutlass13device_kernelIN5flash19enable_sm80_to_sm89INS1_16FlashAttnFwdSm80INS1_25CollectiveMainloopFwdSm80ILi4ELi1ELb0EN4cute5tupleIJNS5_1CILi128EEENS7_ILi48EEENS7_ILi96EEEEEELi96ENS_10bfloat16_tEfNS_4arch4Sm80ELb0ELb1ELb1ELb1ELb1ELb0ELb1ELb0EEENS1_21CollectiveEpilogueFwdINS6_IJS8_SA_S9_EEENS6_IJNS7_ILi1EEESI_SI_EEESC_SE_Li128ELb1ELb1ELb0ELb0EEENS1_19SingleTileSchedulerILb1ELb0ELb1ELi128EEEEEEEEEvNT_6ParamsE)
        /*01a0*/ 	.word	0x000000ff


	//----- nvinfo : EIATTR_FRAME_SIZE
	.align		4
.L_80:
        /*01a4*/ 	.byte	0x04, 0x11
        /*01a6*/ 	.short	(.L_82 - .L_81)
	.align		4
.L_81:
        /*01a8*/ 	.word	index@($__internal_1_$__cuda_sm70_shflsync_idx_p)
        /*01ac*/ 	.word	0x00000000


	//----- nvinfo : EIATTR_FRAME_SIZE
	.align		4
.L_82:
        /*01b0*/ 	.byte	0x04, 0x11
        /*01b2*/ 	.short	(.L_84 - .L_83)
	.align		4
.L_83:
        /*01b4*/ 	.word	index@(_ZN7cutlass13device_kernelIN5flash19enable_sm80_to_sm89INS1_16FlashAttnFwdSm80INS1_25CollectiveMainloopFwdSm80ILi4ELi1ELb0EN4cute5tupleIJNS5_1CILi128EEENS7_ILi48EEENS7_ILi96EEEEEELi96ENS_10bfloat16_tEfNS_4arch4Sm80ELb0ELb1ELb1ELb1ELb1ELb0ELb1ELb0EEENS1_21CollectiveEpilogueFwdINS6_IJS8_SA_S9_EEENS6_IJNS7_ILi1EEESI_SI_EEESC_SE_Li128ELb1ELb1ELb0ELb0EEENS1_19SingleTileSchedulerILb1ELb0ELb1ELi128EEEEEEEEEvNT_6ParamsE)
        /*01b8*/ 	.word	0x00000048


	//----- nvinfo : EIATTR_REGCOUNT
	.align		4
.L_84:
        /*01bc*/ 	.byte	0x04, 0x2f
        /*01be*/ 	.short	(.L_86 - .L_85)
	.align		4
.L_85:
        /*01c0*/ 	.word	index@(_ZN7cutlass13device_kernelIN5flash19enable_sm80_to_sm89INS1_16FlashAttnFwdSm80INS1_25CollectiveMainloopFwdSm80ILi4ELi1ELb0EN4cute5tupleIJNS5_1CILi128EEENS7_ILi48EEENS7_ILi96EEEEEELi96ENS_10bfloat16_tEfNS_4arch4Sm80ELb0ELb1ELb1ELb0ELb1ELb0ELb1ELb0EEENS1_21CollectiveEpilogueFwdINS6_IJS8_SA_S9_EEENS6_IJNS7_ILi1EEESI_SI_EEESC_SE_Li128ELb0ELb1ELb0ELb0EEENS1_19SingleTileSchedulerILb0ELb0ELb1ELi128EEEEEEEEEvNT_6ParamsE)
        /*01c4*/ 	.word	0x000000ff


	//----- nvinfo : EIATTR_FRAME_SIZE
	.align		4
.L_86:
        /*01c8*/ 	.byte	0x04, 0x11
        /*01ca*/ 	.short	(.L_88 - .L_87)
	.align		4
.L_87:
        /*01cc*/ 	.word	index@($__internal_0_$__cuda_sm70_shflsync_idx_p)
        /*01d0*/ 	.word	0x00000000


	//----- nvinfo : EIATTR_FRAME_SIZE
	.align		4
.L_88:
        /*01d4*/ 	.byte	0x04, 0x11
        /*01d6*/ 	.short	(.L_90 - .L_89)
	.align		4
.L_89:
        /*01d8*/ 	.word	index@(_ZN7cutlass13device_kernelIN5flash19enable_sm80_to_sm89INS1_16FlashAttnFwdSm80INS1_25CollectiveMainloopFwdSm80ILi4ELi1ELb0EN4cute5tupleIJNS5_1CILi128EEENS7_ILi48EEENS7_ILi96EEEEEELi96ENS_10bfloat16_tEfNS_4arch4Sm80ELb0ELb1ELb1ELb0ELb1ELb0ELb1ELb0EEENS1_21CollectiveEpilogueFwdINS6_IJS8_SA_S9_EEENS6_IJNS7_ILi1EEESI_SI_EEESC_SE_Li128ELb0ELb1ELb0ELb0EEENS1_19SingleTileSchedulerILb0ELb0ELb1ELi128EEEEEEEEEvNT_6ParamsE)
        /*01dc*/ 	.word	0x00000030


	//----- nvinfo : EIATTR_REGCOUNT
	.align		4
.L_90:
        /*01e0*/ 	.byte	0x04, 0x2f
        /*01e2*/ 	.short	(.L_92 - .L_91)
	.align		4
.L_91:
        /*01e4*/ 	.word	index@(_ZN7cutlass13device_kernelIN5flash19enable_sm80_to_sm89INS1_16FlashAttnFwdSm80INS1_25CollectiveMainloopFwdSm80ILi4ELi1ELb0EN4cute5tupleIJNS5_1CILi128EEENS7_ILi64EEENS7_ILi96EEEEEELi96ENS_10bfloat16_tEfNS_4arch4Sm80ELb0ELb0ELb1ELb1ELb1ELb1ELb1ELb0EEENS1_21CollectiveEpilogueFwdINS6_IJS8_SA_S9_EEENS6_IJNS7_ILi1EEESI_SI_EEESC_SE_Li128ELb1ELb1ELb0ELb0EEENS1_19SingleTileSchedulerILb1ELb0ELb1ELi128EEEEEEEEEvNT_6ParamsE)
        /*01e8*/ 	.word	0x000000ff


	//----- nvinfo : EIATTR_FRAME_SIZE
	.align		4
.L_92:
        /*01ec*/ 	.byte	0x04, 0x11
        /*01ee*/ 	.short	(.L_94 - .L_93)
	.align		4
.L_93:
        /*01f0*/ 	.word	index@(_ZN7cutlass13device_kernelIN5flash19enable_sm80_to_sm89INS1_16FlashAttnFwdSm80INS1_25CollectiveMainloopFwdSm80ILi4ELi1ELb0EN4cute5tupleIJNS5_1CILi128EEENS7_ILi64EEENS7_ILi96EEEEEELi96ENS_10bfloat16_tEfNS_4arch4Sm80ELb0ELb0ELb1ELb1ELb1ELb1ELb1ELb0EEENS1_21CollectiveEpilogueFwdINS6_IJS8_SA_S9_EEENS6_IJNS7_ILi1EEESI_SI_EEESC_SE_Li128ELb1ELb1ELb0ELb0EEENS1_19SingleTileSchedulerILb1ELb0ELb1ELi128EEEEEEEEEvNT_6ParamsE)
        /*01f4*/ 	.word	0x00000030


	//----- nvinfo : EIATTR_REGCOUNT
	.align		4
.L_94:
        /*01f8*/ 	.byte	0x04, 0x2f
        /*01fa*/ 	.short	(.L_96 - .L_95)
	.align		4
.L_95:
        /*01fc*/ 	.word	index@(_ZN7cutlass13device_kernelIN5flash19enable_sm80_to_sm89INS1_16FlashAttnFwdSm80INS1_25CollectiveMainloopFwdSm80ILi4ELi1ELb0EN4cute5tupleIJNS5_1CILi128EEENS7_ILi64EEENS7_ILi96EEEEEELi96ENS_10bfloat16_tEfNS_4arch4Sm80ELb0ELb0ELb1ELb1ELb1ELb0ELb1ELb0EEENS1_21CollectiveEpilogueFwdINS6_IJS8_SA_S9_EEENS6_IJNS7_ILi1EEESI_SI_EEESC_SE_Li128ELb1ELb1ELb0ELb0EEENS1_19SingleTileSchedulerILb1ELb0ELb1ELi128EEEEEEEEEvNT_6ParamsE)
        /*0200*/ 	.word	0x000000ff


	//----- nvinfo : EIATTR_FRAME_SIZE
	.align		4
.L_96:
        /*0204*/ 	.byte	0x04, 0x11
        /*0206*/ 	.short	(.L_98 - .L_97)
	.align		4
.L_97:
        /*0208*/ 	.word	index@(_ZN7cutlass13device_kernelIN5flash19enable_sm80_to_sm89INS1_16FlashAttnFwdSm80INS1_25CollectiveMainloopFwdSm80ILi4ELi1ELb0EN4cute5tupleIJNS5_1CILi128EEENS7_ILi64EEENS7_ILi96EEEEEELi96ENS_10bfloat16_tEfNS_4arch4Sm80ELb0ELb0ELb1ELb1ELb1ELb0ELb1ELb0EEENS1_21CollectiveEpilogueFwdINS6_IJS8_SA_S9_EEENS6_IJNS7_ILi1EEESI_SI_EEESC_SE_Li128ELb1ELb1ELb0ELb0EEENS1_19SingleTileSchedulerILb1ELb0ELb1ELi128EEEEEEEEEvNT_6ParamsE)
        /*020c*/ 	.word	0x00000038


	//----- nvinfo : EIATTR_REGCOUNT
	.align		4
.L_98:
        /*0210*/ 	.byte	0x04, 0x2f
        /*0212*/ 	.short	(.L_100 - .L_99)
	.align		4
.L_99:
        /*0214*/ 	.word	index@(_ZN7cutlass13device_kernelIN5flash19enable_sm80_to_sm89INS1_16FlashAttnFwdSm80INS1_25CollectiveMainloopFwdSm80ILi4ELi1ELb0EN4cute5tupleIJNS5_1CILi128EEENS7_ILi64EEENS7_ILi96EEEEEELi96ENS_10bfloat16_tEfNS_4arch4Sm80ELb0ELb0ELb1ELb0ELb1ELb0ELb1ELb0EEENS1_21CollectiveEpilogueFwdINS6_IJS8_SA_S9_EEENS6_IJNS7_ILi1EEESI_SI_EEESC_SE_Li128ELb0ELb1ELb0ELb0EEENS1_19SingleTileSchedulerILb0ELb0ELb1ELi128EEEEEEEEEvNT_6ParamsE)
        /*0218*/ 	.word	0x000000ff


	//----- nvinfo : EIATTR_FRAME_SIZE
	.align		4
.L_100:
        /*021c*/ 	.byte	0x04, 0x11
        /*021e*/ 	.short	(.L_102 - .L_101)
	.align		4
.L_101:
        /*0220*/ 	.word	index@(_ZN7cutlass13device_kernelIN5flash19enable_sm80_to_sm89INS1_16FlashAttnFwdSm80INS1_25CollectiveMainloopFwdSm80ILi4ELi1ELb0EN4cute5tupleIJNS5_1CILi128EEENS7_ILi64EEENS7_ILi96EEEEEELi96ENS_10bfloat16_tEfNS_4arch4Sm80ELb0ELb0ELb1ELb0ELb1ELb0ELb1ELb0EEENS1_21CollectiveEpilogueFwdINS6_IJS8_SA_S9_EEENS6_IJNS7_ILi1EEESI_SI_EEESC_SE_Li128ELb0ELb1ELb0ELb0EEENS1_19SingleTileSchedulerILb0ELb0ELb1ELi128EEEEEEEEEvNT_6ParamsE)
        /*0224*/ 	.word	0x00000058


	//----- nvinfo : EIATTR_MIN_STACK_SIZE
	.align		4
.L_102:
        /*0228*/ 	.byte	0x04, 0x12
        /*022a*/ 	.short	(.L_104 - .L_103)
	.align		4
.L_103:
        /*022c*/ 	.word	index@(_ZN7cutlass13device_kernelIN5flash19enable_sm80_to_sm89INS1_16FlashAttnFwdSm80INS1_25CollectiveMainloopFwdSm80ILi4ELi1ELb0EN4cute5tupleIJNS5_1CILi128EEENS7_ILi64EEENS7_ILi96EEEEEELi96ENS_10bfloat16_tEfNS_4arch4Sm80ELb0ELb0ELb1ELb0ELb1ELb0ELb1ELb0EEENS1_21CollectiveEpilogueFwdINS6_IJS8_SA_S9_EEENS6_IJNS7_ILi1EEESI_SI_EEESC_SE_Li128ELb0ELb1ELb0ELb0EEENS1_19SingleTileSchedulerILb0ELb0ELb1ELi128EEEEEEEEEvNT_6ParamsE)
        /*0230*/ 	.word	0x00000058


	//----- nvinfo : EIATTR_MIN_STACK_SIZE
	.align		4
.L_104:
        /*0234*/ 	.byte	0x04, 0x12
        /*0236*/ 	.short	(.L_106 - .L_105)
	.align		4
.L_105:
        /*0238*/ 	.word	index@(_ZN7cutlass13device_kernelIN5flash19enable_sm80_to_sm89INS1_16FlashAttnFwdSm80INS1_25CollectiveMainloopFwdSm80ILi4ELi1ELb0EN4cute5tupleIJNS5_1CILi128EEENS7_ILi64EEENS7_ILi96EEEEEELi96ENS_10bfloat16_tEfNS_4arch4Sm80ELb0ELb0ELb1ELb1ELb1ELb0ELb1ELb0EEENS1_21CollectiveEpilogueFwdINS6_IJS8_SA_S9_EEENS6_IJNS7_ILi1EEESI_SI_EEESC_SE_Li128ELb1ELb1ELb0ELb0EEENS1_19SingleTileSchedulerILb1ELb0ELb1ELi128EEEEEEEEEvNT_6ParamsE)
        /*023c*/ 	.word	0x00000038


	//----- nvinfo : EIATTR_MIN_STACK_SIZE
	.align		4
.L_106:
        /*0240*/ 	.byte	0x04, 0x12
        /*0242*/ 	.short	(.L_108 - .L_107)
	.align		4
.L_107:
        /*0244*/ 	.word	index@(_ZN7cutlass13device_kernelIN5flash19enable_sm80_to_sm89INS1_16FlashAttnFwdSm80INS1_25CollectiveMainloopFwdSm80ILi4ELi1ELb0EN4cute5tupleIJNS5_1CILi128EEENS7_ILi64EEENS7_ILi96EEEEEELi96ENS_10bfloat16_tEfNS_4arch4Sm80ELb0ELb0ELb1ELb1ELb1ELb1ELb1ELb0EEENS1_21CollectiveEpilogueFwdINS6_IJS8_SA_S9_EEENS6_IJNS7_ILi1EEESI_SI_EEESC_SE_Li128ELb1ELb1ELb0ELb0EEENS1_19SingleTileSchedulerILb1ELb0ELb1ELi128EEEEEEEEEvNT_6ParamsE)
        /*0248*/ 	.word	0x00000030


	//----- nvinfo : EIATTR_MIN_STACK_SIZE
	.align		4
.L_108:
        /*024c*/ 	.byte	0x04, 0x12
        /*024e*/ 	.short	(.L_110 - .L_109)
	.align		4
.L_109:
        /*0250*/ 	.word	index@(_ZN7cutlass13device_kernelIN5flash19enable_sm80_to_sm89INS1_16FlashAttnFwdSm80INS1_25CollectiveMainloopFwdSm80ILi4ELi1ELb0EN4cute5tupleIJNS5_1CILi128EEENS7_ILi48EEENS7_ILi96EEEEEELi96ENS_10bfloat16_tEfNS_4arch4Sm80ELb0ELb1ELb1ELb0ELb1ELb0ELb1ELb0EEENS1_21CollectiveEpilogueFwdINS6_IJS8_SA_S9_EEENS6_IJNS7_ILi1EEESI_SI_EEESC_SE_Li128ELb0ELb1ELb0ELb0EEENS1_19SingleTileSchedulerILb0ELb0ELb1ELi128EEEEEEEEEvNT_6ParamsE)
        /*0254*/ 	.word	0x00000030


	//----- nvinfo : EIATTR_MIN_STACK_SIZE
	.align		4
.L_110:
        /*0258*/ 	.byte	0x04, 0x12
        /*025a*/ 	.short	(.L_112 - .L_111)
	.align		4
.L_111:
        /*025c*/ 	.word	index@(_ZN7cutlass13device_kernelIN5flash19enable_sm80_to_sm89INS1_16FlashAttnFwdSm80INS1_25CollectiveMainloopFwdSm80ILi4ELi1ELb0EN4cute5tupleIJNS5_1CILi128EEENS7_ILi48EEENS7_ILi96EEEEEELi96ENS_10bfloat16_tEfNS_4arch4Sm80ELb0ELb1ELb1ELb1ELb1ELb0ELb1ELb0EEENS1_21CollectiveEpilogueFwdINS6_IJS8_SA_S9_EEENS6_IJNS7_ILi1EEESI_SI_EEESC_SE_Li128ELb1ELb1ELb0ELb0EEENS1_19SingleTileSchedulerILb1ELb0ELb1ELi128EEEEEEEEEvNT_6ParamsE)
        /*0260*/ 	.word	0x00000048


	//----- nvinfo : EIATTR_MIN_STACK_SIZE
	.align		4
.L_112:
        /*0264*/ 	.byte	0x04, 0x12
        /*0266*/ 	.short	(.L_114 - .L_113)
	.align		4
.L_113:
        /*0268*/ 	.word	index@(_ZN7cutlass13device_kernelIN5flash19enable_sm80_to_sm89INS1_16FlashAttnFwdSm80INS1_25CollectiveMainloopFwdSm80ILi4ELi1ELb0EN4cute5tupleIJNS5_1CILi128EEENS7_ILi48EEENS7_ILi96EEEEEELi96ENS_10bfloat16_tEfNS_4arch4Sm80ELb0ELb1ELb1ELb1ELb1ELb1ELb1ELb0EEENS1_21CollectiveEpilogueFwdINS6_IJS8_SA_S9_EEENS6_IJNS7_ILi1EEESI_SI_EEESC_SE_Li128ELb1ELb1ELb0ELb0EEENS1_19SingleTileSchedulerILb1ELb0ELb1ELi128EEEEEEEEEvNT_6ParamsE)
        /*026c*/ 	.word	0x00000050


	//----- nvinfo : EIATTR_MIN_STACK_SIZE
	.align		4
.L_114:
        /*0270*/ 	.byte	0x04, 0x12
        /*0272*/ 	.short	(.L_116 - .L_115)
	.align		4
.L_115:
        /*0274*/ 	.word	index@(_ZN7cutlass13device_kernelIN5flash19enable_sm80_to_sm89INS1_16FlashAttnFwdSm80INS1_25CollectiveMainloopFwdSm80ILi4ELi1ELb0EN4cute5tupleIJNS5_1CILi128EEENS7_ILi64EEENS7_ILi96EEEEEELi96ENS_10bfloat16_tEfNS_4arch4Sm80ELb1ELb0ELb1ELb0ELb1ELb0ELb1ELb0EEENS1_21CollectiveEpilogueFwdINS6_IJS8_SA_S9_EEENS6_IJNS7_ILi1EEESI_SI_EEESC_SE_Li128ELb0ELb1ELb0ELb0EEENS1_30DynamicPersistentTileSchedulerILi128ELi128ELb0ELb1ELb0EEEEEEEEEvNT_6ParamsE)
        /*0278*/ 	.word	0x00000090


	//----- nvinfo : EIATTR_MIN_STACK_SIZE
	.align		4
.L_116:
        /*027c*/ 	.byte	0x04, 0x12
        /*027e*/ 	.short	(.L_118 - .L_117)
	.align		4
.L_117:
        /*0280*/ 	.word	index@(_ZN7cutlass13device_kernelIN5flash19enable_sm80_to_sm89INS1_16FlashAttnFwdSm80INS1_25CollectiveMainloopFwdSm80ILi4ELi1ELb0EN4cute5tupleIJNS5_1CILi128EEENS7_ILi64EEENS7_ILi96EEEEEELi96ENS_10bfloat16_tEfNS_4arch4Sm80ELb1ELb0ELb1ELb1ELb1ELb0ELb1ELb0EEENS1_21CollectiveEpilogueFwdINS6_IJS8_SA_S9_EEENS6_IJNS7_ILi1EEESI_SI_EEESC_SE_Li128ELb1ELb1ELb0ELb0EEENS1_19SingleTileSchedulerILb1ELb0ELb1ELi128EEEEEEEEEvNT_6ParamsE)
        /*0284*/ 	.word	0x00000068


	//----- nvinfo : EIATTR_MIN_STACK_SIZE
	.align		4
.L_118:
        /*0288*/ 	.byte	0x04, 0x12
        /*028a*/ 	.short	(.L_120 - .L_119)
	.align		4
.L_119:
        /*028c*/ 	.word	index@(_ZN7cutlass13device_kernelIN5flash19enable_sm80_to_sm89INS1_16FlashAttnFwdSm80INS1_25CollectiveMainloopFwdSm80ILi4ELi1ELb0EN4cute5tupleIJNS5_1CILi128EEENS7_ILi64EEENS7_ILi96EEEEEELi96ENS_10bfloat16_tEfNS_4arch4Sm80ELb1ELb0ELb1ELb1ELb1ELb1ELb1ELb0EEENS1_21CollectiveEpilogueFwdINS6_IJS8_SA_S9_EEENS6_IJNS7_ILi1EEESI_SI_EEESC_SE_Li128ELb1ELb1ELb0ELb0EEENS1_19SingleTileSchedulerILb1ELb0ELb1ELi128EEEEEEEEEvNT_6ParamsE)
        /*0290*/ 	.word	0x00000070


	//----- nvinfo : EIATTR_MIN_STACK_SIZE
	.align		4
.L_120:
        /*0294*/ 	.byte	0x04, 0x12
        /*0296*/ 	.short	(.L_122 - .L_121)
	.align		4
.L_121:
        /*0298*/ 	.word	index@(_ZN7cutlass13device_kernelIN5flash19enable_sm80_to_sm89INS1_16FlashAttnFwdSm80INS1_25CollectiveMainloopFwdSm80ILi4ELi1ELb0EN4cute5tupleIJNS5_1CILi128EEENS7_ILi64EEENS7_ILi96EEEEEELi96ENS_10bfloat16_tEfNS_4arch4Sm80ELb0ELb0ELb0ELb0ELb1ELb0ELb1ELb0EEENS1_21CollectiveEpilogueFwdINS6_IJS8_SA_S9_EEENS6_IJNS7_ILi1EEESI_SI_EEESC_SE_Li128ELb0ELb1ELb0ELb0EEENS1_19SingleTileSchedulerILb0ELb0ELb1ELi128EEEEEEEEEvNT_6ParamsE)
        /*029c*/ 	.word	0x00000008


	//----- nvinfo : EIATTR_MIN_STACK_SIZE
	.align		4
.L_122:
        /*02a0*/ 	.byte	0x04, 0x12
        /*02a2*/ 	.short	(.L_124 - .L_123)
	.align		4
.L_123:
        /*02a4*/ 	.word	index@(_ZN7cutlass13device_kernelIN5flash19enable_sm80_to_sm89INS1_16FlashAttnFwdSm80INS1_25CollectiveMainloopFwdSm80ILi4ELi1ELb0EN4cute5tupleIJNS5_1CILi128EEENS7_ILi64EEENS7_ILi96EEEEEELi96ENS_10bfloat16_tEfNS_4arch4Sm80ELb0ELb0ELb0ELb1ELb1ELb0ELb1ELb0EEENS1_21CollectiveEpilogueFwdINS6_IJS8_SA_S9_EEENS6_IJNS7_ILi1EEESI_SI_EEESC_SE_Li128ELb1ELb1ELb0ELb0EEENS1_19SingleTileSchedulerILb1ELb0ELb1ELi128EEEEEEEEEvNT_6ParamsE)
        /*02a8*/ 	.word	0x00000018


	//----- nvinfo : EIATTR_MIN_STACK_SIZE
	.align		4
.L_124:
        /*02ac*/ 	.byte	0x04, 0x12
        /*02ae*/ 	.short	(.L_126 - .L_125)
	.align		4
.L_125:
        /*02b0*/ 	.word	index@(_ZN7cutlass13device_kernelIN5flash19enable_sm80_to_sm89INS1_16FlashAttnFwdSm80INS1_25CollectiveMainloopFwdSm80ILi4ELi1ELb0EN4cute5tupleIJNS5_1CILi128EEENS7_ILi64EEENS7_ILi96EEEEEELi96ENS_10bfloat16_tEfNS_4arch4Sm80ELb0ELb0ELb0ELb1ELb1ELb1ELb1ELb0EEENS1_21CollectiveEpilogueFwdINS6_IJS8_SA_S9_EEENS6_IJNS7_ILi1EEESI_SI_EEESC_SE_Li128ELb1ELb1ELb0ELb0EEENS1_19SingleTileSchedulerILb1ELb0ELb1ELi128EEEEEEEEEvNT_6ParamsE)
        /*02b4*/ 	.word	0x00000018


	//----- nvinfo : EIATTR_MIN_STACK_SIZE
	.align		4
.L_126:
        /*02b8*/ 	.byte	0x04, 0x12
        /*02ba*/ 	.short	(.L_128 - .L_127)
	.align		4
.L_127:
        /*02bc*/ 	.word	index@(_ZN7cutlass13device_kernelIN5flash19enable_sm80_to_sm89INS1_16FlashAttnFwdSm80INS1_25CollectiveMainloopFwdSm80ILi4ELi1ELb0EN4cute5tupleIJNS5_1CILi128EEENS7_ILi48EEENS7_ILi96EEEEEELi96ENS_10bfloat16_tEfNS_4arch4Sm80ELb0ELb1ELb0ELb0ELb1ELb0ELb1ELb0EEENS1_21CollectiveEpilogueFwdINS6_IJS8_SA_S9_EEENS6_IJNS7_ILi1EEESI_SI_EEESC_SE_Li128ELb0ELb1ELb0ELb0EEENS1_19SingleTileSchedulerILb0ELb0ELb1ELi128EEEEEEEEEvNT_6ParamsE)
        /*02c0*/ 	.word	0x00000030


	//----- nvinfo : EIATTR_MIN_STACK_SIZE
	.align		4
.L_128:
        /*02c4*/ 	.byte	0x04, 0x12
        /*02c6*/ 	.short	(.L_130 - .L_129)
	.align		4
.L_129:
        /*02c8*/ 	.word	index@(_ZN7cutlass13device_kernelIN5flash19enable_sm80_to_sm89INS1_16FlashAttnFwdSm80INS1_25CollectiveMainloopFwdSm80ILi4ELi1ELb0EN4cute5tupleIJNS5_1CILi128EEENS7_ILi48EEENS7_ILi96EEEEEELi96ENS_10bfloat16_tEfNS_4arch4Sm80ELb0ELb1ELb0ELb1ELb1ELb0ELb1ELb0EEENS1_21CollectiveEpilogueFwdINS6_IJS8_SA_S9_EEENS6_IJNS7_ILi1EEESI_SI_EEESC_SE_Li128ELb1ELb1ELb0ELb0EEENS1_19SingleTileSchedulerILb1ELb0ELb1ELi128EEEEEEEEEvNT_6ParamsE)
        /*02cc*/ 	.word	0x00000040


	//----- nvinfo : EIATTR_MIN_STACK_SIZE
	.align		4
.L_130:
        /*02d0*/ 	.byte	0x04, 0x12
        /*02d2*/ 	.short	(.L_132 - .L_131)
	.align		4
.L_131:
        /*02d4*/ 	.word	index@(_ZN7cutlass13device_kernelIN5flash19enable_sm80_to_sm89INS1_16FlashAttnFwdSm80INS1_25CollectiveMainloopFwdSm80ILi4ELi1ELb0EN4cute5tupleIJNS5_1CILi128EEENS7_ILi48EEENS7_ILi96EEEEEELi96ENS_10bfloat16_tEfNS_4arch4Sm80ELb0ELb1ELb0ELb1ELb1ELb1ELb1ELb0EEENS1_21CollectiveEpilogueFwdINS6_IJS8_SA_S9_EEENS6_IJNS7_ILi1EEESI_SI_EEESC_SE_Li128ELb1ELb1ELb0ELb0EEENS1_19SingleTileSchedulerILb1ELb0ELb1ELi128EEEEEEEEEvNT_6ParamsE)
        /*02d8*/ 	.word	0x00000050


	//----- nvinfo : EIATTR_MIN_STACK_SIZE
	.align		4
.L_132:
        /*02dc*/ 	.byte	0x04, 0x12
        /*02de*/ 	.short	(.L_134 - .L_133)
	.align		4
.L_133:
        /*02e0*/ 	.word	index@(_ZN7cutlass13device_kernelIN5flash19enable_sm80_to_sm89INS1_16FlashAttnFwdSm80INS1_25CollectiveMainloopFwdSm80ILi4ELi1ELb0EN4cute5tupleIJNS5_1CILi128EEENS7_ILi64EEENS7_ILi96EEEEEELi96ENS_10bfloat16_tEfNS_4arch4Sm80ELb1ELb0ELb0ELb0ELb1ELb0ELb1ELb0EEENS1_21CollectiveEpilogueFwdINS6_IJS8_SA_S9_EEENS6_IJNS7_ILi1EEESI_SI_EEESC_SE_Li128ELb0ELb1ELb0ELb0EEENS1_30DynamicPersistentTileSchedulerILi128ELi128ELb0ELb1ELb0EEEEEEEEEvNT_6ParamsE)
        /*02e4*/ 	.word	0x00000078


	//----- nvinfo : EIATTR_MIN_STACK_SIZE
	.align		4
.L_134:
        /*02e8*/ 	.byte	0x04, 0x12
        /*02ea*/ 	.short	(.L_136 - .L_135)
	.align		4
.L_135:
        /*02ec*/ 	.word	index@(_ZN7cutlass13device_kernelIN5flash19enable_sm80_to_sm89INS1_16FlashAttnFwdSm80INS1_25CollectiveMainloopFwdSm80ILi4ELi1ELb0EN4cute5tupleIJNS5_1CILi128EEENS7_ILi64EEENS7_ILi96EEEEEELi96ENS_10bfloat16_tEfNS_4arch4Sm80ELb1ELb0ELb0ELb1ELb1ELb0ELb1ELb0EEENS1_21CollectiveEpilogueFwdINS6_IJS8_SA_S9_EEENS6_IJNS7_ILi1EEESI_SI_EEESC_SE_Li128ELb1ELb1ELb0ELb0EEENS1_19SingleTileSchedulerILb1ELb0ELb1ELi128EEEEEEEEEvNT_6ParamsE)
        /*02f0*/ 	.word	0x00000050


	//----- nvinfo : EIATTR_MIN_STACK_SIZE
	.align		4
.L_136:
        /*02f4*/ 	.byte	0x04, 0x12
        /*02f6*/ 	.short	(.L_138 - .L_137)
	.align		4
.L_137:
        /*02f8*/ 	.word	index@(_ZN7cutlass13device_kernelIN5flash19enable_sm80_to_sm89INS1_16FlashAttnFwdSm80INS1_25CollectiveMainloopFwdSm80ILi4ELi1ELb0EN4cute5tupleIJNS5_1CILi128EEENS7_ILi64EEENS7_ILi96EEEEEELi96ENS_10bfloat16_tEfNS_4arch4Sm80ELb1ELb0ELb0ELb1ELb1ELb1ELb1ELb0EEENS1_21CollectiveEpilogueFwdINS6_IJS8_SA_S9_EEENS6_IJNS7_ILi1EEESI_SI_EEESC_SE_Li128ELb1ELb1ELb0ELb0EEENS1_19SingleTileSchedulerILb1ELb0ELb1ELi128EEEEEEEEEvNT_6ParamsE)
        /*02fc*/ 	.word	0x00000050
.L_138:


//--------------------- .nv.info._ZN7cutlass13device_kernelIN5flash19enable_sm80_to_sm89INS1_16FlashAttnFwdSm80INS1_25CollectiveMainloopFwdSm80ILi4ELi1ELb0EN4cute5tupleIJNS5_1CILi128EEENS7_ILi64EEENS7_ILi96EEEEEELi96ENS_10bfloat16_tEfNS_4arch4Sm80ELb0ELb0ELb1ELb0ELb1ELb0ELb1ELb0EEENS1_21CollectiveEpilogueFwdINS6_IJS8_SA_S9_EEENS6_IJNS7_ILi1EEESI_SI_EEESC_SE_Li128ELb0ELb1ELb0ELb0EEENS1_19SingleTileSchedulerILb0ELb0ELb1ELi128EEEEEEEEEvNT_6ParamsE --------------------------
	.section	.nv.info._ZN7cutlass13device_kernelIN5flash19enable_sm80_to_sm89INS1_16FlashAttnFwdSm80INS1_25CollectiveMainloopFwdSm80ILi4ELi1ELb0EN4cute5tupleIJNS5_1CILi128EEENS7_ILi64EEENS7_ILi96EEEEEELi96ENS_10bfloat16_tEfNS_4arch4Sm80ELb0ELb0ELb1ELb0ELb1ELb0ELb1ELb0EEENS1_21CollectiveEpilogueFwdINS6_IJS8_SA_S9_EEENS6_IJNS7_ILi1EEESI_SI_EEESC_SE_Li128ELb0ELb1ELb0ELb0EEENS1_19SingleTileSchedulerILb0ELb0ELb1ELi128EEEEEEEEEvNT_6ParamsE,"",@"SHT_CUDA_INFO"
	.sectionflags	@""
	.align	4


	//----- nvinfo : EIATTR_CUDA_API_VERSION
	.align		4
        /*0000*/ 	.byte	0x04, 0x37
        /*0002*/ 	.short	(.L_140 - .L_139)
.L_139:
        /*0004*/ 	.word	0x00000082


	//----- nvinfo : EIATTR_SW2861232_WAR
	.align		4
.L_140:
        /*0008*/ 	.byte	0x01, 0x35
	.zero		2


	//----- nvinfo : EIATTR_PARAM_CBANK
	.align		4
        /*000c*/ 	.byte	0x04, 0x0a
        /*000e*/ 	.short	(.L_142 - .L_141)
	.align		4
.L_141:
        /*0010*/ 	.word	index@(.nv.constant0._ZN7cutlass13device_kernelIN5flash19enable_sm80_to_sm89INS1_16FlashAttnFwdSm80INS1_25CollectiveMainloopFwdSm80ILi4ELi1ELb0EN4cute5tupleIJNS5_1CILi128EEENS7_ILi64EEENS7_ILi96EEEEEELi96ENS_10bfloat16_tEfNS_4arch4Sm80ELb0ELb0ELb1ELb0ELb1ELb0ELb1ELb0EEENS1_21CollectiveEpilogueFwdINS6_IJS8_SA_S9_EEENS6_IJNS7_ILi1EEESI_SI_EEESC_SE_Li128ELb0ELb1ELb0ELb0EEENS1_19SingleTileSchedulerILb0ELb0ELb1ELi128EEEEEEEEEvNT_6ParamsE)
        /*0014*/ 	.short	0x0160
        /*0016*/ 	.short	0x0418


	//----- nvinfo : EIATTR_CBANK_PARAM_SIZE
	.align		4
.L_142:
        /*0018*/ 	.byte	0x03, 0x19
        /*001a*/ 	.short	0x0418


	//----- nvinfo : EIATTR_KPARAM_INFO
	.align		4
        /*001c*/ 	.byte	0x04, 0x17
        /*001e*/ 	.short	(.L_144 - .L_143)
.L_143:
        /*0020*/ 	.word	0x00000000
        /*0024*/ 	.short	0x0000
        /*0026*/ 	.short	0x0000
        /*0028*/ 	.byte	0x00, 0xf0, 0x61, 0x10


	//----- nvinfo : EIATTR_MAXREG_COUNT
	.align		4
.L_144:
        /*002c*/ 	.byte	0x03, 0x1b
        /*002e*/ 	.short	0x00ff


	//----- nvinfo : EIATTR_NUM_BARRIERS
	.align		4
        /*0030*/ 	.byte	0x02, 0x4c
        /*0032*/ 	.byte	0x02
	.zero		1


	//----- nvinfo : EIATTR_ANNOTATIONS
	.align		4
        /*0034*/ 	.byte	0x04, 0x55
        /*0036*/ 	.short	(.L_146 - .L_145)


	//   ....[0]....
.L_145:
        /*0038*/ 	.word	0x00000001
        /*003c*/ 	.byte	0xd0, 0x03, 0x00, 0x00, 0x01, 0x00, 0x00, 0x00, 0x10, 0x04, 0x00, 0x00, 0x01, 0x00, 0x00, 0x00
        /* <DEDUP_REMOVED lines=26> */
        /*01ec*/ 	.byte	0x10, 0xab, 0x00, 0x00, 0x01, 0x00, 0x00, 0x00, 0x20, 0xab, 0x00, 0x00


	//----- nvinfo : EIATTR_MERCURY_ISA_VERSION
	.align		4
.L_146:
        /*01f8*/ 	.byte	0x03, 0x5f
        /*01fa*/ 	.short	0x0000


	//----- nvinfo : EIATTR_COOP_GROUP_MASK_REGIDS
	.align		4
        /*01fc*/ 	.byte	0x04, 0x29
        /*01fe*/ 	.short	(.L_148 - .L_147)


	//   ....[0]....
.L_147:
        /*0200*/ 	.word	0xffffffff


	//   ....[1]....
        /*0204*/ 	.word	0xffffffff


	//   ....[2]....
        /*0208*/ 	.word	0xffffffff


	//   ....[3]....
        /*020c*/ 	.word	0xffffffff


	//   ....[4]....
        /*0210*/ 	.word	0xffffffff


	//   ....[5]....
        /*0214*/ 	.word	0xffffffff


	//   ....[6]....
        /*0218*/ 	.word	0xffffffff


	//   ....[7]....
        /*021c*/ 	.word	0xffffffff


	//   ....[8]....
        /*0220*/ 	.word	0xffffffff


	//   ....[9]....
        /*0224*/ 	.word	0xffffffff


	//   ....[10]....
        /*0228*/ 	.word	0xffffffff


	//   ....[11]....
        /*022c*/ 	.word	0xffffffff


	//   ....[12]....
        /*0230*/ 	.word	0xffffffff


	//   ....[13]....
        /*0234*/ 	.word	0xffffffff


	//   ....[14]....
        /*0238*/ 	.word	0xffffffff


	//   ....[15]....
        /*023c*/ 	.word	0xffffffff


	//   ....[16]....
        /*0240*/ 	.word	0xffffffff


	//   ....[17]....
        /*0244*/ 	.word	0xffffffff


	//   ....[18]....
        /*0248*/ 	.word	0xffffffff


	//   ....[19]....
        /*024c*/ 	.word	0xffffffff


	//   ....[20]....
        /*0250*/ 	.word	0xffffffff


	//   ....[21]....
        /*0254*/ 	.word	0xffffffff


	//   ....[22]....
        /*0258*/ 	.word	0xffffffff


	//   ....[23]....
        /*025c*/ 	.word	0xffffffff


	//   ....[24]....
        /*0260*/ 	.word	0xffffffff


	//   ....[25]....
        /*0264*/ 	.word	0xffffffff


	//   ....[26]....
        /*0268*/ 	.word	0xffffffff


	//   ....[27]....
        /*026c*/ 	.word	0xffffffff


	//   ....[28]....
        /*0270*/ 	.word	0xffffffff


	//   ....[29]....
        /*0274*/ 	.word	0xffffffff


	//   ....[30]....
        /*0278*/ 	.word	0xffffffff


	//   ....[31]....
        /*027c*/ 	.word	0xffffffff


	//   ....[32]....
        /*0280*/ 	.word	0xffffffff


	//   ....[33]....
        /*0284*/ 	.word	0xffffffff


	//   ....[34]....
        /*0288*/ 	.word	0xffffffff


	//   ....[35]....
        /*028c*/ 	.word	0xffffffff


	//   ....[36]....
        /*0290*/ 	.word	0xffffffff


	//   ....[37]....
        /*0294*/ 	.word	0xffffffff


	//   ....[38]....
        /*0298*/ 	.word	0xffffffff


	//   ....[39]....
        /*029c*/ 	.word	0xffffffff


	//   ....[40]....
        /*02a0*/ 	.word	0xffffffff


	//   ....[41]....
        /*02a4*/ 	.word	0xffffffff


	//   ....[42]....
        /*02a8*/ 	.word	0xffffffff


	//   ....[43]....
        /*02ac*/ 	.word	0xffffffff


	//   ....[44]....
        /*02b0*/ 	.word	0xffffffff


	//   ....[45]....
        /*02b4*/ 	.word	0xffffffff


	//   ....[46]....
        /*02b8*/ 	.word	0xffffffff


	//   ....[47]....
        /*02bc*/ 	.word	0xffffffff


	//   ....[48]....
        /*02c0*/ 	.word	0xffffffff


	//   ....[49]....
        /*02c4*/ 	.word	0xffffffff


	//   ....[50]....
        /*02c8*/ 	.word	0xffffffff


	//   ....[51]....
        /*02cc*/ 	.word	0xffffffff


	//   ....[52]....
        /*02d0*/ 	.word	0xffffffff


	//   ....[53]....
        /*02d4*/ 	.word	0xffffffff


	//   ....[54]....
        /*02d8*/ 	.word	0xffffffff


	//   ....[55]....
        /*02dc*/ 	.word	0xffffffff


	//   ....[56]....
        /*02e0*/ 	.word	0xffffffff


	//   ....[57]....
        /*02e4*/ 	.word	0xffffffff


	//   ....[58]....
        /*02e8*/ 	.word	0xffffffff


	//   ....[59]....
        /*02ec*/ 	.word	0xffffffff


	//   ....[60]....
        /*02f0*/ 	.word	0xffffffff


	//   ....[61]....
        /*02f4*/ 	.word	0xffffffff


	//   ....[62]....
        /*02f8*/ 	.word	0xffffffff


	//   ....[63]....
        /*02fc*/ 	.word	0xffffffff


	//   ....[64]....
        /*0300*/ 	.word	0xffffffff


	//   ....[65]....
        /*0304*/ 	.word	0xffffffff


	//   ....[66]....
        /*0308*/ 	.word	0xffffffff


	//   ....[67]....
        /*030c*/ 	.word	0xffffffff


	//----- nvinfo : EIATTR_COOP_GROUP_INSTR_OFFSETS
	.align		4
.L_148:
        /*0310*/ 	.byte	0x04, 0x28
        /*0312*/ 	.short	(.L_150 - .L_149)


	//   ....[0]....
.L_149:
        /*0314*/ 	.word	0x00000660


	//   ....[1]....
        /*0318*/ 	.word	0x000006b0


	//   ....[2]....
        /*031c*/ 	.word	0x00000790


	//   ....[3]....
        /*0320*/ 	.word	0x000007c0


	//   ....[4]....
        /*0324*/ 	.word	0x00000a50


	//   ....[5]....
        /*0328*/ 	.word	0x00000a80


	//   ....[6]....
        /*032c*/ 	.word	0x00000ab0


	//   ....[7]....
        /*0330*/ 	.word	0x00000af0


	//   ....[8]....
        /*0334*/ 	.word	0x00001040


	//   ....[9]....
        /*0338*/ 	.word	0x00001070


	//   ....[10]....
        /*033c*/ 	.word	0x00001080


	//   ....[11]....
        /*0340*/ 	.word	0x000010b0


	//   ....[12]....
        /*0344*/ 	.word	0x00001730


	//   ....[13]....
        /*0348*/ 	.word	0x00001750


	//   ....[14]....
        /*034c*/ 	.word	0x00001770


	//   ....[15]....
        /*0350*/ 	.word	0x000017a0


	//   ....[16]....
        /*0354*/ 	.word	0x00002ca0


	//   ....[17]....
        /*0358*/ 	.word	0x00002cd0


	//   ....[18]....
        /*035c*/ 	.word	0x00002cf0


	//   ....[19]....
        /*0360*/ 	.word	0x00002d10


	//   ....[20]....
        /*0364*/ 	.word	0x00003580


	//   ....[21]....
        /*0368*/ 	.word	0x000036d0


	//   ....[22]....
        /*036c*/ 	.word	0x00003700


	//   ....[23]....
        /*0370*/ 	.word	0x00003800


	//   ....[24]....
        /*0374*/ 	.word	0x00003840


	//   ....[25]....
        /*0378*/ 	.word	0x00003980


	//   ....[26]....
        /*037c*/ 	.word	0x000039b0


	//   ....[27]....
        /*0380*/ 	.word	0x00003b50


	//   ....[28]....
        /*0384*/ 	.word	0x000056b0


	//   ....[29]....
        /*0388*/ 	.word	0x000056c0


	//   ....[30]....
        /*038c*/ 	.word	0x00005740


	//   ....[31]....
        /*0390*/ 	.word	0x00005770


	//   ....[32]....
        /*0394*/ 	.word	0x000059d0


	//   ....[33]....
        /*0398*/ 	.word	0x000059e0


	//   ....[34]....
        /*039c*/ 	.word	0x00005ad0


	//   ....[35]....
        /*03a0*/ 	.word	0x00005af0


	//   ....[36]....
        /*03a4*/ 	.word	0x00006ed0


	//   ....[37]....
        /*03a8*/ 	.word	0x00006f40


	//   ....[38]....
        /*03ac*/ 	.word	0x00006fe0


	//   ....[39]....
        /*03b0*/ 	.word	0x00007040


	//   ....[40]....
        /*03b4*/ 	.word	0x00007070


	//   ....[41]....
        /*03b8*/ 	.word	0x000070a0


	//   ....[42]....
        /*03bc*/ 	.word	0x000071d0


	//   ....[43]....
        /*03c0*/ 	.word	0x000076a0


	//   ....[44]....
        /*03c4*/ 	.word	0x00009690


	//   ....[45]....
        /*03c8*/ 	.word	0x000096a0


	//   ....[46]....
        /*03cc*/ 	.word	0x000096b0


	//   ....[47]....
        /*03d0*/ 	.word	0x000096c0


	//   ....[48]....
        /*03d4*/ 	.word	0x000096f0


	//   ....[49]....
        /*03d8*/ 	.word	0x00009730


	//   ....[50]....
        /*03dc*/ 	.word	0x00009740


	//   ....[51]....
        /*03e0*/ 	.word	0x00009750


	//   ....[52]....
        /*03e4*/ 	.word	0x0000ac90


	//   ....[53]....
        /*03e8*/ 	.word	0x0000aca0


	//   ....[54]....
        /*03ec*/ 	.word	0x0000acc0


	//   ....[55]....
        /*03f0*/ 	.word	0x0000acd0


	//   ....[56]....
        /*03f4*/ 	.word	0x0000ace0


	//   ....[57]....
        /*03f8*/ 	.word	0x0000acf0


	//   ....[58]....
        /*03fc*/ 	.word	0x0000ad00


	//   ....[59]....
        /*0400*/ 	.word	0x0000ad10


	//   ....[60]....
        /*0404*/ 	.word	0x0000ae80


	//   ....[61]....
        /*0408*/ 	.word	0x0000aeb0


	//   ....[62]....
        /*040c*/ 	.word	0x0000b020


	//   ....[63]....
        /*0410*/ 	.word	0x0000b050


	//   ....[64]....
        /*0414*/ 	.word	0x0000b180


	//   ....[65]....
        /*0418*/ 	.word	0x0000b1b0


	//   ....[66]....
        /*041c*/ 	.word	0x0000b2e0


	//   ....[67]....
        /*0420*/ 	.word	0x0000b300


	//----- nvinfo : EIATTR_EXIT_INSTR_OFFSETS
	.align		4
.L_150:
        /*0424*/ 	.byte	0x04, 0x1c
        /*0426*/ 	.short	(.L_152 - .L_151)


	//   ....[0]....
.L_151:
        /*0428*/ 	.word	0x00000040


	//   ....[1]....
        /*042c*/ 	.word	0x0000b310


	//   ....[2]....
        /*0430*/ 	.word	0x0000b3c0


	//   ....[3]....
        /*0434*/ 	.word	0x0000b420


	//----- nvinfo : EIATTR_CTAIDZ_USED
	.align		4
.L_152:
        /*0438*/ 	.byte	0x01, 0x04
	.zero		2


	//----- nvinfo : EIATTR_MAX_THREADS
	.align		4
        /*043c*/ 	.byte	0x04, 0x05
        /*043e*/ 	.short	(.L_154 - .L_153)
.L_153:
        /*0440*/ 	.word	0x00000080
        /*0444*/ 	.word	0x00000001
        /*0448*/ 	.word	0x00000001


	//----- nvinfo : EIATTR_CRS_STACK_SIZE
	.align		4
.L_154:
        /*044c*/ 	.byte	0x04, 0x1e
        /*044e*/ 	.short	(.L_156 - .L_155)
.L_155:
        /*0450*/ 	.word	0x00000000
.L_156:


//--------------------- .nv.info._ZN7cutlass13device_kernelIN5flash19enable_sm80_to_sm89INS1_16FlashAttnFwdSm80INS1_25CollectiveMainloopFwdSm80ILi4ELi1ELb0EN4cute5tupleIJNS5_1CILi128EEENS7_ILi64EEENS7_ILi96EEEEEELi96ENS_10bfloat16_tEfNS_4arch4Sm80ELb0ELb0ELb1ELb1ELb1ELb0ELb1ELb0EEENS1_21CollectiveEpilogueFwdINS6_IJS8_SA_S9_EEENS6_IJNS7_ILi1EEESI_SI_EEESC_SE_Li128ELb1ELb1ELb0ELb0EEENS1_19SingleTileSchedulerILb1ELb0ELb1ELi128EEEEEEEEEvNT_6ParamsE --------------------------
	.section	.nv.info._ZN7cutlass13device_kernelIN5flash19enable_sm80_to_sm89INS1_16FlashAttnFwdSm80INS1_25CollectiveMainloopFwdSm80ILi4ELi1ELb0EN4cute5tupleIJNS5_1CILi128EEENS7_ILi64EEENS7_ILi96EEEEEELi96ENS_10bfloat16_tEfNS_4arch4Sm80ELb0ELb0ELb1ELb1ELb1ELb0ELb1ELb0EEENS1_21CollectiveEpilogueFwdINS6_IJS8_SA_S9_EEENS6_IJNS7_ILi1EEESI_SI_EEESC_SE_Li128ELb1ELb1ELb0ELb0EEENS1_19SingleTileSchedulerILb1ELb0ELb1ELi128EEEEEEEEEvNT_6ParamsE,"",@"SHT_CUDA_INFO"
	.sectionflags	@""
	.align	4


	//----- nvinfo : EIATTR_CUDA_API_VERSION
	.align		4
        /*0000*/ 	.byte	0x04, 0x37
        /*0002*/ 	.short	(.L_158 - .L_157)
.L_157:
        /*0004*/ 	.word	0x00000082


	//----- nvinfo : EIATTR_SW2861232_WAR
	.align		4
.L_158:
        /*0008*/ 	.byte	0x01, 0x35
	.zero		2


	//----- nvinfo : EIATTR_PARAM_CBANK
	.align		4
        /*000c*/ 	.byte	0x04, 0x0a
        /*000e*/ 	.short	(.L_160 - .L_159)
	.align		4
.L_159:
        /*0010*/ 	.word	index@(.nv.constant0._ZN7cutlass13device_kernelIN5flash19enable_sm80_to_sm89INS1_16FlashAttnFwdSm80INS1_25CollectiveMainloopFwdSm80ILi4ELi1ELb0EN4cute5tupleIJNS5_1CILi128EEENS7_ILi64EEENS7_ILi96EEEEEELi96ENS_10bfloat16_tEfNS_4arch4Sm80ELb0ELb0ELb1ELb1ELb1ELb0ELb1ELb0EEENS1_21CollectiveEpilogueFwdINS6_IJS8_SA_S9_EEENS6_IJNS7_ILi1EEESI_SI_EEESC_SE_Li128ELb1ELb1ELb0ELb0EEENS1_19SingleTileSchedulerILb1ELb0ELb1ELi128EEEEEEEEEvNT_6ParamsE)
        /*0014*/ 	.short	0x0160
        /*0016*/ 	.short	0x0418


	//----- nvinfo : EIATTR_CBANK_PARAM_SIZE
	.align		4
.L_160:
        /*0018*/ 	.byte	0x03, 0x19
        /*001a*/ 	.short	0x0418


	//----- nvinfo : EIATTR_KPARAM_INFO
	.align		4
        /*001c*/ 	.byte	0x04, 0x17
        /*001e*/ 	.short	(.L_162 - .L_161)
.L_161:
        /*0020*/ 	.word	0x00000000
        /*0024*/ 	.short	0x0000
        /*0026*/ 	.short	0x0000
        /*0028*/ 	.byte	0x00, 0xf0, 0x61, 0x10


	//----- nvinfo : EIATTR_MAXREG_COUNT
	.align		4
.L_162:
        /*002c*/ 	.byte	0x03, 0x1b
        /*002e*/ 	.short	0x00ff


	//----- nvinfo : EIATTR_NUM_BARRIERS
	.align		4
        /*0030*/ 	.byte	0x02, 0x4c
        /*0032*/ 	.byte	0x02
	.zero		1


	//----- nvinfo : EIATTR_ANNOTATIONS
	.align		4
        /*0034*/ 	.byte	0x04, 0x55
        /*0036*/ 	.short	(.L_164 - .L_163)


	//   ....[0]....
.L_163:
        /* <DEDUP_REMOVED lines=17> */
        /*013c*/ 	.byte	0xb0, 0xb6, 0x00, 0x00


	//----- nvinfo : EIATTR_MERCURY_ISA_VERSION
	.align		4
.L_164:
        /*0140*/ 	.byte	0x03, 0x5f
        /*0142*/ 	.short	0x0000


	//----- nvinfo : EIATTR_COOP_GROUP_MASK_REGIDS
	.align		4
        /*0144*/ 	.byte	0x04, 0x29
        /*0146*/ 	.short	(.L_166 - .L_165)


	//   ....[0]....
.L_165:
        /*0148*/ 	.word	0xffffffff


	//   ....[1]....
        /*014c*/ 	.word	0xffffffff


	//   ....[2]....
        /*0150*/ 	.word	0xffffffff


	//   ....[3]....
        /*0154*/ 	.word	0xffffffff


	//   ....[4]....
        /*0158*/ 	.word	0xffffffff


	//   ....[5]....
        /*015c*/ 	.word	0xffffffff


	//   ....[6]....
        /*0160*/ 	.word	0xffffffff


	//   ....[7]....
        /*0164*/ 	.word	0xffffffff


	//   ....[8]....
        /*0168*/ 	.word	0xffffffff


	//   ....[9]....
        /*016c*/ 	.word	0xffffffff


	//   ....[10]....
        /*0170*/ 	.word	0xffffffff


	//   ....[11]....
        /*0174*/ 	.word	0xffffffff


	//   ....[12]....
        /*0178*/ 	.word	0xffffffff


	//   ....[13]....
        /*017c*/ 	.word	0xffffffff


	//   ....[14]....
        /*0180*/ 	.word	0xffffffff


	//   ....[15]....
        /*0184*/ 	.word	0xffffffff


	//   ....[16]....
        /*0188*/ 	.word	0xffffffff


	//   ....[17]....
        /*018c*/ 	.word	0xffffffff


	//   ....[18]....
        /*0190*/ 	.word	0xffffffff


	//   ....[19]....
        /*0194*/ 	.word	0xffffffff


	//   ....[20]....
        /*0198*/ 	.word	0xffffffff


	//   ....[21]....
        /*019c*/ 	.word	0xffffffff


	//   ....[22]....
        /*01a0*/ 	.word	0xffffffff


	//   ....[23]....
        /*01a4*/ 	.word	0xffffffff


	//   ....[24]....
        /*01a8*/ 	.word	0xffffffff


	//   ....[25]....
        /*01ac*/ 	.word	0xffffffff


	//   ....[26]....
        /*01b0*/ 	.word	0xffffffff


	//   ....[27]....
        /*01b4*/ 	.word	0xffffffff


	//   ....[28]....
        /*01b8*/ 	.word	0xffffffff


	//   ....[29]....
        /*01bc*/ 	.word	0xffffffff


	//   ....[30]....
        /*01c0*/ 	.word	0xffffffff


	//   ....[31]....
        /*01c4*/ 	.word	0xffffffff


	//   ....[32]....
        /*01c8*/ 	.word	0xffffffff


	//   ....[33]....
        /*01cc*/ 	.word	0xffffffff


	//   ....[34]....
        /*01d0*/ 	.word	0xffffffff


	//   ....[35]....
        /*01d4*/ 	.word	0xffffffff


	//   ....[36]....
        /*01d8*/ 	.word	0xffffffff


	//   ....[37]....
        /*01dc*/ 	.word	0xffffffff


	//   ....[38]....
        /*01e0*/ 	.word	0xffffffff


	//   ....[39]....
        /*01e4*/ 	.word	0xffffffff


	//   ....[40]....
        /*01e8*/ 	.word	0xffffffff


	//   ....[41]....
        /*01ec*/ 	.word	0xffffffff


	//   ....[42]....
        /*01f0*/ 	.word	0xffffffff


	//   ....[43]....
        /*01f4*/ 	.word	0xffffffff


	//   ....[44]....
        /*01f8*/ 	.word	0xffffffff


	//   ....[45]....
        /*01fc*/ 	.word	0xffffffff


	//   ....[46]....
        /*0200*/ 	.word	0xffffffff


	//   ....[47]....
        /*0204*/ 	.word	0xffffffff


	//   ....[48]....
        /*0208*/ 	.word	0xffffffff


	//   ....[49]....
        /*020c*/ 	.word	0xffffffff


	//   ....[50]....
        /*0210*/ 	.word	0xffffffff


	//   ....[51]....
        /*0214*/ 	.word	0xffffffff


	//   ....[52]....
        /*0218*/ 	.word	0xffffffff


	//   ....[53]....
        /*021c*/ 	.word	0xffffffff


	//   ....[54]....
        /*0220*/ 	.word	0xffffffff


	//   ....[55]....
        /*0224*/ 	.word	0xffffffff


	//   ....[56]....
        /*0228*/ 	.word	0xffffffff


	//   ....[57]....
        /*022c*/ 	.word	0xffffffff


	//   ....[58]....
        /*0230*/ 	.word	0xffffffff


	//   ....[59]....
        /*0234*/ 	.word	0xffffffff


	//   ....[60]....
        /*0238*/ 	.word	0xffffffff


	//   ....[61]....
        /*023c*/ 	.word	0xffffffff


	//   ....[62]....
        /*0240*/ 	.word	0xffffffff


	//   ....[63]....
        /*0244*/ 	.word	0xffffffff


	//   ....[64]....
        /*0248*/ 	.word	0xffffffff


	//   ....[65]....
        /*024c*/ 	.word	0xffffffff


	//   ....[66]....
        /*0250*/ 	.word	0xffffffff


	//   ....[67]....
        /*0254*/ 	.word	0xffffffff


	//   ....[68]....
        /*0258*/ 	.word	0xffffffff


	//   ....[69]....
        /*025c*/ 	.word	0xffffffff


	//   ....[70]....
        /*0260*/ 	.word	0xffffffff


	//   ....[71]....
        /*0264*/ 	.word	0xffffffff


	//   ....[72]....
        /*0268*/ 	.word	0xffffffff


	//   ....[73]....
        /*026c*/ 	.word	0xffffffff


	//   ....[74]....
        /*0270*/ 	.word	0xffffffff


	//   ....[75]....
        /*0274*/ 	.word	0xffffffff


	//   ....[76]....
        /*0278*/ 	.word	0xffffffff


	//----- nvinfo : EIATTR_COOP_GROUP_INSTR_OFFSETS
	.align		4
.L_166:
        /*027c*/ 	.byte	0x04, 0x28
        /*027e*/ 	.short	(.L_168 - .L_167)


	//   ....[0]....
.L_167:
        /*0280*/ 	.word	0x00000090


	//   ....[1]....
        /*0284*/ 	.word	0x00000f60


	//   ....[2]....
        /*0288*/ 	.word	0x00000f90


	//   ....[3]....
        /*028c*/ 	.word	0x00001130


	//   ....[4]....
        /*0290*/ 	.word	0x00001160


	//   ....[5]....
        /*0294*/ 	.word	0x00001280


	//   ....[6]....
        /*0298*/ 	.word	0x000012b0


	//   ....[7]....
        /*029c*/ 	.word	0x000013d0


	//   ....[8]....
        /*02a0*/ 	.word	0x00001410


	//   ....[9]....
        /*02a4*/ 	.word	0x000018f0


	//   ....[10]....
        /*02a8*/ 	.word	0x00001920


	//   ....[11]....
        /*02ac*/ 	.word	0x00001a30


	//   ....[12]....
        /*02b0*/ 	.word	0x00001ad0


	//   ....[13]....
        /*02b4*/ 	.word	0x00001ae0


	//   ....[14]....
        /*02b8*/ 	.word	0x00001b00


	//   ....[15]....
        /*02bc*/ 	.word	0x00001b30


	//   ....[16]....
        /*02c0*/ 	.word	0x00001b60


	//   ....[17]....
        /*02c4*/ 	.word	0x00003310


	//   ....[18]....
        /*02c8*/ 	.word	0x00003320


	//   ....[19]....
        /*02cc*/ 	.word	0x00003390


	//   ....[20]....
        /*02d0*/ 	.word	0x000033b0


	//   ....[21]....
        /*02d4*/ 	.word	0x00003c00


	//   ....[22]....
        /*02d8*/ 	.word	0x00003ce0


	//   ....[23]....
        /*02dc*/ 	.word	0x00003d40


	//   ....[24]....
        /*02e0*/ 	.word	0x00003e10


	//   ....[25]....
        /*02e4*/ 	.word	0x00003e40


	//   ....[26]....
        /*02e8*/ 	.word	0x00003f70


	//   ....[27]....
        /*02ec*/ 	.word	0x00003f90


	//   ....[28]....
        /*02f0*/ 	.word	0x000040c0


	//   ....[29]....
        /*02f4*/ 	.word	0x000059f0


	//   ....[30]....
        /*02f8*/ 	.word	0x00005a00


	//   ....[31]....
        /*02fc*/ 	.word	0x00005a10


	//   ....[32]....
        /*0300*/ 	.word	0x00005a20


	//   ....[33]....
        /*0304*/ 	.word	0x00005e30


	//   ....[34]....
        /*0308*/ 	.word	0x00005e50


	//   ....[35]....
        /*030c*/ 	.word	0x00005e70


	//   ....[36]....
        /*0310*/ 	.word	0x00005ef0


	//   ....[37]....
        /*0314*/ 	.word	0x00007140


	//   ....[38]....
        /*0318*/ 	.word	0x000071d0


	//   ....[39]....
        /*031c*/ 	.word	0x000072d0


	//   ....[40]....
        /*0320*/ 	.word	0x00007320


	//   ....[41]....
        /*0324*/ 	.word	0x00007360


	//   ....[42]....
        /*0328*/ 	.word	0x00007450


	//   ....[43]....
        /*032c*/ 	.word	0x00007460


	//   ....[44]....
        /*0330*/ 	.word	0x000079a0


	//   ....[45]....
        /*0334*/ 	.word	0x00009640


	//   ....[46]....
        /*0338*/ 	.word	0x00009650


	//   ....[47]....
        /*033c*/ 	.word	0x00009660


	//   ....[48]....
        /*0340*/ 	.word	0x00009670


	//   ....[49]....
        /*0344*/ 	.word	0x000096a0


	//   ....[50]....
        /*0348*/ 	.word	0x000096c0


	//   ....[51]....
        /*034c*/ 	.word	0x000096e0


	//   ....[52]....
        /*0350*/ 	.word	0x000096f0


	//   ....[53]....
        /*0354*/ 	.word	0x0000add0


	//   ....[54]....
        /*0358*/ 	.word	0x0000ae00


	//   ....[55]....
        /*035c*/ 	.word	0x0000ae30


	//   ....[56]....
        /*0360*/ 	.word	0x0000ae50


	//   ....[57]....
        /*0364*/ 	.word	0x0000ae60


	//   ....[58]....
        /*0368*/ 	.word	0x0000ae70


	//   ....[59]....
        /*036c*/ 	.word	0x0000ae80


	//   ....[60]....
        /*0370*/ 	.word	0x0000ae90


	//   ....[61]....
        /*0374*/ 	.word	0x0000b0b0


	//   ....[62]....
        /*0378*/ 	.word	0x0000b0c0


	//   ....[63]....
        /*037c*/ 	.word	0x0000b240


	//   ....[64]....
        /*0380*/ 	.word	0x0000b270


	//   ....[65]....
        /*0384*/ 	.word	0x0000b3c0


	//   ....[66]....
        /*0388*/ 	.word	0x0000b3f0


	//   ....[67]....
        /*038c*/ 	.word	0x0000b540


	//   ....[68]....
        /*0390*/ 	.word	0x0000b560


	//   ....[69]....
        /*0394*/ 	.word	0x0000bd50


	//   ....[70]....
        /*0398*/ 	.word	0x0000bd70


	//   ....[71]....
        /*039c*/ 	.word	0x0000bec0


	//   ....[72]....
        /*03a0*/ 	.word	0x0000bef0


	//   ....[73]....
        /*03a4*/ 	.word	0x0000c020


	//   ....[74]....
        /*03a8*/ 	.word	0x0000c050


	//   ....[75]....
        /*03ac*/ 	.word	0x0000c180


	//   ....[76]....
        /*03b0*/ 	.word	0x0000c1a0


	//----- nvinfo : EIATTR_EXIT_INSTR_OFFSETS
	.align		4
.L_168:
        /*03b4*/ 	.byte	0x04, 0x1c
        /*03b6*/ 	.short	(.L_170 - .L_169)


	//   ....[0]....
.L_169:
        /*03b8*/ 	.word	0x00000350


	//   ....[1]....
        /*03bc*/ 	.word	0x0000b570


	//   ....[2]....
        /*03c0*/ 	.word	0x0000b640


	//   ....[3]....
        /*03c4*/ 	.word	0x0000b6a0


	//   ....[4]....
        /*03c8*/ 	.word	0x0000c1b0


	//   ....[5]....
        /*03cc*/ 	.word	0x0000c260


	//   ....[6]....
        /*03d0*/ 	.word	0x0000c2c0


	//----- nvinfo : EIATTR_CTAIDZ_USED
	.align		4
.L_170:
        /*03d4*/ 	.byte	0x01, 0x04
	.zero		2


	//----- nvinfo : EIATTR_MAX_THREADS
	.align		4
        /*03d8*/ 	.byte	0x04, 0x05
        /*03da*/ 	.short	(.L_172 - .L_171)
.L_171:
        /*03dc*/ 	.word	0x00000080
        /*03e0*/ 	.word	0x00000001
        /*03e4*/ 	.word	0x00000001


	//----- nvinfo : EIATTR_CRS_STACK_SIZE
	.align		4
.L_172:
        /*03e8*/ 	.byte	0x04, 0x1e
        /*03ea*/ 	.short	(.L_174 - .L_173)
.L_173:
        /*03ec*/ 	.word	0x00000000
.L_174:


//--------------------- .nv.info._ZN7cutlass13device_kernelIN5flash19enable_sm80_to_sm89INS1_16FlashAttnFwdSm80INS1_25CollectiveMainloopFwdSm80ILi4ELi1ELb0EN4cute5tupleIJNS5_1CILi128EEENS7_ILi64EEENS7_ILi96EEEEEELi96ENS_10bfloat16_tEfNS_4arch4Sm80ELb0ELb0ELb1ELb1ELb1ELb1ELb1ELb0EEENS1_21CollectiveEpilogueFwdINS6_IJS8_SA_S9_EEENS6_IJNS7_ILi1EEESI_SI_EEESC_SE_Li128ELb1ELb1ELb0ELb0EEENS1_19SingleTileSchedulerILb1ELb0ELb1ELi128EEEEEEEEEvNT_6ParamsE --------------------------
	.section	.nv.info._ZN7cutlass13device_kernelIN5flash19enable_sm80_to_sm89INS1_16FlashAttnFwdSm80INS1_25CollectiveMainloopFwdSm80ILi4ELi1ELb0EN4cute5tupleIJNS5_1CILi128EEENS7_ILi64EEENS7_ILi96EEEEEELi96ENS_10bfloat16_tEfNS_4arch4Sm80ELb0ELb0ELb1ELb1ELb1ELb1ELb1ELb0EEENS1_21CollectiveEpilogueFwdINS6_IJS8_SA_S9_EEENS6_IJNS7_ILi1EEESI_SI_EEESC_SE_Li128ELb1ELb1ELb0ELb0EEENS1_19SingleTileSchedulerILb1ELb0ELb1ELi128EEEEEEEEEvNT_6ParamsE,"",@"SHT_CUDA_INFO"
	.sectionflags	@""
	.align	4


	//----- nvinfo : EIATTR_CUDA_API_VERSION
	.align		4
        /*0000*/ 	.byte	0x04, 0x37
        /*0002*/ 	.short	(.L_176 - .L_175)
.L_175:
        /*0004*/ 	.word	0x00000082


	//----- nvinfo : EIATTR_SW2861232_WAR
	.align		4
.L_176:
        /*0008*/ 	.byte	0x01, 0x35
	.zero		2


	//----- nvinfo : EIATTR_PARAM_CBANK
	.align		4
        /*000c*/ 	.byte	0x04, 0x0a
        /*000e*/ 	.short	(.L_178 - .L_177)
	.align		4
.L_177:
        /*0010*/ 	.word	index@(.nv.constant0._ZN7cutlass13device_kernelIN5flash19enable_sm80_to_sm89INS1_16FlashAttnFwdSm80INS1_25CollectiveMainloopFwdSm80ILi4ELi1ELb0EN4cute5tupleIJNS5_1CILi128EEENS7_ILi64EEENS7_ILi96EEEEEELi96ENS_10bfloat16_tEfNS_4arch4Sm80ELb0ELb0ELb1ELb1ELb1ELb1ELb1ELb0EEENS1_21CollectiveEpilogueFwdINS6_IJS8_SA_S9_EEENS6_IJNS7_ILi1EEESI_SI_EEESC_SE_Li128ELb1ELb1ELb0ELb0EEENS1_19SingleTileSchedulerILb1ELb0ELb1ELi128EEEEEEEEEvNT_6ParamsE)
        /*0014*/ 	.short	0x0160
        /*0016*/ 	.short	0x0418


	//----- nvinfo : EIATTR_CBANK_PARAM_SIZE
	.align		4
.L_178:
        /*0018*/ 	.byte	0x03, 0x19
        /*001a*/ 	.short	0x0418


	//----- nvinfo : EIATTR_KPARAM_INFO
	.align		4
        /*001c*/ 	.byte	0x04, 0x17
        /*001e*/ 	.short	(.L_180 - .L_179)
.L_179:
        /*0020*/ 	.word	0x00000000
        /*0024*/ 	.short	0x0000
        /*0026*/ 	.short	0x0000
        /*0028*/ 	.byte	0x00, 0xf0, 0x61, 0x10


	//----- nvinfo : EIATTR_MAXREG_COUNT
	.align		4
.L_180:
        /*002c*/ 	.byte	0x03, 0x1b
        /*002e*/ 	.short	0x00ff


	//----- nvinfo : EIATTR_NUM_BARRIERS
	.align		4
        /*0030*/ 	.byte	0x02, 0x4c
        /*0032*/ 	.byte	0x02
	.zero		1


	//----- nvinfo : EIATTR_ANNOTATIONS
	.align		4
        /*0034*/ 	.byte	0x04, 0x55
        /*0036*/ 	.short	(.L_182 - .L_181)


	//   ....[0]....
.L_181:
        /* <DEDUP_REMOVED lines=19> */


	//----- nvinfo : EIATTR_MERCURY_ISA_VERSION
	.align		4
.L_182:
        /*0150*/ 	.byte	0x03, 0x5f
        /*0152*/ 	.short	0x0000


	//----- nvinfo : EIATTR_COOP_GROUP_MASK_REGIDS
	.align		4
        /*0154*/ 	.byte	0x04, 0x29
        /*0156*/ 	.short	(.L_184 - .L_183)


	//   ....[0]....
.L_183:
        /*0158*/ 	.word	0xffffffff


	//   ....[1]....
        /*015c*/ 	.word	0xffffffff


	//   ....[2]....
        /*0160*/ 	.word	0xffffffff


	//   ....[3]....
        /*0164*/ 	.word	0xffffffff


	//   ....[4]....
        /*0168*/ 	.word	0xffffffff


	//   ....[5]....
        /*016c*/ 	.word	0xffffffff


	//   ....[6]....
        /*0170*/ 	.word	0xffffffff


	//   ....[7]....
        /*0174*/ 	.word	0xffffffff


	//   ....[8]....
        /*0178*/ 	.word	0xffffffff


	//   ....[9]....
        /*017c*/ 	.word	0xffffffff


	//   ....[10]....
        /*0180*/ 	.word	0xffffffff


	//   ....[11]....
        /*0184*/ 	.word	0xffffffff


	//   ....[12]....
        /*0188*/ 	.word	0xffffffff


	//   ....[13]....
        /*018c*/ 	.word	0xffffffff


	//   ....[14]....
        /*0190*/ 	.word	0xffffffff


	//   ....[15]....
        /*0194*/ 	.word	0xffffffff


	//   ....[16]....
        /*0198*/ 	.word	0xffffffff


	//   ....[17]....
        /*019c*/ 	.word	0xffffffff


	//   ....[18]....
        /*01a0*/ 	.word	0xffffffff


	//   ....[19]....
        /*01a4*/ 	.word	0xffffffff


	//   ....[20]....
        /*01a8*/ 	.word	0xffffffff


	//   ....[21]....
        /*01ac*/ 	.word	0xffffffff


	//   ....[22]....
        /*01b0*/ 	.word	0xffffffff


	//   ....[23]....
        /*01b4*/ 	.word	0xffffffff


	//   ....[24]....
        /*01b8*/ 	.word	0xffffffff


	//   ....[25]....
        /*01bc*/ 	.word	0xffffffff


	//   ....[26]....
        /*01c0*/ 	.word	0xffffffff


	//   ....[27]....
        /*01c4*/ 	.word	0xffffffff


	//   ....[28]....
        /*01c8*/ 	.word	0xffffffff


	//   ....[29]....
        /*01cc*/ 	.word	0xffffffff


	//   ....[30]....
        /*01d0*/ 	.word	0xffffffff


	//   ....[31]....
        /*01d4*/ 	.word	0xffffffff


	//   ....[32]....
        /*01d8*/ 	.word	0xffffffff


	//   ....[33]....
        /*01dc*/ 	.word	0xffffffff


	//   ....[34]....
        /*01e0*/ 	.word	0xffffffff


	//   ....[35]....
        /*01e4*/ 	.word	0xffffffff


	//   ....[36]....
        /*01e8*/ 	.word	0xffffffff


	//   ....[37]....
        /*01ec*/ 	.word	0xffffffff


	//   ....[38]....
        /*01f0*/ 	.word	0xffffffff


	//   ....[39]....
        /*01f4*/ 	.word	0xffffffff


	//   ....[40]....
        /*01f8*/ 	.word	0xffffffff


	//   ....[41]....
        /*01fc*/ 	.word	0xffffffff


	//   ....[42]....
        /*0200*/ 	.word	0xffffffff


	//   ....[43]....
        /*0204*/ 	.word	0xffffffff


	//   ....[44]....
        /*0208*/ 	.word	0xffffffff


	//   ....[45]....
        /*020c*/ 	.word	0xffffffff


	//   ....[46]....
        /*0210*/ 	.word	0xffffffff


	//   ....[47]....
        /*0214*/ 	.word	0xffffffff


	//   ....[48]....
        /*0218*/ 	.word	0xffffffff


	//   ....[49]....
        /*021c*/ 	.word	0xffffffff


	//   ....[50]....
        /*0220*/ 	.word	0xffffffff


	//   ....[51]....
        /*0224*/ 	.word	0xffffffff


	//   ....[52]....
        /*0228*/ 	.word	0xffffffff


	//   ....[53]....
        /*022c*/ 	.word	0xffffffff


	//   ....[54]....
        /*0230*/ 	.word	0xffffffff


	//   ....[55]....
        /*0234*/ 	.word	0xffffffff


	//   ....[56]....
        /*0238*/ 	.word	0xffffffff


	//   ....[57]....
        /*023c*/ 	.word	0xffffffff


	//   ....[58]....
        /*0240*/ 	.word	0xffffffff


	//   ....[59]....
        /*0244*/ 	.word	0xffffffff


	//   ....[60]....
        /*0248*/ 	.word	0xffffffff


	//   ....[61]....
        /*024c*/ 	.word	0xffffffff


	//   ....[62]....
        /*0250*/ 	.word	0xffffffff


	//   ....[63]....
        /*0254*/ 	.word	0xffffffff


	//   ....[64]....
        /*0258*/ 	.word	0xffffffff


	//   ....[65]....
        /*025c*/ 	.word	0xffffffff


	//   ....[66]....
        /*0260*/ 	.word	0xffffffff


	//   ....[67]....
        /*0264*/ 	.word	0xffffffff


	//   ....[68]....
        /*0268*/ 	.word	0xffffffff


	//   ....[69]....
        /*026c*/ 	.word	0xffffffff


	//   ....[70]....
        /*0270*/ 	.word	0xffffffff


	//   ....[71]....
        /*0274*/ 	.word	0xffffffff


	//   ....[72]....
        /*0278*/ 	.word	0xffffffff


	//   ....[73]....
        /*027c*/ 	.word	0xffffffff


	//   ....[74]....
        /*0280*/ 	.word	0xffffffff


	//   ....[75]....
        /*0284*/ 	.word	0xffffffff


	//   ....[76]....
        /*0288*/ 	.word	0xffffffff


	//   ....[77]....
        /*028c*/ 	.word	0xffffffff


	//   ....[78]....
        /*0290*/ 	.word	0xffffffff


	//   ....[79]....
        /*0294*/ 	.word	0xffffffff


	//   ....[80]....
        /*0298*/ 	.word	0xffffffff


	//   ....[81]....
        /*029c*/ 	.word	0xffffffff


	//   ....[82]....
        /*02a0*/ 	.word	0xffffffff


	//   ....[83]....
        /*02a4*/ 	.word	0xffffffff


	//   ....[84]....
        /*02a8*/ 	.word	0xffffffff


	//----- nvinfo : EIATTR_COOP_GROUP_INSTR_OFFSETS
	.align		4
.L_184:
        /*02ac*/ 	.byte	0x04, 0x28
        /*02ae*/ 	.short	(.L_186 - .L_185)


	//   ....[0]....
.L_185:
        /*02b0*/ 	.word	0x00000090


	//   ....[1]....
        /*02b4*/ 	.word	0x00001fa0


	//   ....[2]....
        /*02b8*/ 	.word	0x00001fb0


	//   ....[3]....
        /*02bc*/ 	.word	0x00003af0


	//   ....[4]....
        /*02c0*/ 	.word	0x00003b00


	//   ....[5]....
        /*02c4*/ 	.word	0x00005480


	//   ....[6]....
        /*02c8*/ 	.word	0x000054a0


	//   ....[7]....
        /*02cc*/ 	.word	0x000059a0


	//   ....[8]....
        /*02d0*/ 	.word	0x00005a00


	//   ....[9]....
        /*02d4*/ 	.word	0x00006750


	//   ....[10]....
        /*02d8*/ 	.word	0x00006780


	//   ....[11]....
        /*02dc*/ 	.word	0x00006940


	//   ....[12]....
        /*02e0*/ 	.word	0x00006970


	//   ....[13]....
        /*02e4*/ 	.word	0x00006a90


	//   ....[14]....
        /*02e8*/ 	.word	0x00006ac0


	//   ....[15]....
        /*02ec*/ 	.word	0x00006c10


	//   ....[16]....
        /*02f0*/ 	.word	0x00006c40


	//   ....[17]....
        /*02f4*/ 	.word	0x000070c0


	//   ....[18]....
        /*02f8*/ 	.word	0x000070f0


	//   ....[19]....
        /*02fc*/ 	.word	0x00007130


	//   ....[20]....
        /*0300*/ 	.word	0x00007150


	//   ....[21]....
        /*0304*/ 	.word	0x0000d470


	//   ....[22]....
        /*0308*/ 	.word	0x0000d480


	//   ....[23]....
        /*030c*/ 	.word	0x0000d490


	//   ....[24]....
        /*0310*/ 	.word	0x0000d4a0


	//   ....[25]....
        /*0314*/ 	.word	0x0000eab0


	//   ....[26]....
        /*0318*/ 	.word	0x0000ead0


	//   ....[27]....
        /*031c*/ 	.word	0x0000eb40


	//   ....[28]....
        /*0320*/ 	.word	0x0000eb60


	//   ....[29]....
        /*0324*/ 	.word	0x0000f3c0


	//   ....[30]....
        /*0328*/ 	.word	0x0000f4a0


	//   ....[31]....
        /*032c*/ 	.word	0x0000f530


	//   ....[32]....
        /*0330*/ 	.word	0x0000f5b0


	//   ....[33]....
        /*0334*/ 	.word	0x0000f5e0


	//   ....[34]....
        /*0338*/ 	.word	0x0000f6c0


	//   ....[35]....
        /*033c*/ 	.word	0x0000f700


	//   ....[36]....
        /*0340*/ 	.word	0x0000f830


	//   ....[37]....
        /*0344*/ 	.word	0x00011180


	//   ....[38]....
        /*0348*/ 	.word	0x00011190


	//   ....[39]....
        /*034c*/ 	.word	0x000111a0


	//   ....[40]....
        /*0350*/ 	.word	0x000111b0


	//   ....[41]....
        /*0354*/ 	.word	0x000115c0


	//   ....[42]....
        /*0358*/ 	.word	0x000115e0


	//   ....[43]....
        /*035c*/ 	.word	0x00011600


	//   ....[44]....
        /*0360*/ 	.word	0x00011680


	//   ....[45]....
        /*0364*/ 	.word	0x000128d0


	//   ....[46]....
        /*0368*/ 	.word	0x00012960


	//   ....[47]....
        /*036c*/ 	.word	0x00012a60


	//   ....[48]....
        /*0370*/ 	.word	0x00012ab0


	//   ....[49]....
        /*0374*/ 	.word	0x00012af0


	//   ....[50]....
        /*0378*/ 	.word	0x00012be0


	//   ....[51]....
        /*037c*/ 	.word	0x00012bf0


	//   ....[52]....
        /*0380*/ 	.word	0x00013130


	//   ....[53]....
        /*0384*/ 	.word	0x00014dd0


	//   ....[54]....
        /*0388*/ 	.word	0x00014de0


	//   ....[55]....
        /*038c*/ 	.word	0x00014df0


	//   ....[56]....
        /*0390*/ 	.word	0x00014e00


	//   ....[57]....
        /*0394*/ 	.word	0x00014e30


	//   ....[58]....
        /*0398*/ 	.word	0x00014e50


	//   ....[59]....
        /*039c*/ 	.word	0x00014e70


	//   ....[60]....
        /*03a0*/ 	.word	0x00014e80


	//   ....[61]....
        /*03a4*/ 	.word	0x00016560


	//   ....[62]....
        /*03a8*/ 	.word	0x00016590


	//   ....[63]....
        /*03ac*/ 	.word	0x000165c0


	//   ....[64]....
        /*03b0*/ 	.word	0x000165e0


	//   ....[65]....
        /*03b4*/ 	.word	0x000165f0


	//   ....[66]....
        /*03b8*/ 	.word	0x00016600


	//   ....[67]....
        /*03bc*/ 	.word	0x00016610


	//   ....[68]....
        /*03c0*/ 	.word	0x00016620


	//   ....[69]....
        /*03c4*/ 	.word	0x00016840


	//   ....[70]....
        /*03c8*/ 	.word	0x00016850


	//   ....[71]....
        /*03cc*/ 	.word	0x000169d0


	//   ....[72]....
        /*03d0*/ 	.word	0x00016a00


	//   ....[73]....
        /*03d4*/ 	.word	0x00016b50


	//   ....[74]....
        /*03d8*/ 	.word	0x00016b80


	//   ....[75]....
        /*03dc*/ 	.word	0x00016cd0


	//   ....[76]....
        /*03e0*/ 	.word	0x00016cf0


	//   ....[77]....
        /*03e4*/ 	.word	0x000174e0


	//   ....[78]....
        /*03e8*/ 	.word	0x00017500


	//   ....[79]....
        /*03ec*/ 	.word	0x00017650


	//   ....[80]....
        /*03f0*/ 	.word	0x00017680


	//   ....[81]....
        /*03f4*/ 	.word	0x000177b0


	//   ....[82]....
        /*03f8*/ 	.word	0x000177e0


	//   ....[83]....
        /*03fc*/ 	.word	0x00017910


	//   ....[84]....
        /*0400*/ 	.word	0x00017930


	//----- nvinfo : EIATTR_EXIT_INSTR_OFFSETS
	.align		4
.L_186:
        /*0404*/ 	.byte	0x04, 0x1c
        /*0406*/ 	.short	(.L_188 - .L_187)


	//   ....[0]....
.L_187:
        /*0408*/ 	.word	0x00000350


	//   ....[1]....
        /*040c*/ 	.word	0x00016d00


	//   ....[2]....
        /*0410*/ 	.word	0x00016dd0


	//   ....[3]....
        /*0414*/ 	.word	0x00016e30


	//   ....[4]....
        /*0418*/ 	.word	0x00017940


	//   ....[5]....
        /*041c*/ 	.word	0x000179f0


	//   ....[6]....
        /*0420*/ 	.word	0x00017a50


	//----- nvinfo : EIATTR_CTAIDZ_USED
	.align		4
.L_188:
        /*0424*/ 	.byte	0x01, 0x04
	.zero		2


	//----- nvinfo : EIATTR_MAX_THREADS
	.align		4
        /*0428*/ 	.byte	0x04, 0x05
        /*042a*/ 	.short	(.L_190 - .L_189)
.L_189:
        /*042c*/ 	.word	0x00000080
        /*0430*/ 	.word	0x00000001
        /*0434*/ 	.word	0x00000001


	//----- nvinfo : EIATTR_CRS_STACK_SIZE
	.align		4
.L_190:
        /*0438*/ 	.byte	0x04, 0x1e
        /*043a*/ 	.short	(.L_192 - .L_191)
.L_191:
        /*043c*/ 	.word	0x00000000
.L_192:


//--------------------- .nv.info._ZN7cutlass13device_kernelIN5flash19enable_sm80_to_sm89INS1_16FlashAttnFwdSm80INS1_25CollectiveMainloopFwdSm80ILi4ELi1ELb0EN4cute5tupleIJNS5_1CILi128EEENS7_ILi48EEENS7_ILi96EEEEEELi96ENS_10bfloat16_tEfNS_4arch4Sm80ELb0ELb1ELb1ELb0ELb1ELb0ELb1ELb0EEENS1_21CollectiveEpilogueFwdINS6_IJS8_SA_S9_EEENS6_IJNS7_ILi1EEESI_SI_EEESC_SE_Li128ELb0ELb1ELb0ELb0EEENS1_19SingleTileSchedulerILb0ELb0ELb1ELi128EEEEEEEEEvNT_6ParamsE --------------------------
	.section	.nv.info._ZN7cutlass13device_kernelIN5flash19enable_sm80_to_sm89INS1_16FlashAttnFwdSm80INS1_25CollectiveMainloopFwdSm80ILi4ELi1ELb0EN4cute5tupleIJNS5_1CILi128EEENS7_ILi48EEENS7_ILi96EEEEEELi96ENS_10bfloat16_tEfNS_4arch4Sm80ELb0ELb1ELb1ELb0ELb1ELb0ELb1ELb0EEENS1_21CollectiveEpilogueFwdINS6_IJS8_SA_S9_EEENS6_IJNS7_ILi1EEESI_SI_EEESC_SE_Li128ELb0ELb1ELb0ELb0EEENS1_19SingleTileSchedulerILb0ELb0ELb1ELi128EEEEEEEEEvNT_6ParamsE,"",@"SHT_CUDA_INFO"
	.sectionflags	@""
	.align	4


	//----- nvinfo : EIATTR_CUDA_API_VERSION
	.align		4
        /*0000*/ 	.byte	0x04, 0x37
        /*0002*/ 	.short	(.L_194 - .L_193)
.L_193:
        /*0004*/ 	.word	0x00000082


	//----- nvinfo : EIATTR_SW2861232_WAR
	.align		4
.L_194:
        /*0008*/ 	.byte	0x01, 0x35
	.zero		2


	//----- nvinfo : EIATTR_PARAM_CBANK
	.align		4
        /*000c*/ 	.byte	0x04, 0x0a
        /*000e*/ 	.short	(.L_196 - .L_195)
	.align		4
.L_195:
        /*0010*/ 	.word	index@(.nv.constant0._ZN7cutlass13device_kernelIN5flash19enable_sm80_to_sm89INS1_16FlashAttnFwdSm80INS1_25CollectiveMainloopFwdSm80ILi4ELi1ELb0EN4cute5tupleIJNS5_1CILi128EEENS7_ILi48EEENS7_ILi96EEEEEELi96ENS_10bfloat16_tEfNS_4arch4Sm80ELb0ELb1ELb1ELb0ELb1ELb0ELb1ELb0EEENS1_21CollectiveEpilogueFwdINS6_IJS8_SA_S9_EEENS6_IJNS7_ILi1EEESI_SI_EEESC_SE_Li128ELb0ELb1ELb0ELb0EEENS1_19SingleTileSchedulerILb0ELb0ELb1ELi128EEEEEEEEEvNT_6ParamsE)
        /*0014*/ 	.short	0x0160
        /*0016*/ 	.short	0x0418


	//----- nvinfo : EIATTR_CBANK_PARAM_SIZE
	.align		4
.L_196:
        /*0018*/ 	.byte	0x03, 0x19
        /*001a*/ 	.short	0x0418


	//----- nvinfo : EIATTR_KPARAM_INFO
	.align		4
        /*001c*/ 	.byte	0x04, 0x17
        /*001e*/ 	.short	(.L_198 - .L_197)
.L_197:
        /*0020*/ 	.word	0x00000000
        /*0024*/ 	.short	0x0000
        /*0026*/ 	.short	0x0000
        /*0028*/ 	.byte	0x00, 0xf0, 0x61, 0x10


	//----- nvinfo : EIATTR_MAXREG_COUNT
	.align		4
.L_198:
        /*002c*/ 	.byte	0x03, 0x1b
        /*002e*/ 	.short	0x00ff


	//----- nvinfo : EIATTR_NUM_BARRIERS
	.align		4
        /*0030*/ 	.byte	0x02, 0x4c
        /*0032*/ 	.byte	0x02
	.zero		1


	//----- nvinfo : EIATTR_ANNOTATIONS
	.align		4
        /*0034*/ 	.byte	0x04, 0x55
        /*0036*/ 	.short	(.L_200 - .L_199)


	//   ....[0]....
.L_199:
        /* <DEDUP_REMOVED lines=36> */


	//----- nvinfo : EIATTR_MERCURY_ISA_VERSION
	.align		4
.L_200:
        /*0268*/ 	.byte	0x03, 0x5f
        /*026a*/ 	.short	0x0000


	//----- nvinfo : EIATTR_COOP_GROUP_MASK_REGIDS
	.align		4
        /*026c*/ 	.byte	0x04, 0x29
        /*026e*/ 	.short	(.L_202 - .L_201)


	//   ....[0]....
.L_201:
        /*0270*/ 	.word	0xffffffff


	//   ....[1]....
        /*0274*/ 	.word	0xffffffff


	//   ....[2]....
        /*0278*/ 	.word	0xffffffff


	//   ....[3]....
        /*027c*/ 	.word	0xffffffff


	//   ....[4]....
        /*0280*/ 	.word	0xffffffff


	//   ....[5]....
        /*0284*/ 	.word	0xffffffff


	//   ....[6]....
        /*0288*/ 	.word	0xffffffff


	//   ....[7]....
        /*028c*/ 	.word	0xffffffff


	//   ....[8]....
        /*0290*/ 	.word	0xffffffff


	//   ....[9]....
        /*0294*/ 	.word	0xffffffff


	//   ....[10]....
        /*0298*/ 	.word	0xffffffff


	//   ....[11]....
        /*029c*/ 	.word	0xffffffff


	//   ....[12]....
        /*02a0*/ 	.word	0xffffffff


	//   ....[13]....
        /*02a4*/ 	.word	0xffffffff


	//   ....[14]....
        /*02a8*/ 	.word	0xffffffff


	//   ....[15]....
        /*02ac*/ 	.word	0xffffffff


	//   ....[16]....
        /*02b0*/ 	.word	0xffffffff


	//   ....[17]....
        /*02b4*/ 	.word	0xffffffff


	//   ....[18]....
        /*02b8*/ 	.word	0xffffffff


	//   ....[19]....
        /*02bc*/ 	.word	0xffffffff


	//   ....[20]....
        /*02c0*/ 	.word	0xffffffff


	//   ....[21]....
        /*02c4*/ 	.word	0xffffffff


	//   ....[22]....
        /*02c8*/ 	.word	0xffffffff


	//   ....[23]....
        /*02cc*/ 	.word	0xffffffff


	//   ....[24]....
        /*02d0*/ 	.word	0xffffffff


	//   ....[25]....
        /*02d4*/ 	.word	0xffffffff


	//   ....[26]....
        /*02d8*/ 	.word	0xffffffff


	//   ....[27]....
        /*02dc*/ 	.word	0xffffffff


	//   ....[28]....
        /*02e0*/ 	.word	0xffffffff


	//   ....[29]....
        /*02e4*/ 	.word	0xffffffff


	//   ....[30]....
        /*02e8*/ 	.word	0xffffffff


	//   ....[31]....
        /*02ec*/ 	.word	0xffffffff


	//   ....[32]....
        /*02f0*/ 	.word	0xffffffff


	//   ....[33]....
        /*02f4*/ 	.word	0xffffffff


	//   ....[34]....
        /*02f8*/ 	.word	0xffffffff


	//   ....[35]....
        /*02fc*/ 	.word	0xffffffff


	//   ....[36]....
        /*0300*/ 	.word	0xffffffff


	//   ....[37]....
        /*0304*/ 	.word	0xffffffff


	//   ....[38]....
        /*0308*/ 	.word	0xffffffff


	//   ....[39]....
        /*030c*/ 	.word	0xffffffff


	//   ....[40]....
        /*0310*/ 	.word	0xffffffff


	//   ....[41]....
        /*0314*/ 	.word	0xffffffff


	//   ....[42]....
        /*0318*/ 	.word	0xffffffff


	//   ....[43]....
        /*031c*/ 	.word	0xffffffff


	//   ....[44]....
        /*0320*/ 	.word	0xffffffff


	//   ....[45]....
        /*0324*/ 	.word	0xffffffff


	//   ....[46]....
        /*0328*/ 	.word	0xffffffff


	//   ....[47]....
        /*032c*/ 	.word	0xffffffff


	//   ....[48]....
        /*0330*/ 	.word	0xffffffff


	//   ....[49]....
        /*0334*/ 	.word	0xffffffff


	//   ....[50]....
        /*0338*/ 	.word	0xffffffff


	//   ....[51]....
        /*033c*/ 	.word	0xffffffff


	//   ....[52]....
        /*0340*/ 	.word	0xffffffff


	//   ....[53]....
        /*0344*/ 	.word	0xffffffff


	//   ....[54]....
        /*0348*/ 	.word	0xffffffff


	//   ....[55]....
        /*034c*/ 	.word	0xffffffff


	//   ....[56]....
        /*0350*/ 	.word	0xffffffff


	//   ....[57]....
        /*0354*/ 	.word	0xffffffff


	//   ....[58]....
        /*0358*/ 	.word	0xffffffff


	//   ....[59]....
        /*035c*/ 	.word	0xffffffff


	//   ....[60]....
        /*0360*/ 	.word	0xffffffff


	//   ....[61]....
        /*0364*/ 	.word	0xffffffff


	//   ....[62]....
        /*0368*/ 	.word	0xffffffff


	//   ....[63]....
        /*036c*/ 	.word	0xffffffff


	//   ....[64]....
        /*0370*/ 	.word	0xffffffff


	//   ....[65]....
        /*0374*/ 	.word	0xffffffff


	//   ....[66]....
        /*0378*/ 	.word	0xffffffff


	//   ....[67]....
        /*037c*/ 	.word	0xffffffff


	//   ....[68]....
        /*0380*/ 	.word	0xffffffff


	//   ....[69]....
        /*0384*/ 	.word	0xffffffff


	//   ....[70]....
        /*0388*/ 	.word	0xffffffff


	//   ....[71]....
        /*038c*/ 	.word	0xffffffff


	//   ....[72]....
        /*0390*/ 	.word	0xffffffff


	//   ....[73]....
        /*0394*/ 	.word	0xffffffff


	//   ....[74]....
        /*0398*/ 	.word	0xffffffff


	//   ....[75]....
        /*039c*/ 	.word	0xffffffff


	//   ....[76]....
        /*03a0*/ 	.word	0xffffffff


	//   ....[77]....
        /*03a4*/ 	.word	0xffffffff


	//   ....[78]....
        /*03a8*/ 	.word	0xffffffff


	//   ....[79]....
        /*03ac*/ 	.word	0xffffffff


	//   ....[80]....
        /*03b0*/ 	.word	0xffffffff


	//   ....[81]....
        /*03b4*/ 	.word	0xffffffff


	//   ....[82]....
        /*03b8*/ 	.word	0xffffffff


	//   ....[83]....
        /*03bc*/ 	.word	0xffffffff


	//   ....[84]....
        /*03c0*/ 	.word	0xffffffff


	//   ....[85]....
        /*03c4*/ 	.word	0xffffffff


	//   ....[86]....
        /*03c8*/ 	.word	0xffffffff


	//   ....[87]....
        /*03cc*/ 	.word	0xffffffff


	//   ....[88]....
        /*03d0*/ 	.word	0xffffffff


	//   ....[89]....
        /*03d4*/ 	.word	0xffffffff


	//   ....[90]....
        /*03d8*/ 	.word	0xffffffff


	//   ....[91]....
        /*03dc*/ 	.word	0xffffffff


	//   ....[92]....
        /*03e0*/ 	.word	0xffffffff


	//   ....[93]....
        /*03e4*/ 	.word	0xffffffff


	//   ....[94]....
        /*03e8*/ 	.word	0xffffffff


	//   ....[95]....
        /*03ec*/ 	.word	0xffffffff


	//   ....[96]....
        /*03f0*/ 	.word	0xffffffff


	//   ....[97]....
        /*03f4*/ 	.word	0xffffffff


	//   ....[98]....
        /*03f8*/ 	.word	0xffffffff


	//   ....[99]....
        /*03fc*/ 	.word	0xffffffff


	//   ....[100]....
        /*0400*/ 	.word	0xffffffff


	//   ....[101]....
        /*0404*/ 	.word	0xffffffff


	//   ....[102]....
        /*0408*/ 	.word	0xffffffff


	//   ....[103]....
        /*040c*/ 	.word	0xffffffff


	//   ....[104]....
        /*0410*/ 	.word	0xffffffff


	//   ....[105]....
        /*0414*/ 	.word	0xffffffff


	//   ....[106]....
        /*0418*/ 	.word	0xffffffff


	//   ....[107]....
        /*041c*/ 	.word	0xffffffff


	//   ....[108]....
        /*0420*/ 	.word	0xffffffff


	//   ....[109]....
        /*0424*/ 	.word	0xffffffff


	//   ....[110]....
        /*0428*/ 	.word	0xffffffff


	//   ....[111]....
        /*042c*/ 	.word	0xffffffff


	//   ....[112]....
        /*0430*/ 	.word	0xffffffff


	//   ....[113]....
        /*0434*/ 	.word	0xffffffff


	//   ....[114]....
        /*0438*/ 	.word	0xffffffff


	//   ....[115]....
        /*043c*/ 	.word	0xffffffff


	//   ....[116]....
        /*0440*/ 	.word	0xffffffff


	//   ....[117]....
        /*0444*/ 	.word	0xffffffff


	//   ....[118]....
        /*0448*/ 	.word	0xffffffff


	//   ....[119]....
        /*044c*/ 	.word	0xffffffff


	//   ....[120]....
        /*0450*/ 	.word	0xffffffff


	//   ....[121]....
        /*0454*/ 	.word	0xffffffff


	//   ....[122]....
        /*0458*/ 	.word	0xffffffff


	//   ....[123]....
        /*045c*/ 	.word	0xffffffff


	//   ....[124]....
        /*0460*/ 	.word	0xffffffff


	//   ....[125]....
        /*0464*/ 	.word	0xffffffff


	//   ....[126]....
        /*0468*/ 	.word	0xffffffff


	//   ....[127]....
        /*046c*/ 	.word	0xffffffff


	//----- nvinfo : EIATTR_COOP_GROUP_INSTR_OFFSETS
	.align		4
.L_202:
        /*0470*/ 	.byte	0x04, 0x28
        /*0472*/ 	.short	(.L_204 - .L_203)


	//   ....[0]....
.L_203:
        /*0474*/ 	.word	0x00000e80


	//   ....[1]....
        /*0478*/ 	.word	0x00000eb0


	//   ....[2]....
        /*047c*/ 	.word	0x00000ee0


	//   ....[3]....
        /*0480*/ 	.word	0x00000f10


	//   ....[4]....
        /*0484*/ 	.word	0x00000f80


	//   ....[5]....
        /*0488*/ 	.word	0x00000fb0


	//   ....[6]....
        /*048c*/ 	.word	0x00001050


	//   ....[7]....
        /*0490*/ 	.word	0x00001060


	//   ....[8]....
        /*0494*/ 	.word	0x000014f0


	//   ....[9]....
        /*0498*/ 	.word	0x00001520


	//   ....[10]....
        /*049c*/ 	.word	0x00001540


	//   ....[11]....
        /*04a0*/ 	.word	0x00001560


	//   ....[12]....
        /*04a4*/ 	.word	0x00001830


	//   ....[13]....
        /*04a8*/ 	.word	0x00001930


	//   ....[14]....
        /*04ac*/ 	.word	0x00001c60


	//   ....[15]....
        /*04b0*/ 	.word	0x00001c70


	//   ....[16]....
        /*04b4*/ 	.word	0x000028c0


	//   ....[17]....
        /*04b8*/ 	.word	0x000028d0


	//   ....[18]....
        /*04bc*/ 	.word	0x00002950


	//   ....[19]....
        /*04c0*/ 	.word	0x00002970


	//   ....[20]....
        /*04c4*/ 	.word	0x00002d80


	//   ....[21]....
        /*04c8*/ 	.word	0x00003010


	//   ....[22]....
        /*04cc*/ 	.word	0x000036b0


	//   ....[23]....
        /*04d0*/ 	.word	0x00003c90


	//   ....[24]....
        /*04d4*/ 	.word	0x000047a0


	//   ....[25]....
        /*04d8*/ 	.word	0x00004830


	//   ....[26]....
        /*04dc*/ 	.word	0x000048a0


	//   ....[27]....
        /*04e0*/ 	.word	0x000048c0


	//   ....[28]....
        /*04e4*/ 	.word	0x000048e0


	//   ....[29]....
        /*04e8*/ 	.word	0x00004990


	//   ....[30]....
        /*04ec*/ 	.word	0x00004a40


	//   ....[31]....
        /*04f0*/ 	.word	0x00004ac0


	//   ....[32]....
        /*04f4*/ 	.word	0x00005f80


	//   ....[33]....
        /*04f8*/ 	.word	0x00005f90


	//   ....[34]....
        /*04fc*/ 	.word	0x00006070


	//   ....[35]....
        /*0500*/ 	.word	0x00006080


	//   ....[36]....
        /*0504*/ 	.word	0x00007080


	//   ....[37]....
        /*0508*/ 	.word	0x00007090


	//   ....[38]....
        /*050c*/ 	.word	0x00007110


	//   ....[39]....
        /*0510*/ 	.word	0x00007150


	//   ....[40]....
        /*0514*/ 	.word	0x000072e0


	//   ....[41]....
        /*0518*/ 	.word	0x00007510


	//   ....[42]....
        /*051c*/ 	.word	0x00007a60


	//   ....[43]....
        /*0520*/ 	.word	0x00007ef0


	//   ....[44]....
        /*0524*/ 	.word	0x00008510


	//   ....[45]....
        /*0528*/ 	.word	0x00008610


	//   ....[46]....
        /*052c*/ 	.word	0x000086d0


	//   ....[47]....
        /*0530*/ 	.word	0x00008790


	//   ....[48]....
        /*0534*/ 	.word	0x00008820


	//   ....[49]....
        /*0538*/ 	.word	0x000088e0


	//   ....[50]....
        /*053c*/ 	.word	0x00008b00


	//   ....[51]....
        /*0540*/ 	.word	0x00008b20


	//   ....[52]....
        /*0544*/ 	.word	0x0000a900


	//   ....[53]....
        /*0548*/ 	.word	0x0000a910


	//   ....[54]....
        /*054c*/ 	.word	0x0000a9f0


	//   ....[55]....
        /*0550*/ 	.word	0x0000aa00


	//   ....[56]....
        /*0554*/ 	.word	0x0000ba00


	//   ....[57]....
        /*0558*/ 	.word	0x0000ba10


	//   ....[58]....
        /*055c*/ 	.word	0x0000ba90


	//   ....[59]....
        /*0560*/ 	.word	0x0000bad0


	//   ....[60]....
        /*0564*/ 	.word	0x0000bd60


	//   ....[61]....
        /*0568*/ 	.word	0x0000bdb0


	//   ....[62]....
        /*056c*/ 	.word	0x0000be50


	//   ....[63]....
        /*0570*/ 	.word	0x0000be90


	//   ....[64]....
        /*0574*/ 	.word	0x0000bec0


	//   ....[65]....
        /*0578*/ 	.word	0x0000bf70


	//   ....[66]....
        /*057c*/ 	.word	0x0000bfb0


	//   ....[67]....
        /*0580*/ 	.word	0x0000c470


	//   ....[68]....
        /*0584*/ 	.word	0x0000dad0


	//   ....[69]....
        /*0588*/ 	.word	0x0000daf0


	//   ....[70]....
        /*058c*/ 	.word	0x0000dcc0


	//   ....[71]....
        /*0590*/ 	.word	0x0000dcd0


	//   ....[72]....
        /*0594*/ 	.word	0x0000ec80


	//   ....[73]....
        /*0598*/ 	.word	0x0000ec90


	//   ....[74]....
        /*059c*/ 	.word	0x0000ed10


	//   ....[75]....
        /*05a0*/ 	.word	0x0000ed50


	//   ....[76]....
        /*05a4*/ 	.word	0x0000eed0


	//   ....[77]....
        /*05a8*/ 	.word	0x0000f440


	//   ....[78]....
        /*05ac*/ 	.word	0x0000f640


	//   ....[79]....
        /*05b0*/ 	.word	0x0000fad0


	//   ....[80]....
        /*05b4*/ 	.word	0x000103b0


	//   ....[81]....
        /*05b8*/ 	.word	0x00010490


	//   ....[82]....
        /*05bc*/ 	.word	0x000104b0


	//   ....[83]....
        /*05c0*/ 	.word	0x00010550


	//   ....[84]....
        /*05c4*/ 	.word	0x00010570


	//   ....[85]....
        /*05c8*/ 	.word	0x000105d0


	//   ....[86]....
        /*05cc*/ 	.word	0x00010710


	//   ....[87]....
        /*05d0*/ 	.word	0x00010730


	//   ....[88]....
        /*05d4*/ 	.word	0x00011f70


	//   ....[89]....
        /*05d8*/ 	.word	0x00011f80


	//   ....[90]....
        /*05dc*/ 	.word	0x00011f90


	//   ....[91]....
        /*05e0*/ 	.word	0x00011fa0


	//   ....[92]....
        /*05e4*/ 	.word	0x00011fd0


	//   ....[93]....
        /*05e8*/ 	.word	0x00011ff0


	//   ....[94]....
        /*05ec*/ 	.word	0x00012010


	//   ....[95]....
        /*05f0*/ 	.word	0x00012020


	//   ....[96]....
        /*05f4*/ 	.word	0x00013780


	//   ....[97]....
        /*05f8*/ 	.word	0x00013790


	//   ....[98]....
        /*05fc*/ 	.word	0x000137b0


	//   ....[99]....
        /*0600*/ 	.word	0x000137c0


	//   ....[100]....
        /*0604*/ 	.word	0x000137d0


	//   ....[101]....
        /*0608*/ 	.word	0x000137e0


	//   ....[102]....
        /*060c*/ 	.word	0x000137f0


	//   ....[103]....
        /*0610*/ 	.word	0x00013800


	//   ....[104]....
        /*0614*/ 	.word	0x00013830


	//   ....[105]....
        /*0618*/ 	.word	0x00013850


	//   ....[106]....
        /*061c*/ 	.word	0x00013a70


	//   ....[107]....
        /*0620*/ 	.word	0x00013aa0


	//   ....[108]....
        /*0624*/ 	.word	0x00013bf0


	//   ....[109]....
        /*0628*/ 	.word	0x00013c20


	//   ....[110]....
        /*062c*/ 	.word	0x00013d70


	//   ....[111]....
        /*0630*/ 	.word	0x00013d90


	//   ....[112]....
        /*0634*/ 	.word	0x00014430


	//   ....[113]....
        /*0638*/ 	.word	0x00014450


	//   ....[114]....
        /*063c*/ 	.word	0x000145a0


	//   ....[115]....
        /*0640*/ 	.word	0x000145d0


	//   ....[116]....
        /*0644*/ 	.word	0x00014700


	//   ....[117]....
        /*0648*/ 	.word	0x00014730


	//   ....[118]....
        /*064c*/ 	.word	0x00014860


	//   ....[119]....
        /*0650*/ 	.word	0x00014880


	//   ....[120]....
        /*0654*/ 	.word	0x000149d0


	//   ....[121]....
        /*0658*/ 	.word	0x00014a10


	//   ....[122]....
        /*065c*/ 	.word	0x00014a50


	//   ....[123]....
        /*0660*/ 	.word	0x00014a90


	//   ....[124]....
        /*0664*/ 	.word	0x00014ad0


	//   ....[125]....
        /*0668*/ 	.word	0x00014b10


	//   ....[126]....
        /*066c*/ 	.word	0x00014b50


	//   ....[127]....
        /*0670*/ 	.word	0x00014b90


	//----- nvinfo : EIATTR_EXIT_INSTR_OFFSETS
	.align		4
.L_204:
        /*0674*/ 	.byte	0x04, 0x1c
        /*0676*/ 	.short	(.L_206 - .L_205)


	//   ....[0]....
.L_205:
        /*0678*/ 	.word	0x00000040


	//   ....[1]....
        /*067c*/ 	.word	0x00013da0


	//   ....[2]....
        /*0680*/ 	.word	0x00013e70


	//   ....[3]....
        /*0684*/ 	.word	0x00013ed0


	//   ....[4]....
        /*0688*/ 	.word	0x00014890


	//   ....[5]....
        /*068c*/ 	.word	0x00014940


	//   ....[6]....
        /*0690*/ 	.word	0x000149a0


	//----- nvinfo : EIATTR_CTAIDZ_USED
	.align		4
.L_206:
        /*0694*/ 	.byte	0x01, 0x04
	.zero		2


	//----- nvinfo : EIATTR_MAX_THREADS
	.align		4
        /*0698*/ 	.byte	0x04, 0x05
        /*069a*/ 	.short	(.L_208 - .L_207)
.L_207:
        /*069c*/ 	.word	0x00000080
        /*06a0*/ 	.word	0x00000001
        /*06a4*/ 	.word	0x00000001


	//----- nvinfo : EIATTR_CRS_STACK_SIZE
	.align		4
.L_208:
        /*06a8*/ 	.byte	0x04, 0x1e
        /*06aa*/ 	.short	(.L_210 - .L_209)
.L_209:
        /*06ac*/ 	.word	0x00000000
.L_210:


//--------------------- .nv.info._ZN7cutlass13device_kernelIN5flash19enable_sm80_to_sm89INS1_16FlashAttnFwdSm80INS1_25CollectiveMainloopFwdSm80ILi4ELi1ELb0EN4cute5tupleIJNS5_1CILi128EEENS7_ILi48EEENS7_ILi96EEEEEELi96ENS_10bfloat16_tEfNS_4arch4Sm80ELb0ELb1ELb1ELb1ELb1ELb0ELb1ELb0EEENS1_21CollectiveEpilogueFwdINS6_IJS8_SA_S9_EEENS6_IJNS7_ILi1EEESI_SI_EEESC_SE_Li128ELb1ELb1ELb0ELb0EEENS1_19SingleTileSchedulerILb1ELb0ELb1ELi128EEEEEEEEEvNT_6ParamsE --------------------------
	.section	.nv.info._ZN7cutlass13device_kernelIN5flash19enable_sm80_to_sm89INS1_16FlashAttnFwdSm80INS1_25CollectiveMainloopFwdSm80ILi4ELi1ELb0EN4cute5tupleIJNS5_1CILi128EEENS7_ILi48EEENS7_ILi96EEEEEELi96ENS_10bfloat16_tEfNS_4arch4Sm80ELb0ELb1ELb1ELb1ELb1ELb0ELb1ELb0EEENS1_21CollectiveEpilogueFwdINS6_IJS8_SA_S9_EEENS6_IJNS7_ILi1EEESI_SI_EEESC_SE_Li128ELb1ELb1ELb0ELb0EEENS1_19SingleTileSchedulerILb1ELb0ELb1ELi128EEEEEEEEEvNT_6ParamsE,"",@"SHT_CUDA_INFO"
	.sectionflags	@""
	.align	4


	//----- nvinfo : EIATTR_CUDA_API_VERSION
	.align		4
        /*0000*/ 	.byte	0x04, 0x37
        /*0002*/ 	.short	(.L_212 - .L_211)
.L_211:
        /*0004*/ 	.word	0x00000082


	//----- nvinfo : EIATTR_SW2861232_WAR
	.align		4
.L_212:
        /*0008*/ 	.byte	0x01, 0x35
	.zero		2


	//----- nvinfo : EIATTR_PARAM_CBANK
	.align		4
        /*000c*/ 	.byte	0x04, 0x0a
        /*000e*/ 	.short	(.L_214 - .L_213)
	.align		4
.L_213:
        /*0010*/ 	.word	index@(.nv.constant0._ZN7cutlass13device_kernelIN5flash19enable_sm80_to_sm89INS1_16FlashAttnFwdSm80INS1_25CollectiveMainloopFwdSm80ILi4ELi1ELb0EN4cute5tupleIJNS5_1CILi128EEENS7_ILi48EEENS7_ILi96EEEEEELi96ENS_10bfloat16_tEfNS_4arch4Sm80ELb0ELb1ELb1ELb1ELb1ELb0ELb1ELb0EEENS1_21CollectiveEpilogueFwdINS6_IJS8_SA_S9_EEENS6_IJNS7_ILi1EEESI_SI_EEESC_SE_Li128ELb1ELb1ELb0ELb0EEENS1_19SingleTileSchedulerILb1ELb0ELb1ELi128EEEEEEEEEvNT_6ParamsE)
        /*0014*/ 	.short	0x0160
        /*0016*/ 	.short	0x0418


	//----- nvinfo : EIATTR_CBANK_PARAM_SIZE
	.align		4
.L_214:
        /*0018*/ 	.byte	0x03, 0x19
        /*001a*/ 	.short	0x0418


	//----- nvinfo : EIATTR_KPARAM_INFO
	.align		4
        /*001c*/ 	.byte	0x04, 0x17
        /*001e*/ 	.short	(.L_216 - .L_215)
.L_215:
        /*0020*/ 	.word	0x00000000
        /*0024*/ 	.short	0x0000
        /*0026*/ 	.short	0x0000
        /*0028*/ 	.byte	0x00, 0xf0, 0x61, 0x10


	//----- nvinfo : EIATTR_MAXREG_COUNT
	.align		4
.L_216:
        /*002c*/ 	.byte	0x03, 0x1b
        /*002e*/ 	.short	0x00ff


	//----- nvinfo : EIATTR_NUM_BARRIERS
	.align		4
        /*0030*/ 	.byte	0x02, 0x4c
        /*0032*/ 	.byte	0x02
	.zero		1


	//----- nvinfo : EIATTR_ANNOTATIONS
	.align		4
        /*0034*/ 	.byte	0x04, 0x55
        /*0036*/ 	.short	(.L_218 - .L_217)


	//   ....[0]....
.L_217:
        /* <DEDUP_REMOVED lines=45> */


	//----- nvinfo : EIATTR_MERCURY_ISA_VERSION
	.align		4
.L_218:
        /*02f0*/ 	.byte	0x03, 0x5f
        /*02f2*/ 	.short	0x0000


	//----- nvinfo : EIATTR_COOP_GROUP_MASK_REGIDS
	.align		4
        /*02f4*/ 	.byte	0x04, 0x29
        /*02f6*/ 	.short	(.L_220 - .L_219)


	//   ....[0]....
.L_219:
        /*02f8*/ 	.word	0xffffffff


	//   ....[1]....
        /*02fc*/ 	.word	0xffffffff


	//   ....[2]....
        /*0300*/ 	.word	0xffffffff


	//   ....[3]....
        /*0304*/ 	.word	0xffffffff


	//   ....[4]....
        /*0308*/ 	.word	0xffffffff


	//   ....[5]....
        /*030c*/ 	.word	0xffffffff


	//   ....[6]....
        /*0310*/ 	.word	0xffffffff


	//   ....[7]....
        /*0314*/ 	.word	0xffffffff


	//   ....[8]....
        /*0318*/ 	.word	0xffffffff


	//   ....[9]....
        /*031c*/ 	.word	0xffffffff


	//   ....[10]....
        /*0320*/ 	.word	0xffffffff


	//   ....[11]....
        /*0324*/ 	.word	0xffffffff


	//   ....[12]....
        /*0328*/ 	.word	0xffffffff


	//   ....[13]....
        /*032c*/ 	.word	0xffffffff


	//   ....[14]....
        /*0330*/ 	.word	0xffffffff


	//   ....[15]....
        /*0334*/ 	.word	0xffffffff


	//   ....[16]....
        /*0338*/ 	.word	0xffffffff


	//   ....[17]....
        /*033c*/ 	.word	0xffffffff


	//   ....[18]....
        /*0340*/ 	.word	0xffffffff


	//   ....[19]....
        /*0344*/ 	.word	0xffffffff


	//   ....[20]....
        /*0348*/ 	.word	0xffffffff


	//   ....[21]....
        /*034c*/ 	.word	0xffffffff


	//   ....[22]....
        /*0350*/ 	.word	0xffffffff


	//   ....[23]....
        /*0354*/ 	.word	0xffffffff


	//   ....[24]....
        /*0358*/ 	.word	0xffffffff


	//   ....[25]....
        /*035c*/ 	.word	0xffffffff


	//   ....[26]....
        /*0360*/ 	.word	0xffffffff


	//   ....[27]....
        /*0364*/ 	.word	0xffffffff


	//   ....[28]....
        /*0368*/ 	.word	0xffffffff


	//   ....[29]....
        /*036c*/ 	.word	0xffffffff


	//   ....[30]....
        /*0370*/ 	.word	0xffffffff


	//   ....[31]....
        /*0374*/ 	.word	0xffffffff


	//   ....[32]....
        /*0378*/ 	.word	0xffffffff


	//   ....[33]....
        /*037c*/ 	.word	0xffffffff


	//   ....[34]....
        /*0380*/ 	.word	0xffffffff


	//   ....[35]....
        /*0384*/ 	.word	0xffffffff


	//   ....[36]....
        /*0388*/ 	.word	0xffffffff


	//   ....[37]....
        /*038c*/ 	.word	0xffffffff


	//   ....[38]....
        /*0390*/ 	.word	0xffffffff


	//   ....[39]....
        /*0394*/ 	.word	0xffffffff


	//   ....[40]....
        /*0398*/ 	.word	0xffffffff


	//   ....[41]....
        /*039c*/ 	.word	0xffffffff


	//   ....[42]....
        /*03a0*/ 	.word	0xffffffff


	//   ....[43]....
        /*03a4*/ 	.word	0xffffffff


	//   ....[44]....
        /*03a8*/ 	.word	0xffffffff


	//   ....[45]....
        /*03ac*/ 	.word	0xffffffff


	//   ....[46]....
        /*03b0*/ 	.word	0xffffffff


	//   ....[47]....
        /*03b4*/ 	.word	0xffffffff


	//   ....[48]....
        /*03b8*/ 	.word	0xffffffff


	//   ....[49]....
        /*03bc*/ 	.word	0xffffffff


	//   ....[50]....
        /*03c0*/ 	.word	0xffffffff


	//   ....[51]....
        /*03c4*/ 	.word	0xffffffff


	//   ....[52]....
        /*03c8*/ 	.word	0xffffffff


	//   ....[53]....
        /*03cc*/ 	.word	0xffffffff


	//   ....[54]....
        /*03d0*/ 	.word	0xffffffff


	//   ....[55]....
        /*03d4*/ 	.word	0xffffffff


	//   ....[56]....
        /*03d8*/ 	.word	0xffffffff


	//   ....[57]....
        /*03dc*/ 	.word	0xffffffff


	//   ....[58]....
        /*03e0*/ 	.word	0xffffffff


	//   ....[59]....
        /*03e4*/ 	.word	0xffffffff


	//   ....[60]....
        /*03e8*/ 	.word	0xffffffff


	//   ....[61]....
        /*03ec*/ 	.word	0xffffffff


	//   ....[62]....
        /*03f0*/ 	.word	0xffffffff


	//   ....[63]....
        /*03f4*/ 	.word	0xffffffff


	//   ....[64]....
        /*03f8*/ 	.word	0xffffffff


	//   ....[65]....
        /*03fc*/ 	.word	0xffffffff


	//   ....[66]....
        /*0400*/ 	.word	0xffffffff


	//   ....[67]....
        /*0404*/ 	.word	0xffffffff


	//   ....[68]....
        /*0408*/ 	.word	0xffffffff


	//   ....[69]....
        /*040c*/ 	.word	0xffffffff


	//   ....[70]....
        /*0410*/ 	.word	0xffffffff


	//   ....[71]....
        /*0414*/ 	.word	0xffffffff


	//   ....[72]....
        /*0418*/ 	.word	0xffffffff


	//   ....[73]....
        /*041c*/ 	.word	0xffffffff


	//   ....[74]....
        /*0420*/ 	.word	0xffffffff


	//   ....[75]....
        /*0424*/ 	.word	0xffffffff


	//   ....[76]....
        /*0428*/ 	.word	0xffffffff


	//   ....[77]....
        /*042c*/ 	.word	0xffffffff


	//   ....[78]....
        /*0430*/ 	.word	0xffffffff


	//   ....[79]....
        /*0434*/ 	.word	0xffffffff


	//   ....[80]....
        /*0438*/ 	.word	0xffffffff


	//   ....[81]....
        /*043c*/ 	.word	0xffffffff


	//   ....[82]....
        /*0440*/ 	.word	0xffffffff


	//   ....[83]....
        /*0444*/ 	.word	0xffffffff


	//   ....[84]....
        /*0448*/ 	.word	0xffffffff


	//   ....[85]....
        /*044c*/ 	.word	0xffffffff


	//   ....[86]....
        /*0450*/ 	.word	0xffffffff


	//   ....[87]....
        /*0454*/ 	.word	0xffffffff


	//   ....[88]....
        /*0458*/ 	.word	0xffffffff


	//   ....[89]....
        /*045c*/ 	.word	0xffffffff


	//   ....[90]....
        /*0460*/ 	.word	0xffffffff


	//   ....[91]....
        /*0464*/ 	.word	0xffffffff


	//   ....[92]....
        /*0468*/ 	.word	0xffffffff


	//   ....[93]....
        /*046c*/ 	.word	0xffffffff


	//   ....[94]....
        /*0470*/ 	.word	0xffffffff


	//   ....[95]....
        /*0474*/ 	.word	0xffffffff


	//   ....[96]....
        /*0478*/ 	.word	0xffffffff


	//   ....[97]....
        /*047c*/ 	.word	0xffffffff


	//   ....[98]....
        /*0480*/ 	.word	0xffffffff


	//   ....[99]....
        /*0484*/ 	.word	0xffffffff


	//   ....[100]....
        /*0488*/ 	.word	0xffffffff


	//   ....[101]....
        /*048c*/ 	.word	0xffffffff


	//   ....[102]....
        /*0490*/ 	.word	0xffffffff


	//   ....[103]....
        /*0494*/ 	.word	0xffffffff


	//   ....[104]....
        /*0498*/ 	.word	0xffffffff


	//   ....[105]....
        /*049c*/ 	.word	0xffffffff


	//   ....[106]....
        /*04a0*/ 	.word	0xffffffff


	//   ....[107]....
        /*04a4*/ 	.word	0xffffffff


	//   ....[108]....
        /*04a8*/ 	.word	0xffffffff


	//   ....[109]....
        /*04ac*/ 	.word	0xffffffff


	//   ....[110]....
        /*04b0*/ 	.word	0xffffffff


	//   ....[111]....
        /*04b4*/ 	.word	0xffffffff


	//   ....[112]....
        /*04b8*/ 	.word	0xffffffff


	//   ....[113]....
        /*04bc*/ 	.word	0xffffffff


	//   ....[114]....
        /*04c0*/ 	.word	0xffffffff


	//   ....[115]....
        /*04c4*/ 	.word	0xffffffff


	//   ....[116]....
        /*04c8*/ 	.word	0xffffffff


	//   ....[117]....
        /*04cc*/ 	.word	0xffffffff


	//   ....[118]....
        /*04d0*/ 	.word	0xffffffff


	//   ....[119]....
        /*04d4*/ 	.word	0xffffffff


	//   ....[120]....
        /*04d8*/ 	.word	0xffffffff


	//   ....[121]....
        /*04dc*/ 	.word	0xffffffff


	//   ....[122]....
        /*04e0*/ 	.word	0xffffffff


	//   ....[123]....
        /*04e4*/ 	.word	0xffffffff


	//   ....[124]....
        /*04e8*/ 	.word	0xffffffff


	//   ....[125]....
        /*04ec*/ 	.word	0xffffffff


	//   ....[126]....
        /*04f0*/ 	.word	0xffffffff


	//   ....[127]....
        /*04f4*/ 	.word	0xffffffff


	//   ....[128]....
        /*04f8*/ 	.word	0xffffffff


	//----- nvinfo : EIATTR_COOP_GROUP_INSTR_OFFSETS
	.align		4
.L_220:
        /*04fc*/ 	.byte	0x04, 0x28
        /*04fe*/ 	.short	(.L_222 - .L_221)


	//   ....[0]....
.L_221:
        /*0500*/ 	.word	0x00000090


	//   ....[1]....
        /*0504*/ 	.word	0x00001300


	//   ....[2]....
        /*0508*/ 	.word	0x00001340


	//   ....[3]....
        /*050c*/ 	.word	0x000014e0


	//   ....[4]....
        /*0510*/ 	.word	0x00001510


	//   ....[5]....
        /*0514*/ 	.word	0x00001630


	//   ....[6]....
        /*0518*/ 	.word	0x00001660


	//   ....[7]....
        /*051c*/ 	.word	0x00001770


	//   ....[8]....
        /*0520*/ 	.word	0x000017b0


	//   ....[9]....
        /*0524*/ 	.word	0x00001c20


	//   ....[10]....
        /*0528*/ 	.word	0x00001c40


	//   ....[11]....
        /*052c*/ 	.word	0x00001c60


	//   ....[12]....
        /*0530*/ 	.word	0x00001c70


	//   ....[13]....
        /*0534*/ 	.word	0x00001ed0


	//   ....[14]....
        /*0538*/ 	.word	0x00002010


	//   ....[15]....
        /*053c*/ 	.word	0x00002350


	//   ....[16]....
        /*0540*/ 	.word	0x00002360


	//   ....[17]....
        /*0544*/ 	.word	0x00003000


	//   ....[18]....
        /*0548*/ 	.word	0x00003030


	//   ....[19]....
        /*054c*/ 	.word	0x00003130


	//   ....[20]....
        /*0550*/ 	.word	0x00003150


	//   ....[21]....
        /*0554*/ 	.word	0x00003540


	//   ....[22]....
        /*0558*/ 	.word	0x000037b0


	//   ....[23]....
        /*055c*/ 	.word	0x00003e30


	//   ....[24]....
        /*0560*/ 	.word	0x000043f0


	//   ....[25]....
        /*0564*/ 	.word	0x00004db0


	//   ....[26]....
        /*0568*/ 	.word	0x00004e00


	//   ....[27]....
        /*056c*/ 	.word	0x00004f00


	//   ....[28]....
        /*0570*/ 	.word	0x00004f30


	//   ....[29]....
        /*0574*/ 	.word	0x00005030


	//   ....[30]....
        /*0578*/ 	.word	0x00005080


	//   ....[31]....
        /*057c*/ 	.word	0x00005210


	//   ....[32]....
        /*0580*/ 	.word	0x00005260


	//   ....[33]....
        /*0584*/ 	.word	0x00006740


	//   ....[34]....
        /*0588*/ 	.word	0x00006750


	//   ....[35]....
        /*058c*/ 	.word	0x00006830


	//   ....[36]....
        /*0590*/ 	.word	0x00006840


	//   ....[37]....
        /*0594*/ 	.word	0x000078c0


	//   ....[38]....
        /*0598*/ 	.word	0x000078e0


	//   ....[39]....
        /*059c*/ 	.word	0x00007960


	//   ....[40]....
        /*05a0*/ 	.word	0x000079a0


	//   ....[41]....
        /*05a4*/ 	.word	0x00007b20


	//   ....[42]....
        /*05a8*/ 	.word	0x00007d30


	//   ....[43]....
        /*05ac*/ 	.word	0x00008270


	//   ....[44]....
        /*05b0*/ 	.word	0x000086f0


	//   ....[45]....
        /*05b4*/ 	.word	0x00008d00


	//   ....[46]....
        /*05b8*/ 	.word	0x00008da0


	//   ....[47]....
        /*05bc*/ 	.word	0x00008fd0


	//   ....[48]....
        /*05c0*/ 	.word	0x00009070


	//   ....[49]....
        /*05c4*/ 	.word	0x00009190


	//   ....[50]....
        /*05c8*/ 	.word	0x000091b0


	//   ....[51]....
        /*05cc*/ 	.word	0x000092f0


	//   ....[52]....
        /*05d0*/ 	.word	0x00009310


	//   ....[53]....
        /*05d4*/ 	.word	0x0000b190


	//   ....[54]....
        /*05d8*/ 	.word	0x0000b1a0


	//   ....[55]....
        /*05dc*/ 	.word	0x0000b280


	//   ....[56]....
        /*05e0*/ 	.word	0x0000b290


	//   ....[57]....
        /*05e4*/ 	.word	0x0000c310


	//   ....[58]....
        /*05e8*/ 	.word	0x0000c330


	//   ....[59]....
        /*05ec*/ 	.word	0x0000c3b0


	//   ....[60]....
        /*05f0*/ 	.word	0x0000c3f0


	//   ....[61]....
        /*05f4*/ 	.word	0x0000c6d0


	//   ....[62]....
        /*05f8*/ 	.word	0x0000c720


	//   ....[63]....
        /*05fc*/ 	.word	0x0000c750


	//   ....[64]....
        /*0600*/ 	.word	0x0000c7a0


	//   ....[65]....
        /*0604*/ 	.word	0x0000c7d0


	//   ....[66]....
        /*0608*/ 	.word	0x0000c800


	//   ....[67]....
        /*060c*/ 	.word	0x0000c8e0


	//   ....[68]....
        /*0610*/ 	.word	0x0000cd90


	//   ....[69]....
        /*0614*/ 	.word	0x0000e470


	//   ....[70]....
        /*0618*/ 	.word	0x0000e4a0


	//   ....[71]....
        /*061c*/ 	.word	0x0000e630


	//   ....[72]....
        /*0620*/ 	.word	0x0000e640


	//   ....[73]....
        /*0624*/ 	.word	0x0000f670


	//   ....[74]....
        /*0628*/ 	.word	0x0000f690


	//   ....[75]....
        /*062c*/ 	.word	0x0000f710


	//   ....[76]....
        /*0630*/ 	.word	0x0000f750


	//   ....[77]....
        /*0634*/ 	.word	0x0000f8b0


	//   ....[78]....
        /*0638*/ 	.word	0x0000fe00


	//   ....[79]....
        /*063c*/ 	.word	0x0000ffe0


	//   ....[80]....
        /*0640*/ 	.word	0x00010450


	//   ....[81]....
        /*0644*/ 	.word	0x00010c10


	//   ....[82]....
        /*0648*/ 	.word	0x00010c50


	//   ....[83]....
        /*064c*/ 	.word	0x00010db0


	//   ....[84]....
        /*0650*/ 	.word	0x00010dd0


	//   ....[85]....
        /*0654*/ 	.word	0x00010ef0


	//   ....[86]....
        /*0658*/ 	.word	0x00010f10


	//   ....[87]....
        /*065c*/ 	.word	0x00011050


	//   ....[88]....
        /*0660*/ 	.word	0x00011070


	//   ....[89]....
        /*0664*/ 	.word	0x000128d0


	//   ....[90]....
        /*0668*/ 	.word	0x000128e0


	//   ....[91]....
        /*066c*/ 	.word	0x000128f0


	//   ....[92]....
        /*0670*/ 	.word	0x00012900


	//   ....[93]....
        /*0674*/ 	.word	0x00012930


	//   ....[94]....
        /*0678*/ 	.word	0x00012950


	//   ....[95]....
        /*067c*/ 	.word	0x00012970


	//   ....[96]....
        /*0680*/ 	.word	0x00012980


	//   ....[97]....
        /*0684*/ 	.word	0x00014080


	//   ....[98]....
        /*0688*/ 	.word	0x000140b0


	//   ....[99]....
        /*068c*/ 	.word	0x000140e0


	//   ....[100]....
        /*0690*/ 	.word	0x00014100


	//   ....[101]....
        /*0694*/ 	.word	0x00014110


	//   ....[102]....
        /*0698*/ 	.word	0x00014120


	//   ....[103]....
        /*069c*/ 	.word	0x00014130


	//   ....[104]....
        /*06a0*/ 	.word	0x00014140


	//   ....[105]....
        /*06a4*/ 	.word	0x00014360


	//   ....[106]....
        /*06a8*/ 	.word	0x00014370


	//   ....[107]....
        /*06ac*/ 	.word	0x000144f0


	//   ....[108]....
        /*06b0*/ 	.word	0x00014520


	//   ....[109]....
        /*06b4*/ 	.word	0x00014670


	//   ....[110]....
        /*06b8*/ 	.word	0x000146a0


	//   ....[111]....
        /*06bc*/ 	.word	0x000147f0


	//   ....[112]....
        /*06c0*/ 	.word	0x00014810


	//   ....[113]....
        /*06c4*/ 	.word	0x00015000


	//   ....[114]....
        /*06c8*/ 	.word	0x00015020


	//   ....[115]....
        /*06cc*/ 	.word	0x00015170


	//   ....[116]....
        /*06d0*/ 	.word	0x000151a0


	//   ....[117]....
        /*06d4*/ 	.word	0x000152d0


	//   ....[118]....
        /*06d8*/ 	.word	0x00015300


	//   ....[119]....
        /*06dc*/ 	.word	0x00015430


	//   ....[120]....
        /*06e0*/ 	.word	0x00015450


	//   ....[121]....
        /*06e4*/ 	.word	0x000155b0


	//   ....[122]....
        /*06e8*/ 	.word	0x00015600


	//   ....[123]....
        /*06ec*/ 	.word	0x00015650


	//   ....[124]....
        /*06f0*/ 	.word	0x000156a0


	//   ....[125]....
        /*06f4*/ 	.word	0x000156f0


	//   ....[126]....
        /*06f8*/ 	.word	0x00015740


	//   ....[127]....
        /*06fc*/ 	.word	0x00015790


	//   ....[128]....
        /*0700*/ 	.word	0x000157e0


	//----- nvinfo : EIATTR_EXIT_INSTR_OFFSETS
	.align		4
.L_222:
        /*0704*/ 	.byte	0x04, 0x1c
        /*0706*/ 	.short	(.L_224 - .L_223)


	//   ....[0]....
.L_223:
        /*0708*/ 	.word	0x00000370


	//   ....[1]....
        /*070c*/ 	.word	0x00014820


	//   ....[2]....
        /*0710*/ 	.word	0x000148f0


	//   ....[3]....
        /*0714*/ 	.word	0x00014950


	//   ....[4]....
        /*0718*/ 	.word	0x00015460


	//   ....[5]....
        /*071c*/ 	.word	0x00015510


	//   ....[6]....
        /*0720*/ 	.word	0x00015570


	//----- nvinfo : EIATTR_CTAIDZ_USED
	.align		4
.L_224:
        /*0724*/ 	.byte	0x01, 0x04
	.zero		2


	//----- nvinfo : EIATTR_MAX_THREADS
	.align		4
        /*0728*/ 	.byte	0x04, 0x05
        /*072a*/ 	.short	(.L_226 - .L_225)
.L_225:
        /*072c*/ 	.word	0x00000080
        /*0730*/ 	.word	0x00000001
        /*0734*/ 	.word	0x00000001


	//----- nvinfo : EIATTR_CRS_STACK_SIZE
	.align		4
.L_226:
        /*0738*/ 	.byte	0x04, 0x1e
        /*073a*/ 	.short	(.L_228 - .L_227)
.L_227:
        /*073c*/ 	.word	0x00000000
.L_228:


//--------------------- .nv.info._ZN7cutlass13device_kernelIN5flash19enable_sm80_to_sm89INS1_16FlashAttnFwdSm80INS1_25CollectiveMainloopFwdSm80ILi4ELi1ELb0EN4cute5tupleIJNS5_1CILi128EEENS7_ILi48EEENS7_ILi96EEEEEELi96ENS_10bfloat16_tEfNS_4arch4Sm80ELb0ELb1ELb1ELb1ELb1ELb1ELb1ELb0EEENS1_21CollectiveEpilogueFwdINS6_IJS8_SA_S9_EEENS6_IJNS7_ILi1EEESI_SI_EEESC_SE_Li128ELb1ELb1ELb0ELb0EEENS1_19SingleTileSchedulerILb1ELb0ELb1ELi128EEEEEEEEEvNT_6ParamsE --------------------------
	.section	.nv.info._ZN7cutlass13device_kernelIN5flash19enable_sm80_to_sm89INS1_16FlashAttnFwdSm80INS1_25CollectiveMainloopFwdSm80ILi4ELi1ELb0EN4cute5tupleIJNS5_1CILi128EEENS7_ILi48EEENS7_ILi96EEEEEELi96ENS_10bfloat16_tEfNS_4arch4Sm80ELb0ELb1ELb1ELb1ELb1ELb1ELb1ELb0EEENS1_21CollectiveEpilogueFwdINS6_IJS8_SA_S9_EEENS6_IJNS7_ILi1EEESI_SI_EEESC_SE_Li128ELb1ELb1ELb0ELb0EEENS1_19SingleTileSchedulerILb1ELb0ELb1ELi128EEEEEEEEEvNT_6ParamsE,"",@"SHT_CUDA_INFO"
	.sectionflags	@""
	.align	4


	//----- nvinfo : EIATTR_CUDA_API_VERSION
	.align		4
        /*0000*/ 	.byte	0x04, 0x37
        /*0002*/ 	.short	(.L_230 - .L_229)
.L_229:
        /*0004*/ 	.word	0x00000082


	//----- nvinfo : EIATTR_SW2861232_WAR
	.align		4
.L_230:
        /*0008*/ 	.byte	0x01, 0x35
	.zero		2


	//----- nvinfo : EIATTR_PARAM_CBANK
	.align		4
        /*000c*/ 	.byte	0x04, 0x0a
        /*000e*/ 	.short	(.L_232 - .L_231)
	.align		4
.L_231:
        /*0010*/ 	.word	index@(.nv.constant0._ZN7cutlass13device_kernelIN5flash19enable_sm80_to_sm89INS1_16FlashAttnFwdSm80INS1_25CollectiveMainloopFwdSm80ILi4ELi1ELb0EN4cute5tupleIJNS5_1CILi128EEENS7_ILi48EEENS7_ILi96EEEEEELi96ENS_10bfloat16_tEfNS_4arch4Sm80ELb0ELb1ELb1ELb1ELb1ELb1ELb1ELb0EEENS1_21CollectiveEpilogueFwdINS6_IJS8_SA_S9_EEENS6_IJNS7_ILi1EEESI_SI_EEESC_SE_Li128ELb1ELb1ELb0ELb0EEENS1_19SingleTileSchedulerILb1ELb0ELb1ELi128EEEEEEEEEvNT_6ParamsE)
        /*0014*/ 	.short	0x0160
        /*0016*/ 	.short	0x0418


	//----- nvinfo : EIATTR_CBANK_PARAM_SIZE
	.align		4
.L_232:
        /*0018*/ 	.byte	0x03, 0x19
        /*001a*/ 	.short	0x0418


	//----- nvinfo : EIATTR_KPARAM_INFO
	.align		4
        /*001c*/ 	.byte	0x04, 0x17
        /*001e*/ 	.short	(.L_234 - .L_233)
.L_233:
        /*0020*/ 	.word	0x00000000
        /*0024*/ 	.short	0x0000
        /*0026*/ 	.short	0x0000
        /*0028*/ 	.byte	0x00, 0xf0, 0x61, 0x10


	//----- nvinfo : EIATTR_MAXREG_COUNT
	.align		4
.L_234:
        /*002c*/ 	.byte	0x03, 0x1b
        /*002e*/ 	.short	0x00ff


	//----- nvinfo : EIATTR_NUM_BARRIERS
	.align		4
        /*0030*/ 	.byte	0x02, 0x4c
        /*0032*/ 	.byte	0x02
	.zero		1


	//----- nvinfo : EIATTR_ANNOTATIONS
	.align		4
        /*0034*/ 	.byte	0x04, 0x55
        /*0036*/ 	.short	(.L_236 - .L_235)


	//   ....[0]....
.L_235:
        /* <DEDUP_REMOVED lines=51> */


	//----- nvinfo : EIATTR_MERCURY_ISA_VERSION
	.align		4
.L_236:
        /*0358*/ 	.byte	0x03, 0x5f
        /*035a*/ 	.short	0x0000


	//----- nvinfo : EIATTR_COOP_GROUP_MASK_REGIDS
	.align		4
        /*035c*/ 	.byte	0x04, 0x29
        /*035e*/ 	.short	(.L_238 - .L_237)


	//   ....[0]....
.L_237:
        /*0360*/ 	.word	0xffffffff


	//   ....[1]....
        /*0364*/ 	.word	0xffffffff


	//   ....[2]....
        /*0368*/ 	.word	0xffffffff


	//   ....[3]....
        /*036c*/ 	.word	0xffffffff


	//   ....[4]....
        /*0370*/ 	.word	0xffffffff


	//   ....[5]....
        /*0374*/ 	.word	0xffffffff


	//   ....[6]....
        /*0378*/ 	.word	0xffffffff


	//   ....[7]....
        /*037c*/ 	.word	0xffffffff


	//   ....[8]....
        /*0380*/ 	.word	0xffffffff


	//   ....[9]....
        /*0384*/ 	.word	0xffffffff


	//   ....[10]....
        /*0388*/ 	.word	0xffffffff


	//   ....[11]....
        /*038c*/ 	.word	0xffffffff


	//   ....[12]....
        /*0390*/ 	.word	0xffffffff


	//   ....[13]....
        /*0394*/ 	.word	0xffffffff


	//   ....[14]....
        /*0398*/ 	.word	0xffffffff


	//   ....[15]....
        /*039c*/ 	.word	0xffffffff


	//   ....[16]....
        /*03a0*/ 	.word	0xffffffff


	//   ....[17]....
        /*03a4*/ 	.word	0xffffffff


	//   ....[18]....
        /*03a8*/ 	.word	0xffffffff


	//   ....[19]....
        /*03ac*/ 	.word	0xffffffff


	//   ....[20]....
        /*03b0*/ 	.word	0xffffffff


	//   ....[21]....
        /*03b4*/ 	.word	0xffffffff


	//   ....[22]....
        /*03b8*/ 	.word	0xffffffff


	//   ....[23]....
        /*03bc*/ 	.word	0xffffffff


	//   ....[24]....
        /*03c0*/ 	.word	0xffffffff


	//   ....[25]....
        /*03c4*/ 	.word	0xffffffff


	//   ....[26]....
        /*03c8*/ 	.word	0xffffffff


	//   ....[27]....
        /*03cc*/ 	.word	0xffffffff


	//   ....[28]....
        /*03d0*/ 	.word	0xffffffff


	//   ....[29]....
        /*03d4*/ 	.word	0xffffffff


	//   ....[30]....
        /*03d8*/ 	.word	0xffffffff


	//   ....[31]....
        /*03dc*/ 	.word	0xffffffff


	//   ....[32]....
        /*03e0*/ 	.word	0xffffffff


	//   ....[33]....
        /*03e4*/ 	.word	0xffffffff


	//   ....[34]....
        /*03e8*/ 	.word	0xffffffff


	//   ....[35]....
        /*03ec*/ 	.word	0xffffffff


	//   ....[36]....
        /*03f0*/ 	.word	0xffffffff


	//   ....[37]....
        /*03f4*/ 	.word	0xffffffff


	//   ....[38]....
        /*03f8*/ 	.word	0xffffffff


	//   ....[39]....
        /*03fc*/ 	.word	0xffffffff


	//   ....[40]....
        /*0400*/ 	.word	0xffffffff


	//   ....[41]....
        /*0404*/ 	.word	0xffffffff


	//   ....[42]....
        /*0408*/ 	.word	0xffffffff


	//   ....[43]....
        /*040c*/ 	.word	0xffffffff


	//   ....[44]....
        /*0410*/ 	.word	0xffffffff


	//   ....[45]....
        /*0414*/ 	.word	0xffffffff


	//   ....[46]....
        /*0418*/ 	.word	0xffffffff


	//   ....[47]....
        /*041c*/ 	.word	0xffffffff


	//   ....[48]....
        /*0420*/ 	.word	0xffffffff


	//   ....[49]....
        /*0424*/ 	.word	0xffffffff


	//   ....[50]....
        /*0428*/ 	.word	0xffffffff


	//   ....[51]....
        /*042c*/ 	.word	0xffffffff


	//   ....[52]....
        /*0430*/ 	.word	0xffffffff


	//   ....[53]....
        /*0434*/ 	.word	0xffffffff


	//   ....[54]....
        /*0438*/ 	.word	0xffffffff


	//   ....[55]....
        /*043c*/ 	.word	0xffffffff


	//   ....[56]....
        /*0440*/ 	.word	0xffffffff


	//   ....[57]....
        /*0444*/ 	.word	0xffffffff


	//   ....[58]....
        /*0448*/ 	.word	0xffffffff


	//   ....[59]....
        /*044c*/ 	.word	0xffffffff


	//   ....[60]....
        /*0450*/ 	.word	0xffffffff


	//   ....[61]....
        /*0454*/ 	.word	0xffffffff


	//   ....[62]....
        /*0458*/ 	.word	0xffffffff


	//   ....[63]....
        /*045c*/ 	.word	0xffffffff


	//   ....[64]....
        /*0460*/ 	.word	0xffffffff


	//   ....[65]....
        /*0464*/ 	.word	0xffffffff


	//   ....[66]....
        /*0468*/ 	.word	0xffffffff


	//   ....[67]....
        /*046c*/ 	.word	0xffffffff


	//   ....[68]....
        /*0470*/ 	.word	0xffffffff


	//   ....[69]....
        /*0474*/ 	.word	0xffffffff


	//   ....[70]....
        /*0478*/ 	.word	0xffffffff


	//   ....[71]....
        /*047c*/ 	.word	0xffffffff


	//   ....[72]....
        /*0480*/ 	.word	0xffffffff


	//   ....[73]....
        /*0484*/ 	.word	0xffffffff


	//   ....[74]....
        /*0488*/ 	.word	0xffffffff


	//   ....[75]....
        /*048c*/ 	.word	0xffffffff


	//   ....[76]....
        /*0490*/ 	.word	0xffffffff


	//   ....[77]....
        /*0494*/ 	.word	0xffffffff


	//   ....[78]....
        /*0498*/ 	.word	0xffffffff


	//   ....[79]....
        /*049c*/ 	.word	0xffffffff


	//   ....[80]....
        /*04a0*/ 	.word	0xffffffff


	//   ....[81]....
        /*04a4*/ 	.word	0xffffffff


	//   ....[82]....
        /*04a8*/ 	.word	0xffffffff


	//   ....[83]....
        /*04ac*/ 	.word	0xffffffff


	//   ....[84]....
        /*04b0*/ 	.word	0xffffffff


	//   ....[85]....
        /*04b4*/ 	.word	0xffffffff


	//   ....[86]....
        /*04b8*/ 	.word	0xffffffff


	//   ....[87]....
        /*04bc*/ 	.word	0xffffffff


	//   ....[88]....
        /*04c0*/ 	.word	0xffffffff


	//   ....[89]....
        /*04c4*/ 	.word	0xffffffff


	//   ....[90]....
        /*04c8*/ 	.word	0xffffffff


	//   ....[91]....
        /*04cc*/ 	.word	0xffffffff


	//   ....[92]....
        /*04d0*/ 	.word	0xffffffff


	//   ....[93]....
        /*04d4*/ 	.word	0xffffffff


	//   ....[94]....
        /*04d8*/ 	.word	0xffffffff


	//   ....[95]....
        /*04dc*/ 	.word	0xffffffff


	//   ....[96]....
        /*04e0*/ 	.word	0xffffffff


	//   ....[97]....
        /*04e4*/ 	.word	0xffffffff


	//   ....[98]....
        /*04e8*/ 	.word	0xffffffff


	//   ....[99]....
        /*04ec*/ 	.word	0xffffffff


	//   ....[100]....
        /*04f0*/ 	.word	0xffffffff


	//   ....[101]....
        /*04f4*/ 	.word	0xffffffff


	//   ....[102]....
        /*04f8*/ 	.word	0xffffffff


	//   ....[103]....
        /*04fc*/ 	.word	0xffffffff


	//   ....[104]....
        /*0500*/ 	.word	0xffffffff


	//   ....[105]....
        /*0504*/ 	.word	0xffffffff


	//   ....[106]....
        /*0508*/ 	.word	0xffffffff


	//   ....[107]....
        /*050c*/ 	.word	0xffffffff


	//   ....[108]....
        /*0510*/ 	.word	0xffffffff


	//   ....[109]....
        /*0514*/ 	.word	0xffffffff


	//   ....[110]....
        /*0518*/ 	.word	0xffffffff


	//   ....[111]....
        /*051c*/ 	.word	0xffffffff


	//   ....[112]....
        /*0520*/ 	.word	0xffffffff


	//   ....[113]....
        /*0524*/ 	.word	0xffffffff


	//   ....[114]....
        /*0528*/ 	.word	0xffffffff


	//   ....[115]....
        /*052c*/ 	.word	0xffffffff


	//   ....[116]....
        /*0530*/ 	.word	0xffffffff


	//   ....[117]....
        /*0534*/ 	.word	0xffffffff


	//   ....[118]....
        /*0538*/ 	.word	0xffffffff


	//   ....[119]....
        /*053c*/ 	.word	0xffffffff


	//   ....[120]....
        /*0540*/ 	.word	0xffffffff


	//   ....[121]....
        /*0544*/ 	.word	0xffffffff


	//   ....[122]....
        /*0548*/ 	.word	0xffffffff


	//   ....[123]....
        /*054c*/ 	.word	0xffffffff


	//   ....[124]....
        /*0550*/ 	.word	0xffffffff


	//   ....[125]....
        /*0554*/ 	.word	0xffffffff


	//   ....[126]....
        /*0558*/ 	.word	0xffffffff


	//   ....[127]....
        /*055c*/ 	.word	0xffffffff


	//   ....[128]....
        /*0560*/ 	.word	0xffffffff


	//   ....[129]....
        /*0564*/ 	.word	0xffffffff


	//   ....[130]....
        /*0568*/ 	.word	0xffffffff


	//   ....[131]....
        /*056c*/ 	.word	0xffffffff


	//   ....[132]....
        /*0570*/ 	.word	0xffffffff


	//   ....[133]....
        /*0574*/ 	.word	0xffffffff


	//   ....[134]....
        /*0578*/ 	.word	0xffffffff


	//   ....[135]....
        /*057c*/ 	.word	0xffffffff


	//   ....[136]....
        /*0580*/ 	.word	0xffffffff


	//   ....[137]....
        /*0584*/ 	.word	0xffffffff


	//   ....[138]....
        /*0588*/ 	.word	0xffffffff


	//   ....[139]....
        /*058c*/ 	.word	0xffffffff


	//   ....[140]....
        /*0590*/ 	.word	0xffffffff


	//   ....[141]....
        /*0594*/ 	.word	0xffffffff


	//   ....[142]....
        /*0598*/ 	.word	0xffffffff


	//   ....[143]....
        /*059c*/ 	.word	0xffffffff


	//   ....[144]....
        /*05a0*/ 	.word	0xffffffff


	//   ....[145]....
        /*05a4*/ 	.word	0xffffffff


	//   ....[146]....
        /*05a8*/ 	.word	0xffffffff


	//   ....[147]....
        /*05ac*/ 	.word	0xffffffff


	//   ....[148]....
        /*05b0*/ 	.word	0xffffffff


	//   ....[149]....
        /*05b4*/ 	.word	0xffffffff


	//   ....[150]....
        /*05b8*/ 	.word	0xffffffff


	//   ....[151]....
        /*05bc*/ 	.word	0xffffffff


	//   ....[152]....
        /*05c0*/ 	.word	0xffffffff


	//----- nvinfo : EIATTR_COOP_GROUP_INSTR_OFFSETS
	.align		4
.L_238:
        /*05c4*/ 	.byte	0x04, 0x28
        /*05c6*/ 	.short	(.L_240 - .L_239)


	//   ....[0]....
.L_239:
        /*05c8*/ 	.word	0x00000090


	//   ....[1]....
        /*05cc*/ 	.word	0x000023b0


	//   ....[2]....
        /*05d0*/ 	.word	0x000023c0


	//   ....[3]....
        /*05d4*/ 	.word	0x00003f00


	//   ....[4]....
        /*05d8*/ 	.word	0x00003f10


	//   ....[5]....
        /*05dc*/ 	.word	0x00005860


	//   ....[6]....
        /*05e0*/ 	.word	0x00005880


	//   ....[7]....
        /*05e4*/ 	.word	0x00005d80


	//   ....[8]....
        /*05e8*/ 	.word	0x00005e40


	//   ....[9]....
        /*05ec*/ 	.word	0x00006fb0


	//   ....[10]....
        /*05f0*/ 	.word	0x00006fe0


	//   ....[11]....
        /*05f4*/ 	.word	0x00007220


	//   ....[12]....
        /*05f8*/ 	.word	0x00007250


	//   ....[13]....
        /*05fc*/ 	.word	0x00007370


	//   ....[14]....
        /*0600*/ 	.word	0x000073a0


	//   ....[15]....
        /*0604*/ 	.word	0x000074d0


	//   ....[16]....
        /*0608*/ 	.word	0x000074e0


	//   ....[17]....
        /*060c*/ 	.word	0x000079f0


	//   ....[18]....
        /*0610*/ 	.word	0x00007a00


	//   ....[19]....
        /*0614*/ 	.word	0x00007b00


	//   ....[20]....
        /*0618*/ 	.word	0x00007b10


	//   ....[21]....
        /*061c*/ 	.word	0x00007fb0


	//   ....[22]....
        /*0620*/ 	.word	0x00007fd0


	//   ....[23]....
        /*0624*/ 	.word	0x00008010


	//   ....[24]....
        /*0628*/ 	.word	0x00008040


	//   ....[25]....
        /*062c*/ 	.word	0x00008460


	//   ....[26]....
        /*0630*/ 	.word	0x000084a0


	//   ....[27]....
        /*0634*/ 	.word	0x000084f0


	//   ....[28]....
        /*0638*/ 	.word	0x00008560


	//   ....[29]....
        /*063c*/ 	.word	0x0000b7b0


	//   ....[30]....
        /*0640*/ 	.word	0x0000b7d0


	//   ....[31]....
        /*0644*/ 	.word	0x0000b830


	//   ....[32]....
        /*0648*/ 	.word	0x0000b840


	//   ....[33]....
        /*064c*/ 	.word	0x0000bab0


	//   ....[34]....
        /*0650*/ 	.word	0x0000baf0


	//   ....[35]....
        /*0654*/ 	.word	0x0000bb40


	//   ....[36]....
        /*0658*/ 	.word	0x0000bbb0


	//   ....[37]....
        /*065c*/ 	.word	0x0000f450


	//   ....[38]....
        /*0660*/ 	.word	0x0000f530


	//   ....[39]....
        /*0664*/ 	.word	0x0000f8a0


	//   ....[40]....
        /*0668*/ 	.word	0x0000f8b0


	//   ....[41]....
        /*066c*/ 	.word	0x00010550


	//   ....[42]....
        /*0670*/ 	.word	0x00010580


	//   ....[43]....
        /*0674*/ 	.word	0x00010680


	//   ....[44]....
        /*0678*/ 	.word	0x000106a0


	//   ....[45]....
        /*067c*/ 	.word	0x00010a50


	//   ....[46]....
        /*0680*/ 	.word	0x00010d10


	//   ....[47]....
        /*0684*/ 	.word	0x00011390


	//   ....[48]....
        /*0688*/ 	.word	0x00011950


	//   ....[49]....
        /*068c*/ 	.word	0x00012310


	//   ....[50]....
        /*0690*/ 	.word	0x00012350


	//   ....[51]....
        /*0694*/ 	.word	0x00012450


	//   ....[52]....
        /*0698*/ 	.word	0x00012480


	//   ....[53]....
        /*069c*/ 	.word	0x00012580


	//   ....[54]....
        /*06a0*/ 	.word	0x000125d0


	//   ....[55]....
        /*06a4*/ 	.word	0x00012770


	//   ....[56]....
        /*06a8*/ 	.word	0x000127c0


	//   ....[57]....
        /*06ac*/ 	.word	0x00013ca0


	//   ....[58]....
        /*06b0*/ 	.word	0x00013cb0


	//   ....[59]....
        /*06b4*/ 	.word	0x00013d90


	//   ....[60]....
        /*06b8*/ 	.word	0x00013da0


	//   ....[61]....
        /*06bc*/ 	.word	0x00014e30


	//   ....[62]....
        /*06c0*/ 	.word	0x00014e40


	//   ....[63]....
        /*06c4*/ 	.word	0x00014ec0


	//   ....[64]....
        /*06c8*/ 	.word	0x00014f00


	//   ....[65]....
        /*06cc*/ 	.word	0x000150a0


	//   ....[66]....
        /*06d0*/ 	.word	0x000152b0


	//   ....[67]....
        /*06d4*/ 	.word	0x000157f0


	//   ....[68]....
        /*06d8*/ 	.word	0x00015c70


	//   ....[69]....
        /*06dc*/ 	.word	0x00016280


	//   ....[70]....
        /*06e0*/ 	.word	0x00016320


	//   ....[71]....
        /*06e4*/ 	.word	0x00016550


	//   ....[72]....
        /*06e8*/ 	.word	0x000165f0


	//   ....[73]....
        /*06ec*/ 	.word	0x00016710


	//   ....[74]....
        /*06f0*/ 	.word	0x00016730


	//   ....[75]....
        /*06f4*/ 	.word	0x00016870


	//   ....[76]....
        /*06f8*/ 	.word	0x00016890


	//   ....[77]....
        /*06fc*/ 	.word	0x00018700


	//   ....[78]....
        /*0700*/ 	.word	0x00018710


	//   ....[79]....
        /*0704*/ 	.word	0x000187f0


	//   ....[80]....
        /*0708*/ 	.word	0x00018800


	//   ....[81]....
        /*070c*/ 	.word	0x00019890


	//   ....[82]....
        /*0710*/ 	.word	0x000198a0


	//   ....[83]....
        /*0714*/ 	.word	0x00019920


	//   ....[84]....
        /*0718*/ 	.word	0x00019960


	//   ....[85]....
        /*071c*/ 	.word	0x00019c50


	//   ....[86]....
        /*0720*/ 	.word	0x00019ca0


	//   ....[87]....
        /*0724*/ 	.word	0x00019cd0


	//   ....[88]....
        /*0728*/ 	.word	0x00019d20


	//   ....[89]....
        /*072c*/ 	.word	0x00019d50


	//   ....[90]....
        /*0730*/ 	.word	0x00019d80


	//   ....[91]....
        /*0734*/ 	.word	0x00019e60


	//   ....[92]....
        /*0738*/ 	.word	0x0001a310


	//   ....[93]....
        /*073c*/ 	.word	0x0001b9c0


	//   ....[94]....
        /*0740*/ 	.word	0x0001b9f0


	//   ....[95]....
        /*0744*/ 	.word	0x0001bb80


	//   ....[96]....
        /*0748*/ 	.word	0x0001bb90


	//   ....[97]....
        /*074c*/ 	.word	0x0001cbc0


	//   ....[98]....
        /*0750*/ 	.word	0x0001cbe0


	//   ....[99]....
        /*0754*/ 	.word	0x0001cc60


	//   ....[100]....
        /*0758*/ 	.word	0x0001cca0


	//   ....[101]....
        /*075c*/ 	.word	0x0001ce20


	//   ....[102]....
        /*0760*/ 	.word	0x0001d370


	//   ....[103]....
        /*0764*/ 	.word	0x0001d550


	//   ....[104]....
        /*0768*/ 	.word	0x0001d9c0


	//   ....[105]....
        /*076c*/ 	.word	0x0001e180


	//   ....[106]....
        /*0770*/ 	.word	0x0001e1c0


	//   ....[107]....
        /*0774*/ 	.word	0x0001e320


	//   ....[108]....
        /*0778*/ 	.word	0x0001e340


	//   ....[109]....
        /*077c*/ 	.word	0x0001e460


	//   ....[110]....
        /*0780*/ 	.word	0x0001e480


	//   ....[111]....
        /*0784*/ 	.word	0x0001e5c0


	//   ....[112]....
        /*0788*/ 	.word	0x0001e5e0


	//   ....[113]....
        /*078c*/ 	.word	0x0001fe20


	//   ....[114]....
        /*0790*/ 	.word	0x0001fe30


	//   ....[115]....
        /*0794*/ 	.word	0x0001fe40


	//   ....[116]....
        /*0798*/ 	.word	0x0001fe50


	//   ....[117]....
        /*079c*/ 	.word	0x0001fe80


	//   ....[118]....
        /*07a0*/ 	.word	0x0001fea0


	//   ....[119]....
        /*07a4*/ 	.word	0x0001fec0


	//   ....[120]....
        /*07a8*/ 	.word	0x0001fed0


	//   ....[121]....
        /*07ac*/ 	.word	0x000215d0


	//   ....[122]....
        /*07b0*/ 	.word	0x00021600


	//   ....[123]....
        /*07b4*/ 	.word	0x00021630


	//   ....[124]....
        /*07b8*/ 	.word	0x00021650


	//   ....[125]....
        /*07bc*/ 	.word	0x00021660


	//   ....[126]....
        /*07c0*/ 	.word	0x00021670


	//   ....[127]....
        /*07c4*/ 	.word	0x00021680


	//   ....[128]....
        /*07c8*/ 	.word	0x00021690


	//   ....[129]....
        /*07cc*/ 	.word	0x000218b0


	//   ....[130]....
        /*07d0*/ 	.word	0x000218c0


	//   ....[131]....
        /*07d4*/ 	.word	0x00021a40


	//   ....[132]....
        /*07d8*/ 	.word	0x00021a70


	//   ....[133]....
        /*07dc*/ 	.word	0x00021bc0


	//   ....[134]....
        /*07e0*/ 	.word	0x00021bf0


	//   ....[135]....
        /*07e4*/ 	.word	0x00021d40


	//   ....[136]....
        /*07e8*/ 	.word	0x00021d60


	//   ....[137]....
        /*07ec*/ 	.word	0x00022550


	//   ....[138]....
        /*07f0*/ 	.word	0x00022570


	//   ....[139]....
        /*07f4*/ 	.word	0x000226c0


	//   ....[140]....
        /*07f8*/ 	.word	0x000226f0


	//   ....[141]....
        /*07fc*/ 	.word	0x00022820


	//   ....[142]....
        /*0800*/ 	.word	0x00022850


	//   ....[143]....
        /*0804*/ 	.word	0x00022980


	//   ....[144]....
        /*0808*/ 	.word	0x000229a0


	//   ....[145]....
        /*080c*/ 	.word	0x00022b00


	//   ....[146]....
        /*0810*/ 	.word	0x00022b50


	//   ....[147]....
        /*0814*/ 	.word	0x00022ba0


	//   ....[148]....
        /*0818*/ 	.word	0x00022bf0


	//   ....[149]....
        /*081c*/ 	.word	0x00022c40


	//   ....[150]....
        /*0820*/ 	.word	0x00022c90


	//   ....[151]....
        /*0824*/ 	.word	0x00022ce0


	//   ....[152]....
        /*0828*/ 	.word	0x00022d30


	//----- nvinfo : EIATTR_EXIT_INSTR_OFFSETS
	.align		4
.L_240:
        /*082c*/ 	.byte	0x04, 0x1c
        /*082e*/ 	.short	(.L_242 - .L_241)


	//   ....[0]....
.L_241:
        /*0830*/ 	.word	0x00000370


	//   ....[1]....
        /*0834*/ 	.word	0x00021d70


	//   ....[2]....
        /*0838*/ 	.word	0x00021e40


	//   ....[3]....
        /*083c*/ 	.word	0x00021ea0


	//   ....[4]....
        /*0840*/ 	.word	0x000229b0


	//   ....[5]....
        /*0844*/ 	.word	0x00022a60


	//   ....[6]....
        /*0848*/ 	.word	0x00022ac0


	//----- nvinfo : EIATTR_CTAIDZ_USED
	.align		4
.L_242:
        /*084c*/ 	.byte	0x01, 0x04
	.zero		2


	//----- nvinfo : EIATTR_MAX_THREADS
	.align		4
        /*0850*/ 	.byte	0x04, 0x05
        /*0852*/ 	.short	(.L_244 - .L_243)
.L_243:
        /*0854*/ 	.word	0x00000080
        /*0858*/ 	.word	0x00000001
        /*085c*/ 	.word	0x00000001


	//----- nvinfo : EIATTR_CRS_STACK_SIZE
	.align		4
.L_244:
        /*0860*/ 	.byte	0x04, 0x1e
        /*0862*/ 	.short	(.L_246 - .L_245)
.L_245:
        /*0864*/ 	.word	0x00000000
.L_246:


//--------------------- .nv.info._ZN7cutlass13device_kernelIN5flash19enable_sm80_to_sm89INS1_16FlashAttnFwdSm80INS1_25CollectiveMainloopFwdSm80ILi4ELi1ELb0EN4cute5tupleIJNS5_1CILi128EEENS7_ILi64EEENS7_ILi96EEEEEELi96ENS_10bfloat16_tEfNS_4arch4Sm80ELb1ELb0ELb1ELb0ELb1ELb0ELb1ELb0EEENS1_21CollectiveEpilogueFwdINS6_IJS8_SA_S9_EEENS6_IJNS7_ILi1EEESI_SI_EEESC_SE_Li128ELb0ELb1ELb0ELb0EEENS1_30DynamicPersistentTileSchedulerILi128ELi128ELb0ELb1ELb0EEEEEEEEEvNT_6ParamsE --------------------------
	.section	.nv.info._ZN7cutlass13device_kernelIN5flash19enable_sm80_to_sm89INS1_16FlashAttnFwdSm80INS1_25CollectiveMainloopFwdSm80ILi4ELi1ELb0EN4cute5tupleIJNS5_1CILi128EEENS7_ILi64EEENS7_ILi96EEEEEELi96ENS_10bfloat16_tEfNS_4arch4Sm80ELb1ELb0ELb1ELb0ELb1ELb0ELb1ELb0EEENS1_21CollectiveEpilogueFwdINS6_IJS8_SA_S9_EEENS6_IJNS7_ILi1EEESI_SI_EEESC_SE_Li128ELb0ELb1ELb0ELb0EEENS1_30DynamicPersistentTileSchedulerILi128ELi128ELb0ELb1ELb0EEEEEEEEEvNT_6ParamsE,"",@"SHT_CUDA_INFO"
	.sectionflags	@""
	.align	4


	//----- nvinfo : EIATTR_CUDA_API_VERSION
	.align		4
        /*0000*/ 	.byte	0x04, 0x37
        /*0002*/ 	.short	(.L_248 - .L_247)
.L_247:
        /*0004*/ 	.word	0x00000082


	//----- nvinfo : EIATTR_SW2861232_WAR
	.align		4
.L_248:
        /*0008*/ 	.byte	0x01, 0x35
	.zero		2


	//----- nvinfo : EIATTR_PARAM_CBANK
	.align		4
        /*000c*/ 	.byte	0x04, 0x0a
        /*000e*/ 	.short	(.L_250 - .L_249)
	.align		4
.L_249:
        /*0010*/ 	.word	index@(.nv.constant0._ZN7cutlass13device_kernelIN5flash19enable_sm80_to_sm89INS1_16FlashAttnFwdSm80INS1_25CollectiveMainloopFwdSm80ILi4ELi1ELb0EN4cute5tupleIJNS5_1CILi128EEENS7_ILi64EEENS7_ILi96EEEEEELi96ENS_10bfloat16_tEfNS_4arch4Sm80ELb1ELb0ELb1ELb0ELb1ELb0ELb1ELb0EEENS1_21CollectiveEpilogueFwdINS6_IJS8_SA_S9_EEENS6_IJNS7_ILi1EEESI_SI_EEESC_SE_Li128ELb0ELb1ELb0ELb0EEENS1_30DynamicPersistentTileSchedulerILi128ELi128ELb0ELb1ELb0EEEEEEEEEvNT_6ParamsE)
        /*0014*/ 	.short	0x0160
        /*0016*/ 	.short	0x0428


	//----- nvinfo : EIATTR_CBANK_PARAM_SIZE
	.align		4
.L_250:
        /*0018*/ 	.byte	0x03, 0x19
        /*001a*/ 	.short	0x0428


	//----- nvinfo : EIATTR_KPARAM_INFO
	.align		4
        /*001c*/ 	.byte	0x04, 0x17
        /*001e*/ 	.short	(.L_252 - .L_251)
.L_251:
        /*0020*/ 	.word	0x00000000
        /*0024*/ 	.short	0x0000
        /*0026*/ 	.short	0x0000
        /*0028*/ 	.byte	0x00, 0xf0, 0xa1, 0x10


	//----- nvinfo : EIATTR_MAXREG_COUNT
	.align		4
.L_252:
        /*002c*/ 	.byte	0x03, 0x1b
        /*002e*/ 	.short	0x00ff


	//----- nvinfo : EIATTR_NUM_BARRIERS
	.align		4
        /*0030*/ 	.byte	0x02, 0x4c
        /*0032*/ 	.byte	0x06
	.zero		1


	//----- nvinfo : EIATTR_ANNOTATIONS
	.align		4
        /*0034*/ 	.byte	0x04, 0x55
        /*0036*/ 	.short	(.L_254 - .L_253)


	//   ....[0]....
.L_253:
        /* <DEDUP_REMOVED lines=66> */


	//----- nvinfo : EIATTR_MERCURY_ISA_VERSION
	.align		4
.L_254:
        /*0448*/ 	.byte	0x03, 0x5f
        /*044a*/ 	.short	0x0000


	//----- nvinfo : EIATTR_INT_WARP_WIDE_INSTR_OFFSETS
	.align		4
        /*044c*/ 	.byte	0x04, 0x31
        /*044e*/ 	.short	(.L_256 - .L_255)


	//   ....[0]....
.L_255:
        /*0450*/ 	.word	0x0000f870


	//   ....[1]....
        /*0454*/ 	.word	0x0000f8f0


	//----- nvinfo : EIATTR_COOP_GROUP_MASK_REGIDS
	.align		4
.L_256:
        /*0458*/ 	.byte	0x04, 0x29
        /*045a*/ 	.short	(.L_258 - .L_257)


	//   ....[0]....
.L_257:
        /*045c*/ 	.word	0xffffffff


	//   ....[1]....
        /*0460*/ 	.word	0xffffffff


	//   ....[2]....
        /*0464*/ 	.word	0xffffffff


	//   ....[3]....
        /*0468*/ 	.word	0xffffffff


	//   ....[4]....
        /*046c*/ 	.word	0xffffffff


	//   ....[5]....
        /*0470*/ 	.word	0xffffffff


	//   ....[6]....
        /*0474*/ 	.word	0xffffffff


	//   ....[7]....
        /*0478*/ 	.word	0xffffffff


	//   ....[8]....
        /*047c*/ 	.word	0xffffffff


	//   ....[9]....
        /*0480*/ 	.word	0xffffffff


	//   ....[10]....
        /*0484*/ 	.word	0xffffffff


	//   ....[11]....
        /*0488*/ 	.word	0xffffffff


	//   ....[12]....
        /*048c*/ 	.word	0xffffffff


	//   ....[13]....
        /*0490*/ 	.word	0xffffffff


	//   ....[14]....
        /*0494*/ 	.word	0xffffffff


	//   ....[15]....
        /*0498*/ 	.word	0xffffffff


	//   ....[16]....
        /*049c*/ 	.word	0xffffffff


	//   ....[17]....
        /*04a0*/ 	.word	0xffffffff


	//   ....[18]....
        /*04a4*/ 	.word	0xffffffff


	//   ....[19]....
        /*04a8*/ 	.word	0xffffffff


	//   ....[20]....
        /*04ac*/ 	.word	0xffffffff


	//   ....[21]....
        /*04b0*/ 	.word	0xffffffff


	//   ....[22]....
        /*04b4*/ 	.word	0xffffffff


	//   ....[23]....
        /*04b8*/ 	.word	0xffffffff


	//   ....[24]....
        /*04bc*/ 	.word	0xffffffff


	//   ....[25]....
        /*04c0*/ 	.word	0xffffffff


	//   ....[26]....
        /*04c4*/ 	.word	0xffffffff


	//   ....[27]....
        /*04c8*/ 	.word	0xffffffff


	//   ....[28]....
        /*04cc*/ 	.word	0xffffffff


	//   ....[29]....
        /*04d0*/ 	.word	0xffffffff


	//   ....[30]....
        /*04d4*/ 	.word	0xffffffff


	//   ....[31]....
        /*04d8*/ 	.word	0xffffffff


	//   ....[32]....
        /*04dc*/ 	.word	0xffffffff


	//   ....[33]....
        /*04e0*/ 	.word	0xffffffff


	//   ....[34]....
        /*04e4*/ 	.word	0xffffffff


	//   ....[35]....
        /*04e8*/ 	.word	0xffffffff


	//   ....[36]....
        /*04ec*/ 	.word	0xffffffff


	//   ....[37]....
        /*04f0*/ 	.word	0xffffffff


	//   ....[38]....
        /*04f4*/ 	.word	0xffffffff


	//   ....[39]....
        /*04f8*/ 	.word	0xffffffff


	//   ....[40]....
        /*04fc*/ 	.word	0xffffffff


	//   ....[41]....
        /*0500*/ 	.word	0xffffffff


	//   ....[42]....
        /*0504*/ 	.word	0xffffffff


	//   ....[43]....
        /*0508*/ 	.word	0xffffffff


	//   ....[44]....
        /*050c*/ 	.word	0xffffffff


	//   ....[45]....
        /*0510*/ 	.word	0xffffffff


	//   ....[46]....
        /*0514*/ 	.word	0xffffffff


	//   ....[47]....
        /*0518*/ 	.word	0xffffffff


	//   ....[48]....
        /*051c*/ 	.word	0xffffffff


	//   ....[49]....
        /*0520*/ 	.word	0xffffffff


	//   ....[50]....
        /*0524*/ 	.word	0xffffffff


	//   ....[51]....
        /*0528*/ 	.word	0xffffffff


	//   ....[52]....
        /*052c*/ 	.word	0xffffffff


	//   ....[53]....
        /*0530*/ 	.word	0xffffffff


	//   ....[54]....
        /*0534*/ 	.word	0xffffffff


	//   ....[55]....
        /*0538*/ 	.word	0xffffffff


	//   ....[56]....
        /*053c*/ 	.word	0xffffffff


	//   ....[57]....
        /*0540*/ 	.word	0xffffffff


	//   ....[58]....
        /*0544*/ 	.word	0xffffffff


	//   ....[59]....
        /*0548*/ 	.word	0xffffffff


	//   ....[60]....
        /*054c*/ 	.word	0xffffffff


	//   ....[61]....
        /*0550*/ 	.word	0xffffffff


	//   ....[62]....
        /*0554*/ 	.word	0xffffffff


	//   ....[63]....
        /*0558*/ 	.word	0xffffffff


	//   ....[64]....
        /*055c*/ 	.word	0xffffffff


	//   ....[65]....
        /*0560*/ 	.word	0xffffffff


	//   ....[66]....
        /*0564*/ 	.word	0xffffffff


	//   ....[67]....
        /*0568*/ 	.word	0xffffffff


	//   ....[68]....
        /*056c*/ 	.word	0xffffffff


	//   ....[69]....
        /*0570*/ 	.word	0xffffffff


	//   ....[70]....
        /*0574*/ 	.word	0xffffffff


	//   ....[71]....
        /*0578*/ 	.word	0xffffffff


	//   ....[72]....
        /*057c*/ 	.word	0xffffffff


	//   ....[73]....
        /*0580*/ 	.word	0xffffffff


	//   ....[74]....
        /*0584*/ 	.word	0xffffffff


	//   ....[75]....
        /*0588*/ 	.word	0xffffffff


	//   ....[76]....
        /*058c*/ 	.word	0xffffffff


	//   ....[77]....
        /*0590*/ 	.word	0xffffffff


	//   ....[78]....
        /*0594*/ 	.word	0xffffffff


	//   ....[79]....
        /*0598*/ 	.word	0xffffffff


	//   ....[80]....
        /*059c*/ 	.word	0xffffffff


	//   ....[81]....
        /*05a0*/ 	.word	0xffffffff


	//   ....[82]....
        /*05a4*/ 	.word	0xffffffff


	//   ....[83]....
        /*05a8*/ 	.word	0xffffffff


	//   ....[84]....
        /*05ac*/ 	.word	0xffffffff


	//   ....[85]....
        /*05b0*/ 	.word	0xffffffff


	//   ....[86]....
        /*05b4*/ 	.word	0xffffffff


	//   ....[87]....
        /*05b8*/ 	.word	0xffffffff


	//   ....[88]....
        /*05bc*/ 	.word	0xffffffff


	//   ....[89]....
        /*05c0*/ 	.word	0xffffffff


	//   ....[90]....
        /*05c4*/ 	.word	0xffffffff


	//   ....[91]....
        /*05c8*/ 	.word	0xffffffff


	//   ....[92]....
        /*05cc*/ 	.word	0xffffffff


	//   ....[93]....
        /*05d0*/ 	.word	0xffffffff


	//   ....[94]....
        /*05d4*/ 	.word	0xffffffff


	//   ....[95]....
        /*05d8*/ 	.word	0xffffffff


	//   ....[96]....
        /*05dc*/ 	.word	0xffffffff


	//   ....[97]....
        /*05e0*/ 	.word	0xffffffff


	//   ....[98]....
        /*05e4*/ 	.word	0xffffffff


	//   ....[99]....
        /*05e8*/ 	.word	0xffffffff


	//   ....[100]....
        /*05ec*/ 	.word	0xffffffff


	//   ....[101]....
        /*05f0*/ 	.word	0xffffffff


	//   ....[102]....
        /*05f4*/ 	.word	0xffffffff


	//   ....[103]....
        /*05f8*/ 	.word	0xffffffff


	//   ....[104]....
        /*05fc*/ 	.word	0xffffffff


	//   ....[105]....
        /*0600*/ 	.word	0xffffffff


	//   ....[106]....
        /*0604*/ 	.word	0xffffffff


	//   ....[107]....
        /*0608*/ 	.word	0xffffffff


	//   ....[108]....
        /*060c*/ 	.word	0xffffffff


	//   ....[109]....
        /*0610*/ 	.word	0xffffffff


	//   ....[110]....
        /*0614*/ 	.word	0xffffffff


	//   ....[111]....
        /*0618*/ 	.word	0xffffffff


	//   ....[112]....
        /*061c*/ 	.word	0xffffffff


	//   ....[113]....
        /*0620*/ 	.word	0xffffffff


	//   ....[114]....
        /*0624*/ 	.word	0xffffffff


	//   ....[115]....
        /*0628*/ 	.word	0xffffffff


	//   ....[116]....
        /*062c*/ 	.word	0xffffffff


	//   ....[117]....
        /*0630*/ 	.word	0xffffffff


	//   ....[118]....
        /*0634*/ 	.word	0xffffffff


	//   ....[119]....
        /*0638*/ 	.word	0xffffffff


	//   ....[120]....
        /*063c*/ 	.word	0xffffffff


	//   ....[121]....
        /*0640*/ 	.word	0xffffffff


	//   ....[122]....
        /*0644*/ 	.word	0xffffffff


	//   ....[123]....
        /*0648*/ 	.word	0xffffffff


	//   ....[124]....
        /*064c*/ 	.word	0xffffffff


	//   ....[125]....
        /*0650*/ 	.word	0xffffffff


	//   ....[126]....
        /*0654*/ 	.word	0xffffffff


	//   ....[127]....
        /*0658*/ 	.word	0xffffffff


	//   ....[128]....
        /*065c*/ 	.word	0xffffffff


	//   ....[129]....
        /*0660*/ 	.word	0xffffffff


	//   ....[130]....
        /*0664*/ 	.word	0xffffffff


	//   ....[131]....
        /*0668*/ 	.word	0xffffffff


	//   ....[132]....
        /*066c*/ 	.word	0xffffffff


	//   ....[133]....
        /*0670*/ 	.word	0xffffffff


	//   ....[134]....
        /*0674*/ 	.word	0xffffffff


	//   ....[135]....
        /*0678*/ 	.word	0xffffffff


	//   ....[136]....
        /*067c*/ 	.word	0xffffffff


	//   ....[137]....
        /*0680*/ 	.word	0xffffffff


	//   ....[138]....
        /*0684*/ 	.word	0xffffffff


	//   ....[139]....
        /*0688*/ 	.word	0xffffffff


	//   ....[140]....
        /*068c*/ 	.word	0xffffffff


	//   ....[141]....
        /*0690*/ 	.word	0xffffffff


	//   ....[142]....
        /*0694*/ 	.word	0xffffffff


	//   ....[143]....
        /*0698*/ 	.word	0xffffffff


	//   ....[144]....
        /*069c*/ 	.word	0xffffffff


	//   ....[145]....
        /*06a0*/ 	.word	0xffffffff


	//   ....[146]....
        /*06a4*/ 	.word	0xffffffff


	//   ....[147]....
        /*06a8*/ 	.word	0xffffffff


	//   ....[148]....
        /*06ac*/ 	.word	0xffffffff


	//   ....[149]....
        /*06b0*/ 	.word	0xffffffff


	//   ....[150]....
        /*06b4*/ 	.word	0xffffffff


	//   ....[151]....
        /*06b8*/ 	.word	0xffffffff


	//   ....[152]....
        /*06bc*/ 	.word	0xffffffff


	//   ....[153]....
        /*06c0*/ 	.word	0xffffffff


	//   ....[154]....
        /*06c4*/ 	.word	0xffffffff


	//   ....[155]....
        /*06c8*/ 	.word	0xffffffff


	//   ....[156]....
        /*06cc*/ 	.word	0xffffffff


	//   ....[157]....
        /*06d0*/ 	.word	0xffffffff


	//   ....[158]....
        /*06d4*/ 	.word	0xffffffff


	//   ....[159]....
        /*06d8*/ 	.word	0xffffffff


	//   ....[160]....
        /*06dc*/ 	.word	0xffffffff


	//   ....[161]....
        /*06e0*/ 	.word	0xffffffff


	//   ....[162]....
        /*06e4*/ 	.word	0xffffffff


	//   ....[163]....
        /*06e8*/ 	.word	0xffffffff


	//   ....[164]....
        /*06ec*/ 	.word	0xffffffff


	//   ....[165]....
        /*06f0*/ 	.word	0xffffffff


	//   ....[166]....
        /*06f4*/ 	.word	0xffffffff


	//   ....[167]....
        /*06f8*/ 	.word	0xffffffff


	//   ....[168]....
        /*06fc*/ 	.word	0xffffffff


	//   ....[169]....
        /*0700*/ 	.word	0xffffffff


	//   ....[170]....
        /*0704*/ 	.word	0xffffffff


	//   ....[171]....
        /*0708*/ 	.word	0xffffffff


	//   ....[172]....
        /*070c*/ 	.word	0xffffffff


	//   ....[173]....
        /*0710*/ 	.word	0xffffffff


	//   ....[174]....
        /*0714*/ 	.word	0xffffffff


	//   ....[175]....
        /*0718*/ 	.word	0xffffffff


	//   ....[176]....
        /*071c*/ 	.word	0xffffffff


	//----- nvinfo : EIATTR_COOP_GROUP_INSTR_OFFSETS
	.align		4
.L_258:
        /*0720*/ 	.byte	0x04, 0x28
        /*0722*/ 	.short	(.L_260 - .L_259)


	//   ....[0]....
.L_259:
        /*0724*/ 	.word	0x00000050


	//   ....[1]....
        /*0728*/ 	.word	0x00001540


	//   ....[2]....
        /*072c*/ 	.word	0x00001560


	//   ....[3]....
        /*0730*/ 	.word	0x00001790


	//   ....[4]....
        /*0734*/ 	.word	0x000017a0


	//   ....[5]....
        /*0738*/ 	.word	0x00001960


	//   ....[6]....
        /*073c*/ 	.word	0x00001980


	//   ....[7]....
        /*0740*/ 	.word	0x00001b40


	//   ....[8]....
        /*0744*/ 	.word	0x00001b50


	//   ....[9]....
        /*0748*/ 	.word	0x00002120


	//   ....[10]....
        /*074c*/ 	.word	0x00002130


	//   ....[11]....
        /*0750*/ 	.word	0x00002140


	//   ....[12]....
        /*0754*/ 	.word	0x00002150


	//   ....[13]....
        /*0758*/ 	.word	0x00002420


	//   ....[14]....
        /*075c*/ 	.word	0x00002430


	//   ....[15]....
        /*0760*/ 	.word	0x00002440


	//   ....[16]....
        /*0764*/ 	.word	0x00002450


	//   ....[17]....
        /*0768*/ 	.word	0x000038b0


	//   ....[18]....
        /*076c*/ 	.word	0x000038d0


	//   ....[19]....
        /*0770*/ 	.word	0x000039f0


	//   ....[20]....
        /*0774*/ 	.word	0x00003a10


	//   ....[21]....
        /*0778*/ 	.word	0x00003c70


	//   ....[22]....
        /*077c*/ 	.word	0x00003eb0


	//   ....[23]....
        /*0780*/ 	.word	0x00003ec0


	//   ....[24]....
        /*0784*/ 	.word	0x00003ed0


	//   ....[25]....
        /*0788*/ 	.word	0x000048d0


	//   ....[26]....
        /*078c*/ 	.word	0x00004900


	//   ....[27]....
        /*0790*/ 	.word	0x00004920


	//   ....[28]....
        /*0794*/ 	.word	0x00004930


	//   ....[29]....
        /*0798*/ 	.word	0x00004960


	//   ....[30]....
        /*079c*/ 	.word	0x00004980


	//   ....[31]....
        /*07a0*/ 	.word	0x000049a0


	//   ....[32]....
        /*07a4*/ 	.word	0x000049b0


	//   ....[33]....
        /*07a8*/ 	.word	0x00006520


	//   ....[34]....
        /*07ac*/ 	.word	0x00006540


	//   ....[35]....
        /*07b0*/ 	.word	0x00006660


	//   ....[36]....
        /*07b4*/ 	.word	0x00006670


	//   ....[37]....
        /*07b8*/ 	.word	0x00007ad0


	//   ....[38]....
        /*07bc*/ 	.word	0x00007af0


	//   ....[39]....
        /*07c0*/ 	.word	0x00007c10


	//   ....[40]....
        /*07c4*/ 	.word	0x00007c20


	//   ....[41]....
        /*07c8*/ 	.word	0x00007e90


	//   ....[42]....
        /*07cc*/ 	.word	0x000080c0


	//   ....[43]....
        /*07d0*/ 	.word	0x000080d0


	//   ....[44]....
        /*07d4*/ 	.word	0x000080e0


	//   ....[45]....
        /*07d8*/ 	.word	0x00008af0


	//   ....[46]....
        /*07dc*/ 	.word	0x00008b30


	//   ....[47]....
        /*07e0*/ 	.word	0x00008b40


	//   ....[48]....
        /*07e4*/ 	.word	0x00008b50


	//   ....[49]....
        /*07e8*/ 	.word	0x00008b70


	//   ....[50]....
        /*07ec*/ 	.word	0x00008b90


	//   ....[51]....
        /*07f0*/ 	.word	0x00008bb0


	//   ....[52]....
        /*07f4*/ 	.word	0x00008bd0


	//   ....[53]....
        /*07f8*/ 	.word	0x0000b050


	//   ....[54]....
        /*07fc*/ 	.word	0x0000b070


	//   ....[55]....
        /*0800*/ 	.word	0x0000b0d0


	//   ....[56]....
        /*0804*/ 	.word	0x0000b120


	//   ....[57]....
        /*0808*/ 	.word	0x0000c5c0


	//   ....[58]....
        /*080c*/ 	.word	0x0000c5e0


	//   ....[59]....
        /*0810*/ 	.word	0x0000c6a0


	//   ....[60]....
        /*0814*/ 	.word	0x0000c6d0


	//   ....[61]....
        /*0818*/ 	.word	0x0000cc70


	//   ....[62]....
        /*081c*/ 	.word	0x0000cc80


	//   ....[63]....
        /*0820*/ 	.word	0x0000cc90


	//   ....[64]....
        /*0824*/ 	.word	0x0000cca0


	//   ....[65]....
        /*0828*/ 	.word	0x0000cce0


	//   ....[66]....
        /*082c*/ 	.word	0x0000cd00


	//   ....[67]....
        /*0830*/ 	.word	0x0000cd10


	//   ....[68]....
        /*0834*/ 	.word	0x0000cd20


	//   ....[69]....
        /*0838*/ 	.word	0x0000ee70


	//   ....[70]....
        /*083c*/ 	.word	0x0000eee0


	//   ....[71]....
        /*0840*/ 	.word	0x0000eef0


	//   ....[72]....
        /*0844*/ 	.word	0x0000ef00


	//   ....[73]....
        /*0848*/ 	.word	0x0000ef30


	//   ....[74]....
        /*084c*/ 	.word	0x0000ef50


	//   ....[75]....
        /*0850*/ 	.word	0x0000ef60


	//   ....[76]....
        /*0854*/ 	.word	0x0000ef70


	//   ....[77]....
        /*0858*/ 	.word	0x00010090


	//   ....[78]....
        /*085c*/ 	.word	0x000104a0


	//   ....[79]....
        /*0860*/ 	.word	0x000104d0


	//   ....[80]....
        /*0864*/ 	.word	0x000104f0


	//   ....[81]....
        /*0868*/ 	.word	0x00010500


	//   ....[82]....
        /*086c*/ 	.word	0x00010510


	//   ....[83]....
        /*0870*/ 	.word	0x00010520


	//   ....[84]....
        /*0874*/ 	.word	0x00010530


	//   ....[85]....
        /*0878*/ 	.word	0x00010540


	//   ....[86]....
        /*087c*/ 	.word	0x000107c0


	//   ....[87]....
        /*0880*/ 	.word	0x000107e0


	//   ....[88]....
        /*0884*/ 	.word	0x00010920


	//   ....[89]....
        /*0888*/ 	.word	0x00010950


	//   ....[90]....
        /*088c*/ 	.word	0x00010a50


	//   ....[91]....
        /*0890*/ 	.word	0x00010a80


	//   ....[92]....
        /*0894*/ 	.word	0x00010b80


	//   ....[93]....
        /*0898*/ 	.word	0x00010ba0


	//   ....[94]....
        /*089c*/ 	.word	0x00011130


	//   ....[95]....
        /*08a0*/ 	.word	0x00011150


	//   ....[96]....
        /*08a4*/ 	.word	0x00011360


	//   ....[97]....
        /*08a8*/ 	.word	0x00011370


	//   ....[98]....
        /*08ac*/ 	.word	0x00011510


	//   ....[99]....
        /*08b0*/ 	.word	0x00011530


	//   ....[100]....
        /*08b4*/ 	.word	0x000116d0


	//   ....[101]....
        /*08b8*/ 	.word	0x000116e0


	//   ....[102]....
        /*08bc*/ 	.word	0x000118f0


	//   ....[103]....
        /*08c0*/ 	.word	0x000119e0


	//   ....[104]....
        /*08c4*/ 	.word	0x00011a50


	//   ....[105]....
        /*08c8*/ 	.word	0x00011ac0


	//   ....[106]....
        /*08cc*/ 	.word	0x00011b20


	//   ....[107]....
        /*08d0*/ 	.word	0x00011b90


	//   ....[108]....
        /*08d4*/ 	.word	0x00011c00


	//   ....[109]....
        /*08d8*/ 	.word	0x00011c70


	//   ....[110]....
        /*08dc*/ 	.word	0x00011cd0


	//   ....[111]....
        /*08e0*/ 	.word	0x00011d40


	//   ....[112]....
        /*08e4*/ 	.word	0x00011db0


	//   ....[113]....
        /*08e8*/ 	.word	0x00011f40


	//   ....[114]....
        /*08ec*/ 	.word	0x00011fa0


	//   ....[115]....
        /*08f0*/ 	.word	0x00012000


	//   ....[116]....
        /*08f4*/ 	.word	0x00012060


	//   ....[117]....
        /*08f8*/ 	.word	0x000122c0


	//   ....[118]....
        /*08fc*/ 	.word	0x00012520


	//   ....[119]....
        /*0900*/ 	.word	0x00012b40


	//   ....[120]....
        /*0904*/ 	.word	0x00012b90


	//   ....[121]....
        /*0908*/ 	.word	0x00012be0


	//   ....[122]....
        /*090c*/ 	.word	0x00012c30


	//   ....[123]....
        /*0910*/ 	.word	0x00012c80


	//   ....[124]....
        /*0914*/ 	.word	0x00012cd0


	//   ....[125]....
        /*0918*/ 	.word	0x00012d20


	//   ....[126]....
        /*091c*/ 	.word	0x00012d70


	//   ....[127]....
        /*0920*/ 	.word	0x00012dd0


	//   ....[128]....
        /*0924*/ 	.word	0x00012e40


	//   ....[129]....
        /*0928*/ 	.word	0x00012fd0


	//   ....[130]....
        /*092c*/ 	.word	0x00013030


	//   ....[131]....
        /*0930*/ 	.word	0x000130a0


	//   ....[132]....
        /*0934*/ 	.word	0x00013110


	//   ....[133]....
        /*0938*/ 	.word	0x000132a0


	//   ....[134]....
        /*093c*/ 	.word	0x00013300


	//   ....[135]....
        /*0940*/ 	.word	0x00013360


	//   ....[136]....
        /*0944*/ 	.word	0x000133c0


	//   ....[137]....
        /*0948*/ 	.word	0x00013610


	//   ....[138]....
        /*094c*/ 	.word	0x00013860


	//   ....[139]....
        /*0950*/ 	.word	0x00013ea0


	//   ....[140]....
        /*0954*/ 	.word	0x00013ee0


	//   ....[141]....
        /*0958*/ 	.word	0x00013f30


	//   ....[142]....
        /*095c*/ 	.word	0x00013f70


	//   ....[143]....
        /*0960*/ 	.word	0x00013fc0


	//   ....[144]....
        /*0964*/ 	.word	0x00014000


	//   ....[145]....
        /*0968*/ 	.word	0x00014050


	//   ....[146]....
        /*096c*/ 	.word	0x00014090


	//   ....[147]....
        /*0970*/ 	.word	0x00014100


	//   ....[148]....
        /*0974*/ 	.word	0x00014170


	//   ....[149]....
        /*0978*/ 	.word	0x000141e0


	//   ....[150]....
        /*097c*/ 	.word	0x00014320


	//   ....[151]....
        /*0980*/ 	.word	0x00014380


	//   ....[152]....
        /*0984*/ 	.word	0x000143d0


	//   ....[153]....
        /*0988*/ 	.word	0x00014410


	//   ....[154]....
        /*098c*/ 	.word	0x00014460


	//   ....[155]....
        /*0990*/ 	.word	0x000144a0


	//   ....[156]....
        /*0994*/ 	.word	0x000144f0


	//   ....[157]....
        /*0998*/ 	.word	0x00014530


	//   ....[158]....
        /*099c*/ 	.word	0x00014580


	//   ....[159]....
        /*09a0*/ 	.word	0x000145c0


	//   ....[160]....
        /*09a4*/ 	.word	0x00014620


	//   ....[161]....
        /*09a8*/ 	.word	0x00014680


	//   ....[162]....
        /*09ac*/ 	.word	0x000146d0


	//   ....[163]....
        /*09b0*/ 	.word	0x00014730


	//   ....[164]....
        /*09b4*/ 	.word	0x00014780


	//   ....[165]....
        /*09b8*/ 	.word	0x000147e0


	//   ....[166]....
        /*09bc*/ 	.word	0x00014830


	//   ....[167]....
        /*09c0*/ 	.word	0x00014880


	//   ....[168]....
        /*09c4*/ 	.word	0x000148e0


	//   ....[169]....
        /*09c8*/ 	.word	0x00014950


	//   ....[170]....
        /*09cc*/ 	.word	0x000149c0


	//   ....[171]....
        /*09d0*/ 	.word	0x00014a20


	//   ....[172]....
        /*09d4*/ 	.word	0x00014a90


	//   ....[173]....
        /*09d8*/ 	.word	0x00014b00


	//   ....[174]....
        /*09dc*/ 	.word	0x00014b70


	//   ....[175]....
        /*09e0*/ 	.word	0x00014bd0


	//   ....[176]....
        /*09e4*/ 	.word	0x00014c40


	//----- nvinfo : EIATTR_EXIT_INSTR_OFFSETS
	.align		4
.L_260:
        /*09e8*/ 	.byte	0x04, 0x1c
        /*09ea*/ 	.short	(.L_262 - .L_261)


	//   ....[0]....
.L_261:
        /*09ec*/ 	.word	0x000000a0


	//   ....[1]....
        /*09f0*/ 	.word	0x00011990


	//----- nvinfo : EIATTR_MAX_THREADS
	.align		4
.L_262:
        /*09f4*/ 	.byte	0x04, 0x05
        /*09f6*/ 	.short	(.L_264 - .L_263)
.L_263:
        /*09f8*/ 	.word	0x00000080
        /*09fc*/ 	.word	0x00000001
        /*0a00*/ 	.word	0x00000001


	//----- nvinfo : EIATTR_CRS_STACK_SIZE
	.align		4
.L_264:
        /*0a04*/ 	.byte	0x04, 0x1e
        /*0a06*/ 	.short	(.L_266 - .L_265)
.L_265:
        /*0a08*/ 	.word	0x00000000
.L_266:


//--------------------- .nv.info._ZN7cutlass13device_kernelIN5flash19enable_sm80_to_sm89INS1_16FlashAttnFwdSm80INS1_25CollectiveMainloopFwdSm80ILi4ELi1ELb0EN4cute5tupleIJNS5_1CILi128EEENS7_ILi64EEENS7_ILi96EEEEEELi96ENS_10bfloat16_tEfNS_4arch4Sm80ELb1ELb0ELb1ELb1ELb1ELb0ELb1ELb0EEENS1_21CollectiveEpilogueFwdINS6_IJS8_SA_S9_EEENS6_IJNS7_ILi1EEESI_SI_EEESC_SE_Li128ELb1ELb1ELb0ELb0EEENS1_19SingleTileSchedulerILb1ELb0ELb1ELi128EEEEEEEEEvNT_6ParamsE --------------------------
	.section	.nv.info._ZN7cutlass13device_kernelIN5flash19enable_sm80_to_sm89INS1_16FlashAttnFwdSm80INS1_25CollectiveMainloopFwdSm80ILi4ELi1ELb0EN4cute5tupleIJNS5_1CILi128EEENS7_ILi64EEENS7_ILi96EEEEEELi96ENS_10bfloat16_tEfNS_4arch4Sm80ELb1ELb0ELb1ELb1ELb1ELb0ELb1ELb0EEENS1_21CollectiveEpilogueFwdINS6_IJS8_SA_S9_EEENS6_IJNS7_ILi1EEESI_SI_EEESC_SE_Li128ELb1ELb1ELb0ELb0EEENS1_19SingleTileSchedulerILb1ELb0ELb1ELi128EEEEEEEEEvNT_6ParamsE,"",@"SHT_CUDA_INFO"
	.sectionflags	@""
	.align	4


	//----- nvinfo : EIATTR_CUDA_API_VERSION
	.align		4
        /*0000*/ 	.byte	0x04, 0x37
        /*0002*/ 	.short	(.L_268 - .L_267)
.L_267:
        /*0004*/ 	.word	0x00000082


	//----- nvinfo : EIATTR_SW2861232_WAR
	.align		4
.L_268:
        /*0008*/ 	.byte	0x01, 0x35
	.zero		2


	//----- nvinfo : EIATTR_PARAM_CBANK
	.align		4
        /*000c*/ 	.byte	0x04, 0x0a
        /*000e*/ 	.short	(.L_270 - .L_269)
	.align		4
.L_269:
        /*0010*/ 	.word	index@(.nv.constant0._ZN7cutlass13device_kernelIN5flash19enable_sm80_to_sm89INS1_16FlashAttnFwdSm80INS1_25CollectiveMainloopFwdSm80ILi4ELi1ELb0EN4cute5tupleIJNS5_1CILi128EEENS7_ILi64EEENS7_ILi96EEEEEELi96ENS_10bfloat16_tEfNS_4arch4Sm80ELb1ELb0ELb1ELb1ELb1ELb0ELb1ELb0EEENS1_21CollectiveEpilogueFwdINS6_IJS8_SA_S9_EEENS6_IJNS7_ILi1EEESI_SI_EEESC_SE_Li128ELb1ELb1ELb0ELb0EEENS1_19SingleTileSchedulerILb1ELb0ELb1ELi128EEEEEEEEEvNT_6ParamsE)
        /*0014*/ 	.short	0x0160
        /*0016*/ 	.short	0x0418


	//----- nvinfo : EIATTR_CBANK_PARAM_SIZE
	.align		4
.L_270:
        /*0018*/ 	.byte	0x03, 0x19
        /*001a*/ 	.short	0x0418


	//----- nvinfo : EIATTR_KPARAM_INFO
	.align		4
        /*001c*/ 	.byte	0x04, 0x17
        /*001e*/ 	.short	(.L_272 - .L_271)
.L_271:
        /*0020*/ 	.word	0x00000000
        /*0024*/ 	.short	0x0000
        /*0026*/ 	.short	0x0000
        /*0028*/ 	.byte	0x00, 0xf0, 0x61, 0x10


	//----- nvinfo : EIATTR_MAXREG_COUNT
	.align		4
.L_272:
        /*002c*/ 	.byte	0x03, 0x1b
        /*002e*/ 	.short	0x00ff


	//----- nvinfo : EIATTR_NUM_BARRIERS
	.align		4
        /*0030*/ 	.byte	0x02, 0x4c
        /*0032*/ 	.byte	0x02
	.zero		1


	//----- nvinfo : EIATTR_ANNOTATIONS
	.align		4
        /*0034*/ 	.byte	0x04, 0x55
        /*0036*/ 	.short	(.L_274 - .L_273)


	//   ....[0]....
.L_273:
        /* <DEDUP_REMOVED lines=41> */


	//----- nvinfo : EIATTR_MERCURY_ISA_VERSION
	.align		4
.L_274:
        /*02b0*/ 	.byte	0x03, 0x5f
        /*02b2*/ 	.short	0x0000


	//----- nvinfo : EIATTR_COOP_GROUP_MASK_REGIDS
	.align		4
        /*02b4*/ 	.byte	0x04, 0x29
        /*02b6*/ 	.short	(.L_276 - .L_275)


	//   ....[0]....
.L_275:
        /*02b8*/ 	.word	0xffffffff


	//   ....[1]....
        /*02bc*/ 	.word	0xffffffff


	//   ....[2]....
        /*02c0*/ 	.word	0xffffffff


	//   ....[3]....
        /*02c4*/ 	.word	0xffffffff


	//   ....[4]....
        /*02c8*/ 	.word	0xffffffff


	//   ....[5]....
        /*02cc*/ 	.word	0xffffffff


	//   ....[6]....
        /*02d0*/ 	.word	0xffffffff


	//   ....[7]....
        /*02d4*/ 	.word	0xffffffff


	//   ....[8]....
        /*02d8*/ 	.word	0xffffffff


	//   ....[9]....
        /*02dc*/ 	.word	0xffffffff


	//   ....[10]....
        /*02e0*/ 	.word	0xffffffff


	//   ....[11]....
        /*02e4*/ 	.word	0xffffffff


	//   ....[12]....
        /*02e8*/ 	.word	0xffffffff


	//   ....[13]....
        /*02ec*/ 	.word	0xffffffff


	//   ....[14]....
        /*02f0*/ 	.word	0xffffffff


	//   ....[15]....
        /*02f4*/ 	.word	0xffffffff


	//   ....[16]....
        /*02f8*/ 	.word	0xffffffff


	//   ....[17]....
        /*02fc*/ 	.word	0xffffffff


	//   ....[18]....
        /*0300*/ 	.word	0xffffffff


	//   ....[19]....
        /*0304*/ 	.word	0xffffffff


	//   ....[20]....
        /*0308*/ 	.word	0xffffffff


	//   ....[21]....
        /*030c*/ 	.word	0xffffffff


	//   ....[22]....
        /*0310*/ 	.word	0xffffffff


	//   ....[23]....
        /*0314*/ 	.word	0xffffffff


	//   ....[24]....
        /*0318*/ 	.word	0xffffffff


	//   ....[25]....
        /*031c*/ 	.word	0xffffffff


	//   ....[26]....
        /*0320*/ 	.word	0xffffffff


	//   ....[27]....
        /*0324*/ 	.word	0xffffffff


	//   ....[28]....
        /*0328*/ 	.word	0xffffffff


	//   ....[29]....
        /*032c*/ 	.word	0xffffffff


	//   ....[30]....
        /*0330*/ 	.word	0xffffffff


	//   ....[31]....
        /*0334*/ 	.word	0xffffffff


	//   ....[32]....
        /*0338*/ 	.word	0xffffffff


	//   ....[33]....
        /*033c*/ 	.word	0xffffffff


	//   ....[34]....
        /*0340*/ 	.word	0xffffffff


	//   ....[35]....
        /*0344*/ 	.word	0xffffffff


	//   ....[36]....
        /*0348*/ 	.word	0xffffffff


	//   ....[37]....
        /*034c*/ 	.word	0xffffffff


	//   ....[38]....
        /*0350*/ 	.word	0xffffffff


	//   ....[39]....
        /*0354*/ 	.word	0xffffffff


	//   ....[40]....
        /*0358*/ 	.word	0xffffffff


	//   ....[41]....
        /*035c*/ 	.word	0xffffffff


	//   ....[42]....
        /*0360*/ 	.word	0xffffffff


	//   ....[43]....
        /*0364*/ 	.word	0xffffffff


	//   ....[44]....
        /*0368*/ 	.word	0xffffffff


	//   ....[45]....
        /*036c*/ 	.word	0xffffffff


	//   ....[46]....
        /*0370*/ 	.word	0xffffffff


	//   ....[47]....
        /*0374*/ 	.word	0xffffffff


	//   ....[48]....
        /*0378*/ 	.word	0xffffffff


	//   ....[49]....
        /*037c*/ 	.word	0xffffffff


	//   ....[50]....
        /*0380*/ 	.word	0xffffffff


	//   ....[51]....
        /*0384*/ 	.word	0xffffffff


	//   ....[52]....
        /*0388*/ 	.word	0xffffffff


	//   ....[53]....
        /*038c*/ 	.word	0xffffffff


	//   ....[54]....
        /*0390*/ 	.word	0xffffffff


	//   ....[55]....
        /*0394*/ 	.word	0xffffffff


	//   ....[56]....
        /*0398*/ 	.word	0xffffffff


	//   ....[57]....
        /*039c*/ 	.word	0xffffffff


	//   ....[58]....
        /*03a0*/ 	.word	0xffffffff


	//   ....[59]....
        /*03a4*/ 	.word	0xffffffff


	//   ....[60]....
        /*03a8*/ 	.word	0xffffffff


	//   ....[61]....
        /*03ac*/ 	.word	0xffffffff


	//   ....[62]....
        /*03b0*/ 	.word	0xffffffff


	//   ....[63]....
        /*03b4*/ 	.word	0xffffffff


	//   ....[64]....
        /*03b8*/ 	.word	0xffffffff


	//   ....[65]....
        /*03bc*/ 	.word	0xffffffff


	//   ....[66]....
        /*03c0*/ 	.word	0xffffffff


	//   ....[67]....
        /*03c4*/ 	.word	0xffffffff


	//   ....[68]....
        /*03c8*/ 	.word	0xffffffff


	//   ....[69]....
        /*03cc*/ 	.word	0xffffffff


	//   ....[70]....
        /*03d0*/ 	.word	0xffffffff


	//   ....[71]....
        /*03d4*/ 	.word	0xffffffff


	//   ....[72]....
        /*03d8*/ 	.word	0xffffffff


	//   ....[73]....
        /*03dc*/ 	.word	0xffffffff


	//   ....[74]....
        /*03e0*/ 	.word	0xffffffff


	//   ....[75]....
        /*03e4*/ 	.word	0xffffffff


	//   ....[76]....
        /*03e8*/ 	.word	0xffffffff


	//   ....[77]....
        /*03ec*/ 	.word	0xffffffff


	//   ....[78]....
        /*03f0*/ 	.word	0xffffffff


	//   ....[79]....
        /*03f4*/ 	.word	0xffffffff


	//   ....[80]....
        /*03f8*/ 	.word	0xffffffff


	//   ....[81]....
        /*03fc*/ 	.word	0xffffffff


	//   ....[82]....
        /*0400*/ 	.word	0xffffffff


	//   ....[83]....
        /*0404*/ 	.word	0xffffffff


	//   ....[84]....
        /*0408*/ 	.word	0xffffffff


	//   ....[85]....
        /*040c*/ 	.word	0xffffffff


	//   ....[86]....
        /*0410*/ 	.word	0xffffffff


	//   ....[87]....
        /*0414*/ 	.word	0xffffffff


	//   ....[88]....
        /*0418*/ 	.word	0xffffffff


	//   ....[89]....
        /*041c*/ 	.word	0xffffffff


	//   ....[90]....
        /*0420*/ 	.word	0xffffffff


	//   ....[91]....
        /*0424*/ 	.word	0xffffffff


	//   ....[92]....
        /*0428*/ 	.word	0xffffffff


	//   ....[93]....
        /*042c*/ 	.word	0xffffffff


	//   ....[94]....
        /*0430*/ 	.word	0xffffffff


	//   ....[95]....
        /*0434*/ 	.word	0xffffffff


	//   ....[96]....
        /*0438*/ 	.word	0xffffffff


	//   ....[97]....
        /*043c*/ 	.word	0xffffffff


	//   ....[98]....
        /*0440*/ 	.word	0xffffffff


	//   ....[99]....
        /*0444*/ 	.word	0xffffffff


	//   ....[100]....
        /*0448*/ 	.word	0xffffffff


	//----- nvinfo : EIATTR_COOP_GROUP_INSTR_OFFSETS
	.align		4
.L_276:
        /*044c*/ 	.byte	0x04, 0x28
        /*044e*/ 	.short	(.L_278 - .L_277)


	//   ....[0]....
.L_277:
        /*0450*/ 	.word	0x000000a0


	//   ....[1]....
        /*0454*/ 	.word	0x000013a0


	//   ....[2]....
        /*0458*/ 	.word	0x000013d0


	//   ....[3]....
        /*045c*/ 	.word	0x000015b0


	//   ....[4]....
        /*0460*/ 	.word	0x000015e0


	//   ....[5]....
        /*0464*/ 	.word	0x00001700


	//   ....[6]....
        /*0468*/ 	.word	0x00001730


	//   ....[7]....
        /*046c*/ 	.word	0x00001850


	//   ....[8]....
        /*0470*/ 	.word	0x000018b0


	//   ....[9]....
        /*0474*/ 	.word	0x00002000


	//   ....[10]....
        /*0478*/ 	.word	0x00002030


	//   ....[11]....
        /*047c*/ 	.word	0x00002060


	//   ....[12]....
        /*0480*/ 	.word	0x00002090


	//   ....[13]....
        /*0484*/ 	.word	0x000020b0


	//   ....[14]....
        /*0488*/ 	.word	0x000020d0


	//   ....[15]....
        /*048c*/ 	.word	0x000020f0


	//   ....[16]....
        /*0490*/ 	.word	0x00002100


	//   ....[17]....
        /*0494*/ 	.word	0x00003050


	//   ....[18]....
        /*0498*/ 	.word	0x00003060


	//   ....[19]....
        /*049c*/ 	.word	0x00003070


	//   ....[20]....
        /*04a0*/ 	.word	0x00003080


	//   ....[21]....
        /*04a4*/ 	.word	0x00003a70


	//   ....[22]....
        /*04a8*/ 	.word	0x00003aa0


	//   ....[23]....
        /*04ac*/ 	.word	0x00003dd0


	//   ....[24]....
        /*04b0*/ 	.word	0x00004000


	//   ....[25]....
        /*04b4*/ 	.word	0x000043d0


	//   ....[26]....
        /*04b8*/ 	.word	0x00004600


	//   ....[27]....
        /*04bc*/ 	.word	0x00004630


	//   ....[28]....
        /*04c0*/ 	.word	0x00004720


	//   ....[29]....
        /*04c4*/ 	.word	0x00004860


	//   ....[30]....
        /*04c8*/ 	.word	0x00004a50


	//   ....[31]....
        /*04cc*/ 	.word	0x00004ad0


	//   ....[32]....
        /*04d0*/ 	.word	0x00004b60


	//   ....[33]....
        /*04d4*/ 	.word	0x00006710


	//   ....[34]....
        /*04d8*/ 	.word	0x00006720


	//   ....[35]....
        /*04dc*/ 	.word	0x00006730


	//   ....[36]....
        /*04e0*/ 	.word	0x00006740


	//   ....[37]....
        /*04e4*/ 	.word	0x00007a60


	//   ....[38]....
        /*04e8*/ 	.word	0x00007a70


	//   ....[39]....
        /*04ec*/ 	.word	0x00007a80


	//   ....[40]....
        /*04f0*/ 	.word	0x00007a90


	//   ....[41]....
        /*04f4*/ 	.word	0x00007c90


	//   ....[42]....
        /*04f8*/ 	.word	0x00007ca0


	//   ....[43]....
        /*04fc*/ 	.word	0x00007cb0


	//   ....[44]....
        /*0500*/ 	.word	0x00007cd0


	//   ....[45]....
        /*0504*/ 	.word	0x00008120


	//   ....[46]....
        /*0508*/ 	.word	0x00008330


	//   ....[47]....
        /*050c*/ 	.word	0x000085b0


	//   ....[48]....
        /*0510*/ 	.word	0x00008950


	//   ....[49]....
        /*0514*/ 	.word	0x000089c0


	//   ....[50]....
        /*0518*/ 	.word	0x00008a90


	//   ....[51]....
        /*051c*/ 	.word	0x00008ac0


	//   ....[52]....
        /*0520*/ 	.word	0x00008bb0


	//   ....[53]....
        /*0524*/ 	.word	0x0000b080


	//   ....[54]....
        /*0528*/ 	.word	0x0000b090


	//   ....[55]....
        /*052c*/ 	.word	0x0000b0a0


	//   ....[56]....
        /*0530*/ 	.word	0x0000b0b0


	//   ....[57]....
        /*0534*/ 	.word	0x0000b440


	//   ....[58]....
        /*0538*/ 	.word	0x0000b460


	//   ....[59]....
        /*053c*/ 	.word	0x0000b480


	//   ....[60]....
        /*0540*/ 	.word	0x0000b4a0


	//   ....[61]....
        /*0544*/ 	.word	0x0000c7d0


	//   ....[62]....
        /*0548*/ 	.word	0x0000c870


	//   ....[63]....
        /*054c*/ 	.word	0x0000c970


	//   ....[64]....
        /*0550*/ 	.word	0x0000c9b0


	//   ....[65]....
        /*0554*/ 	.word	0x0000c9e0


	//   ....[66]....
        /*0558*/ 	.word	0x0000cac0


	//   ....[67]....
        /*055c*/ 	.word	0x0000cae0


	//   ....[68]....
        /*0560*/ 	.word	0x0000cf40


	//   ....[69]....
        /*0564*/ 	.word	0x0000ecc0


	//   ....[70]....
        /*0568*/ 	.word	0x0000ecd0


	//   ....[71]....
        /*056c*/ 	.word	0x0000ece0


	//   ....[72]....
        /*0570*/ 	.word	0x0000ecf0


	//   ....[73]....
        /*0574*/ 	.word	0x0000ed20


	//   ....[74]....
        /*0578*/ 	.word	0x0000ed40


	//   ....[75]....
        /*057c*/ 	.word	0x0000ed60


	//   ....[76]....
        /*0580*/ 	.word	0x0000ed70


	//   ....[77]....
        /*0584*/ 	.word	0x00010550


	//   ....[78]....
        /*0588*/ 	.word	0x000105a0


	//   ....[79]....
        /*058c*/ 	.word	0x000105e0


	//   ....[80]....
        /*0590*/ 	.word	0x00010620


	//   ....[81]....
        /*0594*/ 	.word	0x00010630


	//   ....[82]....
        /*0598*/ 	.word	0x00010640


	//   ....[83]....
        /*059c*/ 	.word	0x00010650


	//   ....[84]....
        /*05a0*/ 	.word	0x00010660


	//   ....[85]....
        /*05a4*/ 	.word	0x00010880


	//   ....[86]....
        /*05a8*/ 	.word	0x00010890


	//   ....[87]....
        /*05ac*/ 	.word	0x00010a10


	//   ....[88]....
        /*05b0*/ 	.word	0x00010a40


	//   ....[89]....
        /*05b4*/ 	.word	0x00010b90


	//   ....[90]....
        /*05b8*/ 	.word	0x00010bc0


	//   ....[91]....
        /*05bc*/ 	.word	0x00010d10


	//   ....[92]....
        /*05c0*/ 	.word	0x00010d30


	//   ....[93]....
        /*05c4*/ 	.word	0x00011640


	//   ....[94]....
        /*05c8*/ 	.word	0x00011660


	//   ....[95]....
        /*05cc*/ 	.word	0x000117b0


	//   ....[96]....
        /*05d0*/ 	.word	0x000117e0


	//   ....[97]....
        /*05d4*/ 	.word	0x00011910


	//   ....[98]....
        /*05d8*/ 	.word	0x00011940


	//   ....[99]....
        /*05dc*/ 	.word	0x00011a70


	//   ....[100]....
        /*05e0*/ 	.word	0x00011a90


	//----- nvinfo : EIATTR_EXIT_INSTR_OFFSETS
	.align		4
.L_278:
        /*05e4*/ 	.byte	0x04, 0x1c
        /*05e6*/ 	.short	(.L_280 - .L_279)


	//   ....[0]....
.L_279:
        /*05e8*/ 	.word	0x00000450


	//   ....[1]....
        /*05ec*/ 	.word	0x00010d40


	//   ....[2]....
        /*05f0*/ 	.word	0x00010e10


	//   ....[3]....
        /*05f4*/ 	.word	0x00010e70


	//   ....[4]....
        /*05f8*/ 	.word	0x00011aa0


	//   ....[5]....
        /*05fc*/ 	.word	0x00011b50


	//   ....[6]....
        /*0600*/ 	.word	0x00011bb0


	//----- nvinfo : EIATTR_CTAIDZ_USED
	.align		4
.L_280:
        /*0604*/ 	.byte	0x01, 0x04
	.zero		2


	//----- nvinfo : EIATTR_MAX_THREADS
	.align		4
        /*0608*/ 	.byte	0x04, 0x05
        /*060a*/ 	.short	(.L_282 - .L_281)
.L_281:
        /*060c*/ 	.word	0x00000080
        /*0610*/ 	.word	0x00000001
        /*0614*/ 	.word	0x00000001


	//----- nvinfo : EIATTR_CRS_STACK_SIZE
	.align		4
.L_282:
        /*0618*/ 	.byte	0x04, 0x1e
        /*061a*/ 	.short	(.L_284 - .L_283)
.L_283:
        /*061c*/ 	.word	0x00000000
.L_284:


//--------------------- .nv.info._ZN7cutlass13device_kernelIN5flash19enable_sm80_to_sm89INS1_16FlashAttnFwdSm80INS1_25CollectiveMainloopFwdSm80ILi4ELi1ELb0EN4cute5tupleIJNS5_1CILi128EEENS7_ILi64EEENS7_ILi96EEEEEELi96ENS_10bfloat16_tEfNS_4arch4Sm80ELb1ELb0ELb1ELb1ELb1ELb1ELb1ELb0EEENS1_21CollectiveEpilogueFwdINS6_IJS8_SA_S9_EEENS6_IJNS7_ILi1EEESI_SI_EEESC_SE_Li128ELb1ELb1ELb0ELb0EEENS1_19SingleTileSchedulerILb1ELb0ELb1ELi128EEEEEEEEEvNT_6ParamsE --------------------------
	.section	.nv.info._ZN7cutlass13device_kernelIN5flash19enable_sm80_to_sm89INS1_16FlashAttnFwdSm80INS1_25CollectiveMainloopFwdSm80ILi4ELi1ELb0EN4cute5tupleIJNS5_1CILi128EEENS7_ILi64EEENS7_ILi96EEEEEELi96ENS_10bfloat16_tEfNS_4arch4Sm80ELb1ELb0ELb1ELb1ELb1ELb1ELb1ELb0EEENS1_21CollectiveEpilogueFwdINS6_IJS8_SA_S9_EEENS6_IJNS7_ILi1EEESI_SI_EEESC_SE_Li128ELb1ELb1ELb0ELb0EEENS1_19SingleTileSchedulerILb1ELb0ELb1ELi128EEEEEEEEEvNT_6ParamsE,"",@"SHT_CUDA_INFO"
	.sectionflags	@""
	.align	4


	//----- nvinfo : EIATTR_CUDA_API_VERSION
	.align		4
        /*0000*/ 	.byte	0x04, 0x37
        /*0002*/ 	.short	(.L_286 - .L_285)
.L_285:
        /*0004*/ 	.word	0x00000082


	//----- nvinfo : EIATTR_SW2861232_WAR
	.align		4
.L_286:
        /*0008*/ 	.byte	0x01, 0x35
	.zero		2


	//----- nvinfo : EIATTR_PARAM_CBANK
	.align		4
        /*000c*/ 	.byte	0x04, 0x0a
        /*000e*/ 	.short	(.L_288 - .L_287)
	.align		4
.L_287:
        /*0010*/ 	.word	index@(.nv.constant0._ZN7cutlass13device_kernelIN5flash19enable_sm80_to_sm89INS1_16FlashAttnFwdSm80INS1_25CollectiveMainloopFwdSm80ILi4ELi1ELb0EN4cute5tupleIJNS5_1CILi128EEENS7_ILi64EEENS7_ILi96EEEEEELi96ENS_10bfloat16_tEfNS_4arch4Sm80ELb1ELb0ELb1ELb1ELb1ELb1ELb1ELb0EEENS1_21CollectiveEpilogueFwdINS6_IJS8_SA_S9_EEENS6_IJNS7_ILi1EEESI_SI_EEESC_SE_Li128ELb1ELb1ELb0ELb0EEENS1_19SingleTileSchedulerILb1ELb0ELb1ELi128EEEEEEEEEvNT_6ParamsE)
        /*0014*/ 	.short	0x0160
        /*0016*/ 	.short	0x0418


	//----- nvinfo : EIATTR_CBANK_PARAM_SIZE
	.align		4
.L_288:
        /*0018*/ 	.byte	0x03, 0x19
        /*001a*/ 	.short	0x0418


	//----- nvinfo : EIATTR_KPARAM_INFO
	.align		4
        /*001c*/ 	.byte	0x04, 0x17
        /*001e*/ 	.short	(.L_290 - .L_289)
.L_289:
        /*0020*/ 	.word	0x00000000
        /*0024*/ 	.short	0x0000
        /*0026*/ 	.short	0x0000
        /*0028*/ 	.byte	0x00, 0xf0, 0x61, 0x10


	//----- nvinfo : EIATTR_MAXREG_COUNT
	.align		4
.L_290:
        /*002c*/ 	.byte	0x03, 0x1b
        /*002e*/ 	.short	0x00ff


	//----- nvinfo : EIATTR_NUM_BARRIERS
	.align		4
        /*0030*/ 	.byte	0x02, 0x4c
        /*0032*/ 	.byte	0x02
	.zero		1


	//----- nvinfo : EIATTR_ANNOTATIONS
	.align		4
        /*0034*/ 	.byte	0x04, 0x55
        /*0036*/ 	.short	(.L_292 - .L_291)


	//   ....[0]....
.L_291:
        /* <DEDUP_REMOVED lines=48> */


	//----- nvinfo : EIATTR_MERCURY_ISA_VERSION
	.align		4
.L_292:
        /*0320*/ 	.byte	0x03, 0x5f
        /*0322*/ 	.short	0x0000


	//----- nvinfo : EIATTR_COOP_GROUP_MASK_REGIDS
	.align		4
        /*0324*/ 	.byte	0x04, 0x29
        /*0326*/ 	.short	(.L_294 - .L_293)


	//   ....[0]....
.L_293:
        /*0328*/ 	.word	0xffffffff


	//   ....[1]....
        /*032c*/ 	.word	0xffffffff


	//   ....[2]....
        /*0330*/ 	.word	0xffffffff


	//   ....[3]....
        /*0334*/ 	.word	0xffffffff


	//   ....[4]....
        /*0338*/ 	.word	0xffffffff


	//   ....[5]....
        /*033c*/ 	.word	0xffffffff


	//   ....[6]....
        /*0340*/ 	.word	0xffffffff


	//   ....[7]....
        /*0344*/ 	.word	0xffffffff


	//   ....[8]....
        /*0348*/ 	.word	0xffffffff


	//   ....[9]....
        /*034c*/ 	.word	0xffffffff


	//   ....[10]....
        /*0350*/ 	.word	0xffffffff


	//   ....[11]....
        /*0354*/ 	.word	0xffffffff


	//   ....[12]....
        /*0358*/ 	.word	0xffffffff


	//   ....[13]....
        /*035c*/ 	.word	0xffffffff


	//   ....[14]....
        /*0360*/ 	.word	0xffffffff


	//   ....[15]....
        /*0364*/ 	.word	0xffffffff


	//   ....[16]....
        /*0368*/ 	.word	0xffffffff


	//   ....[17]....
        /*036c*/ 	.word	0xffffffff


	//   ....[18]....
        /*0370*/ 	.word	0xffffffff


	//   ....[19]....
        /*0374*/ 	.word	0xffffffff


	//   ....[20]....
        /*0378*/ 	.word	0xffffffff


	//   ....[21]....
        /*037c*/ 	.word	0xffffffff


	//   ....[22]....
        /*0380*/ 	.word	0xffffffff


	//   ....[23]....
        /*0384*/ 	.word	0xffffffff


	//   ....[24]....
        /*0388*/ 	.word	0xffffffff


	//   ....[25]....
        /*038c*/ 	.word	0xffffffff


	//   ....[26]....
        /*0390*/ 	.word	0xffffffff


	//   ....[27]....
        /*0394*/ 	.word	0xffffffff


	//   ....[28]....
        /*0398*/ 	.word	0xffffffff


	//   ....[29]....
        /*039c*/ 	.word	0xffffffff


	//   ....[30]....
        /*03a0*/ 	.word	0xffffffff


	//   ....[31]....
        /*03a4*/ 	.word	0xffffffff


	//   ....[32]....
        /*03a8*/ 	.word	0xffffffff


	//   ....[33]....
        /*03ac*/ 	.word	0xffffffff


	//   ....[34]....
        /*03b0*/ 	.word	0xffffffff


	//   ....[35]....
        /*03b4*/ 	.word	0xffffffff


	//   ....[36]....
        /*03b8*/ 	.word	0xffffffff


	//   ....[37]....
        /*03bc*/ 	.word	0xffffffff


	//   ....[38]....
        /*03c0*/ 	.word	0xffffffff


	//   ....[39]....
        /*03c4*/ 	.word	0xffffffff


	//   ....[40]....
        /*03c8*/ 	.word	0xffffffff


	//   ....[41]....
        /*03cc*/ 	.word	0xffffffff


	//   ....[42]....
        /*03d0*/ 	.word	0xffffffff


	//   ....[43]....
        /*03d4*/ 	.word	0xffffffff


	//   ....[44]....
        /*03d8*/ 	.word	0xffffffff


	//   ....[45]....
        /*03dc*/ 	.word	0xffffffff


	//   ....[46]....
        /*03e0*/ 	.word	0xffffffff


	//   ....[47]....
        /*03e4*/ 	.word	0xffffffff


	//   ....[48]....
        /*03e8*/ 	.word	0xffffffff


	//   ....[49]....
        /*03ec*/ 	.word	0xffffffff


	//   ....[50]....
        /*03f0*/ 	.word	0xffffffff


	//   ....[51]....
        /*03f4*/ 	.word	0xffffffff


	//   ....[52]....
        /*03f8*/ 	.word	0xffffffff


	//   ....[53]....
        /*03fc*/ 	.word	0xffffffff


	//   ....[54]....
        /*0400*/ 	.word	0xffffffff


	//   ....[55]....
        /*0404*/ 	.word	0xffffffff


	//   ....[56]....
        /*0408*/ 	.word	0xffffffff


	//   ....[57]....
        /*040c*/ 	.word	0xffffffff


	//   ....[58]....
        /*0410*/ 	.word	0xffffffff


	//   ....[59]....
        /*0414*/ 	.word	0xffffffff


	//   ....[60]....
        /*0418*/ 	.word	0xffffffff


	//   ....[61]....
        /*041c*/ 	.word	0xffffffff


	//   ....[62]....
        /*0420*/ 	.word	0xffffffff


	//   ....[63]....
        /*0424*/ 	.word	0xffffffff


	//   ....[64]....
        /*0428*/ 	.word	0xffffffff


	//   ....[65]....
        /*042c*/ 	.word	0xffffffff


	//   ....[66]....
        /*0430*/ 	.word	0xffffffff


	//   ....[67]....
        /*0434*/ 	.word	0xffffffff


	//   ....[68]....
        /*0438*/ 	.word	0xffffffff


	//   ....[69]....
        /*043c*/ 	.word	0xffffffff


	//   ....[70]....
        /*0440*/ 	.word	0xffffffff


	//   ....[71]....
        /*0444*/ 	.word	0xffffffff


	//   ....[72]....
        /*0448*/ 	.word	0xffffffff


	//   ....[73]....
        /*044c*/ 	.word	0xffffffff


	//   ....[74]....
        /*0450*/ 	.word	0xffffffff


	//   ....[75]....
        /*0454*/ 	.word	0xffffffff


	//   ....[76]....
        /*0458*/ 	.word	0xffffffff


	//   ....[77]....
        /*045c*/ 	.word	0xffffffff


	//   ....[78]....
        /*0460*/ 	.word	0xffffffff


	//   ....[79]....
        /*0464*/ 	.word	0xffffffff


	//   ....[80]....
        /*0468*/ 	.word	0xffffffff


	//   ....[81]....
        /*046c*/ 	.word	0xffffffff


	//   ....[82]....
        /*0470*/ 	.word	0xffffffff


	//   ....[83]....
        /*0474*/ 	.word	0xffffffff


	//   ....[84]....
        /*0478*/ 	.word	0xffffffff


	//   ....[85]....
        /*047c*/ 	.word	0xffffffff


	//   ....[86]....
        /*0480*/ 	.word	0xffffffff


	//   ....[87]....
        /*0484*/ 	.word	0xffffffff


	//   ....[88]....
        /*0488*/ 	.word	0xffffffff


	//   ....[89]....
        /*048c*/ 	.word	0xffffffff


	//   ....[90]....
        /*0490*/ 	.word	0xffffffff


	//   ....[91]....
        /*0494*/ 	.word	0xffffffff


	//   ....[92]....
        /*0498*/ 	.word	0xffffffff


	//   ....[93]....
        /*049c*/ 	.word	0xffffffff


	//   ....[94]....
        /*04a0*/ 	.word	0xffffffff


	//   ....[95]....
        /*04a4*/ 	.word	0xffffffff


	//   ....[96]....
        /*04a8*/ 	.word	0xffffffff


	//   ....[97]....
        /*04ac*/ 	.word	0xffffffff


	//   ....[98]....
        /*04b0*/ 	.word	0xffffffff


	//   ....[99]....
        /*04b4*/ 	.word	0xffffffff


	//   ....[100]....
        /*04b8*/ 	.word	0xffffffff


	//   ....[101]....
        /*04bc*/ 	.word	0xffffffff


	//   ....[102]....
        /*04c0*/ 	.word	0xffffffff


	//   ....[103]....
        /*04c4*/ 	.word	0xffffffff


	//   ....[104]....
        /*04c8*/ 	.word	0xffffffff


	//   ....[105]....
        /*04cc*/ 	.word	0xffffffff


	//   ....[106]....
        /*04d0*/ 	.word	0xffffffff


	//   ....[107]....
        /*04d4*/ 	.word	0xffffffff


	//   ....[108]....
        /*04d8*/ 	.word	0xffffffff


	//   ....[109]....
        /*04dc*/ 	.word	0xffffffff


	//   ....[110]....
        /*04e0*/ 	.word	0xffffffff


	//   ....[111]....
        /*04e4*/ 	.word	0xffffffff


	//   ....[112]....
        /*04e8*/ 	.word	0xffffffff


	//   ....[113]....
        /*04ec*/ 	.word	0xffffffff


	//   ....[114]....
        /*04f0*/ 	.word	0xffffffff


	//   ....[115]....
        /*04f4*/ 	.word	0xffffffff


	//   ....[116]....
        /*04f8*/ 	.word	0xffffffff


	//   ....[117]....
        /*04fc*/ 	.word	0xffffffff


	//   ....[118]....
        /*0500*/ 	.word	0xffffffff


	//   ....[119]....
        /*0504*/ 	.word	0xffffffff


	//   ....[120]....
        /*0508*/ 	.word	0xffffffff


	//   ....[121]....
        /*050c*/ 	.word	0xffffffff


	//   ....[122]....
        /*0510*/ 	.word	0xffffffff


	//   ....[123]....
        /*0514*/ 	.word	0xffffffff


	//   ....[124]....
        /*0518*/ 	.word	0xffffffff


	//----- nvinfo : EIATTR_COOP_GROUP_INSTR_OFFSETS
	.align		4
.L_294:
        /*051c*/ 	.byte	0x04, 0x28
        /*051e*/ 	.short	(.L_296 - .L_295)


	//   ....[0]....
.L_295:
        /*0520*/ 	.word	0x000000a0


	//   ....[1]....
        /*0524*/ 	.word	0x00002520


	//   ....[2]....
        /*0528*/ 	.word	0x00002530


	//   ....[3]....
        /*052c*/ 	.word	0x00004070


	//   ....[4]....
        /*0530*/ 	.word	0x00004080


	//   ....[5]....
        /*0534*/ 	.word	0x00005a00


	//   ....[6]....
        /*0538*/ 	.word	0x00005a20


	//   ....[7]....
        /*053c*/ 	.word	0x00005f20


	//   ....[8]....
        /*0540*/ 	.word	0x00005f80


	//   ....[9]....
        /*0544*/ 	.word	0x00006e30


	//   ....[10]....
        /*0548*/ 	.word	0x00006e60


	//   ....[11]....
        /*054c*/ 	.word	0x00007040


	//   ....[12]....
        /*0550*/ 	.word	0x00007070


	//   ....[13]....
        /*0554*/ 	.word	0x00007190


	//   ....[14]....
        /*0558*/ 	.word	0x000071c0


	//   ....[15]....
        /*055c*/ 	.word	0x00007300


	//   ....[16]....
        /*0560*/ 	.word	0x00007350


	//   ....[17]....
        /*0564*/ 	.word	0x000077e0


	//   ....[18]....
        /*0568*/ 	.word	0x00007810


	//   ....[19]....
        /*056c*/ 	.word	0x00007830


	//   ....[20]....
        /*0570*/ 	.word	0x00007840


	//   ....[21]....
        /*0574*/ 	.word	0x00007d90


	//   ....[22]....
        /*0578*/ 	.word	0x00007db0


	//   ....[23]....
        /*057c*/ 	.word	0x00007dc0


	//   ....[24]....
        /*0580*/ 	.word	0x00007dd0


	//   ....[25]....
        /*0584*/ 	.word	0x00008200


	//   ....[26]....
        /*0588*/ 	.word	0x00008240


	//   ....[27]....
        /*058c*/ 	.word	0x00008460


	//   ....[28]....
        /*0590*/ 	.word	0x000084e0


	//   ....[29]....
        /*0594*/ 	.word	0x0000b600


	//   ....[30]....
        /*0598*/ 	.word	0x0000b620


	//   ....[31]....
        /*059c*/ 	.word	0x0000b630


	//   ....[32]....
        /*05a0*/ 	.word	0x0000b640


	//   ....[33]....
        /*05a4*/ 	.word	0x0000b8c0


	//   ....[34]....
        /*05a8*/ 	.word	0x0000b900


	//   ....[35]....
        /*05ac*/ 	.word	0x0000bb20


	//   ....[36]....
        /*05b0*/ 	.word	0x0000bba0


	//   ....[37]....
        /*05b4*/ 	.word	0x0000f220


	//   ....[38]....
        /*05b8*/ 	.word	0x0000f250


	//   ....[39]....
        /*05bc*/ 	.word	0x0000f270


	//   ....[40]....
        /*05c0*/ 	.word	0x0000f290


	//   ....[41]....
        /*05c4*/ 	.word	0x00010320


	//   ....[42]....
        /*05c8*/ 	.word	0x00010330


	//   ....[43]....
        /*05cc*/ 	.word	0x00010360


	//   ....[44]....
        /*05d0*/ 	.word	0x00010370


	//   ....[45]....
        /*05d4*/ 	.word	0x00010d70


	//   ....[46]....
        /*05d8*/ 	.word	0x00010d90


	//   ....[47]....
        /*05dc*/ 	.word	0x00011050


	//   ....[48]....
        /*05e0*/ 	.word	0x00011160


	//   ....[49]....
        /*05e4*/ 	.word	0x000116d0


	//   ....[50]....
        /*05e8*/ 	.word	0x00011900


	//   ....[51]....
        /*05ec*/ 	.word	0x00011930


	//   ....[52]....
        /*05f0*/ 	.word	0x00011a20


	//   ....[53]....
        /*05f4*/ 	.word	0x00011b60


	//   ....[54]....
        /*05f8*/ 	.word	0x00011d50


	//   ....[55]....
        /*05fc*/ 	.word	0x00011dd0


	//   ....[56]....
        /*0600*/ 	.word	0x00011e60


	//   ....[57]....
        /*0604*/ 	.word	0x00013990


	//   ....[58]....
        /*0608*/ 	.word	0x000139a0


	//   ....[59]....
        /*060c*/ 	.word	0x000139b0


	//   ....[60]....
        /*0610*/ 	.word	0x000139c0


	//   ....[61]....
        /*0614*/ 	.word	0x00014d60


	//   ....[62]....
        /*0618*/ 	.word	0x00014d70


	//   ....[63]....
        /*061c*/ 	.word	0x00014d80


	//   ....[64]....
        /*0620*/ 	.word	0x00014d90


	//   ....[65]....
        /*0624*/ 	.word	0x00014f90


	//   ....[66]....
        /*0628*/ 	.word	0x00014fa0


	//   ....[67]....
        /*062c*/ 	.word	0x00014fb0


	//   ....[68]....
        /*0630*/ 	.word	0x00014fd0


	//   ....[69]....
        /*0634*/ 	.word	0x000154f0


	//   ....[70]....
        /*0638*/ 	.word	0x00015630


	//   ....[71]....
        /*063c*/ 	.word	0x00015880


	//   ....[72]....
        /*0640*/ 	.word	0x00015c60


	//   ....[73]....
        /*0644*/ 	.word	0x00015cd0


	//   ....[74]....
        /*0648*/ 	.word	0x00015db0


	//   ....[75]....
        /*064c*/ 	.word	0x00015de0


	//   ....[76]....
        /*0650*/ 	.word	0x00015ec0


	//   ....[77]....
        /*0654*/ 	.word	0x00018400


	//   ....[78]....
        /*0658*/ 	.word	0x00018420


	//   ....[79]....
        /*065c*/ 	.word	0x00018430


	//   ....[80]....
        /*0660*/ 	.word	0x00018440


	//   ....[81]....
        /*0664*/ 	.word	0x000189a0


	//   ....[82]....
        /*0668*/ 	.word	0x000189d0


	//   ....[83]....
        /*066c*/ 	.word	0x000189f0


	//   ....[84]....
        /*0670*/ 	.word	0x00018a00


	//   ....[85]....
        /*0674*/ 	.word	0x00019b50


	//   ....[86]....
        /*0678*/ 	.word	0x00019bf0


	//   ....[87]....
        /*067c*/ 	.word	0x00019cf0


	//   ....[88]....
        /*0680*/ 	.word	0x00019d30


	//   ....[89]....
        /*0684*/ 	.word	0x00019d60


	//   ....[90]....
        /*0688*/ 	.word	0x00019e40


	//   ....[91]....
        /*068c*/ 	.word	0x00019e60


	//   ....[92]....
        /*0690*/ 	.word	0x0001a2c0


	//   ....[93]....
        /*0694*/ 	.word	0x0001c070


	//   ....[94]....
        /*0698*/ 	.word	0x0001c080


	//   ....[95]....
        /*069c*/ 	.word	0x0001c090


	//   ....[96]....
        /*06a0*/ 	.word	0x0001c0a0


	//   ....[97]....
        /*06a4*/ 	.word	0x0001c0d0


	//   ....[98]....
        /*06a8*/ 	.word	0x0001c0f0


	//   ....[99]....
        /*06ac*/ 	.word	0x0001c110


	//   ....[100]....
        /*06b0*/ 	.word	0x0001c120


	//   ....[101]....
        /*06b4*/ 	.word	0x0001d900


	//   ....[102]....
        /*06b8*/ 	.word	0x0001d950


	//   ....[103]....
        /*06bc*/ 	.word	0x0001d990


	//   ....[104]....
        /*06c0*/ 	.word	0x0001d9d0


	//   ....[105]....
        /*06c4*/ 	.word	0x0001d9e0


	//   ....[106]....
        /*06c8*/ 	.word	0x0001d9f0


	//   ....[107]....
        /*06cc*/ 	.word	0x0001da00


	//   ....[108]....
        /*06d0*/ 	.word	0x0001da10


	//   ....[109]....
        /*06d4*/ 	.word	0x0001dc30


	//   ....[110]....
        /*06d8*/ 	.word	0x0001dc40


	//   ....[111]....
        /*06dc*/ 	.word	0x0001ddc0


	//   ....[112]....
        /*06e0*/ 	.word	0x0001ddf0


	//   ....[113]....
        /*06e4*/ 	.word	0x0001df40


	//   ....[114]....
        /*06e8*/ 	.word	0x0001df70


	//   ....[115]....
        /*06ec*/ 	.word	0x0001e0c0


	//   ....[116]....
        /*06f0*/ 	.word	0x0001e0e0


	//   ....[117]....
        /*06f4*/ 	.word	0x0001e9f0


	//   ....[118]....
        /*06f8*/ 	.word	0x0001ea10


	//   ....[119]....
        /*06fc*/ 	.word	0x0001eb60


	//   ....[120]....
        /*0700*/ 	.word	0x0001eb90


	//   ....[121]....
        /*0704*/ 	.word	0x0001ecc0


	//   ....[122]....
        /*0708*/ 	.word	0x0001ecf0


	//   ....[123]....
        /*070c*/ 	.word	0x0001ee20


	//   ....[124]....
        /*0710*/ 	.word	0x0001ee40


	//----- nvinfo : EIATTR_EXIT_INSTR_OFFSETS
	.align		4
.L_296:
        /*0714*/ 	.byte	0x04, 0x1c
        /*0716*/ 	.short	(.L_298 - .L_297)


	//   ....[0]....
.L_297:
        /*0718*/ 	.word	0x00000450


	//   ....[1]....
        /*071c*/ 	.word	0x0001e0f0


	//   ....[2]....
        /*0720*/ 	.word	0x0001e1c0


	//   ....[3]....
        /*0724*/ 	.word	0x0001e220


	//   ....[4]....
        /*0728*/ 	.word	0x0001ee50


	//   ....[5]....
        /*072c*/ 	.word	0x0001ef00


	//   ....[6]....
        /*0730*/ 	.word	0x0001ef60


	//----- nvinfo : EIATTR_CTAIDZ_USED
	.align		4
.L_298:
        /*0734*/ 	.byte	0x01, 0x04
	.zero		2


	//----- nvinfo : EIATTR_MAX_THREADS
	.align		4
        /*0738*/ 	.byte	0x04, 0x05
        /*073a*/ 	.short	(.L_300 - .L_299)
.L_299:
        /*073c*/ 	.word	0x00000080
        /*0740*/ 	.word	0x00000001
        /*0744*/ 	.word	0x00000001


	//----- nvinfo : EIATTR_CRS_STACK_SIZE
	.align		4
.L_300:
        /*0748*/ 	.byte	0x04, 0x1e
        /*074a*/ 	.short	(.L_302 - .L_301)
.L_301:
        /*074c*/ 	.word	0x00000000
.L_302:


//--------------------- .nv.info._ZN7cutlass13device_kernelIN5flash19enable_sm80_to_sm89INS1_16FlashAttnFwdSm80INS1_25CollectiveMainloopFwdSm80ILi4ELi1ELb0EN4cute5tupleIJNS5_1CILi128EEENS7_ILi64EEENS7_ILi96EEEEEELi96ENS_10bfloat16_tEfNS_4arch4Sm80ELb0ELb0ELb0ELb0ELb1ELb0ELb1ELb0EEENS1_21CollectiveEpilogueFwdINS6_IJS8_SA_S9_EEENS6_IJNS7_ILi1EEESI_SI_EEESC_SE_Li128ELb0ELb1ELb0ELb0EEENS1_19SingleTileSchedulerILb0ELb0ELb1ELi128EEEEEEEEEvNT_6ParamsE --------------------------
	.section	.nv.info._ZN7cutlass13device_kernelIN5flash19enable_sm80_to_sm89INS1_16FlashAttnFwdSm80INS1_25CollectiveMainloopFwdSm80ILi4ELi1ELb0EN4cute5tupleIJNS5_1CILi128EEENS7_ILi64EEENS7_ILi96EEEEEELi96ENS_10bfloat16_tEfNS_4arch4Sm80ELb0ELb0ELb0ELb0ELb1ELb0ELb1ELb0EEENS1_21CollectiveEpilogueFwdINS6_IJS8_SA_S9_EEENS6_IJNS7_ILi1EEESI_SI_EEESC_SE_Li128ELb0ELb1ELb0ELb0EEENS1_19SingleTileSchedulerILb0ELb0ELb1ELi128EEEEEEEEEvNT_6ParamsE,"",@"SHT_CUDA_INFO"
	.sectionflags	@""
	.align	4


	//----- nvinfo : EIATTR_CUDA_API_VERSION
	.align		4
        /*0000*/ 	.byte	0x04, 0x37
        /*0002*/ 	.short	(.L_304 - .L_303)
.L_303:
        /*0004*/ 	.word	0x00000082


	//----- nvinfo : EIATTR_SW2861232_WAR
	.align		4
.L_304:
        /*0008*/ 	.byte	0x01, 0x35
	.zero		2


	//----- nvinfo : EIATTR_PARAM_CBANK
	.align		4
        /*000c*/ 	.byte	0x04, 0x0a
        /*000e*/ 	.short	(.L_306 - .L_305)
	.align		4
.L_305:
        /*0010*/ 	.word	index@(.nv.constant0._ZN7cutlass13device_kernelIN5flash19enable_sm80_to_sm89INS1_16FlashAttnFwdSm80INS1_25CollectiveMainloopFwdSm80ILi4ELi1ELb0EN4cute5tupleIJNS5_1CILi128EEENS7_ILi64EEENS7_ILi96EEEEEELi96ENS_10bfloat16_tEfNS_4arch4Sm80ELb0ELb0ELb0ELb0ELb1ELb0ELb1ELb0EEENS1_21CollectiveEpilogueFwdINS6_IJS8_SA_S9_EEENS6_IJNS7_ILi1EEESI_SI_EEESC_SE_Li128ELb0ELb1ELb0ELb0EEENS1_19SingleTileSchedulerILb0ELb0ELb1ELi128EEEEEEEEEvNT_6ParamsE)
        /*0014*/ 	.short	0x0160
        /*0016*/ 	.short	0x0418


	//----- nvinfo : EIATTR_CBANK_PARAM_SIZE
	.align		4
.L_306:
        /*0018*/ 	.byte	0x03, 0x19
        /*001a*/ 	.short	0x0418


	//----- nvinfo : EIATTR_KPARAM_INFO
	.align		4
        /*001c*/ 	.byte	0x04, 0x17
        /*001e*/ 	.short	(.L_308 - .L_307)
.L_307:
        /*0020*/ 	.word	0x00000000
        /*0024*/ 	.short	0x0000
        /*0026*/ 	.short	0x0000
        /*0028*/ 	.byte	0x00, 0xf0, 0x61, 0x10


	//----- nvinfo : EIATTR_MAXREG_COUNT
	.align		4
.L_308:
        /*002c*/ 	.byte	0x03, 0x1b
        /*002e*/ 	.short	0x00ff


	//----- nvinfo : EIATTR_NUM_BARRIERS
	.align		4
        /*0030*/ 	.byte	0x02, 0x4c
        /*0032*/ 	.byte	0x02
	.zero		1


	//----- nvinfo : EIATTR_ANNOTATIONS
	.align		4
        /*0034*/ 	.byte	0x04, 0x55
        /*0036*/ 	.short	(.L_310 - .L_309)


	//   ....[0]....
.L_309:
        /*0038*/ 	.word	0x00000001
        /*003c*/ 	.byte	0x20, 0x42, 0x00, 0x00, 0x01, 0x00, 0x00, 0x00, 0x30, 0x42, 0x00, 0x00, 0x01, 0x00, 0x00, 0x00
        /*004c*/ 	.byte	0xb0, 0x74, 0x00, 0x00, 0x01, 0x00, 0x00, 0x00, 0xd0, 0x74, 0x00, 0x00, 0x01, 0x00, 0x00, 0x00
        /*005c*/ 	.byte	0xc0, 0x79, 0x00, 0x00, 0x01, 0x00, 0x00, 0x00, 0xe0, 0x79, 0x00, 0x00, 0x01, 0x00, 0x00, 0x00
        /*006c*/ 	.byte	0x60, 0x7a, 0x00, 0x00, 0x01, 0x00, 0x00, 0x00, 0xc0, 0x7a, 0x00, 0x00


	//----- nvinfo : EIATTR_MERCURY_ISA_VERSION
	.align		4
.L_310:
        /*0078*/ 	.byte	0x03, 0x5f
        /*007a*/ 	.short	0x0000


	//----- nvinfo : EIATTR_COOP_GROUP_MASK_REGIDS
	.align		4
        /*007c*/ 	.byte	0x04, 0x29
        /*007e*/ 	.short	(.L_312 - .L_311)


	//   ....[0]....
.L_311:
        /*0080*/ 	.word	0xffffffff


	//   ....[1]....
        /*0084*/ 	.word	0xffffffff


	//   ....[2]....
        /*0088*/ 	.word	0xffffffff


	//   ....[3]....
        /*008c*/ 	.word	0xffffffff


	//   ....[4]....
        /*0090*/ 	.word	0xffffffff


	//   ....[5]....
        /*0094*/ 	.word	0xffffffff


	//   ....[6]....
        /*0098*/ 	.word	0xffffffff


	//   ....[7]....
        /*009c*/ 	.word	0xffffffff


	//   ....[8]....
        /*00a0*/ 	.word	0xffffffff


	//   ....[9]....
        /*00a4*/ 	.word	0xffffffff


	//   ....[10]....
        /*00a8*/ 	.word	0xffffffff


	//   ....[11]....
        /*00ac*/ 	.word	0xffffffff


	//   ....[12]....
        /*00b0*/ 	.word	0xffffffff


	//   ....[13]....
        /*00b4*/ 	.word	0xffffffff


	//   ....[14]....
        /*00b8*/ 	.word	0xffffffff


	//   ....[15]....
        /*00bc*/ 	.word	0xffffffff


	//   ....[16]....
        /*00c0*/ 	.word	0xffffffff


	//   ....[17]....
        /*00c4*/ 	.word	0xffffffff


	//   ....[18]....
        /*00c8*/ 	.word	0xffffffff


	//   ....[19]....
        /*00cc*/ 	.word	0xffffffff


	//   ....[20]....
        /*00d0*/ 	.word	0xffffffff


	//   ....[21]....
        /*00d4*/ 	.word	0xffffffff


	//   ....[22]....
        /*00d8*/ 	.word	0xffffffff


	//   ....[23]....
        /*00dc*/ 	.word	0xffffffff


	//   ....[24]....
        /*00e0*/ 	.word	0xffffffff


	//   ....[25]....
        /*00e4*/ 	.word	0xffffffff


	//   ....[26]....
        /*00e8*/ 	.word	0xffffffff


	//   ....[27]....
        /*00ec*/ 	.word	0xffffffff


	//   ....[28]....
        /*00f0*/ 	.word	0xffffffff


	//   ....[29]....
        /*00f4*/ 	.word	0xffffffff


	//   ....[30]....
        /*00f8*/ 	.word	0xffffffff


	//   ....[31]....
        /*00fc*/ 	.word	0xffffffff


	//   ....[32]....
        /*0100*/ 	.word	0xffffffff


	//   ....[33]....
        /*0104*/ 	.word	0xffffffff


	//   ....[34]....
        /*0108*/ 	.word	0xffffffff


	//   ....[35]....
        /*010c*/ 	.word	0xffffffff


	//   ....[36]....
        /*0110*/ 	.word	0xffffffff


	//   ....[37]....
        /*0114*/ 	.word	0xffffffff


	//   ....[38]....
        /*0118*/ 	.word	0xffffffff


	//   ....[39]....
        /*011c*/ 	.word	0xffffffff


	//   ....[40]....
        /*0120*/ 	.word	0xffffffff


	//   ....[41]....
        /*0124*/ 	.word	0xffffffff


	//   ....[42]....
        /*0128*/ 	.word	0xffffffff


	//   ....[43]....
        /*012c*/ 	.word	0xffffffff


	//   ....[44]....
        /*0130*/ 	.word	0xffffffff


	//   ....[45]....
        /*0134*/ 	.word	0xffffffff


	//   ....[46]....
        /*0138*/ 	.word	0xffffffff


	//   ....[47]....
        /*013c*/ 	.word	0xffffffff


	//   ....[48]....
        /*0140*/ 	.word	0xffffffff


	//   ....[49]....
        /*0144*/ 	.word	0xffffffff


	//   ....[50]....
        /*0148*/ 	.word	0xffffffff


	//   ....[51]....
        /*014c*/ 	.word	0xffffffff


	//   ....[52]....
        /*0150*/ 	.word	0xffffffff


	//   ....[53]....
        /*0154*/ 	.word	0xffffffff


	//   ....[54]....
        /*0158*/ 	.word	0xffffffff


	//   ....[55]....
        /*015c*/ 	.word	0xffffffff


	//   ....[56]....
        /*0160*/ 	.word	0xffffffff


	//   ....[57]....
        /*0164*/ 	.word	0xffffffff


	//   ....[58]....
        /*0168*/ 	.word	0xffffffff


	//   ....[59]....
        /*016c*/ 	.word	0xffffffff


	//   ....[60]....
        /*0170*/ 	.word	0xffffffff


	//   ....[61]....
        /*0174*/ 	.word	0xffffffff


	//   ....[62]....
        /*0178*/ 	.word	0xffffffff


	//   ....[63]....
        /*017c*/ 	.word	0xffffffff


	//   ....[64]....
        /*0180*/ 	.word	0xffffffff


	//   ....[65]....
        /*0184*/ 	.word	0xffffffff


	//   ....[66]....
        /*0188*/ 	.word	0xffffffff


	//   ....[67]....
        /*018c*/ 	.word	0xffffffff


	//----- nvinfo : EIATTR_COOP_GROUP_INSTR_OFFSETS
	.align		4
.L_312:
        /*0190*/ 	.byte	0x04, 0x28
        /*0192*/ 	.short	(.L_314 - .L_313)


	//   ....[0]....
.L_313:
        /*0194*/ 	.word	0x00000680


	//   ....[1]....
        /*0198*/ 	.word	0x000006b0


	//   ....[2]....
        /*019c*/ 	.word	0x000006e0


	//   ....[3]....
        /*01a0*/ 	.word	0x00000700


	//   ....[4]....
        /*01a4*/ 	.word	0x00000730


	//   ....[5]....
        /*01a8*/ 	.word	0x00000770


	//   ....[6]....
        /*01ac*/ 	.word	0x00000930


	//   ....[7]....
        /*01b0*/ 	.word	0x00000a50


	//   ....[8]....
        /*01b4*/ 	.word	0x000010b0


	//   ....[9]....
        /*01b8*/ 	.word	0x000010e0


	//   ....[10]....
        /*01bc*/ 	.word	0x00001110


	//   ....[11]....
        /*01c0*/ 	.word	0x00001130


	//   ....[12]....
        /*01c4*/ 	.word	0x00001660


	//   ....[13]....
        /*01c8*/ 	.word	0x00001690


	//   ....[14]....
        /*01cc*/ 	.word	0x000016c0


	//   ....[15]....
        /*01d0*/ 	.word	0x000016e0


	//   ....[16]....
        /*01d4*/ 	.word	0x000023d0


	//   ....[17]....
        /*01d8*/ 	.word	0x000023f0


	//   ....[18]....
        /*01dc*/ 	.word	0x00002410


	//   ....[19]....
        /*01e0*/ 	.word	0x00002430


	//   ....[20]....
        /*01e4*/ 	.word	0x00002cc0


	//   ....[21]....
        /*01e8*/ 	.word	0x00002df0


	//   ....[22]....
        /*01ec*/ 	.word	0x00002e20


	//   ....[23]....
        /*01f0*/ 	.word	0x00002f20


	//   ....[24]....
        /*01f4*/ 	.word	0x00002f50


	//   ....[25]....
        /*01f8*/ 	.word	0x00003050


	//   ....[26]....
        /*01fc*/ 	.word	0x00003090


	//   ....[27]....
        /*0200*/ 	.word	0x000031b0


	//   ....[28]....
        /*0204*/ 	.word	0x000049f0


	//   ....[29]....
        /*0208*/ 	.word	0x00004a00


	//   ....[30]....
        /*020c*/ 	.word	0x00004a10


	//   ....[31]....
        /*0210*/ 	.word	0x00004a20


	//   ....[32]....
        /*0214*/ 	.word	0x00004c70


	//   ....[33]....
        /*0218*/ 	.word	0x00004c80


	//   ....[34]....
        /*021c*/ 	.word	0x00004c90


	//   ....[35]....
        /*0220*/ 	.word	0x00004cb0


	//   ....[36]....
        /*0224*/ 	.word	0x000058f0


	//   ....[37]....
        /*0228*/ 	.word	0x00005a20


	//   ....[38]....
        /*022c*/ 	.word	0x00005af0


	//   ....[39]....
        /*0230*/ 	.word	0x00005b40


	//   ....[40]....
        /*0234*/ 	.word	0x00005ba0


	//   ....[41]....
        /*0238*/ 	.word	0x00005c30


	//   ....[42]....
        /*023c*/ 	.word	0x00005c90


	//   ....[43]....
        /*0240*/ 	.word	0x00005cf0


	//   ....[44]....
        /*0244*/ 	.word	0x00007a70


	//   ....[45]....
        /*0248*/ 	.word	0x00007bc0


	//   ....[46]....
        /*024c*/ 	.word	0x00007d00


	//   ....[47]....
        /*0250*/ 	.word	0x00007d10


	//   ....[48]....
        /*0254*/ 	.word	0x00007d30


	//   ....[49]....
        /*0258*/ 	.word	0x00007d40


	//   ....[50]....
        /*025c*/ 	.word	0x00007d60


	//   ....[51]....
        /*0260*/ 	.word	0x00007d90


	//   ....[52]....
        /*0264*/ 	.word	0x00009190


	//   ....[53]....
        /*0268*/ 	.word	0x000091a0


	//   ....[54]....
        /*026c*/ 	.word	0x000091c0


	//   ....[55]....
        /*0270*/ 	.word	0x000091d0


	//   ....[56]....
        /*0274*/ 	.word	0x000091e0


	//   ....[57]....
        /*0278*/ 	.word	0x000091f0


	//   ....[58]....
        /*027c*/ 	.word	0x00009200


	//   ....[59]....
        /*0280*/ 	.word	0x00009210


	//   ....[60]....
        /*0284*/ 	.word	0x00009380


	//   ....[61]....
        /*0288*/ 	.word	0x00009390


	//   ....[62]....
        /*028c*/ 	.word	0x000094f0


	//   ....[63]....
        /*0290*/ 	.word	0x00009520


	//   ....[64]....
        /*0294*/ 	.word	0x00009650


	//   ....[65]....
        /*0298*/ 	.word	0x00009680


	//   ....[66]....
        /*029c*/ 	.word	0x000097b0


	//   ....[67]....
        /*02a0*/ 	.word	0x000097d0


	//----- nvinfo : EIATTR_EXIT_INSTR_OFFSETS
	.align		4
.L_314:
        /*02a4*/ 	.byte	0x04, 0x1c
        /*02a6*/ 	.short	(.L_316 - .L_315)


	//   ....[0]....
.L_315:
        /*02a8*/ 	.word	0x00000040


	//   ....[1]....
        /*02ac*/ 	.word	0x000097e0


	//   ....[2]....
        /*02b0*/ 	.word	0x00009890


	//   ....[3]....
        /*02b4*/ 	.word	0x000098f0


	//----- nvinfo : EIATTR_CTAIDZ_USED
	.align		4
.L_316:
        /*02b8*/ 	.byte	0x01, 0x04
	.zero		2


	//----- nvinfo : EIATTR_MAX_THREADS
	.align		4
        /*02bc*/ 	.byte	0x04, 0x05
        /*02be*/ 	.short	(.L_318 - .L_317)
.L_317:
        /*02c0*/ 	.word	0x00000080
        /*02c4*/ 	.word	0x00000001
        /*02c8*/ 	.word	0x00000001


	//----- nvinfo : EIATTR_CRS_STACK_SIZE
	.align		4
.L_318:
        /*02cc*/ 	.byte	0x04, 0x1e
        /*02ce*/ 	.short	(.L_320 - .L_319)
.L_319:
        /*02d0*/ 	.word	0x00000000
.L_320:


//--------------------- .nv.info._ZN7cutlass13device_kernelIN5flash19enable_sm80_to_sm89INS1_16FlashAttnFwdSm80INS1_25CollectiveMainloopFwdSm80ILi4ELi1ELb0EN4cute5tupleIJNS5_1CILi128EEENS7_ILi64EEENS7_ILi96EEEEEELi96ENS_10bfloat16_tEfNS_4arch4Sm80ELb0ELb0ELb0ELb1ELb1ELb0ELb1ELb0EEENS1_21CollectiveEpilogueFwdINS6_IJS8_SA_S9_EEENS6_IJNS7_ILi1EEESI_SI_EEESC_SE_Li128ELb1ELb1ELb0ELb0EEENS1_19SingleTileSchedulerILb1ELb0ELb1ELi128EEEEEEEEEvNT_6ParamsE --------------------------
	.section	.nv.info._ZN7cutlass13device_kernelIN5flash19enable_sm80_to_sm89INS1_16FlashAttnFwdSm80INS1_25CollectiveMainloopFwdSm80ILi4ELi1ELb0EN4cute5tupleIJNS5_1CILi128EEENS7_ILi64EEENS7_ILi96EEEEEELi96ENS_10bfloat16_tEfNS_4arch4Sm80ELb0ELb0ELb0ELb1ELb1ELb0ELb1ELb0EEENS1_21CollectiveEpilogueFwdINS6_IJS8_SA_S9_EEENS6_IJNS7_ILi1EEESI_SI_EEESC_SE_Li128ELb1ELb1ELb0ELb0EEENS1_19SingleTileSchedulerILb1ELb0ELb1ELi128EEEEEEEEEvNT_6ParamsE,"",@"SHT_CUDA_INFO"
	.sectionflags	@""
	.align	4


	//----- nvinfo : EIATTR_CUDA_API_VERSION
	.align		4
        /*0000*/ 	.byte	0x04, 0x37
        /*0002*/ 	.short	(.L_322 - .L_321)
.L_321:
        /*0004*/ 	.word	0x00000082


	//----- nvinfo : EIATTR_SW2861232_WAR
	.align		4
.L_322:
        /*0008*/ 	.byte	0x01, 0x35
	.zero		2


	//----- nvinfo : EIATTR_PARAM_CBANK
	.align		4
        /*000c*/ 	.byte	0x04, 0x0a
        /*000e*/ 	.short	(.L_324 - .L_323)
	.align		4
.L_323:
        /*0010*/ 	.word	index@(.nv.constant0._ZN7cutlass13device_kernelIN5flash19enable_sm80_to_sm89INS1_16FlashAttnFwdSm80INS1_25CollectiveMainloopFwdSm80ILi4ELi1ELb0EN4cute5tupleIJNS5_1CILi128EEENS7_ILi64EEENS7_ILi96EEEEEELi96ENS_10bfloat16_tEfNS_4arch4Sm80ELb0ELb0ELb0ELb1ELb1ELb0ELb1ELb0EEENS1_21CollectiveEpilogueFwdINS6_IJS8_SA_S9_EEENS6_IJNS7_ILi1EEESI_SI_EEESC_SE_Li128ELb1ELb1ELb0ELb0EEENS1_19SingleTileSchedulerILb1ELb0ELb1ELi128EEEEEEEEEvNT_6ParamsE)
        /*0014*/ 	.short	0x0160
        /*0016*/ 	.short	0x0418


	//----- nvinfo : EIATTR_CBANK_PARAM_SIZE
	.align		4
.L_324:
        /*0018*/ 	.byte	0x03, 0x19
        /*001a*/ 	.short	0x0418


	//----- nvinfo : EIATTR_KPARAM_INFO
	.align		4
        /*001c*/ 	.byte	0x04, 0x17
        /*001e*/ 	.short	(.L_326 - .L_325)
.L_325:
        /*0020*/ 	.word	0x00000000
        /*0024*/ 	.short	0x0000
        /*0026*/ 	.short	0x0000
        /*0028*/ 	.byte	0x00, 0xf0, 0x61, 0x10


	//----- nvinfo : EIATTR_MAXREG_COUNT
	.align		4
.L_326:
        /*002c*/ 	.byte	0x03, 0x1b
        /*002e*/ 	.short	0x00ff


	//----- nvinfo : EIATTR_NUM_BARRIERS
	.align		4
        /*0030*/ 	.byte	0x02, 0x4c
        /*0032*/ 	.byte	0x02
	.zero		1


	//----- nvinfo : EIATTR_ANNOTATIONS
	.align		4
        /*0034*/ 	.byte	0x04, 0x55
        /*0036*/ 	.short	(.L_328 - .L_327)


	//   ....[0]....
.L_327:
        /*0038*/ 	.word	0x00000001
        /*003c*/ 	.byte	0xe0, 0x01, 0x00, 0x00, 0x01, 0x00, 0x00, 0x00, 0x20, 0x03, 0x00, 0x00, 0x01, 0x00, 0x00, 0x00
        /*004c*/ 	.byte	0x30, 0x03, 0x00, 0x00, 0x01, 0x00, 0x00, 0x00, 0x50, 0x0c, 0x00, 0x00, 0x01, 0x00, 0x00, 0x00
        /*005c*/ 	.byte	0xe0, 0x14, 0x00, 0x00, 0x01, 0x00, 0x00, 0x00, 0x60, 0x15, 0x00, 0x00, 0x01, 0x00, 0x00, 0x00
        /*006c*/ 	.byte	0x80, 0x4e, 0x00, 0x00, 0x01, 0x00, 0x00, 0x00, 0x80, 0x4f, 0x00, 0x00, 0x01, 0x00, 0x00, 0x00
        /*007c*/ 	.byte	0xb0, 0x4f, 0x00, 0x00, 0x01, 0x00, 0x00, 0x00, 0xe0, 0x89, 0x00, 0x00, 0x01, 0x00, 0x00, 0x00
        /*008c*/ 	.byte	0x40, 0xa1, 0x00, 0x00


	//----- nvinfo : EIATTR_MERCURY_ISA_VERSION
	.align		4
.L_328:
        /*0090*/ 	.byte	0x03, 0x5f
        /*0092*/ 	.short	0x0000


	//----- nvinfo : EIATTR_COOP_GROUP_MASK_REGIDS
	.align		4
        /*0094*/ 	.byte	0x04, 0x29
        /*0096*/ 	.short	(.L_330 - .L_329)


	//   ....[0]....
.L_329:
        /*0098*/ 	.word	0xffffffff


	//   ....[1]....
        /*009c*/ 	.word	0xffffffff


	//   ....[2]....
        /*00a0*/ 	.word	0xffffffff


	//   ....[3]....
        /*00a4*/ 	.word	0xffffffff


	//   ....[4]....
        /*00a8*/ 	.word	0xffffffff


	//   ....[5]....
        /*00ac*/ 	.word	0xffffffff


	//   ....[6]....
        /*00b0*/ 	.word	0xffffffff


	//   ....[7]....
        /*00b4*/ 	.word	0xffffffff


	//   ....[8]....
        /*00b8*/ 	.word	0xffffffff


	//   ....[9]....
        /*00bc*/ 	.word	0xffffffff


	//   ....[10]....
        /*00c0*/ 	.word	0xffffffff


	//   ....[11]....
        /*00c4*/ 	.word	0xffffffff


	//   ....[12]....
        /*00c8*/ 	.word	0xffffffff


	//   ....[13]....
        /*00cc*/ 	.word	0xffffffff


	//   ....[14]....
        /*00d0*/ 	.word	0xffffffff


	//   ....[15]....
        /*00d4*/ 	.word	0xffffffff


	//   ....[16]....
        /*00d8*/ 	.word	0xffffffff


	//   ....[17]....
        /*00dc*/ 	.word	0xffffffff


	//   ....[18]....
        /*00e0*/ 	.word	0xffffffff


	//   ....[19]....
        /*00e4*/ 	.word	0xffffffff


	//   ....[20]....
        /*00e8*/ 	.word	0xffffffff


	//   ....[21]....
        /*00ec*/ 	.word	0xffffffff


	//   ....[22]....
        /*00f0*/ 	.word	0xffffffff


	//   ....[23]....
        /*00f4*/ 	.word	0xffffffff


	//   ....[24]....
        /*00f8*/ 	.word	0xffffffff


	//   ....[25]....
        /*00fc*/ 	.word	0xffffffff


	//   ....[26]....
        /*0100*/ 	.word	0xffffffff


	//   ....[27]....
        /*0104*/ 	.word	0xffffffff


	//   ....[28]....
        /*0108*/ 	.word	0xffffffff


	//   ....[29]....
        /*010c*/ 	.word	0xffffffff


	//   ....[30]....
        /*0110*/ 	.word	0xffffffff


	//   ....[31]....
        /*0114*/ 	.word	0xffffffff


	//   ....[32]....
        /*0118*/ 	.word	0xffffffff


	//   ....[33]....
        /*011c*/ 	.word	0xffffffff


	//   ....[34]....
        /*0120*/ 	.word	0xffffffff


	//   ....[35]....
        /*0124*/ 	.word	0xffffffff


	//   ....[36]....
        /*0128*/ 	.word	0xffffffff


	//   ....[37]....
        /*012c*/ 	.word	0xffffffff


	//   ....[38]....
        /*0130*/ 	.word	0xffffffff


	//   ....[39]....
        /*0134*/ 	.word	0xffffffff


	//   ....[40]....
        /*0138*/ 	.word	0xffffffff


	//   ....[41]....
        /*013c*/ 	.word	0xffffffff


	//   ....[42]....
        /*0140*/ 	.word	0xffffffff


	//   ....[43]....
        /*0144*/ 	.word	0xffffffff


	//   ....[44]....
        /*0148*/ 	.word	0xffffffff


	//   ....[45]....
        /*014c*/ 	.word	0xffffffff


	//   ....[46]....
        /*0150*/ 	.word	0xffffffff


	//   ....[47]....
        /*0154*/ 	.word	0xffffffff


	//   ....[48]....
        /*0158*/ 	.word	0xffffffff


	//   ....[49]....
        /*015c*/ 	.word	0xffffffff


	//   ....[50]....
        /*0160*/ 	.word	0xffffffff


	//   ....[51]....
        /*0164*/ 	.word	0xffffffff


	//   ....[52]....
        /*0168*/ 	.word	0xffffffff


	//   ....[53]....
        /*016c*/ 	.word	0xffffffff


	//   ....[54]....
        /*0170*/ 	.word	0xffffffff


	//   ....[55]....
        /*0174*/ 	.word	0xffffffff


	//   ....[56]....
        /*0178*/ 	.word	0xffffffff


	//   ....[57]....
        /*017c*/ 	.word	0xffffffff


	//   ....[58]....
        /*0180*/ 	.word	0xffffffff


	//   ....[59]....
        /*0184*/ 	.word	0xffffffff


	//   ....[60]....
        /*0188*/ 	.word	0xffffffff


	//   ....[61]....
        /*018c*/ 	.word	0xffffffff


	//   ....[62]....
        /*0190*/ 	.word	0xffffffff


	//   ....[63]....
        /*0194*/ 	.word	0xffffffff


	//   ....[64]....
        /*0198*/ 	.word	0xffffffff


	//   ....[65]....
        /*019c*/ 	.word	0xffffffff


	//   ....[66]....
        /*01a0*/ 	.word	0xffffffff


	//   ....[67]....
        /*01a4*/ 	.word	0xffffffff


	//   ....[68]....
        /*01a8*/ 	.word	0xffffffff


	//   ....[69]....
        /*01ac*/ 	.word	0xffffffff


	//   ....[70]....
        /*01b0*/ 	.word	0xffffffff


	//   ....[71]....
        /*01b4*/ 	.word	0xffffffff


	//   ....[72]....
        /*01b8*/ 	.word	0xffffffff


	//   ....[73]....
        /*01bc*/ 	.word	0xffffffff


	//   ....[74]....
        /*01c0*/ 	.word	0xffffffff


	//   ....[75]....
        /*01c4*/ 	.word	0xffffffff


	//   ....[76]....
        /*01c8*/ 	.word	0xffffffff


	//----- nvinfo : EIATTR_COOP_GROUP_INSTR_OFFSETS
	.align		4
.L_330:
        /*01cc*/ 	.byte	0x04, 0x28
        /*01ce*/ 	.short	(.L_332 - .L_331)


	//   ....[0]....
.L_331:
        /*01d0*/ 	.word	0x00000090


	//   ....[1]....
        /*01d4*/ 	.word	0x00000f40


	//   ....[2]....
        /*01d8*/ 	.word	0x00000f70


	//   ....[3]....
        /*01dc*/ 	.word	0x00001110


	//   ....[4]....
        /*01e0*/ 	.word	0x00001140


	//   ....[5]....
        /*01e4*/ 	.word	0x00001260


	//   ....[6]....
        /*01e8*/ 	.word	0x00001290


	//   ....[7]....
        /*01ec*/ 	.word	0x000013b0


	//   ....[8]....
        /*01f0*/ 	.word	0x00001400


	//   ....[9]....
        /*01f4*/ 	.word	0x000018e0


	//   ....[10]....
        /*01f8*/ 	.word	0x00001910


	//   ....[11]....
        /*01fc*/ 	.word	0x00001a10


	//   ....[12]....
        /*0200*/ 	.word	0x00001a90


	//   ....[13]....
        /*0204*/ 	.word	0x00001ac0


	//   ....[14]....
        /*0208*/ 	.word	0x00001ae0


	//   ....[15]....
        /*020c*/ 	.word	0x00001b10


	//   ....[16]....
        /*0210*/ 	.word	0x00001b40


	//   ....[17]....
        /*0214*/ 	.word	0x00002a70


	//   ....[18]....
        /*0218*/ 	.word	0x00002a80


	//   ....[19]....
        /*021c*/ 	.word	0x00002b20


	//   ....[20]....
        /*0220*/ 	.word	0x00002b40


	//   ....[21]....
        /*0224*/ 	.word	0x00003390


	//   ....[22]....
        /*0228*/ 	.word	0x00003470


	//   ....[23]....
        /*022c*/ 	.word	0x000034d0


	//   ....[24]....
        /*0230*/ 	.word	0x000035a0


	//   ....[25]....
        /*0234*/ 	.word	0x000035d0


	//   ....[26]....
        /*0238*/ 	.word	0x00003700


	//   ....[27]....
        /*023c*/ 	.word	0x00003720


	//   ....[28]....
        /*0240*/ 	.word	0x00003850


	//   ....[29]....
        /*0244*/ 	.word	0x00005180


	//   ....[30]....
        /*0248*/ 	.word	0x00005190


	//   ....[31]....
        /*024c*/ 	.word	0x000051a0


	//   ....[32]....
        /*0250*/ 	.word	0x000051b0


	//   ....[33]....
        /*0254*/ 	.word	0x00005590


	//   ....[34]....
        /*0258*/ 	.word	0x000055b0


	//   ....[35]....
        /*025c*/ 	.word	0x000055d0


	//   ....[36]....
        /*0260*/ 	.word	0x000055f0


	//   ....[37]....
        /*0264*/ 	.word	0x000060d0


	//   ....[38]....
        /*0268*/ 	.word	0x00006130


	//   ....[39]....
        /*026c*/ 	.word	0x00006230


	//   ....[40]....
        /*0270*/ 	.word	0x00006280


	//   ....[41]....
        /*0274*/ 	.word	0x000062b0


	//   ....[42]....
        /*0278*/ 	.word	0x000063c0


	//   ....[43]....
        /*027c*/ 	.word	0x00006480


	//   ....[44]....
        /*0280*/ 	.word	0x000067b0


	//   ....[45]....
        /*0284*/ 	.word	0x00008080


	//   ....[46]....
        /*0288*/ 	.word	0x000080b0


	//   ....[47]....
        /*028c*/ 	.word	0x000080e0


	//   ....[48]....
        /*0290*/ 	.word	0x00008100


	//   ....[49]....
        /*0294*/ 	.word	0x00008130


	//   ....[50]....
        /*0298*/ 	.word	0x00008150


	//   ....[51]....
        /*029c*/ 	.word	0x00008170


	//   ....[52]....
        /*02a0*/ 	.word	0x00008180


	//   ....[53]....
        /*02a4*/ 	.word	0x00009860


	//   ....[54]....
        /*02a8*/ 	.word	0x00009890


	//   ....[55]....
        /*02ac*/ 	.word	0x000098c0


	//   ....[56]....
        /*02b0*/ 	.word	0x000098e0


	//   ....[57]....
        /*02b4*/ 	.word	0x000098f0


	//   ....[58]....
        /*02b8*/ 	.word	0x00009900


	//   ....[59]....
        /*02bc*/ 	.word	0x00009910


	//   ....[60]....
        /*02c0*/ 	.word	0x00009920


	//   ....[61]....
        /*02c4*/ 	.word	0x00009b40


	//   ....[62]....
        /*02c8*/ 	.word	0x00009b50


	//   ....[63]....
        /*02cc*/ 	.word	0x00009cd0


	//   ....[64]....
        /*02d0*/ 	.word	0x00009d00


	//   ....[65]....
        /*02d4*/ 	.word	0x00009e50


	//   ....[66]....
        /*02d8*/ 	.word	0x00009e80


	//   ....[67]....
        /*02dc*/ 	.word	0x00009fd0


	//   ....[68]....
        /*02e0*/ 	.word	0x00009ff0


	//   ....[69]....
        /*02e4*/ 	.word	0x0000a7e0


	//   ....[70]....
        /*02e8*/ 	.word	0x0000a800


	//   ....[71]....
        /*02ec*/ 	.word	0x0000a950


	//   ....[72]....
        /*02f0*/ 	.word	0x0000a980


	//   ....[73]....
        /*02f4*/ 	.word	0x0000aab0


	//   ....[74]....
        /*02f8*/ 	.word	0x0000aae0


	//   ....[75]....
        /*02fc*/ 	.word	0x0000ac10


	//   ....[76]....
        /*0300*/ 	.word	0x0000ac30


	//----- nvinfo : EIATTR_EXIT_INSTR_OFFSETS
	.align		4
.L_332:
        /*0304*/ 	.byte	0x04, 0x1c
        /*0306*/ 	.short	(.L_334 - .L_333)


	//   ....[0]....
.L_333:
        /*0308*/ 	.word	0x00000350


	//   ....[1]....
        /*030c*/ 	.word	0x0000a000


	//   ....[2]....
        /*0310*/ 	.word	0x0000a0d0


	//   ....[3]....
        /*0314*/ 	.word	0x0000a130


	//   ....[4]....
        /*0318*/ 	.word	0x0000ac40


	//   ....[5]....
        /*031c*/ 	.word	0x0000acf0


	//   ....[6]....
        /*0320*/ 	.word	0x0000ad50


	//----- nvinfo : EIATTR_CTAIDZ_USED
	.align		4
.L_334:
        /*0324*/ 	.byte	0x01, 0x04
	.zero		2


	//----- nvinfo : EIATTR_MAX_THREADS
	.align		4
        /*0328*/ 	.byte	0x04, 0x05
        /*032a*/ 	.short	(.L_336 - .L_335)
.L_335:
        /*032c*/ 	.word	0x00000080
        /*0330*/ 	.word	0x00000001
        /*0334*/ 	.word	0x00000001


	//----- nvinfo : EIATTR_CRS_STACK_SIZE
	.align		4
.L_336:
        /*0338*/ 	.byte	0x04, 0x1e
        /*033a*/ 	.short	(.L_338 - .L_337)
.L_337:
        /*033c*/ 	.word	0x00000000
.L_338:


//--------------------- .nv.info._ZN7cutlass13device_kernelIN5flash19enable_sm80_to_sm89INS1_16FlashAttnFwdSm80INS1_25CollectiveMainloopFwdSm80ILi4ELi1ELb0EN4cute5tupleIJNS5_1CILi128EEENS7_ILi64EEENS7_ILi96EEEEEELi96ENS_10bfloat16_tEfNS_4arch4Sm80ELb0ELb0ELb0ELb1ELb1ELb1ELb1ELb0EEENS1_21CollectiveEpilogueFwdINS6_IJS8_SA_S9_EEENS6_IJNS7_ILi1EEESI_SI_EEESC_SE_Li128ELb1ELb1ELb0ELb0EEENS1_19SingleTileSchedulerILb1ELb0ELb1ELi128EEEEEEEEEvNT_6ParamsE --------------------------
	.section	.nv.info._ZN7cutlass13device_kernelIN5flash19enable_sm80_to_sm89INS1_16FlashAttnFwdSm80INS1_25CollectiveMainloopFwdSm80ILi4ELi1ELb0EN4cute5tupleIJNS5_1CILi128EEENS7_ILi64EEENS7_ILi96EEEEEELi96ENS_10bfloat16_tEfNS_4arch4Sm80ELb0ELb0ELb0ELb1ELb1ELb1ELb1ELb0EEENS1_21CollectiveEpilogueFwdINS6_IJS8_SA_S9_EEENS6_IJNS7_ILi1EEESI_SI_EEESC_SE_Li128ELb1ELb1ELb0ELb0EEENS1_19SingleTileSchedulerILb1ELb0ELb1ELi128EEEEEEEEEvNT_6ParamsE,"",@"SHT_CUDA_INFO"
	.sectionflags	@""
	.align	4


	//----- nvinfo : EIATTR_CUDA_API_VERSION
	.align		4
        /*0000*/ 	.byte	0x04, 0x37
        /*0002*/ 	.short	(.L_340 - .L_339)
.L_339:
        /*0004*/ 	.word	0x00000082


	//----- nvinfo : EIATTR_SW2861232_WAR
	.align		4
.L_340:
        /*0008*/ 	.byte	0x01, 0x35
	.zero		2


	//----- nvinfo : EIATTR_PARAM_CBANK
	.align		4
        /*000c*/ 	.byte	0x04, 0x0a
        /*000e*/ 	.short	(.L_342 - .L_341)
	.align		4
.L_341:
        /*0010*/ 	.word	index@(.nv.constant0._ZN7cutlass13device_kernelIN5flash19enable_sm80_to_sm89INS1_16FlashAttnFwdSm80INS1_25CollectiveMainloopFwdSm80ILi4ELi1ELb0EN4cute5tupleIJNS5_1CILi128EEENS7_ILi64EEENS7_ILi96EEEEEELi96ENS_10bfloat16_tEfNS_4arch4Sm80ELb0ELb0ELb0ELb1ELb1ELb1ELb1ELb0EEENS1_21CollectiveEpilogueFwdINS6_IJS8_SA_S9_EEENS6_IJNS7_ILi1EEESI_SI_EEESC_SE_Li128ELb1ELb1ELb0ELb0EEENS1_19SingleTileSchedulerILb1ELb0ELb1ELi128EEEEEEEEEvNT_6ParamsE)
        /*0014*/ 	.short	0x0160
        /*0016*/ 	.short	0x0418


	//----- nvinfo : EIATTR_CBANK_PARAM_SIZE
	.align		4
.L_342:
        /*0018*/ 	.byte	0x03, 0x19
        /*001a*/ 	.short	0x0418


	//----- nvinfo : EIATTR_KPARAM_INFO
	.align		4
        /*001c*/ 	.byte	0x04, 0x17
        /*001e*/ 	.short	(.L_344 - .L_343)
.L_343:
        /*0020*/ 	.word	0x00000000
        /*0024*/ 	.short	0x0000
        /*0026*/ 	.short	0x0000
        /*0028*/ 	.byte	0x00, 0xf0, 0x61, 0x10


	//----- nvinfo : EIATTR_MAXREG_COUNT
	.align		4
.L_344:
        /*002c*/ 	.byte	0x03, 0x1b
        /*002e*/ 	.short	0x00ff


	//----- nvinfo : EIATTR_NUM_BARRIERS
	.align		4
        /*0030*/ 	.byte	0x02, 0x4c
        /*0032*/ 	.byte	0x02
	.zero		1


	//----- nvinfo : EIATTR_ANNOTATIONS
	.align		4
        /*0034*/ 	.byte	0x04, 0x55
        /*0036*/ 	.short	(.L_346 - .L_345)


	//   ....[0]....
.L_345:
        /*0038*/ 	.word	0x00000001
        /*003c*/ 	.byte	0x20, 0x05, 0x00, 0x00, 0x01, 0x00, 0x00, 0x00, 0x10, 0x07, 0x00, 0x00, 0x01, 0x00, 0x00, 0x00
        /*004c*/ 	.byte	0x80, 0x6b, 0x00, 0x00, 0x01, 0x00, 0x00, 0x00, 0x60, 0x6c, 0x00, 0x00, 0x01, 0x00, 0x00, 0x00
        /*005c*/ 	.byte	0xc0, 0x6d, 0x00, 0x00, 0x01, 0x00, 0x00, 0x00, 0x40, 0x05, 0x01, 0x00, 0x01, 0x00, 0x00, 0x00
        /*006c*/ 	.byte	0x40, 0x06, 0x01, 0x00, 0x01, 0x00, 0x00, 0x00, 0x70, 0x06, 0x01, 0x00, 0x01, 0x00, 0x00, 0x00
        /*007c*/ 	.byte	0x80, 0x06, 0x01, 0x00


	//----- nvinfo : EIATTR_MERCURY_ISA_VERSION
	.align		4
.L_346:
        /*0080*/ 	.byte	0x03, 0x5f
        /*0082*/ 	.short	0x0000


	//----- nvinfo : EIATTR_COOP_GROUP_MASK_REGIDS
	.align		4
        /*0084*/ 	.byte	0x04, 0x29
        /*0086*/ 	.short	(.L_348 - .L_347)


	//   ....[0]....
.L_347:
        /*0088*/ 	.word	0xffffffff


	//   ....[1]....
        /*008c*/ 	.word	0xffffffff


	//   ....[2]....
        /*0090*/ 	.word	0xffffffff


	//   ....[3]....
        /*0094*/ 	.word	0xffffffff


	//   ....[4]....
        /*0098*/ 	.word	0xffffffff


	//   ....[5]....
        /*009c*/ 	.word	0xffffffff


	//   ....[6]....
        /*00a0*/ 	.word	0xffffffff


	//   ....[7]....
        /*00a4*/ 	.word	0xffffffff


	//   ....[8]....
        /*00a8*/ 	.word	0xffffffff


	//   ....[9]....
        /*00ac*/ 	.word	0xffffffff


	//   ....[10]....
        /*00b0*/ 	.word	0xffffffff


	//   ....[11]....
        /*00b4*/ 	.word	0xffffffff


	//   ....[12]....
        /*00b8*/ 	.word	0xffffffff


	//   ....[13]....
        /*00bc*/ 	.word	0xffffffff


	//   ....[14]....
        /*00c0*/ 	.word	0xffffffff


	//   ....[15]....
        /*00c4*/ 	.word	0xffffffff


	//   ....[16]....
        /*00c8*/ 	.word	0xffffffff


	//   ....[17]....
        /*00cc*/ 	.word	0xffffffff


	//   ....[18]....
        /*00d0*/ 	.word	0xffffffff


	//   ....[19]....
        /*00d4*/ 	.word	0xffffffff


	//   ....[20]....
        /*00d8*/ 	.word	0xffffffff


	//   ....[21]....
        /*00dc*/ 	.word	0xffffffff


	//   ....[22]....
        /*00e0*/ 	.word	0xffffffff


	//   ....[23]....
        /*00e4*/ 	.word	0xffffffff


	//   ....[24]....
        /*00e8*/ 	.word	0xffffffff


	//   ....[25]....
        /*00ec*/ 	.word	0xffffffff


	//   ....[26]....
        /*00f0*/ 	.word	0xffffffff


	//   ....[27]....
        /*00f4*/ 	.word	0xffffffff


	//   ....[28]....
        /*00f8*/ 	.word	0xffffffff


	//   ....[29]....
        /*00fc*/ 	.word	0xffffffff


	//   ....[30]....
        /*0100*/ 	.word	0xffffffff


	//   ....[31]....
        /*0104*/ 	.word	0xffffffff


	//   ....[32]....
        /*0108*/ 	.word	0xffffffff


	//   ....[33]....
        /*010c*/ 	.word	0xffffffff


	//   ....[34]....
        /*0110*/ 	.word	0xffffffff


	//   ....[35]....
        /*0114*/ 	.word	0xffffffff


	//   ....[36]....
        /*0118*/ 	.word	0xffffffff


	//   ....[37]....
        /*011c*/ 	.word	0xffffffff


	//   ....[38]....
        /*0120*/ 	.word	0xffffffff


	//   ....[39]....
        /*0124*/ 	.word	0xffffffff


	//   ....[40]....
        /*0128*/ 	.word	0xffffffff


	//   ....[41]....
        /*012c*/ 	.word	0xffffffff


	//   ....[42]....
        /*0130*/ 	.word	0xffffffff


	//   ....[43]....
        /*0134*/ 	.word	0xffffffff


	//   ....[44]....
        /*0138*/ 	.word	0xffffffff


	//   ....[45]....
        /*013c*/ 	.word	0xffffffff


	//   ....[46]....
        /*0140*/ 	.word	0xffffffff


	//   ....[47]....
        /*0144*/ 	.word	0xffffffff


	//   ....[48]....
        /*0148*/ 	.word	0xffffffff


	//   ....[49]....
        /*014c*/ 	.word	0xffffffff


	//   ....[50]....
        /*0150*/ 	.word	0xffffffff


	//   ....[51]....
        /*0154*/ 	.word	0xffffffff


	//   ....[52]....
        /*0158*/ 	.word	0xffffffff


	//   ....[53]....
        /*015c*/ 	.word	0xffffffff


	//   ....[54]....
        /*0160*/ 	.word	0xffffffff


	//   ....[55]....
        /*0164*/ 	.word	0xffffffff


	//   ....[56]....
        /*0168*/ 	.word	0xffffffff


	//   ....[57]....
        /*016c*/ 	.word	0xffffffff


	//   ....[58]....
        /*0170*/ 	.word	0xffffffff


	//   ....[59]....
        /*0174*/ 	.word	0xffffffff


	//   ....[60]....
        /*0178*/ 	.word	0xffffffff


	//   ....[61]....
        /*017c*/ 	.word	0xffffffff


	//   ....[62]....
        /*0180*/ 	.word	0xffffffff


	//   ....[63]....
        /*0184*/ 	.word	0xffffffff


	//   ....[64]....
        /*0188*/ 	.word	0xffffffff


	//   ....[65]....
        /*018c*/ 	.word	0xffffffff


	//   ....[66]....
        /*0190*/ 	.word	0xffffffff


	//   ....[67]....
        /*0194*/ 	.word	0xffffffff


	//   ....[68]....
        /*0198*/ 	.word	0xffffffff


	//   ....[69]....
        /*019c*/ 	.word	0xffffffff


	//   ....[70]....
        /*01a0*/ 	.word	0xffffffff


	//   ....[71]....
        /*01a4*/ 	.word	0xffffffff


	//   ....[72]....
        /*01a8*/ 	.word	0xffffffff


	//   ....[73]....
        /*01ac*/ 	.word	0xffffffff


	//   ....[74]....
        /*01b0*/ 	.word	0xffffffff


	//   ....[75]....
        /*01b4*/ 	.word	0xffffffff


	//   ....[76]....
        /*01b8*/ 	.word	0xffffffff


	//   ....[77]....
        /*01bc*/ 	.word	0xffffffff


	//   ....[78]....
        /*01c0*/ 	.word	0xffffffff


	//   ....[79]....
        /*01c4*/ 	.word	0xffffffff


	//   ....[80]....
        /*01c8*/ 	.word	0xffffffff


	//   ....[81]....
        /*01cc*/ 	.word	0xffffffff


	//   ....[82]....
        /*01d0*/ 	.word	0xffffffff


	//   ....[83]....
        /*01d4*/ 	.word	0xffffffff


	//   ....[84]....
        /*01d8*/ 	.word	0xffffffff


	//----- nvinfo : EIATTR_COOP_GROUP_INSTR_OFFSETS
	.align		4
.L_348:
        /*01dc*/ 	.byte	0x04, 0x28
        /*01de*/ 	.short	(.L_350 - .L_349)


	//   ....[0]....
.L_349:
        /*01e0*/ 	.word	0x00000090


	//   ....[1]....
        /*01e4*/ 	.word	0x00001f70


	//   ....[2]....
        /*01e8*/ 	.word	0x00001f80


	//   ....[3]....
        /*01ec*/ 	.word	0x00003ac0


	//   ....[4]....
        /*01f0*/ 	.word	0x00003ad0


	//   ....[5]....
        /*01f4*/ 	.word	0x00005450


	//   ....[6]....
        /*01f8*/ 	.word	0x00005470


	//   ....[7]....
        /*01fc*/ 	.word	0x00005970


	//   ....[8]....
        /*0200*/ 	.word	0x000059d0


	//   ....[9]....
        /*0204*/ 	.word	0x000066b0


	//   ....[10]....
        /*0208*/ 	.word	0x000066e0


	//   ....[11]....
        /*020c*/ 	.word	0x000068f0


	//   ....[12]....
        /*0210*/ 	.word	0x00006920


	//   ....[13]....
        /*0214*/ 	.word	0x00006a40


	//   ....[14]....
        /*0218*/ 	.word	0x00006a70


	//   ....[15]....
        /*021c*/ 	.word	0x00006bc0


	//   ....[16]....
        /*0220*/ 	.word	0x00006bf0


	//   ....[17]....
        /*0224*/ 	.word	0x00007070


	//   ....[18]....
        /*0228*/ 	.word	0x000070a0


	//   ....[19]....
        /*022c*/ 	.word	0x000070e0


	//   ....[20]....
        /*0230*/ 	.word	0x00007100


	//   ....[21]....
        /*0234*/ 	.word	0x0000d420


	//   ....[22]....
        /*0238*/ 	.word	0x0000d430


	//   ....[23]....
        /*023c*/ 	.word	0x0000d440


	//   ....[24]....
        /*0240*/ 	.word	0x0000d450


	//   ....[25]....
        /*0244*/ 	.word	0x0000e1e0


	//   ....[26]....
        /*0248*/ 	.word	0x0000e200


	//   ....[27]....
        /*024c*/ 	.word	0x0000e290


	//   ....[28]....
        /*0250*/ 	.word	0x0000e2b0


	//   ....[29]....
        /*0254*/ 	.word	0x0000eaf0


	//   ....[30]....
        /*0258*/ 	.word	0x0000ebd0


	//   ....[31]....
        /*025c*/ 	.word	0x0000ec70


	//   ....[32]....
        /*0260*/ 	.word	0x0000ed00


	//   ....[33]....
        /*0264*/ 	.word	0x0000ed30


	//   ....[34]....
        /*0268*/ 	.word	0x0000ee20


	//   ....[35]....
        /*026c*/ 	.word	0x0000ee50


	//   ....[36]....
        /*0270*/ 	.word	0x0000ef80


	//   ....[37]....
        /*0274*/ 	.word	0x00010850


	//   ....[38]....
        /*0278*/ 	.word	0x00010860


	//   ....[39]....
        /*027c*/ 	.word	0x00010870


	//   ....[40]....
        /*0280*/ 	.word	0x00010880


	//   ....[41]....
        /*0284*/ 	.word	0x00010c60


	//   ....[42]....
        /*0288*/ 	.word	0x00010c80


	//   ....[43]....
        /*028c*/ 	.word	0x00010ca0


	//   ....[44]....
        /*0290*/ 	.word	0x00010cc0


	//   ....[45]....
        /*0294*/ 	.word	0x000117a0


	//   ....[46]....
        /*0298*/ 	.word	0x00011800


	//   ....[47]....
        /*029c*/ 	.word	0x00011900


	//   ....[48]....
        /*02a0*/ 	.word	0x00011950


	//   ....[49]....
        /*02a4*/ 	.word	0x00011980


	//   ....[50]....
        /*02a8*/ 	.word	0x00011a90


	//   ....[51]....
        /*02ac*/ 	.word	0x00011b50


	//   ....[52]....
        /*02b0*/ 	.word	0x00011e80


	//   ....[53]....
        /*02b4*/ 	.word	0x00013750


	//   ....[54]....
        /*02b8*/ 	.word	0x00013780


	//   ....[55]....
        /*02bc*/ 	.word	0x000137b0


	//   ....[56]....
        /*02c0*/ 	.word	0x000137d0


	//   ....[57]....
        /*02c4*/ 	.word	0x00013800


	//   ....[58]....
        /*02c8*/ 	.word	0x00013820


	//   ....[59]....
        /*02cc*/ 	.word	0x00013840


	//   ....[60]....
        /*02d0*/ 	.word	0x00013850


	//   ....[61]....
        /*02d4*/ 	.word	0x00014f20


	//   ....[62]....
        /*02d8*/ 	.word	0x00014f50


	//   ....[63]....
        /*02dc*/ 	.word	0x00014f80


	//   ....[64]....
        /*02e0*/ 	.word	0x00014fa0


	//   ....[65]....
        /*02e4*/ 	.word	0x00014fb0


	//   ....[66]....
        /*02e8*/ 	.word	0x00014fc0


	//   ....[67]....
        /*02ec*/ 	.word	0x00014fd0


	//   ....[68]....
        /*02f0*/ 	.word	0x00014fe0


	//   ....[69]....
        /*02f4*/ 	.word	0x00015200


	//   ....[70]....
        /*02f8*/ 	.word	0x00015210


	//   ....[71]....
        /*02fc*/ 	.word	0x00015390


	//   ....[72]....
        /*0300*/ 	.word	0x000153c0


	//   ....[73]....
        /*0304*/ 	.word	0x00015510


	//   ....[74]....
        /*0308*/ 	.word	0x00015540


	//   ....[75]....
        /*030c*/ 	.word	0x00015690


	//   ....[76]....
        /*0310*/ 	.word	0x000156b0


	//   ....[77]....
        /*0314*/ 	.word	0x00015e90


	//   ....[78]....
        /*0318*/ 	.word	0x00015eb0


	//   ....[79]....
        /*031c*/ 	.word	0x00016000


	//   ....[80]....
        /*0320*/ 	.word	0x00016030


	//   ....[81]....
        /*0324*/ 	.word	0x00016160


	//   ....[82]....
        /*0328*/ 	.word	0x00016190


	//   ....[83]....
        /*032c*/ 	.word	0x000162c0


	//   ....[84]....
        /*0330*/ 	.word	0x000162e0


	//----- nvinfo : EIATTR_EXIT_INSTR_OFFSETS
	.align		4
.L_350:
        /*0334*/ 	.byte	0x04, 0x1c
        /*0336*/ 	.short	(.L_352 - .L_351)


	//   ....[0]....
.L_351:
        /*0338*/ 	.word	0x00000320


	//   ....[1]....
        /*033c*/ 	.word	0x000156c0


	//   ....[2]....
        /*0340*/ 	.word	0x00015790


	//   ....[3]....
        /*0344*/ 	.word	0x000157f0


	//   ....[4]....
        /*0348*/ 	.word	0x000162f0


	//   ....[5]....
        /*034c*/ 	.word	0x000163a0


	//   ....[6]....
        /*0350*/ 	.word	0x00016400


	//----- nvinfo : EIATTR_CTAIDZ_USED
	.align		4
.L_352:
        /*0354*/ 	.byte	0x01, 0x04
	.zero		2


	//----- nvinfo : EIATTR_MAX_THREADS
	.align		4
        /*0358*/ 	.byte	0x04, 0x05
        /*035a*/ 	.short	(.L_354 - .L_353)
.L_353:
        /*035c*/ 	.word	0x00000080
        /*0360*/ 	.word	0x00000001
        /*0364*/ 	.word	0x00000001


	//----- nvinfo : EIATTR_CRS_STACK_SIZE
	.align		4
.L_354:
        /*0368*/ 	.byte	0x04, 0x1e
        /*036a*/ 	.short	(.L_356 - .L_355)
.L_355:
        /*036c*/ 	.word	0x00000000
.L_356:


//--------------------- .nv.info._ZN7cutlass13device_kernelIN5flash19enable_sm80_to_sm89INS1_16FlashAttnFwdSm80INS1_25CollectiveMainloopFwdSm80ILi4ELi1ELb0EN4cute5tupleIJNS5_1CILi128EEENS7_ILi48EEENS7_ILi96EEEEEELi96ENS_10bfloat16_tEfNS_4arch4Sm80ELb0ELb1ELb0ELb0ELb1ELb0ELb1ELb0EEENS1_21CollectiveEpilogueFwdINS6_IJS8_SA_S9_EEENS6_IJNS7_ILi1EEESI_SI_EEESC_SE_Li128ELb0ELb1ELb0ELb0EEENS1_19SingleTileSchedulerILb0ELb0ELb1ELi128EEEEEEEEEvNT_6ParamsE --------------------------
	.section	.nv.info._ZN7cutlass13device_kernelIN5flash19enable_sm80_to_sm89INS1_16FlashAttnFwdSm80INS1_25CollectiveMainloopFwdSm80ILi4ELi1ELb0EN4cute5tupleIJNS5_1CILi128EEENS7_ILi48EEENS7_ILi96EEEEEELi96ENS_10bfloat16_tEfNS_4arch4Sm80ELb0ELb1ELb0ELb0ELb1ELb0ELb1ELb0EEENS1_21CollectiveEpilogueFwdINS6_IJS8_SA_S9_EEENS6_IJNS7_ILi1EEESI_SI_EEESC_SE_Li128ELb0ELb1ELb0ELb0EEENS1_19SingleTileSchedulerILb0ELb0ELb1ELi128EEEEEEEEEvNT_6ParamsE,"",@"SHT_CUDA_INFO"
	.sectionflags	@""
	.align	4


	//----- nvinfo : EIATTR_CUDA_API_VERSION
	.align		4
        /*0000*/ 	.byte	0x04, 0x37
        /*0002*/ 	.short	(.L_358 - .L_357)
.L_357:
        /*0004*/ 	.word	0x00000082


	//----- nvinfo : EIATTR_SW2861232_WAR
	.align		4
.L_358:
        /*0008*/ 	.byte	0x01, 0x35
	.zero		2


	//----- nvinfo : EIATTR_PARAM_CBANK
	.align		4
        /*000c*/ 	.byte	0x04, 0x0a
        /*000e*/ 	.short	(.L_360 - .L_359)
	.align		4
.L_359:
        /*0010*/ 	.word	index@(.nv.constant0._ZN7cutlass13device_kernelIN5flash19enable_sm80_to_sm89INS1_16FlashAttnFwdSm80INS1_25CollectiveMainloopFwdSm80ILi4ELi1ELb0EN4cute5tupleIJNS5_1CILi128EEENS7_ILi48EEENS7_ILi96EEEEEELi96ENS_10bfloat16_tEfNS_4arch4Sm80ELb0ELb1ELb0ELb0ELb1ELb0ELb1ELb0EEENS1_21CollectiveEpilogueFwdINS6_IJS8_SA_S9_EEENS6_IJNS7_ILi1EEESI_SI_EEESC_SE_Li128ELb0ELb1ELb0ELb0EEENS1_19SingleTileSchedulerILb0ELb0ELb1ELi128EEEEEEEEEvNT_6ParamsE)
        /*0014*/ 	.short	0x0160
        /*0016*/ 	.short	0x0418


	//----- nvinfo : EIATTR_CBANK_PARAM_SIZE
	.align		4
.L_360:
        /*0018*/ 	.byte	0x03, 0x19
        /*001a*/ 	.short	0x0418


	//----- nvinfo : EIATTR_KPARAM_INFO
	.align		4
        /*001c*/ 	.byte	0x04, 0x17
        /*001e*/ 	.short	(.L_362 - .L_361)
.L_361:
        /*0020*/ 	.word	0x00000000
        /*0024*/ 	.short	0x0000
        /*0026*/ 	.short	0x0000
        /*0028*/ 	.byte	0x00, 0xf0, 0x61, 0x10


	//----- nvinfo : EIATTR_MAXREG_COUNT
	.align		4
.L_362:
        /*002c*/ 	.byte	0x03, 0x1b
        /*002e*/ 	.short	0x00ff


	//----- nvinfo : EIATTR_NUM_BARRIERS
	.align		4
        /*0030*/ 	.byte	0x02, 0x4c
        /*0032*/ 	.byte	0x02
	.zero		1


	//----- nvinfo : EIATTR_ANNOTATIONS
	.align		4
        /*0034*/ 	.byte	0x04, 0x55
        /*0036*/ 	.short	(.L_364 - .L_363)


	//   ....[0]....
.L_363:
        /* <DEDUP_REMOVED lines=35> */


	//----- nvinfo : EIATTR_MERCURY_ISA_VERSION
	.align		4
.L_364:
        /*0250*/ 	.byte	0x03, 0x5f
        /*0252*/ 	.short	0x0000


	//----- nvinfo : EIATTR_COOP_GROUP_MASK_REGIDS
	.align		4
        /*0254*/ 	.byte	0x04, 0x29
        /*0256*/ 	.short	(.L_366 - .L_365)


	//   ....[0]....
.L_365:
        /*0258*/ 	.word	0xffffffff


	//   ....[1]....
        /*025c*/ 	.word	0xffffffff


	//   ....[2]....
        /*0260*/ 	.word	0xffffffff


	//   ....[3]....
        /*0264*/ 	.word	0xffffffff


	//   ....[4]....
        /*0268*/ 	.word	0xffffffff


	//   ....[5]....
        /*026c*/ 	.word	0xffffffff


	//   ....[6]....
        /*0270*/ 	.word	0xffffffff


	//   ....[7]....
        /*0274*/ 	.word	0xffffffff


	//   ....[8]....
        /*0278*/ 	.word	0xffffffff


	//   ....[9]....
        /*027c*/ 	.word	0xffffffff


	//   ....[10]....
        /*0280*/ 	.word	0xffffffff


	//   ....[11]....
        /*0284*/ 	.word	0xffffffff


	//   ....[12]....
        /*0288*/ 	.word	0xffffffff


	//   ....[13]....
        /*028c*/ 	.word	0xffffffff


	//   ....[14]....
        /*0290*/ 	.word	0xffffffff


	//   ....[15]....
        /*0294*/ 	.word	0xffffffff


	//   ....[16]....
        /*0298*/ 	.word	0xffffffff


	//   ....[17]....
        /*029c*/ 	.word	0xffffffff


	//   ....[18]....
        /*02a0*/ 	.word	0xffffffff


	//   ....[19]....
        /*02a4*/ 	.word	0xffffffff


	//   ....[20]....
        /*02a8*/ 	.word	0xffffffff


	//   ....[21]....
        /*02ac*/ 	.word	0xffffffff


	//   ....[22]....
        /*02b0*/ 	.word	0xffffffff


	//   ....[23]....
        /*02b4*/ 	.word	0xffffffff


	//   ....[24]....
        /*02b8*/ 	.word	0xffffffff


	//   ....[25]....
        /*02bc*/ 	.word	0xffffffff


	//   ....[26]....
        /*02c0*/ 	.word	0xffffffff


	//   ....[27]....
        /*02c4*/ 	.word	0xffffffff


	//   ....[28]....
        /*02c8*/ 	.word	0xffffffff


	//   ....[29]....
        /*02cc*/ 	.word	0xffffffff


	//   ....[30]....
        /*02d0*/ 	.word	0xffffffff


	//   ....[31]....
        /*02d4*/ 	.word	0xffffffff


	//   ....[32]....
        /*02d8*/ 	.word	0xffffffff


	//   ....[33]....
        /*02dc*/ 	.word	0xffffffff


	//   ....[34]....
        /*02e0*/ 	.word	0xffffffff


	//   ....[35]....
        /*02e4*/ 	.word	0xffffffff


	//   ....[36]....
        /*02e8*/ 	.word	0xffffffff


	//   ....[37]....
        /*02ec*/ 	.word	0xffffffff


	//   ....[38]....
        /*02f0*/ 	.word	0xffffffff


	//   ....[39]....
        /*02f4*/ 	.word	0xffffffff


	//   ....[40]....
        /*02f8*/ 	.word	0xffffffff


	//   ....[41]....
        /*02fc*/ 	.word	0xffffffff


	//   ....[42]....
        /*0300*/ 	.word	0xffffffff


	//   ....[43]....
        /*0304*/ 	.word	0xffffffff


	//   ....[44]....
        /*0308*/ 	.word	0xffffffff


	//   ....[45]....
        /*030c*/ 	.word	0xffffffff


	//   ....[46]....
        /*0310*/ 	.word	0xffffffff


	//   ....[47]....
        /*0314*/ 	.word	0xffffffff


	//   ....[48]....
        /*0318*/ 	.word	0xffffffff


	//   ....[49]....
        /*031c*/ 	.word	0xffffffff


	//   ....[50]....
        /*0320*/ 	.word	0xffffffff


	//   ....[51]....
        /*0324*/ 	.word	0xffffffff


	//   ....[52]....
        /*0328*/ 	.word	0xffffffff


	//   ....[53]....
        /*032c*/ 	.word	0xffffffff


	//   ....[54]....
        /*0330*/ 	.word	0xffffffff


	//   ....[55]....
        /*0334*/ 	.word	0xffffffff


	//   ....[56]....
        /*0338*/ 	.word	0xffffffff


	//   ....[57]....
        /*033c*/ 	.word	0xffffffff


	//   ....[58]....
        /*0340*/ 	.word	0xffffffff


	//   ....[59]....
        /*0344*/ 	.word	0xffffffff


	//   ....[60]....
        /*0348*/ 	.word	0xffffffff


	//   ....[61]....
        /*034c*/ 	.word	0xffffffff


	//   ....[62]....
        /*0350*/ 	.word	0xffffffff


	//   ....[63]....
        /*0354*/ 	.word	0xffffffff


	//   ....[64]....
        /*0358*/ 	.word	0xffffffff


	//   ....[65]....
        /*035c*/ 	.word	0xffffffff


	//   ....[66]....
        /*0360*/ 	.word	0xffffffff


	//   ....[67]....
        /*0364*/ 	.word	0xffffffff


	//   ....[68]....
        /*0368*/ 	.word	0xffffffff


	//   ....[69]....
        /*036c*/ 	.word	0xffffffff


	//   ....[70]....
        /*0370*/ 	.word	0xffffffff


	//   ....[71]....
        /*0374*/ 	.word	0xffffffff


	//   ....[72]....
        /*0378*/ 	.word	0xffffffff


	//   ....[73]....
        /*037c*/ 	.word	0xffffffff


	//   ....[74]....
        /*0380*/ 	.word	0xffffffff


	//   ....[75]....
        /*0384*/ 	.word	0xffffffff


	//   ....[76]....
        /*0388*/ 	.word	0xffffffff


	//   ....[77]....
        /*038c*/ 	.word	0xffffffff


	//   ....[78]....
        /*0390*/ 	.word	0xffffffff


	//   ....[79]....
        /*0394*/ 	.word	0xffffffff


	//   ....[80]....
        /*0398*/ 	.word	0xffffffff


	//   ....[81]....
        /*039c*/ 	.word	0xffffffff


	//   ....[82]....
        /*03a0*/ 	.word	0xffffffff


	//   ....[83]....
        /*03a4*/ 	.word	0xffffffff


	//   ....[84]....
        /*03a8*/ 	.word	0xffffffff


	//   ....[85]....
        /*03ac*/ 	.word	0xffffffff


	//   ....[86]....
        /*03b0*/ 	.word	0xffffffff


	//   ....[87]....
        /*03b4*/ 	.word	0xffffffff


	//   ....[88]....
        /*03b8*/ 	.word	0xffffffff


	//   ....[89]....
        /*03bc*/ 	.word	0xffffffff


	//   ....[90]....
        /*03c0*/ 	.word	0xffffffff


	//   ....[91]....
        /*03c4*/ 	.word	0xffffffff


	//   ....[92]....
        /*03c8*/ 	.word	0xffffffff


	//   ....[93]....
        /*03cc*/ 	.word	0xffffffff


	//   ....[94]....
        /*03d0*/ 	.word	0xffffffff


	//   ....[95]....
        /*03d4*/ 	.word	0xffffffff


	//   ....[96]....
        /*03d8*/ 	.word	0xffffffff


	//   ....[97]....
        /*03dc*/ 	.word	0xffffffff


	//   ....[98]....
        /*03e0*/ 	.word	0xffffffff


	//   ....[99]....
        /*03e4*/ 	.word	0xffffffff


	//   ....[100]....
        /*03e8*/ 	.word	0xffffffff


	//   ....[101]....
        /*03ec*/ 	.word	0xffffffff


	//   ....[102]....
        /*03f0*/ 	.word	0xffffffff


	//   ....[103]....
        /*03f4*/ 	.word	0xffffffff


	//   ....[104]....
        /*03f8*/ 	.word	0xffffffff


	//   ....[105]....
        /*03fc*/ 	.word	0xffffffff


	//   ....[106]....
        /*0400*/ 	.word	0xffffffff


	//   ....[107]....
        /*0404*/ 	.word	0xffffffff


	//   ....[108]....
        /*0408*/ 	.word	0xffffffff


	//   ....[109]....
        /*040c*/ 	.word	0xffffffff


	//   ....[110]....
        /*0410*/ 	.word	0xffffffff


	//   ....[111]....
        /*0414*/ 	.word	0xffffffff


	//   ....[112]....
        /*0418*/ 	.word	0xffffffff


	//   ....[113]....
        /*041c*/ 	.word	0xffffffff


	//   ....[114]....
        /*0420*/ 	.word	0xffffffff


	//   ....[115]....
        /*0424*/ 	.word	0xffffffff


	//   ....[116]....
        /*0428*/ 	.word	0xffffffff


	//   ....[117]....
        /*042c*/ 	.word	0xffffffff


	//   ....[118]....
        /*0430*/ 	.word	0xffffffff


	//   ....[119]....
        /*0434*/ 	.word	0xffffffff


	//   ....[120]....
        /*0438*/ 	.word	0xffffffff


	//   ....[121]....
        /*043c*/ 	.word	0xffffffff


	//   ....[122]....
        /*0440*/ 	.word	0xffffffff


	//   ....[123]....
        /*0444*/ 	.word	0xffffffff


	//   ....[124]....
        /*0448*/ 	.word	0xffffffff


	//   ....[125]....
        /*044c*/ 	.word	0xffffffff


	//   ....[126]....
        /*0450*/ 	.word	0xffffffff


	//   ....[127]....
        /*0454*/ 	.word	0xffffffff


	//----- nvinfo : EIATTR_COOP_GROUP_INSTR_OFFSETS
	.align		4
.L_366:
        /*0458*/ 	.byte	0x04, 0x28
        /*045a*/ 	.short	(.L_368 - .L_367)


	//   ....[0]....
.L_367:
        /*045c*/ 	.word	0x00000de0


	//   ....[1]....
        /*0460*/ 	.word	0x00000e10


	//   ....[2]....
        /*0464*/ 	.word	0x00000e40


	//   ....[3]....
        /*0468*/ 	.word	0x00000e70


	//   ....[4]....
        /*046c*/ 	.word	0x00000ee0


	//   ....[5]....
        /*0470*/ 	.word	0x00000f10


	//   ....[6]....
        /*0474*/ 	.word	0x00001040


	//   ....[7]....
        /*0478*/ 	.word	0x00001050


	//   ....[8]....
        /*047c*/ 	.word	0x000014a0


	//   ....[9]....
        /*0480*/ 	.word	0x000014c0


	//   ....[10]....
        /*0484*/ 	.word	0x000014e0


	//   ....[11]....
        /*0488*/ 	.word	0x00001500


	//   ....[12]....
        /*048c*/ 	.word	0x00001880


	//   ....[13]....
        /*0490*/ 	.word	0x000018f0


	//   ....[14]....
        /*0494*/ 	.word	0x00001c40


	//   ....[15]....
        /*0498*/ 	.word	0x00001c50


	//   ....[16]....
        /*049c*/ 	.word	0x000028c0


	//   ....[17]....
        /*04a0*/ 	.word	0x000028d0


	//   ....[18]....
        /*04a4*/ 	.word	0x00002950


	//   ....[19]....
        /*04a8*/ 	.word	0x00002970


	//   ....[20]....
        /*04ac*/ 	.word	0x00002c30


	//   ....[21]....
        /*04b0*/ 	.word	0x00002e70


	//   ....[22]....
        /*04b4*/ 	.word	0x00003030


	//   ....[23]....
        /*04b8*/ 	.word	0x000037d0


	//   ....[24]....
        /*04bc*/ 	.word	0x00004150


	//   ....[25]....
        /*04c0*/ 	.word	0x00004220


	//   ....[26]....
        /*04c4*/ 	.word	0x00004260


	//   ....[27]....
        /*04c8*/ 	.word	0x000042b0


	//   ....[28]....
        /*04cc*/ 	.word	0x000042d0


	//   ....[29]....
        /*04d0*/ 	.word	0x00004360


	//   ....[30]....
        /*04d4*/ 	.word	0x00004460


	//   ....[31]....
        /*04d8*/ 	.word	0x000044c0


	//   ....[32]....
        /*04dc*/ 	.word	0x00005980


	//   ....[33]....
        /*04e0*/ 	.word	0x00005990


	//   ....[34]....
        /*04e4*/ 	.word	0x00005a70


	//   ....[35]....
        /*04e8*/ 	.word	0x00005a80


	//   ....[36]....
        /*04ec*/ 	.word	0x00006480


	//   ....[37]....
        /*04f0*/ 	.word	0x00006490


	//   ....[38]....
        /*04f4*/ 	.word	0x00006510


	//   ....[39]....
        /*04f8*/ 	.word	0x00006550


	//   ....[40]....
        /*04fc*/ 	.word	0x00006720


	//   ....[41]....
        /*0500*/ 	.word	0x000068f0


	//   ....[42]....
        /*0504*/ 	.word	0x00006ac0


	//   ....[43]....
        /*0508*/ 	.word	0x000070f0


	//   ....[44]....
        /*050c*/ 	.word	0x00007ad0


	//   ....[45]....
        /*0510*/ 	.word	0x00007b80


	//   ....[46]....
        /*0514*/ 	.word	0x00007bf0


	//   ....[47]....
        /*0518*/ 	.word	0x00007c90


	//   ....[48]....
        /*051c*/ 	.word	0x00007cb0


	//   ....[49]....
        /*0520*/ 	.word	0x00007d10


	//   ....[50]....
        /*0524*/ 	.word	0x00007e50


	//   ....[51]....
        /*0528*/ 	.word	0x00007e70


	//   ....[52]....
        /*052c*/ 	.word	0x00009c80


	//   ....[53]....
        /*0530*/ 	.word	0x00009c90


	//   ....[54]....
        /*0534*/ 	.word	0x00009d70


	//   ....[55]....
        /*0538*/ 	.word	0x00009d80


	//   ....[56]....
        /*053c*/ 	.word	0x0000a780


	//   ....[57]....
        /*0540*/ 	.word	0x0000a790


	//   ....[58]....
        /*0544*/ 	.word	0x0000a810


	//   ....[59]....
        /*0548*/ 	.word	0x0000a850


	//   ....[60]....
        /*054c*/ 	.word	0x0000ab00


	//   ....[61]....
        /*0550*/ 	.word	0x0000ab50


	//   ....[62]....
        /*0554*/ 	.word	0x0000abe0


	//   ....[63]....
        /*0558*/ 	.word	0x0000ac20


	//   ....[64]....
        /*055c*/ 	.word	0x0000ac50


	//   ....[65]....
        /*0560*/ 	.word	0x0000aca0


	//   ....[66]....
        /*0564*/ 	.word	0x0000ada0


	//   ....[67]....
        /*0568*/ 	.word	0x0000b180


	//   ....[68]....
        /*056c*/ 	.word	0x0000c810


	//   ....[69]....
        /*0570*/ 	.word	0x0000c830


	//   ....[70]....
        /*0574*/ 	.word	0x0000ca00


	//   ....[71]....
        /*0578*/ 	.word	0x0000ca10


	//   ....[72]....
        /*057c*/ 	.word	0x0000d3c0


	//   ....[73]....
        /*0580*/ 	.word	0x0000d3d0


	//   ....[74]....
        /*0584*/ 	.word	0x0000d450


	//   ....[75]....
        /*0588*/ 	.word	0x0000d490


	//   ....[76]....
        /*058c*/ 	.word	0x0000d600


	//   ....[77]....
        /*0590*/ 	.word	0x0000d820


	//   ....[78]....
        /*0594*/ 	.word	0x0000dd10


	//   ....[79]....
        /*0598*/ 	.word	0x0000e1b0


	//   ....[80]....
        /*059c*/ 	.word	0x0000eae0


	//   ....[81]....
        /*05a0*/ 	.word	0x0000ebc0


	//   ....[82]....
        /*05a4*/ 	.word	0x0000ebe0


	//   ....[83]....
        /*05a8*/ 	.word	0x0000ec80


	//   ....[84]....
        /*05ac*/ 	.word	0x0000eca0


	//   ....[85]....
        /*05b0*/ 	.word	0x0000ed00


	//   ....[86]....
        /*05b4*/ 	.word	0x0000ee40


	//   ....[87]....
        /*05b8*/ 	.word	0x0000ee60


	//   ....[88]....
        /*05bc*/ 	.word	0x00010670


	//   ....[89]....
        /*05c0*/ 	.word	0x00010680


	//   ....[90]....
        /*05c4*/ 	.word	0x00010690


	//   ....[91]....
        /*05c8*/ 	.word	0x000106a0


	//   ....[92]....
        /*05cc*/ 	.word	0x000106d0


	//   ....[93]....
        /*05d0*/ 	.word	0x000106f0


	//   ....[94]....
        /*05d4*/ 	.word	0x00010710


	//   ....[95]....
        /*05d8*/ 	.word	0x00010720


	//   ....[96]....
        /*05dc*/ 	.word	0x00011e80


	//   ....[97]....
        /*05e0*/ 	.word	0x00011e90


	//   ....[98]....
        /*05e4*/ 	.word	0x00011eb0


	//   ....[99]....
        /*05e8*/ 	.word	0x00011ec0


	//   ....[100]....
        /*05ec*/ 	.word	0x00011ed0


	//   ....[101]....
        /*05f0*/ 	.word	0x00011ee0


	//   ....[102]....
        /*05f4*/ 	.word	0x00011ef0


	//   ....[103]....
        /*05f8*/ 	.word	0x00011f00


	//   ....[104]....
        /*05fc*/ 	.word	0x00011f30


	//   ....[105]....
        /*0600*/ 	.word	0x00011f50


	//   ....[106]....
        /*0604*/ 	.word	0x00012170


	//   ....[107]....
        /*0608*/ 	.word	0x000121a0


	//   ....[108]....
        /*060c*/ 	.word	0x000122f0


	//   ....[109]....
        /*0610*/ 	.word	0x00012320


	//   ....[110]....
        /*0614*/ 	.word	0x00012470


	//   ....[111]....
        /*0618*/ 	.word	0x00012490


	//   ....[112]....
        /*061c*/ 	.word	0x00012b30


	//   ....[113]....
        /*0620*/ 	.word	0x00012b50


	//   ....[114]....
        /*0624*/ 	.word	0x00012ca0


	//   ....[115]....
        /*0628*/ 	.word	0x00012cd0


	//   ....[116]....
        /*062c*/ 	.word	0x00012e00


	//   ....[117]....
        /*0630*/ 	.word	0x00012e30


	//   ....[118]....
        /*0634*/ 	.word	0x00012f60


	//   ....[119]....
        /*0638*/ 	.word	0x00012f80


	//   ....[120]....
        /*063c*/ 	.word	0x000130d0


	//   ....[121]....
        /*0640*/ 	.word	0x00013110


	//   ....[122]....
        /*0644*/ 	.word	0x00013150


	//   ....[123]....
        /*0648*/ 	.word	0x00013190


	//   ....[124]....
        /*064c*/ 	.word	0x000131e0


	//   ....[125]....
        /*0650*/ 	.word	0x00013220


	//   ....[126]....
        /*0654*/ 	.word	0x00013260


	//   ....[127]....
        /*0658*/ 	.word	0x000132a0


	//----- nvinfo : EIATTR_EXIT_INSTR_OFFSETS
	.align		4
.L_368:
        /*065c*/ 	.byte	0x04, 0x1c
        /*065e*/ 	.short	(.L_370 - .L_369)


	//   ....[0]....
.L_369:
        /*0660*/ 	.word	0x00000040


	//   ....[1]....
        /*0664*/ 	.word	0x000124a0


	//   ....[2]....
        /*0668*/ 	.word	0x00012570


	//   ....[3]....
        /*066c*/ 	.word	0x000125d0


	//   ....[4]....
        /*0670*/ 	.word	0x00012f90


	//   ....[5]....
        /*0674*/ 	.word	0x00013040


	//   ....[6]....
        /*0678*/ 	.word	0x000130a0


	//----- nvinfo : EIATTR_CTAIDZ_USED
	.align		4
.L_370:
        /*067c*/ 	.byte	0x01, 0x04
	.zero		2


	//----- nvinfo : EIATTR_MAX_THREADS
	.align		4
        /*0680*/ 	.byte	0x04, 0x05
        /*0682*/ 	.short	(.L_372 - .L_371)
.L_371:
        /*0684*/ 	.word	0x00000080
        /*0688*/ 	.word	0x00000001
        /*068c*/ 	.word	0x00000001


	//----- nvinfo : EIATTR_CRS_STACK_SIZE
	.align		4
.L_372:
        /*0690*/ 	.byte	0x04, 0x1e
        /*0692*/ 	.short	(.L_374 - .L_373)
.L_373:
        /*0694*/ 	.word	0x00000000
.L_374:


//--------------------- .nv.info._ZN7cutlass13device_kernelIN5flash19enable_sm80_to_sm89INS1_16FlashAttnFwdSm80INS1_25CollectiveMainloopFwdSm80ILi4ELi1ELb0EN4cute5tupleIJNS5_1CILi128EEENS7_ILi48EEENS7_ILi96EEEEEELi96ENS_10bfloat16_tEfNS_4arch4Sm80ELb0ELb1ELb0ELb1ELb1ELb0ELb1ELb0EEENS1_21CollectiveEpilogueFwdINS6_IJS8_SA_S9_EEENS6_IJNS7_ILi1EEESI_SI_EEESC_SE_Li128ELb1ELb1ELb0ELb0EEENS1_19SingleTileSchedulerILb1ELb0ELb1ELi128EEEEEEEEEvNT_6ParamsE --------------------------
	.section	.nv.info._ZN7cutlass13device_kernelIN5flash19enable_sm80_to_sm89INS1_16FlashAttnFwdSm80INS1_25CollectiveMainloopFwdSm80ILi4ELi1ELb0EN4cute5tupleIJNS5_1CILi128EEENS7_ILi48EEENS7_ILi96EEEEEELi96ENS_10bfloat16_tEfNS_4arch4Sm80ELb0ELb1ELb0ELb1ELb1ELb0ELb1ELb0EEENS1_21CollectiveEpilogueFwdINS6_IJS8_SA_S9_EEENS6_IJNS7_ILi1EEESI_SI_EEESC_SE_Li128ELb1ELb1ELb0ELb0EEENS1_19SingleTileSchedulerILb1ELb0ELb1ELi128EEEEEEEEEvNT_6ParamsE,"",@"SHT_CUDA_INFO"
	.sectionflags	@""
	.align	4


	//----- nvinfo : EIATTR_CUDA_API_VERSION
	.align		4
        /*0000*/ 	.byte	0x04, 0x37
        /*0002*/ 	.short	(.L_376 - .L_375)
.L_375:
        /*0004*/ 	.word	0x00000082


	//----- nvinfo : EIATTR_SW2861232_WAR
	.align		4
.L_376:
        /*0008*/ 	.byte	0x01, 0x35
	.zero		2


	//----- nvinfo : EIATTR_PARAM_CBANK
	.align		4
        /*000c*/ 	.byte	0x04, 0x0a
        /*000e*/ 	.short	(.L_378 - .L_377)
	.align		4
.L_377:
        /*0010*/ 	.word	index@(.nv.constant0._ZN7cutlass13device_kernelIN5flash19enable_sm80_to_sm89INS1_16FlashAttnFwdSm80INS1_25CollectiveMainloopFwdSm80ILi4ELi1ELb0EN4cute5tupleIJNS5_1CILi128EEENS7_ILi48EEENS7_ILi96EEEEEELi96ENS_10bfloat16_tEfNS_4arch4Sm80ELb0ELb1ELb0ELb1ELb1ELb0ELb1ELb0EEENS1_21CollectiveEpilogueFwdINS6_IJS8_SA_S9_EEENS6_IJNS7_ILi1EEESI_SI_EEESC_SE_Li128ELb1ELb1ELb0ELb0EEENS1_19SingleTileSchedulerILb1ELb0ELb1ELi128EEEEEEEEEvNT_6ParamsE)
        /*0014*/ 	.short	0x0160
        /*0016*/ 	.short	0x0418


	//----- nvinfo : EIATTR_CBANK_PARAM_SIZE
	.align		4
.L_378:
        /*0018*/ 	.byte	0x03, 0x19
        /*001a*/ 	.short	0x0418


	//----- nvinfo : EIATTR_KPARAM_INFO
	.align		4
        /*001c*/ 	.byte	0x04, 0x17
        /*001e*/ 	.short	(.L_380 - .L_379)
.L_379:
        /*0020*/ 	.word	0x00000000
        /*0024*/ 	.short	0x0000
        /*0026*/ 	.short	0x0000
        /*0028*/ 	.byte	0x00, 0xf0, 0x61, 0x10


	//----- nvinfo : EIATTR_MAXREG_COUNT
	.align		4
.L_380:
        /*002c*/ 	.byte	0x03, 0x1b
        /*002e*/ 	.short	0x00ff


	//----- nvinfo : EIATTR_NUM_BARRIERS
	.align		4
        /*0030*/ 	.byte	0x02, 0x4c
        /*0032*/ 	.byte	0x02
	.zero		1


	//----- nvinfo : EIATTR_ANNOTATIONS
	.align		4
        /*0034*/ 	.byte	0x04, 0x55
        /*0036*/ 	.short	(.L_382 - .L_381)


	//   ....[0]....
.L_381:
        /* <DEDUP_REMOVED lines=44> */


	//----- nvinfo : EIATTR_MERCURY_ISA_VERSION
	.align		4
.L_382:
        /*02e0*/ 	.byte	0x03, 0x5f
        /*02e2*/ 	.short	0x0000


	//----- nvinfo : EIATTR_COOP_GROUP_MASK_REGIDS
	.align		4
        /*02e4*/ 	.byte	0x04, 0x29
        /*02e6*/ 	.short	(.L_384 - .L_383)


	//   ....[0]....
.L_383:
        /*02e8*/ 	.word	0xffffffff


	//   ....[1]....
        /*02ec*/ 	.word	0xffffffff


	//   ....[2]....
        /*02f0*/ 	.word	0xffffffff


	//   ....[3]....
        /*02f4*/ 	.word	0xffffffff


	//   ....[4]....
        /*02f8*/ 	.word	0xffffffff


	//   ....[5]....
        /*02fc*/ 	.word	0xffffffff


	//   ....[6]....
        /*0300*/ 	.word	0xffffffff


	//   ....[7]....
        /*0304*/ 	.word	0xffffffff


	//   ....[8]....
        /*0308*/ 	.word	0xffffffff


	//   ....[9]....
        /*030c*/ 	.word	0xffffffff


	//   ....[10]....
        /*0310*/ 	.word	0xffffffff


	//   ....[11]....
        /*0314*/ 	.word	0xffffffff


	//   ....[12]....
        /*0318*/ 	.word	0xffffffff


	//   ....[13]....
        /*031c*/ 	.word	0xffffffff


	//   ....[14]....
        /*0320*/ 	.word	0xffffffff


	//   ....[15]....
        /*0324*/ 	.word	0xffffffff


	//   ....[16]....
        /*0328*/ 	.word	0xffffffff


	//   ....[17]....
        /*032c*/ 	.word	0xffffffff


	//   ....[18]....
        /*0330*/ 	.word	0xffffffff


	//   ....[19]....
        /*0334*/ 	.word	0xffffffff


	//   ....[20]....
        /*0338*/ 	.word	0xffffffff


	//   ....[21]....
        /*033c*/ 	.word	0xffffffff


	//   ....[22]....
        /*0340*/ 	.word	0xffffffff


	//   ....[23]....
        /*0344*/ 	.word	0xffffffff


	//   ....[24]....
        /*0348*/ 	.word	0xffffffff


	//   ....[25]....
        /*034c*/ 	.word	0xffffffff


	//   ....[26]....
        /*0350*/ 	.word	0xffffffff


	//   ....[27]....
        /*0354*/ 	.word	0xffffffff


	//   ....[28]....
        /*0358*/ 	.word	0xffffffff


	//   ....[29]....
        /*035c*/ 	.word	0xffffffff


	//   ....[30]....
        /*0360*/ 	.word	0xffffffff


	//   ....[31]....
        /*0364*/ 	.word	0xffffffff


	//   ....[32]....
        /*0368*/ 	.word	0xffffffff


	//   ....[33]....
        /*036c*/ 	.word	0xffffffff


	//   ....[34]....
        /*0370*/ 	.word	0xffffffff


	//   ....[35]....
        /*0374*/ 	.word	0xffffffff


	//   ....[36]....
        /*0378*/ 	.word	0xffffffff


	//   ....[37]....
        /*037c*/ 	.word	0xffffffff


	//   ....[38]....
        /*0380*/ 	.word	0xffffffff


	//   ....[39]....
        /*0384*/ 	.word	0xffffffff


	//   ....[40]....
        /*0388*/ 	.word	0xffffffff


	//   ....[41]....
        /*038c*/ 	.word	0xffffffff


	//   ....[42]....
        /*0390*/ 	.word	0xffffffff


	//   ....[43]....
        /*0394*/ 	.word	0xffffffff


	//   ....[44]....
        /*0398*/ 	.word	0xffffffff


	//   ....[45]....
        /*039c*/ 	.word	0xffffffff


	//   ....[46]....
        /*03a0*/ 	.word	0xffffffff


	//   ....[47]....
        /*03a4*/ 	.word	0xffffffff


	//   ....[48]....
        /*03a8*/ 	.word	0xffffffff


	//   ....[49]....
        /*03ac*/ 	.word	0xffffffff


	//   ....[50]....
        /*03b0*/ 	.word	0xffffffff


	//   ....[51]....
        /*03b4*/ 	.word	0xffffffff


	//   ....[52]....
        /*03b8*/ 	.word	0xffffffff


	//   ....[53]....
        /*03bc*/ 	.word	0xffffffff


	//   ....[54]....
        /*03c0*/ 	.word	0xffffffff


	//   ....[55]....
        /*03c4*/ 	.word	0xffffffff


	//   ....[56]....
        /*03c8*/ 	.word	0xffffffff


	//   ....[57]....
        /*03cc*/ 	.word	0xffffffff


	//   ....[58]....
        /*03d0*/ 	.word	0xffffffff


	//   ....[59]....
        /*03d4*/ 	.word	0xffffffff


	//   ....[60]....
        /*03d8*/ 	.word	0xffffffff


	//   ....[61]....
        /*03dc*/ 	.word	0xffffffff


	//   ....[62]....
        /*03e0*/ 	.word	0xffffffff


	//   ....[63]....
        /*03e4*/ 	.word	0xffffffff


	//   ....[64]....
        /*03e8*/ 	.word	0xffffffff


	//   ....[65]....
        /*03ec*/ 	.word	0xffffffff


	//   ....[66]....
        /*03f0*/ 	.word	0xffffffff


	//   ....[67]....
        /*03f4*/ 	.word	0xffffffff


	//   ....[68]....
        /*03f8*/ 	.word	0xffffffff


	//   ....[69]....
        /*03fc*/ 	.word	0xffffffff


	//   ....[70]....
        /*0400*/ 	.word	0xffffffff


	//   ....[71]....
        /*0404*/ 	.word	0xffffffff


	//   ....[72]....
        /*0408*/ 	.word	0xffffffff


	//   ....[73]....
        /*040c*/ 	.word	0xffffffff


	//   ....[74]....
        /*0410*/ 	.word	0xffffffff


	//   ....[75]....
        /*0414*/ 	.word	0xffffffff


	//   ....[76]....
        /*0418*/ 	.word	0xffffffff


	//   ....[77]....
        /*041c*/ 	.word	0xffffffff


	//   ....[78]....
        /*0420*/ 	.word	0xffffffff


	//   ....[79]....
        /*0424*/ 	.word	0xffffffff


	//   ....[80]....
        /*0428*/ 	.word	0xffffffff


	//   ....[81]....
        /*042c*/ 	.word	0xffffffff


	//   ....[82]....
        /*0430*/ 	.word	0xffffffff


	//   ....[83]....
        /*0434*/ 	.word	0xffffffff


	//   ....[84]....
        /*0438*/ 	.word	0xffffffff


	//   ....[85]....
        /*043c*/ 	.word	0xffffffff


	//   ....[86]....
        /*0440*/ 	.word	0xffffffff


	//   ....[87]....
        /*0444*/ 	.word	0xffffffff


	//   ....[88]....
        /*0448*/ 	.word	0xffffffff


	//   ....[89]....
        /*044c*/ 	.word	0xffffffff


	//   ....[90]....
        /*0450*/ 	.word	0xffffffff


	//   ....[91]....
        /*0454*/ 	.word	0xffffffff


	//   ....[92]....
        /*0458*/ 	.word	0xffffffff


	//   ....[93]....
        /*045c*/ 	.word	0xffffffff


	//   ....[94]....
        /*0460*/ 	.word	0xffffffff


	//   ....[95]....
        /*0464*/ 	.word	0xffffffff


	//   ....[96]....
        /*0468*/ 	.word	0xffffffff


	//   ....[97]....
        /*046c*/ 	.word	0xffffffff


	//   ....[98]....
        /*0470*/ 	.word	0xffffffff


	//   ....[99]....
        /*0474*/ 	.word	0xffffffff


	//   ....[100]....
        /*0478*/ 	.word	0xffffffff


	//   ....[101]....
        /*047c*/ 	.word	0xffffffff


	//   ....[102]....
        /*0480*/ 	.word	0xffffffff


	//   ....[103]....
        /*0484*/ 	.word	0xffffffff


	//   ....[104]....
        /*0488*/ 	.word	0xffffffff


	//   ....[105]....
        /*048c*/ 	.word	0xffffffff


	//   ....[106]....
        /*0490*/ 	.word	0xffffffff


	//   ....[107]....
        /*0494*/ 	.word	0xffffffff


	//   ....[108]....
        /*0498*/ 	.word	0xffffffff


	//   ....[109]....
        /*049c*/ 	.word	0xffffffff


	//   ....[110]....
        /*04a0*/ 	.word	0xffffffff


	//   ....[111]....
        /*04a4*/ 	.word	0xffffffff


	//   ....[112]....
        /*04a8*/ 	.word	0xffffffff


	//   ....[113]....
        /*04ac*/ 	.word	0xffffffff


	//   ....[114]....
        /*04b0*/ 	.word	0xffffffff


	//   ....[115]....
        /*04b4*/ 	.word	0xffffffff


	//   ....[116]....
        /*04b8*/ 	.word	0xffffffff


	//   ....[117]....
        /*04bc*/ 	.word	0xffffffff


	//   ....[118]....
        /*04c0*/ 	.word	0xffffffff


	//   ....[119]....
        /*04c4*/ 	.word	0xffffffff


	//   ....[120]....
        /*04c8*/ 	.word	0xffffffff


	//   ....[121]....
        /*04cc*/ 	.word	0xffffffff


	//   ....[122]....
        /*04d0*/ 	.word	0xffffffff


	//   ....[123]....
        /*04d4*/ 	.word	0xffffffff


	//   ....[124]....
        /*04d8*/ 	.word	0xffffffff


	//   ....[125]....
        /*04dc*/ 	.word	0xffffffff


	//   ....[126]....
        /*04e0*/ 	.word	0xffffffff


	//   ....[127]....
        /*04e4*/ 	.word	0xffffffff


	//   ....[128]....
        /*04e8*/ 	.word	0xffffffff


	//----- nvinfo : EIATTR_COOP_GROUP_INSTR_OFFSETS
	.align		4
.L_384:
        /*04ec*/ 	.byte	0x04, 0x28
        /*04ee*/ 	.short	(.L_386 - .L_385)


	//   ....[0]....
.L_385:
        /*04f0*/ 	.word	0x00000090


	//   ....[1]....
        /*04f4*/ 	.word	0x00001310


	//   ....[2]....
        /*04f8*/ 	.word	0x00001350


	//   ....[3]....
        /*04fc*/ 	.word	0x000014f0


	//   ....[4]....
        /*0500*/ 	.word	0x00001520


	//   ....[5]....
        /*0504*/ 	.word	0x00001640


	//   ....[6]....
        /*0508*/ 	.word	0x00001670


	//   ....[7]....
        /*050c*/ 	.word	0x00001780


	//   ....[8]....
        /*0510*/ 	.word	0x000017c0


	//   ....[9]....
        /*0514*/ 	.word	0x00001c30


	//   ....[10]....
        /*0518*/ 	.word	0x00001c50


	//   ....[11]....
        /*051c*/ 	.word	0x00001c70


	//   ....[12]....
        /*0520*/ 	.word	0x00001c80


	//   ....[13]....
        /*0524*/ 	.word	0x00001ee0


	//   ....[14]....
        /*0528*/ 	.word	0x00002030


	//   ....[15]....
        /*052c*/ 	.word	0x00002340


	//   ....[16]....
        /*0530*/ 	.word	0x00002350


	//   ....[17]....
        /*0534*/ 	.word	0x00003010


	//   ....[18]....
        /*0538*/ 	.word	0x00003040


	//   ....[19]....
        /*053c*/ 	.word	0x00003140


	//   ....[20]....
        /*0540*/ 	.word	0x00003160


	//   ....[21]....
        /*0544*/ 	.word	0x00003410


	//   ....[22]....
        /*0548*/ 	.word	0x00003620


	//   ....[23]....
        /*054c*/ 	.word	0x000037c0


	//   ....[24]....
        /*0550*/ 	.word	0x00003f40


	//   ....[25]....
        /*0554*/ 	.word	0x00004780


	//   ....[26]....
        /*0558*/ 	.word	0x000047c0


	//   ....[27]....
        /*055c*/ 	.word	0x000048c0


	//   ....[28]....
        /*0560*/ 	.word	0x000048f0


	//   ....[29]....
        /*0564*/ 	.word	0x000049f0


	//   ....[30]....
        /*0568*/ 	.word	0x00004a50


	//   ....[31]....
        /*056c*/ 	.word	0x00004bf0


	//   ....[32]....
        /*0570*/ 	.word	0x00004c40


	//   ....[33]....
        /*0574*/ 	.word	0x00006230


	//   ....[34]....
        /*0578*/ 	.word	0x00006240


	//   ....[35]....
        /*057c*/ 	.word	0x00006320


	//   ....[36]....
        /*0580*/ 	.word	0x00006330


	//   ....[37]....
        /*0584*/ 	.word	0x00006d70


	//   ....[38]....
        /*0588*/ 	.word	0x00006da0


	//   ....[39]....
        /*058c*/ 	.word	0x00006e60


	//   ....[40]....
        /*0590*/ 	.word	0x00006ea0


	//   ....[41]....
        /*0594*/ 	.word	0x00007050


	//   ....[42]....
        /*0598*/ 	.word	0x00007210


	//   ....[43]....
        /*059c*/ 	.word	0x000073d0


	//   ....[44]....
        /*05a0*/ 	.word	0x000079f0


	//   ....[45]....
        /*05a4*/ 	.word	0x00008300


	//   ....[46]....
        /*05a8*/ 	.word	0x00008340


	//   ....[47]....
        /*05ac*/ 	.word	0x000084a0


	//   ....[48]....
        /*05b0*/ 	.word	0x000084c0


	//   ....[49]....
        /*05b4*/ 	.word	0x000085e0


	//   ....[50]....
        /*05b8*/ 	.word	0x00008600


	//   ....[51]....
        /*05bc*/ 	.word	0x00008740


	//   ....[52]....
        /*05c0*/ 	.word	0x00008760


	//   ....[53]....
        /*05c4*/ 	.word	0x0000a610


	//   ....[54]....
        /*05c8*/ 	.word	0x0000a620


	//   ....[55]....
        /*05cc*/ 	.word	0x0000a700


	//   ....[56]....
        /*05d0*/ 	.word	0x0000a710


	//   ....[57]....
        /*05d4*/ 	.word	0x0000b190


	//   ....[58]....
        /*05d8*/ 	.word	0x0000b1b0


	//   ....[59]....
        /*05dc*/ 	.word	0x0000b230


	//   ....[60]....
        /*05e0*/ 	.word	0x0000b270


	//   ....[61]....
        /*05e4*/ 	.word	0x0000b580


	//   ....[62]....
        /*05e8*/ 	.word	0x0000b5d0


	//   ....[63]....
        /*05ec*/ 	.word	0x0000b600


	//   ....[64]....
        /*05f0*/ 	.word	0x0000b630


	//   ....[65]....
        /*05f4*/ 	.word	0x0000b670


	//   ....[66]....
        /*05f8*/ 	.word	0x0000b6a0


	//   ....[67]....
        /*05fc*/ 	.word	0x0000b800


	//   ....[68]....
        /*0600*/ 	.word	0x0000bbb0


	//   ....[69]....
        /*0604*/ 	.word	0x0000d2b0


	//   ....[70]....
        /*0608*/ 	.word	0x0000d2e0


	//   ....[71]....
        /*060c*/ 	.word	0x0000d470


	//   ....[72]....
        /*0610*/ 	.word	0x0000d480


	//   ....[73]....
        /*0614*/ 	.word	0x0000deb0


	//   ....[74]....
        /*0618*/ 	.word	0x0000ded0


	//   ....[75]....
        /*061c*/ 	.word	0x0000df50


	//   ....[76]....
        /*0620*/ 	.word	0x0000df90


	//   ....[77]....
        /*0624*/ 	.word	0x0000e0e0


	//   ....[78]....
        /*0628*/ 	.word	0x0000e2e0


	//   ....[79]....
        /*062c*/ 	.word	0x0000e7b0


	//   ....[80]....
        /*0630*/ 	.word	0x0000ec30


	//   ....[81]....
        /*0634*/ 	.word	0x0000f460


	//   ....[82]....
        /*0638*/ 	.word	0x0000f4a0


	//   ....[83]....
        /*063c*/ 	.word	0x0000f600


	//   ....[84]....
        /*0640*/ 	.word	0x0000f620


	//   ....[85]....
        /*0644*/ 	.word	0x0000f740


	//   ....[86]....
        /*0648*/ 	.word	0x0000f760


	//   ....[87]....
        /*064c*/ 	.word	0x0000f8a0


	//   ....[88]....
        /*0650*/ 	.word	0x0000f8c0


	//   ....[89]....
        /*0654*/ 	.word	0x000110b0


	//   ....[90]....
        /*0658*/ 	.word	0x000110c0


	//   ....[91]....
        /*065c*/ 	.word	0x000110d0


	//   ....[92]....
        /*0660*/ 	.word	0x000110e0


	//   ....[93]....
        /*0664*/ 	.word	0x00011110


	//   ....[94]....
        /*0668*/ 	.word	0x00011130


	//   ....[95]....
        /*066c*/ 	.word	0x00011150


	//   ....[96]....
        /*0670*/ 	.word	0x00011160


	//   ....[97]....
        /*0674*/ 	.word	0x00012860


	//   ....[98]....
        /*0678*/ 	.word	0x00012890


	//   ....[99]....
        /*067c*/ 	.word	0x000128c0


	//   ....[100]....
        /*0680*/ 	.word	0x000128e0


	//   ....[101]....
        /*0684*/ 	.word	0x000128f0


	//   ....[102]....
        /*0688*/ 	.word	0x00012900


	//   ....[103]....
        /*068c*/ 	.word	0x00012910


	//   ....[104]....
        /*0690*/ 	.word	0x00012920


	//   ....[105]....
        /*0694*/ 	.word	0x00012b40


	//   ....[106]....
        /*0698*/ 	.word	0x00012b50


	//   ....[107]....
        /*069c*/ 	.word	0x00012cd0


	//   ....[108]....
        /*06a0*/ 	.word	0x00012d00


	//   ....[109]....
        /*06a4*/ 	.word	0x00012e50


	//   ....[110]....
        /*06a8*/ 	.word	0x00012e80


	//   ....[111]....
        /*06ac*/ 	.word	0x00012fd0


	//   ....[112]....
        /*06b0*/ 	.word	0x00012ff0


	//   ....[113]....
        /*06b4*/ 	.word	0x000137e0


	//   ....[114]....
        /*06b8*/ 	.word	0x00013800


	//   ....[115]....
        /*06bc*/ 	.word	0x00013950


	//   ....[116]....
        /*06c0*/ 	.word	0x00013980


	//   ....[117]....
        /*06c4*/ 	.word	0x00013ab0


	//   ....[118]....
        /*06c8*/ 	.word	0x00013ae0


	//   ....[119]....
        /*06cc*/ 	.word	0x00013c10


	//   ....[120]....
        /*06d0*/ 	.word	0x00013c30


	//   ....[121]....
        /*06d4*/ 	.word	0x00013d90


	//   ....[122]....
        /*06d8*/ 	.word	0x00013de0


	//   ....[123]....
        /*06dc*/ 	.word	0x00013e30


	//   ....[124]....
        /*06e0*/ 	.word	0x00013e80


	//   ....[125]....
        /*06e4*/ 	.word	0x00013ee0


	//   ....[126]....
        /*06e8*/ 	.word	0x00013f30


	//   ....[127]....
        /*06ec*/ 	.word	0x00013f80


	//   ....[128]....
        /*06f0*/ 	.word	0x00013fd0


	//----- nvinfo : EIATTR_EXIT_INSTR_OFFSETS
	.align		4
.L_386:
        /*06f4*/ 	.byte	0x04, 0x1c
        /*06f6*/ 	.short	(.L_388 - .L_387)


	//   ....[0]....
.L_387:
        /*06f8*/ 	.word	0x00000370


	//   ....[1]....
        /*06fc*/ 	.word	0x00013000


	//   ....[2]....
        /*0700*/ 	.word	0x000130d0


	//   ....[3]....
        /*0704*/ 	.word	0x00013130


	//   ....[4]....
        /*0708*/ 	.word	0x00013c40


	//   ....[5]....
        /*070c*/ 	.word	0x00013cf0


	//   ....[6]....
        /*0710*/ 	.word	0x00013d50


	//----- nvinfo : EIATTR_CTAIDZ_USED
	.align		4
.L_388:
        /*0714*/ 	.byte	0x01, 0x04
	.zero		2


	//----- nvinfo : EIATTR_MAX_THREADS
	.align		4
        /*0718*/ 	.byte	0x04, 0x05
        /*071a*/ 	.short	(.L_390 - .L_389)
.L_389:
        /*071c*/ 	.word	0x00000080
        /*0720*/ 	.word	0x00000001
        /*0724*/ 	.word	0x00000001


	//----- nvinfo : EIATTR_CRS_STACK_SIZE
	.align		4
.L_390:
        /*0728*/ 	.byte	0x04, 0x1e
        /*072a*/ 	.short	(.L_392 - .L_391)
.L_391:
        /*072c*/ 	.word	0x00000000
.L_392:


//--------------------- .nv.info._ZN7cutlass13device_kernelIN5flash19enable_sm80_to_sm89INS1_16FlashAttnFwdSm80INS1_25CollectiveMainloopFwdSm80ILi4ELi1ELb0EN4cute5tupleIJNS5_1CILi128EEENS7_ILi48EEENS7_ILi96EEEEEELi96ENS_10bfloat16_tEfNS_4arch4Sm80ELb0ELb1ELb0ELb1ELb1ELb1ELb1ELb0EEENS1_21CollectiveEpilogueFwdINS6_IJS8_SA_S9_EEENS6_IJNS7_ILi1EEESI_SI_EEESC_SE_Li128ELb1ELb1ELb0ELb0EEENS1_19SingleTileSchedulerILb1ELb0ELb1ELi128EEEEEEEEEvNT_6ParamsE --------------------------
	.section	.nv.info._ZN7cutlass13device_kernelIN5flash19enable_sm80_to_sm89INS1_16FlashAttnFwdSm80INS1_25CollectiveMainloopFwdSm80ILi4ELi1ELb0EN4cute5tupleIJNS5_1CILi128EEENS7_ILi48EEENS7_ILi96EEEEEELi96ENS_10bfloat16_tEfNS_4arch4Sm80ELb0ELb1ELb0ELb1ELb1ELb1ELb1ELb0EEENS1_21CollectiveEpilogueFwdINS6_IJS8_SA_S9_EEENS6_IJNS7_ILi1EEESI_SI_EEESC_SE_Li128ELb1ELb1ELb0ELb0EEENS1_19SingleTileSchedulerILb1ELb0ELb1ELi128EEEEEEEEEvNT_6ParamsE,"",@"SHT_CUDA_INFO"
	.sectionflags	@""
	.align	4


	//----- nvinfo : EIATTR_CUDA_API_VERSION
	.align		4
        /*0000*/ 	.byte	0x04, 0x37
        /*0002*/ 	.short	(.L_394 - .L_393)
.L_393:
        /*0004*/ 	.word	0x00000082


	//----- nvinfo : EIATTR_SW2861232_WAR
	.align		4
.L_394:
        /*0008*/ 	.byte	0x01, 0x35
	.zero		2


	//----- nvinfo : EIATTR_PARAM_CBANK
	.align		4
        /*000c*/ 	.byte	0x04, 0x0a
        /*000e*/ 	.short	(.L_396 - .L_395)
	.align		4
.L_395:
        /*0010*/ 	.word	index@(.nv.constant0._ZN7cutlass13device_kernelIN5flash19enable_sm80_to_sm89INS1_16FlashAttnFwdSm80INS1_25CollectiveMainloopFwdSm80ILi4ELi1ELb0EN4cute5tupleIJNS5_1CILi128EEENS7_ILi48EEENS7_ILi96EEEEEELi96ENS_10bfloat16_tEfNS_4arch4Sm80ELb0ELb1ELb0ELb1ELb1ELb1ELb1ELb0EEENS1_21CollectiveEpilogueFwdINS6_IJS8_SA_S9_EEENS6_IJNS7_ILi1EEESI_SI_EEESC_SE_Li128ELb1ELb1ELb0ELb0EEENS1_19SingleTileSchedulerILb1ELb0ELb1ELi128EEEEEEEEEvNT_6ParamsE)
        /*0014*/ 	.short	0x0160
        /*0016*/ 	.short	0x0418


	//----- nvinfo : EIATTR_CBANK_PARAM_SIZE
	.align		4
.L_396:
        /*0018*/ 	.byte	0x03, 0x19
        /*001a*/ 	.short	0x0418


	//----- nvinfo : EIATTR_KPARAM_INFO
	.align		4
        /*001c*/ 	.byte	0x04, 0x17
        /*001e*/ 	.short	(.L_398 - .L_397)
.L_397:
        /*0020*/ 	.word	0x00000000
        /*0024*/ 	.short	0x0000
        /*0026*/ 	.short	0x0000
        /*0028*/ 	.byte	0x00, 0xf0, 0x61, 0x10


	//----- nvinfo : EIATTR_MAXREG_COUNT
	.align		4
.L_398:
        /*002c*/ 	.byte	0x03, 0x1b
        /*002e*/ 	.short	0x00ff


	//----- nvinfo : EIATTR_NUM_BARRIERS
	.align		4
        /*0030*/ 	.byte	0x02, 0x4c
        /*0032*/ 	.byte	0x02
	.zero		1


	//----- nvinfo : EIATTR_ANNOTATIONS
	.align		4
        /*0034*/ 	.byte	0x04, 0x55
        /*0036*/ 	.short	(.L_400 - .L_399)


	//   ....[0]....
.L_399:
        /* <DEDUP_REMOVED lines=52> */


	//----- nvinfo : EIATTR_MERCURY_ISA_VERSION
	.align		4
.L_400:
        /*0360*/ 	.byte	0x03, 0x5f
        /*0362*/ 	.short	0x0000


	//----- nvinfo : EIATTR_COOP_GROUP_MASK_REGIDS
	.align		4
        /*0364*/ 	.byte	0x04, 0x29
        /*0366*/ 	.short	(.L_402 - .L_401)


	//   ....[0]....
.L_401:
        /*0368*/ 	.word	0xffffffff


	//   ....[1]....
        /*036c*/ 	.word	0xffffffff


	//   ....[2]....
        /*0370*/ 	.word	0xffffffff


	//   ....[3]....
        /*0374*/ 	.word	0xffffffff


	//   ....[4]....
        /*0378*/ 	.word	0xffffffff


	//   ....[5]....
        /*037c*/ 	.word	0xffffffff


	//   ....[6]....
        /*0380*/ 	.word	0xffffffff


	//   ....[7]....
        /*0384*/ 	.word	0xffffffff


	//   ....[8]....
        /*0388*/ 	.word	0xffffffff


	//   ....[9]....
        /*038c*/ 	.word	0xffffffff


	//   ....[10]....
        /*0390*/ 	.word	0xffffffff


	//   ....[11]....
        /*0394*/ 	.word	0xffffffff


	//   ....[12]....
        /*0398*/ 	.word	0xffffffff


	//   ....[13]....
        /*039c*/ 	.word	0xffffffff


	//   ....[14]....
        /*03a0*/ 	.word	0xffffffff


	//   ....[15]....
        /*03a4*/ 	.word	0xffffffff


	//   ....[16]....
        /*03a8*/ 	.word	0xffffffff


	//   ....[17]....
        /*03ac*/ 	.word	0xffffffff


	//   ....[18]....
        /*03b0*/ 	.word	0xffffffff


	//   ....[19]....
        /*03b4*/ 	.word	0xffffffff


	//   ....[20]....
        /*03b8*/ 	.word	0xffffffff


	//   ....[21]....
        /*03bc*/ 	.word	0xffffffff


	//   ....[22]....
        /*03c0*/ 	.word	0xffffffff


	//   ....[23]....
        /*03c4*/ 	.word	0xffffffff


	//   ....[24]....
        /*03c8*/ 	.word	0xffffffff


	//   ....[25]....
        /*03cc*/ 	.word	0xffffffff


	//   ....[26]....
        /*03d0*/ 	.word	0xffffffff


	//   ....[27]....
        /*03d4*/ 	.word	0xffffffff


	//   ....[28]....
        /*03d8*/ 	.word	0xffffffff


	//   ....[29]....
        /*03dc*/ 	.word	0xffffffff


	//   ....[30]....
        /*03e0*/ 	.word	0xffffffff


	//   ....[31]....
        /*03e4*/ 	.word	0xffffffff


	//   ....[32]....
        /*03e8*/ 	.word	0xffffffff


	//   ....[33]....
        /*03ec*/ 	.word	0xffffffff


	//   ....[34]....
        /*03f0*/ 	.word	0xffffffff


	//   ....[35]....
        /*03f4*/ 	.word	0xffffffff


	//   ....[36]....
        /*03f8*/ 	.word	0xffffffff


	//   ....[37]....
        /*03fc*/ 	.word	0xffffffff


	//   ....[38]....
        /*0400*/ 	.word	0xffffffff


	//   ....[39]....
        /*0404*/ 	.word	0xffffffff


	//   ....[40]....
        /*0408*/ 	.word	0xffffffff


	//   ....[41]....
        /*040c*/ 	.word	0xffffffff


	//   ....[42]....
        /*0410*/ 	.word	0xffffffff


	//   ....[43]....
        /*0414*/ 	.word	0xffffffff


	//   ....[44]....
        /*0418*/ 	.word	0xffffffff


	//   ....[45]....
        /*041c*/ 	.word	0xffffffff


	//   ....[46]....
        /*0420*/ 	.word	0xffffffff


	//   ....[47]....
        /*0424*/ 	.word	0xffffffff


	//   ....[48]....
        /*0428*/ 	.word	0xffffffff


	//   ....[49]....
        /*042c*/ 	.word	0xffffffff


	//   ....[50]....
        /*0430*/ 	.word	0xffffffff


	//   ....[51]....
        /*0434*/ 	.word	0xffffffff


	//   ....[52]....
        /*0438*/ 	.word	0xffffffff


	//   ....[53]....
        /*043c*/ 	.word	0xffffffff


	//   ....[54]....
        /*0440*/ 	.word	0xffffffff


	//   ....[55]....
        /*0444*/ 	.word	0xffffffff


	//   ....[56]....
        /*0448*/ 	.word	0xffffffff


	//   ....[57]....
        /*044c*/ 	.word	0xffffffff


	//   ....[58]....
        /*0450*/ 	.word	0xffffffff


	//   ....[59]....
        /*0454*/ 	.word	0xffffffff


	//   ....[60]....
        /*0458*/ 	.word	0xffffffff


	//   ....[61]....
        /*045c*/ 	.word	0xffffffff


	//   ....[62]....
        /*0460*/ 	.word	0xffffffff


	//   ....[63]....
        /*0464*/ 	.word	0xffffffff


	//   ....[64]....
        /*0468*/ 	.word	0xffffffff


	//   ....[65]....
        /*046c*/ 	.word	0xffffffff


	//   ....[66]....
        /*0470*/ 	.word	0xffffffff


	//   ....[67]....
        /*0474*/ 	.word	0xffffffff


	//   ....[68]....
        /*0478*/ 	.word	0xffffffff


	//   ....[69]....
        /*047c*/ 	.word	0xffffffff


	//   ....[70]....
        /*0480*/ 	.word	0xffffffff


	//   ....[71]....
        /*0484*/ 	.word	0xffffffff


	//   ....[72]....
        /*0488*/ 	.word	0xffffffff


	//   ....[73]....
        /*048c*/ 	.word	0xffffffff


	//   ....[74]....
        /*0490*/ 	.word	0xffffffff


	//   ....[75]....
        /*0494*/ 	.word	0xffffffff


	//   ....[76]....
        /*0498*/ 	.word	0xffffffff


	//   ....[77]....
        /*049c*/ 	.word	0xffffffff


	//   ....[78]....
        /*04a0*/ 	.word	0xffffffff


	//   ....[79]....
        /*04a4*/ 	.word	0xffffffff


	//   ....[80]....
        /*04a8*/ 	.word	0xffffffff


	//   ....[81]....
        /*04ac*/ 	.word	0xffffffff


	//   ....[82]....
        /*04b0*/ 	.word	0xffffffff


	//   ....[83]....
        /*04b4*/ 	.word	0xffffffff


	//   ....[84]....
        /*04b8*/ 	.word	0xffffffff


	//   ....[85]....
        /*04bc*/ 	.word	0xffffffff


	//   ....[86]....
        /*04c0*/ 	.word	0xffffffff


	//   ....[87]....
        /*04c4*/ 	.word	0xffffffff


	//   ....[88]....
        /*04c8*/ 	.word	0xffffffff


	//   ....[89]....
        /*04cc*/ 	.word	0xffffffff


	//   ....[90]....
        /*04d0*/ 	.word	0xffffffff


	//   ....[91]....
        /*04d4*/ 	.word	0xffffffff


	//   ....[92]....
        /*04d8*/ 	.word	0xffffffff


	//   ....[93]....
        /*04dc*/ 	.word	0xffffffff


	//   ....[94]....
        /*04e0*/ 	.word	0xffffffff


	//   ....[95]....
        /*04e4*/ 	.word	0xffffffff


	//   ....[96]....
        /*04e8*/ 	.word	0xffffffff


	//   ....[97]....
        /*04ec*/ 	.word	0xffffffff


	//   ....[98]....
        /*04f0*/ 	.word	0xffffffff


	//   ....[99]....
        /*04f4*/ 	.word	0xffffffff


	//   ....[100]....
        /*04f8*/ 	.word	0xffffffff


	//   ....[101]....
        /*04fc*/ 	.word	0xffffffff


	//   ....[102]....
        /*0500*/ 	.word	0xffffffff


	//   ....[103]....
        /*0504*/ 	.word	0xffffffff


	//   ....[104]....
        /*0508*/ 	.word	0xffffffff


	//   ....[105]....
        /*050c*/ 	.word	0xffffffff


	//   ....[106]....
        /*0510*/ 	.word	0xffffffff


	//   ....[107]....
        /*0514*/ 	.word	0xffffffff


	//   ....[108]....
        /*0518*/ 	.word	0xffffffff


	//   ....[109]....
        /*051c*/ 	.word	0xffffffff


	//   ....[110]....
        /*0520*/ 	.word	0xffffffff


	//   ....[111]....
        /*0524*/ 	.word	0xffffffff


	//   ....[112]....
        /*0528*/ 	.word	0xffffffff


	//   ....[113]....
        /*052c*/ 	.word	0xffffffff


	//   ....[114]....
        /*0530*/ 	.word	0xffffffff


	//   ....[115]....
        /*0534*/ 	.word	0xffffffff


	//   ....[116]....
        /*0538*/ 	.word	0xffffffff


	//   ....[117]....
        /*053c*/ 	.word	0xffffffff


	//   ....[118]....
        /*0540*/ 	.word	0xffffffff


	//   ....[119]....
        /*0544*/ 	.word	0xffffffff


	//   ....[120]....
        /*0548*/ 	.word	0xffffffff


	//   ....[121]....
        /*054c*/ 	.word	0xffffffff


	//   ....[122]....
        /*0550*/ 	.word	0xffffffff


	//   ....[123]....
        /*0554*/ 	.word	0xffffffff


	//   ....[124]....
        /*0558*/ 	.word	0xffffffff


	//   ....[125]....
        /*055c*/ 	.word	0xffffffff


	//   ....[126]....
        /*0560*/ 	.word	0xffffffff


	//   ....[127]....
        /*0564*/ 	.word	0xffffffff


	//   ....[128]....
        /*0568*/ 	.word	0xffffffff


	//   ....[129]....
        /*056c*/ 	.word	0xffffffff


	//   ....[130]....
        /*0570*/ 	.word	0xffffffff


	//   ....[131]....
        /*0574*/ 	.word	0xffffffff


	//   ....[132]....
        /*0578*/ 	.word	0xffffffff


	//   ....[133]....
        /*057c*/ 	.word	0xffffffff


	//   ....[134]....
        /*0580*/ 	.word	0xffffffff


	//   ....[135]....
        /*0584*/ 	.word	0xffffffff


	//   ....[136]....
        /*0588*/ 	.word	0xffffffff


	//   ....[137]....
        /*058c*/ 	.word	0xffffffff


	//   ....[138]....
        /*0590*/ 	.word	0xffffffff


	//   ....[139]....
        /*0594*/ 	.word	0xffffffff


	//   ....[140]....
        /*0598*/ 	.word	0xffffffff


	//   ....[141]....
        /*059c*/ 	.word	0xffffffff


	//   ....[142]....
        /*05a0*/ 	.word	0xffffffff


	//   ....[143]....
        /*05a4*/ 	.word	0xffffffff


	//   ....[144]....
        /*05a8*/ 	.word	0xffffffff


	//   ....[145]....
        /*05ac*/ 	.word	0xffffffff


	//   ....[146]....
        /*05b0*/ 	.word	0xffffffff


	//   ....[147]....
        /*05b4*/ 	.word	0xffffffff


	//   ....[148]....
        /*05b8*/ 	.word	0xffffffff


	//   ....[149]....
        /*05bc*/ 	.word	0xffffffff


	//   ....[150]....
        /*05c0*/ 	.word	0xffffffff


	//   ....[151]....
        /*05c4*/ 	.word	0xffffffff


	//   ....[152]....
        /*05c8*/ 	.word	0xffffffff


	//----- nvinfo : EIATTR_COOP_GROUP_INSTR_OFFSETS
	.align		4
.L_402:
        /*05cc*/ 	.byte	0x04, 0x28
        /*05ce*/ 	.short	(.L_404 - .L_403)


	//   ....[0]....
.L_403:
        /*05d0*/ 	.word	0x00000090


	//   ....[1]....
        /*05d4*/ 	.word	0x000023c0


	//   ....[2]....
        /*05d8*/ 	.word	0x000023d0


	//   ....[3]....
        /*05dc*/ 	.word	0x00003f10


	//   ....[4]....
        /*05e0*/ 	.word	0x00003f20


	//   ....[5]....
        /*05e4*/ 	.word	0x00005870


	//   ....[6]....
        /*05e8*/ 	.word	0x00005890


	//   ....[7]....
        /*05ec*/ 	.word	0x00005d90


	//   ....[8]....
        /*05f0*/ 	.word	0x00005e50


	//   ....[9]....
        /*05f4*/ 	.word	0x00006fd0


	//   ....[10]....
        /*05f8*/ 	.word	0x00007000


	//   ....[11]....
        /*05fc*/ 	.word	0x00007240


	//   ....[12]....
        /*0600*/ 	.word	0x00007270


	//   ....[13]....
        /*0604*/ 	.word	0x00007390


	//   ....[14]....
        /*0608*/ 	.word	0x000073c0


	//   ....[15]....
        /*060c*/ 	.word	0x000074f0


	//   ....[16]....
        /*0610*/ 	.word	0x00007500


	//   ....[17]....
        /*0614*/ 	.word	0x00007a10


	//   ....[18]....
        /*0618*/ 	.word	0x00007a20


	//   ....[19]....
        /*061c*/ 	.word	0x00007b20


	//   ....[20]....
        /*0620*/ 	.word	0x00007b30


	//   ....[21]....
        /*0624*/ 	.word	0x00007fd0


	//   ....[22]....
        /*0628*/ 	.word	0x00007ff0


	//   ....[23]....
        /*062c*/ 	.word	0x00008030


	//   ....[24]....
        /*0630*/ 	.word	0x00008060


	//   ....[25]....
        /*0634*/ 	.word	0x00008480


	//   ....[26]....
        /*0638*/ 	.word	0x000084c0


	//   ....[27]....
        /*063c*/ 	.word	0x00008510


	//   ....[28]....
        /*0640*/ 	.word	0x00008580


	//   ....[29]....
        /*0644*/ 	.word	0x0000b7d0


	//   ....[30]....
        /*0648*/ 	.word	0x0000b7f0


	//   ....[31]....
        /*064c*/ 	.word	0x0000b850


	//   ....[32]....
        /*0650*/ 	.word	0x0000b860


	//   ....[33]....
        /*0654*/ 	.word	0x0000bad0


	//   ....[34]....
        /*0658*/ 	.word	0x0000bb10


	//   ....[35]....
        /*065c*/ 	.word	0x0000bb60


	//   ....[36]....
        /*0660*/ 	.word	0x0000bbd0


	//   ....[37]....
        /*0664*/ 	.word	0x0000f470


	//   ....[38]....
        /*0668*/ 	.word	0x0000f530


	//   ....[39]....
        /*066c*/ 	.word	0x0000f8a0


	//   ....[40]....
        /*0670*/ 	.word	0x0000f8b0


	//   ....[41]....
        /*0674*/ 	.word	0x00010580


	//   ....[42]....
        /*0678*/ 	.word	0x000105a0


	//   ....[43]....
        /*067c*/ 	.word	0x000106a0


	//   ....[44]....
        /*0680*/ 	.word	0x000106c0


	//   ....[45]....
        /*0684*/ 	.word	0x00010940


	//   ....[46]....
        /*0688*/ 	.word	0x00010ba0


	//   ....[47]....
        /*068c*/ 	.word	0x00010d40


	//   ....[48]....
        /*0690*/ 	.word	0x000114c0


	//   ....[49]....
        /*0694*/ 	.word	0x00011d00


	//   ....[50]....
        /*0698*/ 	.word	0x00011d40


	//   ....[51]....
        /*069c*/ 	.word	0x00011e40


	//   ....[52]....
        /*06a0*/ 	.word	0x00011e70


	//   ....[53]....
        /*06a4*/ 	.word	0x00011f70


	//   ....[54]....
        /*06a8*/ 	.word	0x00011fd0


	//   ....[55]....
        /*06ac*/ 	.word	0x00012170


	//   ....[56]....
        /*06b0*/ 	.word	0x000121c0


	//   ....[57]....
        /*06b4*/ 	.word	0x00013700


	//   ....[58]....
        /*06b8*/ 	.word	0x00013710


	//   ....[59]....
        /*06bc*/ 	.word	0x000137f0


	//   ....[60]....
        /*06c0*/ 	.word	0x00013800


	//   ....[61]....
        /*06c4*/ 	.word	0x00014240


	//   ....[62]....
        /*06c8*/ 	.word	0x00014270


	//   ....[63]....
        /*06cc*/ 	.word	0x00014330


	//   ....[64]....
        /*06d0*/ 	.word	0x00014370


	//   ....[65]....
        /*06d4*/ 	.word	0x00014520


	//   ....[66]....
        /*06d8*/ 	.word	0x00014700


	//   ....[67]....
        /*06dc*/ 	.word	0x000148c0


	//   ....[68]....
        /*06e0*/ 	.word	0x00014ee0


	//   ....[69]....
        /*06e4*/ 	.word	0x000157f0


	//   ....[70]....
        /*06e8*/ 	.word	0x00015830


	//   ....[71]....
        /*06ec*/ 	.word	0x00015990


	//   ....[72]....
        /*06f0*/ 	.word	0x000159b0


	//   ....[73]....
        /*06f4*/ 	.word	0x00015ad0


	//   ....[74]....
        /*06f8*/ 	.word	0x00015af0


	//   ....[75]....
        /*06fc*/ 	.word	0x00015c30


	//   ....[76]....
        /*0700*/ 	.word	0x00015c50


	//   ....[77]....
        /*0704*/ 	.word	0x00017af0


	//   ....[78]....
        /*0708*/ 	.word	0x00017b00


	//   ....[79]....
        /*070c*/ 	.word	0x00017be0


	//   ....[80]....
        /*0710*/ 	.word	0x00017bf0


	//   ....[81]....
        /*0714*/ 	.word	0x00018670


	//   ....[82]....
        /*0718*/ 	.word	0x00018690


	//   ....[83]....
        /*071c*/ 	.word	0x00018710


	//   ....[84]....
        /*0720*/ 	.word	0x00018750


	//   ....[85]....
        /*0724*/ 	.word	0x00018a60


	//   ....[86]....
        /*0728*/ 	.word	0x00018ab0


	//   ....[87]....
        /*072c*/ 	.word	0x00018ae0


	//   ....[88]....
        /*0730*/ 	.word	0x00018b10


	//   ....[89]....
        /*0734*/ 	.word	0x00018b50


	//   ....[90]....
        /*0738*/ 	.word	0x00018b80


	//   ....[91]....
        /*073c*/ 	.word	0x00018ce0


	//   ....[92]....
        /*0740*/ 	.word	0x00019090


	//   ....[93]....
        /*0744*/ 	.word	0x0001a790


	//   ....[94]....
        /*0748*/ 	.word	0x0001a7c0


	//   ....[95]....
        /*074c*/ 	.word	0x0001a950


	//   ....[96]....
        /*0750*/ 	.word	0x0001a960


	//   ....[97]....
        /*0754*/ 	.word	0x0001b390


	//   ....[98]....
        /*0758*/ 	.word	0x0001b3b0


	//   ....[99]....
        /*075c*/ 	.word	0x0001b430


	//   ....[100]....
        /*0760*/ 	.word	0x0001b470


	//   ....[101]....
        /*0764*/ 	.word	0x0001b5e0


	//   ....[102]....
        /*0768*/ 	.word	0x0001b7e0


	//   ....[103]....
        /*076c*/ 	.word	0x0001bcb0


	//   ....[104]....
        /*0770*/ 	.word	0x0001c130


	//   ....[105]....
        /*0774*/ 	.word	0x0001c960


	//   ....[106]....
        /*0778*/ 	.word	0x0001c9a0


	//   ....[107]....
        /*077c*/ 	.word	0x0001cb00


	//   ....[108]....
        /*0780*/ 	.word	0x0001cb20


	//   ....[109]....
        /*0784*/ 	.word	0x0001cc40


	//   ....[110]....
        /*0788*/ 	.word	0x0001cc60


	//   ....[111]....
        /*078c*/ 	.word	0x0001cda0


	//   ....[112]....
        /*0790*/ 	.word	0x0001cdc0


	//   ....[113]....
        /*0794*/ 	.word	0x0001e5b0


	//   ....[114]....
        /*0798*/ 	.word	0x0001e5c0


	//   ....[115]....
        /*079c*/ 	.word	0x0001e5d0


	//   ....[116]....
        /*07a0*/ 	.word	0x0001e5e0


	//   ....[117]....
        /*07a4*/ 	.word	0x0001e610


	//   ....[118]....
        /*07a8*/ 	.word	0x0001e630


	//   ....[119]....
        /*07ac*/ 	.word	0x0001e650


	//   ....[120]....
        /*07b0*/ 	.word	0x0001e660


	//   ....[121]....
        /*07b4*/ 	.word	0x0001fd60


	//   ....[122]....
        /*07b8*/ 	.word	0x0001fd90


	//   ....[123]....
        /*07bc*/ 	.word	0x0001fdc0


	//   ....[124]....
        /*07c0*/ 	.word	0x0001fde0


	//   ....[125]....
        /*07c4*/ 	.word	0x0001fdf0


	//   ....[126]....
        /*07c8*/ 	.word	0x0001fe00


	//   ....[127]....
        /*07cc*/ 	.word	0x0001fe10


	//   ....[128]....
        /*07d0*/ 	.word	0x0001fe20


	//   ....[129]....
        /*07d4*/ 	.word	0x00020040


	//   ....[130]....
        /*07d8*/ 	.word	0x00020050


	//   ....[131]....
        /*07dc*/ 	.word	0x000201d0


	//   ....[132]....
        /*07e0*/ 	.word	0x00020200


	//   ....[133]....
        /*07e4*/ 	.word	0x00020350


	//   ....[134]....
        /*07e8*/ 	.word	0x00020380


	//   ....[135]....
        /*07ec*/ 	.word	0x000204d0


	//   ....[136]....
        /*07f0*/ 	.word	0x000204f0


	//   ....[137]....
        /*07f4*/ 	.word	0x00020ce0


	//   ....[138]....
        /*07f8*/ 	.word	0x00020d00


	//   ....[139]....
        /*07fc*/ 	.word	0x00020e50


	//   ....[140]....
        /*0800*/ 	.word	0x00020e80


	//   ....[141]....
        /*0804*/ 	.word	0x00020fb0


	//   ....[142]....
        /*0808*/ 	.word	0x00020fe0


	//   ....[143]....
        /*080c*/ 	.word	0x00021110


	//   ....[144]....
        /*0810*/ 	.word	0x00021130


	//   ....[145]....
        /*0814*/ 	.word	0x00021290


	//   ....[146]....
        /*0818*/ 	.word	0x000212e0


	//   ....[147]....
        /*081c*/ 	.word	0x00021330


	//   ....[148]....
        /*0820*/ 	.word	0x00021380


	//   ....[149]....
        /*0824*/ 	.word	0x000213e0


	//   ....[150]....
        /*0828*/ 	.word	0x00021430


	//   ....[151]....
        /*082c*/ 	.word	0x00021480


	//   ....[152]....
        /*0830*/ 	.word	0x000214d0


	//----- nvinfo : EIATTR_EXIT_INSTR_OFFSETS
	.align		4
.L_404:
        /*0834*/ 	.byte	0x04, 0x1c
        /*0836*/ 	.short	(.L_406 - .L_405)


	//   ....[0]....
.L_405:
        /*0838*/ 	.word	0x00000370


	//   ....[1]....
        /*083c*/ 	.word	0x00020500


	//   ....[2]....
        /*0840*/ 	.word	0x000205d0


	//   ....[3]....
        /*0844*/ 	.word	0x00020630


	//   ....[4]....
        /*0848*/ 	.word	0x00021140


	//   ....[5]....
        /*084c*/ 	.word	0x000211f0


	//   ....[6]....
        /*0850*/ 	.word	0x00021250


	//----- nvinfo : EIATTR_CTAIDZ_USED
	.align		4
.L_406:
        /*0854*/ 	.byte	0x01, 0x04
	.zero		2


	//----- nvinfo : EIATTR_MAX_THREADS
	.align		4
        /*0858*/ 	.byte	0x04, 0x05
        /*085a*/ 	.short	(.L_408 - .L_407)
.L_407:
        /*085c*/ 	.word	0x00000080
        /*0860*/ 	.word	0x00000001
        /*0864*/ 	.word	0x00000001


	//----- nvinfo : EIATTR_CRS_STACK_SIZE
	.align		4
.L_408:
        /*0868*/ 	.byte	0x04, 0x1e
        /*086a*/ 	.short	(.L_410 - .L_409)
.L_409:
        /*086c*/ 	.word	0x00000000
.L_410:


//--------------------- .nv.info._ZN7cutlass13device_kernelIN5flash19enable_sm80_to_sm89INS1_16FlashAttnFwdSm80INS1_25CollectiveMainloopFwdSm80ILi4ELi1ELb0EN4cute5tupleIJNS5_1CILi128EEENS7_ILi64EEENS7_ILi96EEEEEELi96ENS_10bfloat16_tEfNS_4arch4Sm80ELb1ELb0ELb0ELb0ELb1ELb0ELb1ELb0EEENS1_21CollectiveEpilogueFwdINS6_IJS8_SA_S9_EEENS6_IJNS7_ILi1EEESI_SI_EEESC_SE_Li128ELb0ELb1ELb0ELb0EEENS1_30DynamicPersistentTileSchedulerILi128ELi128ELb0ELb1ELb0EEEEEEEEEvNT_6ParamsE --------------------------
	.section	.nv.info._ZN7cutlass13device_kernelIN5flash19enable_sm80_to_sm89INS1_16FlashAttnFwdSm80INS1_25CollectiveMainloopFwdSm80ILi4ELi1ELb0EN4cute5tupleIJNS5_1CILi128EEENS7_ILi64EEENS7_ILi96EEEEEELi96ENS_10bfloat16_tEfNS_4arch4Sm80ELb1ELb0ELb0ELb0ELb1ELb0ELb1ELb0EEENS1_21CollectiveEpilogueFwdINS6_IJS8_SA_S9_EEENS6_IJNS7_ILi1EEESI_SI_EEESC_SE_Li128ELb0ELb1ELb0ELb0EEENS1_30DynamicPersistentTileSchedulerILi128ELi128ELb0ELb1ELb0EEEEEEEEEvNT_6ParamsE,"",@"SHT_CUDA_INFO"
	.sectionflags	@""
	.align	4


	//----- nvinfo : EIATTR_CUDA_API_VERSION
	.align		4
        /*0000*/ 	.byte	0x04, 0x37
        /*0002*/ 	.short	(.L_412 - .L_411)
.L_411:
        /*0004*/ 	.word	0x00000082


	//----- nvinfo : EIATTR_SW2861232_WAR
	.align		4
.L_412:
        /*0008*/ 	.byte	0x01, 0x35
	.zero		2


	//----- nvinfo : EIATTR_PARAM_CBANK
	.align		4
        /*000c*/ 	.byte	0x04, 0x0a
        /*000e*/ 	.short	(.L_414 - .L_413)
	.align		4
.L_413:
        /*0010*/ 	.word	index@(.nv.constant0._ZN7cutlass13device_kernelIN5flash19enable_sm80_to_sm89INS1_16FlashAttnFwdSm80INS1_25CollectiveMainloopFwdSm80ILi4ELi1ELb0EN4cute5tupleIJNS5_1CILi128EEENS7_ILi64EEENS7_ILi96EEEEEELi96ENS_10bfloat16_tEfNS_4arch4Sm80ELb1ELb0ELb0ELb0ELb1ELb0ELb1ELb0EEENS1_21CollectiveEpilogueFwdINS6_IJS8_SA_S9_EEENS6_IJNS7_ILi1EEESI_SI_EEESC_SE_Li128ELb0ELb1ELb0ELb0EEENS1_30DynamicPersistentTileSchedulerILi128ELi128ELb0ELb1ELb0EEEEEEEEEvNT_6ParamsE)
        /*0014*/ 	.short	0x0160
        /*0016*/ 	.short	0x0428


	//----- nvinfo : EIATTR_CBANK_PARAM_SIZE
	.align		4
.L_414:
        /*0018*/ 	.byte	0x03, 0x19
        /*001a*/ 	.short	0x0428


	//----- nvinfo : EIATTR_KPARAM_INFO
	.align		4
        /*001c*/ 	.byte	0x04, 0x17
        /*001e*/ 	.short	(.L_416 - .L_415)
.L_415:
        /*0020*/ 	.word	0x00000000
        /*0024*/ 	.short	0x0000
        /*0026*/ 	.short	0x0000
        /*0028*/ 	.byte	0x00, 0xf0, 0xa1, 0x10


	//----- nvinfo : EIATTR_MAXREG_COUNT
	.align		4
.L_416:
        /*002c*/ 	.byte	0x03, 0x1b
        /*002e*/ 	.short	0x00ff


	//----- nvinfo : EIATTR_NUM_BARRIERS
	.align		4
        /*0030*/ 	.byte	0x02, 0x4c
        /*0032*/ 	.byte	0x06
	.zero		1


	//----- nvinfo : EIATTR_ANNOTATIONS
	.align		4
        /*0034*/ 	.byte	0x04, 0x55
        /*0036*/ 	.short	(.L_418 - .L_417)


	//   ....[0]....
.L_417:
        /* <DEDUP_REMOVED lines=56> */


	//----- nvinfo : EIATTR_MERCURY_ISA_VERSION
	.align		4
.L_418:
        /*03a8*/ 	.byte	0x03, 0x5f
        /*03aa*/ 	.short	0x0000


	//----- nvinfo : EIATTR_INT_WARP_WIDE_INSTR_OFFSETS
	.align		4
        /*03ac*/ 	.byte	0x04, 0x31
        /*03ae*/ 	.short	(.L_420 - .L_419)


	//   ....[0]....
.L_419:
        /*03b0*/ 	.word	0x0000dbe0


	//   ....[1]....
        /*03b4*/ 	.word	0x0000dc60


	//----- nvinfo : EIATTR_COOP_GROUP_MASK_REGIDS
	.align		4
.L_420:
        /*03b8*/ 	.byte	0x04, 0x29
        /*03ba*/ 	.short	(.L_422 - .L_421)


	//   ....[0]....
.L_421:
        /*03bc*/ 	.word	0xffffffff


	//   ....[1]....
        /*03c0*/ 	.word	0xffffffff


	//   ....[2]....
        /*03c4*/ 	.word	0xffffffff


	//   ....[3]....
        /*03c8*/ 	.word	0xffffffff


	//   ....[4]....
        /*03cc*/ 	.word	0xffffffff


	//   ....[5]....
        /*03d0*/ 	.word	0xffffffff


	//   ....[6]....
        /*03d4*/ 	.word	0xffffffff


	//   ....[7]....
        /*03d8*/ 	.word	0xffffffff


	//   ....[8]....
        /*03dc*/ 	.word	0xffffffff


	//   ....[9]....
        /*03e0*/ 	.word	0xffffffff


	//   ....[10]....
        /*03e4*/ 	.word	0xffffffff


	//   ....[11]....
        /*03e8*/ 	.word	0xffffffff


	//   ....[12]....
        /*03ec*/ 	.word	0xffffffff


	//   ....[13]....
        /*03f0*/ 	.word	0xffffffff


	//   ....[14]....
        /*03f4*/ 	.word	0xffffffff


	//   ....[15]....
        /*03f8*/ 	.word	0xffffffff


	//   ....[16]....
        /*03fc*/ 	.word	0xffffffff


	//   ....[17]....
        /*0400*/ 	.word	0xffffffff


	//   ....[18]....
        /*0404*/ 	.word	0xffffffff


	//   ....[19]....
        /*0408*/ 	.word	0xffffffff


	//   ....[20]....
        /*040c*/ 	.word	0xffffffff


	//   ....[21]....
        /*0410*/ 	.word	0xffffffff


	//   ....[22]....
        /*0414*/ 	.word	0xffffffff


	//   ....[23]....
        /*0418*/ 	.word	0xffffffff


	//   ....[24]....
        /*041c*/ 	.word	0xffffffff


	//   ....[25]....
        /*0420*/ 	.word	0xffffffff


	//   ....[26]....
        /*0424*/ 	.word	0xffffffff


	//   ....[27]....
        /*0428*/ 	.word	0xffffffff


	//   ....[28]....
        /*042c*/ 	.word	0xffffffff


	//   ....[29]....
        /*0430*/ 	.word	0xffffffff


	//   ....[30]....
        /*0434*/ 	.word	0xffffffff


	//   ....[31]....
        /*0438*/ 	.word	0xffffffff


	//   ....[32]....
        /*043c*/ 	.word	0xffffffff


	//   ....[33]....
        /*0440*/ 	.word	0xffffffff


	//   ....[34]....
        /*0444*/ 	.word	0xffffffff


	//   ....[35]....
        /*0448*/ 	.word	0xffffffff


	//   ....[36]....
        /*044c*/ 	.word	0xffffffff


	//   ....[37]....
        /*0450*/ 	.word	0xffffffff


	//   ....[38]....
        /*0454*/ 	.word	0xffffffff


	//   ....[39]....
        /*0458*/ 	.word	0xffffffff


	//   ....[40]....
        /*045c*/ 	.word	0xffffffff


	//   ....[41]....
        /*0460*/ 	.word	0xffffffff


	//   ....[42]....
        /*0464*/ 	.word	0xffffffff


	//   ....[43]....
        /*0468*/ 	.word	0xffffffff


	//   ....[44]....
        /*046c*/ 	.word	0xffffffff


	//   ....[45]....
        /*0470*/ 	.word	0xffffffff


	//   ....[46]....
        /*0474*/ 	.word	0xffffffff


	//   ....[47]....
        /*0478*/ 	.word	0xffffffff


	//   ....[48]....
        /*047c*/ 	.word	0xffffffff


	//   ....[49]....
        /*0480*/ 	.word	0xffffffff


	//   ....[50]....
        /*0484*/ 	.word	0xffffffff


	//   ....[51]....
        /*0488*/ 	.word	0xffffffff


	//   ....[52]....
        /*048c*/ 	.word	0xffffffff


	//   ....[53]....
        /*0490*/ 	.word	0xffffffff


	//   ....[54]....
        /*0494*/ 	.word	0xffffffff


	//   ....[55]....
        /*0498*/ 	.word	0xffffffff


	//   ....[56]....
        /*049c*/ 	.word	0xffffffff


	//   ....[57]....
        /*04a0*/ 	.word	0xffffffff


	//   ....[58]....
        /*04a4*/ 	.word	0xffffffff


	//   ....[59]....
        /*04a8*/ 	.word	0xffffffff


	//   ....[60]....
        /*04ac*/ 	.word	0xffffffff


	//   ....[61]....
        /*04b0*/ 	.word	0xffffffff


	//   ....[62]....
        /*04b4*/ 	.word	0xffffffff


	//   ....[63]....
        /*04b8*/ 	.word	0xffffffff


	//   ....[64]....
        /*04bc*/ 	.word	0xffffffff


	//   ....[65]....
        /*04c0*/ 	.word	0xffffffff


	//   ....[66]....
        /*04c4*/ 	.word	0xffffffff


	//   ....[67]....
        /*04c8*/ 	.word	0xffffffff


	//   ....[68]....
        /*04cc*/ 	.word	0xffffffff


	//   ....[69]....
        /*04d0*/ 	.word	0xffffffff


	//   ....[70]....
        /*04d4*/ 	.word	0xffffffff


	//   ....[71]....
        /*04d8*/ 	.word	0xffffffff


	//   ....[72]....
        /*04dc*/ 	.word	0xffffffff


	//   ....[73]....
        /*04e0*/ 	.word	0xffffffff


	//   ....[74]....
        /*04e4*/ 	.word	0xffffffff


	//   ....[75]....
        /*04e8*/ 	.word	0xffffffff


	//   ....[76]....
        /*04ec*/ 	.word	0xffffffff


	//   ....[77]....
        /*04f0*/ 	.word	0xffffffff


	//   ....[78]....
        /*04f4*/ 	.word	0xffffffff


	//   ....[79]....
        /*04f8*/ 	.word	0xffffffff


	//   ....[80]....
        /*04fc*/ 	.word	0xffffffff


	//   ....[81]....
        /*0500*/ 	.word	0xffffffff


	//   ....[82]....
        /*0504*/ 	.word	0xffffffff


	//   ....[83]....
        /*0508*/ 	.word	0xffffffff


	//   ....[84]....
        /*050c*/ 	.word	0xffffffff


	//   ....[85]....
        /*0510*/ 	.word	0xffffffff


	//   ....[86]....
        /*0514*/ 	.word	0xffffffff


	//   ....[87]....
        /*0518*/ 	.word	0xffffffff


	//   ....[88]....
        /*051c*/ 	.word	0xffffffff


	//   ....[89]....
        /*0520*/ 	.word	0xffffffff


	//   ....[90]....
        /*0524*/ 	.word	0xffffffff


	//   ....[91]....
        /*0528*/ 	.word	0xffffffff


	//   ....[92]....
        /*052c*/ 	.word	0xffffffff


	//   ....[93]....
        /*0530*/ 	.word	0xffffffff


	//   ....[94]....
        /*0534*/ 	.word	0xffffffff


	//   ....[95]....
        /*0538*/ 	.word	0xffffffff


	//   ....[96]....
        /*053c*/ 	.word	0xffffffff


	//   ....[97]....
        /*0540*/ 	.word	0xffffffff


	//   ....[98]....
        /*0544*/ 	.word	0xffffffff


	//   ....[99]....
        /*0548*/ 	.word	0xffffffff


	//   ....[100]....
        /*054c*/ 	.word	0xffffffff


	//   ....[101]....
        /*0550*/ 	.word	0xffffffff


	//   ....[102]....
        /*0554*/ 	.word	0xffffffff


	//   ....[103]....
        /*0558*/ 	.word	0xffffffff


	//   ....[104]....
        /*055c*/ 	.word	0xffffffff


	//   ....[105]....
        /*0560*/ 	.word	0xffffffff


	//   ....[106]....
        /*0564*/ 	.word	0xffffffff


	//   ....[107]....
        /*0568*/ 	.word	0xffffffff


	//   ....[108]....
        /*056c*/ 	.word	0xffffffff


	//   ....[109]....
        /*0570*/ 	.word	0xffffffff


	//   ....[110]....
        /*0574*/ 	.word	0xffffffff


	//   ....[111]....
        /*0578*/ 	.word	0xffffffff


	//   ....[112]....
        /*057c*/ 	.word	0xffffffff


	//   ....[113]....
        /*0580*/ 	.word	0xffffffff


	//   ....[114]....
        /*0584*/ 	.word	0xffffffff


	//   ....[115]....
        /*0588*/ 	.word	0xffffffff


	//   ....[116]....
        /*058c*/ 	.word	0xffffffff


	//   ....[117]....
        /*0590*/ 	.word	0xffffffff


	//   ....[118]....
        /*0594*/ 	.word	0xffffffff


	//   ....[119]....
        /*0598*/ 	.word	0xffffffff


	//   ....[120]....
        /*059c*/ 	.word	0xffffffff


	//   ....[121]....
        /*05a0*/ 	.word	0xffffffff


	//   ....[122]....
        /*05a4*/ 	.word	0xffffffff


	//   ....[123]....
        /*05a8*/ 	.word	0xffffffff


	//   ....[124]....
        /*05ac*/ 	.word	0xffffffff


	//   ....[125]....
        /*05b0*/ 	.word	0xffffffff


	//   ....[126]....
        /*05b4*/ 	.word	0xffffffff


	//   ....[127]....
        /*05b8*/ 	.word	0xffffffff


	//   ....[128]....
        /*05bc*/ 	.word	0xffffffff


	//   ....[129]....
        /*05c0*/ 	.word	0xffffffff


	//   ....[130]....
        /*05c4*/ 	.word	0xffffffff


	//   ....[131]....
        /*05c8*/ 	.word	0xffffffff


	//   ....[132]....
        /*05cc*/ 	.word	0xffffffff


	//   ....[133]....
        /*05d0*/ 	.word	0xffffffff


	//   ....[134]....
        /*05d4*/ 	.word	0xffffffff


	//   ....[135]....
        /*05d8*/ 	.word	0xffffffff


	//   ....[136]....
        /*05dc*/ 	.word	0xffffffff


	//   ....[137]....
        /*05e0*/ 	.word	0xffffffff


	//   ....[138]....
        /*05e4*/ 	.word	0xffffffff


	//   ....[139]....
        /*05e8*/ 	.word	0xffffffff


	//   ....[140]....
        /*05ec*/ 	.word	0xffffffff


	//   ....[141]....
        /*05f0*/ 	.word	0xffffffff


	//   ....[142]....
        /*05f4*/ 	.word	0xffffffff


	//   ....[143]....
        /*05f8*/ 	.word	0xffffffff


	//   ....[144]....
        /*05fc*/ 	.word	0xffffffff


	//   ....[145]....
        /*0600*/ 	.word	0xffffffff


	//   ....[146]....
        /*0604*/ 	.word	0xffffffff


	//   ....[147]....
        /*0608*/ 	.word	0xffffffff


	//   ....[148]....
        /*060c*/ 	.word	0xffffffff


	//   ....[149]....
        /*0610*/ 	.word	0xffffffff


	//   ....[150]....
        /*0614*/ 	.word	0xffffffff


	//   ....[151]....
        /*0618*/ 	.word	0xffffffff


	//   ....[152]....
        /*061c*/ 	.word	0xffffffff


	//   ....[153]....
        /*0620*/ 	.word	0xffffffff


	//   ....[154]....
        /*0624*/ 	.word	0xffffffff


	//   ....[155]....
        /*0628*/ 	.word	0xffffffff


	//   ....[156]....
        /*062c*/ 	.word	0xffffffff


	//   ....[157]....
        /*0630*/ 	.word	0xffffffff


	//   ....[158]....
        /*0634*/ 	.word	0xffffffff


	//   ....[159]....
        /*0638*/ 	.word	0xffffffff


	//   ....[160]....
        /*063c*/ 	.word	0xffffffff


	//   ....[161]....
        /*0640*/ 	.word	0xffffffff


	//   ....[162]....
        /*0644*/ 	.word	0xffffffff


	//   ....[163]....
        /*0648*/ 	.word	0xffffffff


	//   ....[164]....
        /*064c*/ 	.word	0xffffffff


	//   ....[165]....
        /*0650*/ 	.word	0xffffffff


	//   ....[166]....
        /*0654*/ 	.word	0xffffffff


	//   ....[167]....
        /*0658*/ 	.word	0xffffffff


	//   ....[168]....
        /*065c*/ 	.word	0xffffffff


	//   ....[169]....
        /*0660*/ 	.word	0xffffffff


	//   ....[170]....
        /*0664*/ 	.word	0xffffffff


	//   ....[171]....
        /*0668*/ 	.word	0xffffffff


	//   ....[172]....
        /*066c*/ 	.word	0xffffffff


	//   ....[173]....
        /*0670*/ 	.word	0xffffffff


	//   ....[174]....
        /*0674*/ 	.word	0xffffffff


	//   ....[175]....
        /*0678*/ 	.word	0xffffffff


	//   ....[176]....
        /*067c*/ 	.word	0xffffffff


	//----- nvinfo : EIATTR_COOP_GROUP_INSTR_OFFSETS
	.align		4
.L_422:
        /*0680*/ 	.byte	0x04, 0x28
        /*0682*/ 	.short	(.L_424 - .L_423)


	//   ....[0]....
.L_423:
        /*0684*/ 	.word	0x00000050


	//   ....[1]....
        /*0688*/ 	.word	0x00001530


	//   ....[2]....
        /*068c*/ 	.word	0x00001550


	//   ....[3]....
        /*0690*/ 	.word	0x00001760


	//   ....[4]....
        /*0694*/ 	.word	0x00001770


	//   ....[5]....
        /*0698*/ 	.word	0x00001910


	//   ....[6]....
        /*069c*/ 	.word	0x00001930


	//   ....[7]....
        /*06a0*/ 	.word	0x00001ad0


	//   ....[8]....
        /*06a4*/ 	.word	0x00001ae0


	//   ....[9]....
        /*06a8*/ 	.word	0x00002090


	//   ....[10]....
        /*06ac*/ 	.word	0x000020a0


	//   ....[11]....
        /*06b0*/ 	.word	0x000020b0


	//   ....[12]....
        /*06b4*/ 	.word	0x000020c0


	//   ....[13]....
        /*06b8*/ 	.word	0x000024d0


	//   ....[14]....
        /*06bc*/ 	.word	0x000024e0


	//   ....[15]....
        /*06c0*/ 	.word	0x000024f0


	//   ....[16]....
        /*06c4*/ 	.word	0x00002500


	//   ....[17]....
        /*06c8*/ 	.word	0x00003030


	//   ....[18]....
        /*06cc*/ 	.word	0x00003050


	//   ....[19]....
        /*06d0*/ 	.word	0x00003160


	//   ....[20]....
        /*06d4*/ 	.word	0x00003180


	//   ....[21]....
        /*06d8*/ 	.word	0x000033e0


	//   ....[22]....
        /*06dc*/ 	.word	0x00003620


	//   ....[23]....
        /*06e0*/ 	.word	0x00003630


	//   ....[24]....
        /*06e4*/ 	.word	0x00003640


	//   ....[25]....
        /*06e8*/ 	.word	0x00004040


	//   ....[26]....
        /*06ec*/ 	.word	0x00004070


	//   ....[27]....
        /*06f0*/ 	.word	0x00004090


	//   ....[28]....
        /*06f4*/ 	.word	0x000040a0


	//   ....[29]....
        /*06f8*/ 	.word	0x000040d0


	//   ....[30]....
        /*06fc*/ 	.word	0x000040f0


	//   ....[31]....
        /*0700*/ 	.word	0x00004110


	//   ....[32]....
        /*0704*/ 	.word	0x00004120


	//   ....[33]....
        /*0708*/ 	.word	0x00005cf0


	//   ....[34]....
        /*070c*/ 	.word	0x00005d10


	//   ....[35]....
        /*0710*/ 	.word	0x00005e20


	//   ....[36]....
        /*0714*/ 	.word	0x00005e30


	//   ....[37]....
        /*0718*/ 	.word	0x00006a80


	//   ....[38]....
        /*071c*/ 	.word	0x00006aa0


	//   ....[39]....
        /*0720*/ 	.word	0x00006bb0


	//   ....[40]....
        /*0724*/ 	.word	0x00006bc0


	//   ....[41]....
        /*0728*/ 	.word	0x00006e30


	//   ....[42]....
        /*072c*/ 	.word	0x00007070


	//   ....[43]....
        /*0730*/ 	.word	0x00007080


	//   ....[44]....
        /*0734*/ 	.word	0x00007090


	//   ....[45]....
        /*0738*/ 	.word	0x00007a90


	//   ....[46]....
        /*073c*/ 	.word	0x00007ad0


	//   ....[47]....
        /*0740*/ 	.word	0x00007ae0


	//   ....[48]....
        /*0744*/ 	.word	0x00007af0


	//   ....[49]....
        /*0748*/ 	.word	0x00007b10


	//   ....[50]....
        /*074c*/ 	.word	0x00007b30


	//   ....[51]....
        /*0750*/ 	.word	0x00007b50


	//   ....[52]....
        /*0754*/ 	.word	0x00007b70


	//   ....[53]....
        /*0758*/ 	.word	0x00009fd0


	//   ....[54]....
        /*075c*/ 	.word	0x00009ff0


	//   ....[55]....
        /*0760*/ 	.word	0x0000a050


	//   ....[56]....
        /*0764*/ 	.word	0x0000a090


	//   ....[57]....
        /*0768*/ 	.word	0x0000acd0


	//   ....[58]....
        /*076c*/ 	.word	0x0000acf0


	//   ....[59]....
        /*0770*/ 	.word	0x0000adb0


	//   ....[60]....
        /*0774*/ 	.word	0x0000ade0


	//   ....[61]....
        /*0778*/ 	.word	0x0000b320


	//   ....[62]....
        /*077c*/ 	.word	0x0000b330


	//   ....[63]....
        /*0780*/ 	.word	0x0000b340


	//   ....[64]....
        /*0784*/ 	.word	0x0000b350


	//   ....[65]....
        /*0788*/ 	.word	0x0000b390


	//   ....[66]....
        /*078c*/ 	.word	0x0000b3b0


	//   ....[67]....
        /*0790*/ 	.word	0x0000b3c0


	//   ....[68]....
        /*0794*/ 	.word	0x0000b3d0


	//   ....[69]....
        /*0798*/ 	.word	0x0000d1e0


	//   ....[70]....
        /*079c*/ 	.word	0x0000d250


	//   ....[71]....
        /*07a0*/ 	.word	0x0000d260


	//   ....[72]....
        /*07a4*/ 	.word	0x0000d270


	//   ....[73]....
        /*07a8*/ 	.word	0x0000d2a0


	//   ....[74]....
        /*07ac*/ 	.word	0x0000d2c0


	//   ....[75]....
        /*07b0*/ 	.word	0x0000d2d0


	//   ....[76]....
        /*07b4*/ 	.word	0x0000d2e0


	//   ....[77]....
        /*07b8*/ 	.word	0x0000e400


	//   ....[78]....
        /*07bc*/ 	.word	0x0000e800


	//   ....[79]....
        /*07c0*/ 	.word	0x0000e830


	//   ....[80]....
        /*07c4*/ 	.word	0x0000e840


	//   ....[81]....
        /*07c8*/ 	.word	0x0000e850


	//   ....[82]....
        /*07cc*/ 	.word	0x0000e860


	//   ....[83]....
        /*07d0*/ 	.word	0x0000e870


	//   ....[84]....
        /*07d4*/ 	.word	0x0000e880


	//   ....[85]....
        /*07d8*/ 	.word	0x0000e890


	//   ....[86]....
        /*07dc*/ 	.word	0x0000eb10


	//   ....[87]....
        /*07e0*/ 	.word	0x0000eb30


	//   ....[88]....
        /*07e4*/ 	.word	0x0000ec70


	//   ....[89]....
        /*07e8*/ 	.word	0x0000eca0


	//   ....[90]....
        /*07ec*/ 	.word	0x0000eda0


	//   ....[91]....
        /*07f0*/ 	.word	0x0000edd0


	//   ....[92]....
        /*07f4*/ 	.word	0x0000eed0


	//   ....[93]....
        /*07f8*/ 	.word	0x0000eef0


	//   ....[94]....
        /*07fc*/ 	.word	0x0000f480


	//   ....[95]....
        /*0800*/ 	.word	0x0000f4a0


	//   ....[96]....
        /*0804*/ 	.word	0x0000f690


	//   ....[97]....
        /*0808*/ 	.word	0x0000f6a0


	//   ....[98]....
        /*080c*/ 	.word	0x0000f820


	//   ....[99]....
        /*0810*/ 	.word	0x0000f840


	//   ....[100]....
        /*0814*/ 	.word	0x0000f9c0


	//   ....[101]....
        /*0818*/ 	.word	0x0000f9d0


	//   ....[102]....
        /*081c*/ 	.word	0x0000fbc0


	//   ....[103]....
        /*0820*/ 	.word	0x0000fcb0


	//   ....[104]....
        /*0824*/ 	.word	0x0000fd20


	//   ....[105]....
        /*0828*/ 	.word	0x0000fd90


	//   ....[106]....
        /*082c*/ 	.word	0x0000fdf0


	//   ....[107]....
        /*0830*/ 	.word	0x0000fe60


	//   ....[108]....
        /*0834*/ 	.word	0x0000fed0


	//   ....[109]....
        /*0838*/ 	.word	0x0000ff40


	//   ....[110]....
        /*083c*/ 	.word	0x0000ffa0


	//   ....[111]....
        /*0840*/ 	.word	0x00010010


	//   ....[112]....
        /*0844*/ 	.word	0x00010080


	//   ....[113]....
        /*0848*/ 	.word	0x00010200


	//   ....[114]....
        /*084c*/ 	.word	0x00010260


	//   ....[115]....
        /*0850*/ 	.word	0x000102d0


	//   ....[116]....
        /*0854*/ 	.word	0x00010340


	//   ....[117]....
        /*0858*/ 	.word	0x000105b0


	//   ....[118]....
        /*085c*/ 	.word	0x00010820


	//   ....[119]....
        /*0860*/ 	.word	0x00010e40


	//   ....[120]....
        /*0864*/ 	.word	0x00010e90


	//   ....[121]....
        /*0868*/ 	.word	0x00010ee0


	//   ....[122]....
        /*086c*/ 	.word	0x00010f30


	//   ....[123]....
        /*0870*/ 	.word	0x00010f80


	//   ....[124]....
        /*0874*/ 	.word	0x00010fd0


	//   ....[125]....
        /*0878*/ 	.word	0x00011020


	//   ....[126]....
        /*087c*/ 	.word	0x00011070


	//   ....[127]....
        /*0880*/ 	.word	0x000110e0


	//   ....[128]....
        /*0884*/ 	.word	0x00011150


	//   ....[129]....
        /*0888*/ 	.word	0x000112d0


	//   ....[130]....
        /*088c*/ 	.word	0x00011330


	//   ....[131]....
        /*0890*/ 	.word	0x000113a0


	//   ....[132]....
        /*0894*/ 	.word	0x00011410


	//   ....[133]....
        /*0898*/ 	.word	0x00011590


	//   ....[134]....
        /*089c*/ 	.word	0x000115f0


	//   ....[135]....
        /*08a0*/ 	.word	0x00011650


	//   ....[136]....
        /*08a4*/ 	.word	0x000116b0


	//   ....[137]....
        /*08a8*/ 	.word	0x00011900


	//   ....[138]....
        /*08ac*/ 	.word	0x00011b50


	//   ....[139]....
        /*08b0*/ 	.word	0x00012190


	//   ....[140]....
        /*08b4*/ 	.word	0x000121d0


	//   ....[141]....
        /*08b8*/ 	.word	0x00012220


	//   ....[142]....
        /*08bc*/ 	.word	0x00012260


	//   ....[143]....
        /*08c0*/ 	.word	0x000122b0


	//   ....[144]....
        /*08c4*/ 	.word	0x000122f0


	//   ....[145]....
        /*08c8*/ 	.word	0x00012340


	//   ....[146]....
        /*08cc*/ 	.word	0x00012380


	//   ....[147]....
        /*08d0*/ 	.word	0x000123e0


	//   ....[148]....
        /*08d4*/ 	.word	0x00012450


	//   ....[149]....
        /*08d8*/ 	.word	0x000124c0


	//   ....[150]....
        /*08dc*/ 	.word	0x00012600


	//   ....[151]....
        /*08e0*/ 	.word	0x00012660


	//   ....[152]....
        /*08e4*/ 	.word	0x000126b0


	//   ....[153]....
        /*08e8*/ 	.word	0x000126f0


	//   ....[154]....
        /*08ec*/ 	.word	0x00012740


	//   ....[155]....
        /*08f0*/ 	.word	0x00012780


	//   ....[156]....
        /*08f4*/ 	.word	0x000127d0


	//   ....[157]....
        /*08f8*/ 	.word	0x00012810


	//   ....[158]....
        /*08fc*/ 	.word	0x00012860


	//   ....[159]....
        /*0900*/ 	.word	0x000128a0


	//   ....[160]....
        /*0904*/ 	.word	0x00012900


	//   ....[161]....
        /*0908*/ 	.word	0x00012960


	//   ....[162]....
        /*090c*/ 	.word	0x000129b0


	//   ....[163]....
        /*0910*/ 	.word	0x00012a10


	//   ....[164]....
        /*0914*/ 	.word	0x00012a60


	//   ....[165]....
        /*0918*/ 	.word	0x00012ac0


	//   ....[166]....
        /*091c*/ 	.word	0x00012b10


	//   ....[167]....
        /*0920*/ 	.word	0x00012b70


	//   ....[168]....
        /*0924*/ 	.word	0x00012bd0


	//   ....[169]....
        /*0928*/ 	.word	0x00012c40


	//   ....[170]....
        /*092c*/ 	.word	0x00012cb0


	//   ....[171]....
        /*0930*/ 	.word	0x00012d10


	//   ....[172]....
        /*0934*/ 	.word	0x00012d80


	//   ....[173]....
        /*0938*/ 	.word	0x00012df0


	//   ....[174]....
        /*093c*/ 	.word	0x00012e60


	//   ....[175]....
        /*0940*/ 	.word	0x00012ec0


	//   ....[176]....
        /*0944*/ 	.word	0x00012f30


	//----- nvinfo : EIATTR_EXIT_INSTR_OFFSETS
	.align		4
.L_424:
        /*0948*/ 	.byte	0x04, 0x1c
        /*094a*/ 	.short	(.L_426 - .L_425)


	//   ....[0]....
.L_425:
        /*094c*/ 	.word	0x000000a0


	//   ....[1]....
        /*0950*/ 	.word	0x0000fc60


	//----- nvinfo : EIATTR_MAX_THREADS
	.align		4
.L_426:
        /*0954*/ 	.byte	0x04, 0x05
        /*0956*/ 	.short	(.L_428 - .L_427)
.L_427:
        /*0958*/ 	.word	0x00000080
        /*095c*/ 	.word	0x00000001
        /*0960*/ 	.word	0x00000001


	//----- nvinfo : EIATTR_CRS_STACK_SIZE
	.align		4
.L_428:
        /*0964*/ 	.byte	0x04, 0x1e
        /*0966*/ 	.short	(.L_430 - .L_429)
.L_429:
        /*0968*/ 	.word	0x00000000
.L_430:


//--------------------- .nv.info._ZN7cutlass13device_kernelIN5flash19enable_sm80_to_sm89INS1_16FlashAttnFwdSm80INS1_25CollectiveMainloopFwdSm80ILi4ELi1ELb0EN4cute5tupleIJNS5_1CILi128EEENS7_ILi64EEENS7_ILi96EEEEEELi96ENS_10bfloat16_tEfNS_4arch4Sm80ELb1ELb0ELb0ELb1ELb1ELb0ELb1ELb0EEENS1_21CollectiveEpilogueFwdINS6_IJS8_SA_S9_EEENS6_IJNS7_ILi1EEESI_SI_EEESC_SE_Li128ELb1ELb1ELb0ELb0EEENS1_19SingleTileSchedulerILb1ELb0ELb1ELi128EEEEEEEEEvNT_6ParamsE --------------------------
	.section	.nv.info._ZN7cutlass13device_kernelIN5flash19enable_sm80_to_sm89INS1_16FlashAttnFwdSm80INS1_25CollectiveMainloopFwdSm80ILi4ELi1ELb0EN4cute5tupleIJNS5_1CILi128EEENS7_ILi64EEENS7_ILi96EEEEEELi96ENS_10bfloat16_tEfNS_4arch4Sm80ELb1ELb0ELb0ELb1ELb1ELb0ELb1ELb0EEENS1_21CollectiveEpilogueFwdINS6_IJS8_SA_S9_EEENS6_IJNS7_ILi1EEESI_SI_EEESC_SE_Li128ELb1ELb1ELb0ELb0EEENS1_19SingleTileSchedulerILb1ELb0ELb1ELi128EEEEEEEEEvNT_6ParamsE,"",@"SHT_CUDA_INFO"
	.sectionflags	@""
	.align	4


	//----- nvinfo : EIATTR_CUDA_API_VERSION
	.align		4
        /*0000*/ 	.byte	0x04, 0x37
        /*0002*/ 	.short	(.L_432 - .L_431)
.L_431:
        /*0004*/ 	.word	0x00000082


	//----- nvinfo : EIATTR_SW2861232_WAR
	.align		4
.L_432:
        /*0008*/ 	.byte	0x01, 0x35
	.zero		2


	//----- nvinfo : EIATTR_PARAM_CBANK
	.align		4
        /*000c*/ 	.byte	0x04, 0x0a
        /*000e*/ 	.short	(.L_434 - .L_433)
	.align		4
.L_433:
        /*0010*/ 	.word	index@(.nv.constant0._ZN7cutlass13device_kernelIN5flash19enable_sm80_to_sm89INS1_16FlashAttnFwdSm80INS1_25CollectiveMainloopFwdSm80ILi4ELi1ELb0EN4cute5tupleIJNS5_1CILi128EEENS7_ILi64EEENS7_ILi96EEEEEELi96ENS_10bfloat16_tEfNS_4arch4Sm80ELb1ELb0ELb0ELb1ELb1ELb0ELb1ELb0EEENS1_21CollectiveEpilogueFwdINS6_IJS8_SA_S9_EEENS6_IJNS7_ILi1EEESI_SI_EEESC_SE_Li128ELb1ELb1ELb0ELb0EEENS1_19SingleTileSchedulerILb1ELb0ELb1ELi128EEEEEEEEEvNT_6ParamsE)
        /*0014*/ 	.short	0x0160
        /*0016*/ 	.short	0x0418


	//----- nvinfo : EIATTR_CBANK_PARAM_SIZE
	.align		4
.L_434:
        /*0018*/ 	.byte	0x03, 0x19
        /*001a*/ 	.short	0x0418


	//----- nvinfo : EIATTR_KPARAM_INFO
	.align		4
        /*001c*/ 	.byte	0x04, 0x17
        /*001e*/ 	.short	(.L_436 - .L_435)
.L_435:
        /*0020*/ 	.word	0x00000000
        /*0024*/ 	.short	0x0000
        /*0026*/ 	.short	0x0000
        /*0028*/ 	.byte	0x00, 0xf0, 0x61, 0x10


	//----- nvinfo : EIATTR_MAXREG_COUNT
	.align		4
.L_436:
        /*002c*/ 	.byte	0x03, 0x1b
        /*002e*/ 	.short	0x00ff


	//----- nvinfo : EIATTR_NUM_BARRIERS
	.align		4
        /*0030*/ 	.byte	0x02, 0x4c
        /*0032*/ 	.byte	0x02
	.zero		1


	//----- nvinfo : EIATTR_ANNOTATIONS
	.align		4
        /*0034*/ 	.byte	0x04, 0x55
        /*0036*/ 	.short	(.L_438 - .L_437)


	//   ....[0]....
.L_437:
        /* <DEDUP_REMOVED lines=32> */


	//----- nvinfo : EIATTR_MERCURY_ISA_VERSION
	.align		4
.L_438:
        /*0220*/ 	.byte	0x03, 0x5f
        /*0222*/ 	.short	0x0000


	//----- nvinfo : EIATTR_COOP_GROUP_MASK_REGIDS
	.align		4
        /*0224*/ 	.byte	0x04, 0x29
        /*0226*/ 	.short	(.L_440 - .L_439)


	//   ....[0]....
.L_439:
        /*0228*/ 	.word	0xffffffff


	//   ....[1]....
        /*022c*/ 	.word	0xffffffff


	//   ....[2]....
        /*0230*/ 	.word	0xffffffff


	//   ....[3]....
        /*0234*/ 	.word	0xffffffff


	//   ....[4]....
        /*0238*/ 	.word	0xffffffff


	//   ....[5]....
        /*023c*/ 	.word	0xffffffff


	//   ....[6]....
        /*0240*/ 	.word	0xffffffff


	//   ....[7]....
        /*0244*/ 	.word	0xffffffff


	//   ....[8]....
        /*0248*/ 	.word	0xffffffff


	//   ....[9]....
        /*024c*/ 	.word	0xffffffff


	//   ....[10]....
        /*0250*/ 	.word	0xffffffff


	//   ....[11]....
        /*0254*/ 	.word	0xffffffff


	//   ....[12]....
        /*0258*/ 	.word	0xffffffff


	//   ....[13]....
        /*025c*/ 	.word	0xffffffff


	//   ....[14]....
        /*0260*/ 	.word	0xffffffff


	//   ....[15]....
        /*0264*/ 	.word	0xffffffff


	//   ....[16]....
        /*0268*/ 	.word	0xffffffff


	//   ....[17]....
        /*026c*/ 	.word	0xffffffff


	//   ....[18]....
        /*0270*/ 	.word	0xffffffff


	//   ....[19]....
        /*0274*/ 	.word	0xffffffff


	//   ....[20]....
        /*0278*/ 	.word	0xffffffff


	//   ....[21]....
        /*027c*/ 	.word	0xffffffff


	//   ....[22]....
        /*0280*/ 	.word	0xffffffff


	//   ....[23]....
        /*0284*/ 	.word	0xffffffff


	//   ....[24]....
        /*0288*/ 	.word	0xffffffff


	//   ....[25]....
        /*028c*/ 	.word	0xffffffff


	//   ....[26]....
        /*0290*/ 	.word	0xffffffff


	//   ....[27]....
        /*0294*/ 	.word	0xffffffff


	//   ....[28]....
        /*0298*/ 	.word	0xffffffff


	//   ....[29]....
        /*029c*/ 	.word	0xffffffff


	//   ....[30]....
        /*02a0*/ 	.word	0xffffffff


	//   ....[31]....
        /*02a4*/ 	.word	0xffffffff


	//   ....[32]....
        /*02a8*/ 	.word	0xffffffff


	//   ....[33]....
        /*02ac*/ 	.word	0xffffffff


	//   ....[34]....
        /*02b0*/ 	.word	0xffffffff


	//   ....[35]....
        /*02b4*/ 	.word	0xffffffff


	//   ....[36]....
        /*02b8*/ 	.word	0xffffffff


	//   ....[37]....
        /*02bc*/ 	.word	0xffffffff


	//   ....[38]....
        /*02c0*/ 	.word	0xffffffff


	//   ....[39]....
        /*02c4*/ 	.word	0xffffffff


	//   ....[40]....
        /*02c8*/ 	.word	0xffffffff


	//   ....[41]....
        /*02cc*/ 	.word	0xffffffff


	//   ....[42]....
        /*02d0*/ 	.word	0xffffffff


	//   ....[43]....
        /*02d4*/ 	.word	0xffffffff


	//   ....[44]....
        /*02d8*/ 	.word	0xffffffff


	//   ....[45]....
        /*02dc*/ 	.word	0xffffffff


	//   ....[46]....
        /*02e0*/ 	.word	0xffffffff


	//   ....[47]....
        /*02e4*/ 	.word	0xffffffff


	//   ....[48]....
        /*02e8*/ 	.word	0xffffffff


	//   ....[49]....
        /*02ec*/ 	.word	0xffffffff


	//   ....[50]....
        /*02f0*/ 	.word	0xffffffff


	//   ....[51]....
        /*02f4*/ 	.word	0xffffffff


	//   ....[52]....
        /*02f8*/ 	.word	0xffffffff


	//   ....[53]....
        /*02fc*/ 	.word	0xffffffff


	//   ....[54]....
        /*0300*/ 	.word	0xffffffff


	//   ....[55]....
        /*0304*/ 	.word	0xffffffff


	//   ....[56]....
        /*0308*/ 	.word	0xffffffff


	//   ....[57]....
        /*030c*/ 	.word	0xffffffff


	//   ....[58]....
        /*0310*/ 	.word	0xffffffff


	//   ....[59]....
        /*0314*/ 	.word	0xffffffff


	//   ....[60]....
        /*0318*/ 	.word	0xffffffff


	//   ....[61]....
        /*031c*/ 	.word	0xffffffff


	//   ....[62]....
        /*0320*/ 	.word	0xffffffff


	//   ....[63]....
        /*0324*/ 	.word	0xffffffff


	//   ....[64]....
        /*0328*/ 	.word	0xffffffff


	//   ....[65]....
        /*032c*/ 	.word	0xffffffff


	//   ....[66]....
        /*0330*/ 	.word	0xffffffff


	//   ....[67]....
        /*0334*/ 	.word	0xffffffff


	//   ....[68]....
        /*0338*/ 	.word	0xffffffff


	//   ....[69]....
        /*033c*/ 	.word	0xffffffff


	//   ....[70]....
        /*0340*/ 	.word	0xffffffff


	//   ....[71]....
        /*0344*/ 	.word	0xffffffff


	//   ....[72]....
        /*0348*/ 	.word	0xffffffff


	//   ....[73]....
        /*034c*/ 	.word	0xffffffff


	//   ....[74]....
        /*0350*/ 	.word	0xffffffff


	//   ....[75]....
        /*0354*/ 	.word	0xffffffff


	//   ....[76]....
        /*0358*/ 	.word	0xffffffff


	//   ....[77]....
        /*035c*/ 	.word	0xffffffff


	//   ....[78]....
        /*0360*/ 	.word	0xffffffff


	//   ....[79]....
        /*0364*/ 	.word	0xffffffff


	//   ....[80]....
        /*0368*/ 	.word	0xffffffff


	//   ....[81]....
        /*036c*/ 	.word	0xffffffff


	//   ....[82]....
        /*0370*/ 	.word	0xffffffff


	//   ....[83]....
        /*0374*/ 	.word	0xffffffff


	//   ....[84]....
        /*0378*/ 	.word	0xffffffff


	//   ....[85]....
        /*037c*/ 	.word	0xffffffff


	//   ....[86]....
        /*0380*/ 	.word	0xffffffff


	//   ....[87]....
        /*0384*/ 	.word	0xffffffff


	//   ....[88]....
        /*0388*/ 	.word	0xffffffff


	//   ....[89]....
        /*038c*/ 	.word	0xffffffff


	//   ....[90]....
        /*0390*/ 	.word	0xffffffff


	//   ....[91]....
        /*0394*/ 	.word	0xffffffff


	//   ....[92]....
        /*0398*/ 	.word	0xffffffff


	//   ....[93]....
        /*039c*/ 	.word	0xffffffff


	//   ....[94]....
        /*03a0*/ 	.word	0xffffffff


	//   ....[95]....
        /*03a4*/ 	.word	0xffffffff


	//   ....[96]....
        /*03a8*/ 	.word	0xffffffff


	//   ....[97]....
        /*03ac*/ 	.word	0xffffffff


	//   ....[98]....
        /*03b0*/ 	.word	0xffffffff


	//   ....[99]....
        /*03b4*/ 	.word	0xffffffff


	//   ....[100]....
        /*03b8*/ 	.word	0xffffffff


	//----- nvinfo : EIATTR_COOP_GROUP_INSTR_OFFSETS
	.align		4
.L_440:
        /*03bc*/ 	.byte	0x04, 0x28
        /*03be*/ 	.short	(.L_442 - .L_441)


	//   ....[0]....
.L_441:
        /*03c0*/ 	.word	0x000000a0


	//   ....[1]....
        /*03c4*/ 	.word	0x000013a0


	//   ....[2]....
        /*03c8*/ 	.word	0x000013d0


	//   ....[3]....
        /*03cc*/ 	.word	0x000015b0


	//   ....[4]....
        /*03d0*/ 	.word	0x000015e0


	//   ....[5]....
        /*03d4*/ 	.word	0x00001700


	//   ....[6]....
        /*03d8*/ 	.word	0x00001730


	//   ....[7]....
        /*03dc*/ 	.word	0x00001850


	//   ....[8]....
        /*03e0*/ 	.word	0x000018b0


	//   ....[9]....
        /*03e4*/ 	.word	0x00002000


	//   ....[10]....
        /*03e8*/ 	.word	0x00002030


	//   ....[11]....
        /*03ec*/ 	.word	0x00002060


	//   ....[12]....
        /*03f0*/ 	.word	0x00002090


	//   ....[13]....
        /*03f4*/ 	.word	0x000020b0


	//   ....[14]....
        /*03f8*/ 	.word	0x000020d0


	//   ....[15]....
        /*03fc*/ 	.word	0x000020f0


	//   ....[16]....
        /*0400*/ 	.word	0x00002100


	//   ....[17]....
        /*0404*/ 	.word	0x00003050


	//   ....[18]....
        /*0408*/ 	.word	0x00003060


	//   ....[19]....
        /*040c*/ 	.word	0x00003070


	//   ....[20]....
        /*0410*/ 	.word	0x00003080


	//   ....[21]....
        /*0414*/ 	.word	0x00003460


	//   ....[22]....
        /*0418*/ 	.word	0x00003470


	//   ....[23]....
        /*041c*/ 	.word	0x000034c0


	//   ....[24]....
        /*0420*/ 	.word	0x000034f0


	//   ....[25]....
        /*0424*/ 	.word	0x00003d00


	//   ....[26]....
        /*0428*/ 	.word	0x00003f00


	//   ....[27]....
        /*042c*/ 	.word	0x00003f40


	//   ....[28]....
        /*0430*/ 	.word	0x00004120


	//   ....[29]....
        /*0434*/ 	.word	0x00004190


	//   ....[30]....
        /*0438*/ 	.word	0x00004260


	//   ....[31]....
        /*043c*/ 	.word	0x00004290


	//   ....[32]....
        /*0440*/ 	.word	0x00004370


	//   ....[33]....
        /*0444*/ 	.word	0x00005ed0


	//   ....[34]....
        /*0448*/ 	.word	0x00005ee0


	//   ....[35]....
        /*044c*/ 	.word	0x00005ef0


	//   ....[36]....
        /*0450*/ 	.word	0x00005f00


	//   ....[37]....
        /*0454*/ 	.word	0x00006a20


	//   ....[38]....
        /*0458*/ 	.word	0x00006a30


	//   ....[39]....
        /*045c*/ 	.word	0x00006a40


	//   ....[40]....
        /*0460*/ 	.word	0x00006a50


	//   ....[41]....
        /*0464*/ 	.word	0x00006c50


	//   ....[42]....
        /*0468*/ 	.word	0x00006c60


	//   ....[43]....
        /*046c*/ 	.word	0x00006c70


	//   ....[44]....
        /*0470*/ 	.word	0x00006c90


	//   ....[45]....
        /*0474*/ 	.word	0x00007270


	//   ....[46]....
        /*0478*/ 	.word	0x000073c0


	//   ....[47]....
        /*047c*/ 	.word	0x000077c0


	//   ....[48]....
        /*0480*/ 	.word	0x00007940


	//   ....[49]....
        /*0484*/ 	.word	0x00007a30


	//   ....[50]....
        /*0488*/ 	.word	0x00007a70


	//   ....[51]....
        /*048c*/ 	.word	0x00007ae0


	//   ....[52]....
        /*0490*/ 	.word	0x00007b10


	//   ....[53]....
        /*0494*/ 	.word	0x00009fc0


	//   ....[54]....
        /*0498*/ 	.word	0x00009fd0


	//   ....[55]....
        /*049c*/ 	.word	0x00009fe0


	//   ....[56]....
        /*04a0*/ 	.word	0x00009ff0


	//   ....[57]....
        /*04a4*/ 	.word	0x0000a310


	//   ....[58]....
        /*04a8*/ 	.word	0x0000a330


	//   ....[59]....
        /*04ac*/ 	.word	0x0000a350


	//   ....[60]....
        /*04b0*/ 	.word	0x0000a360


	//   ....[61]....
        /*04b4*/ 	.word	0x0000aed0


	//   ....[62]....
        /*04b8*/ 	.word	0x0000b000


	//   ....[63]....
        /*04bc*/ 	.word	0x0000b070


	//   ....[64]....
        /*04c0*/ 	.word	0x0000b0d0


	//   ....[65]....
        /*04c4*/ 	.word	0x0000b0e0


	//   ....[66]....
        /*04c8*/ 	.word	0x0000b100


	//   ....[67]....
        /*04cc*/ 	.word	0x0000b2c0


	//   ....[68]....
        /*04d0*/ 	.word	0x0000b5f0


	//   ....[69]....
        /*04d4*/ 	.word	0x0000cf70


	//   ....[70]....
        /*04d8*/ 	.word	0x0000cf80


	//   ....[71]....
        /*04dc*/ 	.word	0x0000cf90


	//   ....[72]....
        /*04e0*/ 	.word	0x0000cfb0


	//   ....[73]....
        /*04e4*/ 	.word	0x0000cfd0


	//   ....[74]....
        /*04e8*/ 	.word	0x0000cff0


	//   ....[75]....
        /*04ec*/ 	.word	0x0000d010


	//   ....[76]....
        /*04f0*/ 	.word	0x0000d040


	//   ....[77]....
        /*04f4*/ 	.word	0x0000e800


	//   ....[78]....
        /*04f8*/ 	.word	0x0000e860


	//   ....[79]....
        /*04fc*/ 	.word	0x0000e890


	//   ....[80]....
        /*0500*/ 	.word	0x0000e8d0


	//   ....[81]....
        /*0504*/ 	.word	0x0000e8f0


	//   ....[82]....
        /*0508*/ 	.word	0x0000e900


	//   ....[83]....
        /*050c*/ 	.word	0x0000e910


	//   ....[84]....
        /*0510*/ 	.word	0x0000e920


	//   ....[85]....
        /*0514*/ 	.word	0x0000eb30


	//   ....[86]....
        /*0518*/ 	.word	0x0000eb40


	//   ....[87]....
        /*051c*/ 	.word	0x0000ecc0


	//   ....[88]....
        /*0520*/ 	.word	0x0000ecf0


	//   ....[89]....
        /*0524*/ 	.word	0x0000ee40


	//   ....[90]....
        /*0528*/ 	.word	0x0000ee70


	//   ....[91]....
        /*052c*/ 	.word	0x0000efc0


	//   ....[92]....
        /*0530*/ 	.word	0x0000efe0


	//   ....[93]....
        /*0534*/ 	.word	0x0000f8f0


	//   ....[94]....
        /*0538*/ 	.word	0x0000f910


	//   ....[95]....
        /*053c*/ 	.word	0x0000fa60


	//   ....[96]....
        /*0540*/ 	.word	0x0000fa90


	//   ....[97]....
        /*0544*/ 	.word	0x0000fbc0


	//   ....[98]....
        /*0548*/ 	.word	0x0000fbf0


	//   ....[99]....
        /*054c*/ 	.word	0x0000fd20


	//   ....[100]....
        /*0550*/ 	.word	0x0000fd40


	//----- nvinfo : EIATTR_EXIT_INSTR_OFFSETS
	.align		4
.L_442:
        /*0554*/ 	.byte	0x04, 0x1c
        /*0556*/ 	.short	(.L_444 - .L_443)


	//   ....[0]....
.L_443:
        /*0558*/ 	.word	0x00000450


	//   ....[1]....
        /*055c*/ 	.word	0x0000eff0


	//   ....[2]....
        /*0560*/ 	.word	0x0000f0c0


	//   ....[3]....
        /*0564*/ 	.word	0x0000f120


	//   ....[4]....
        /*0568*/ 	.word	0x0000fd50


	//   ....[5]....
        /*056c*/ 	.word	0x0000fe00


	//   ....[6]....
        /*0570*/ 	.word	0x0000fe60


	//----- nvinfo : EIATTR_CTAIDZ_USED
	.align		4
.L_444:
        /*0574*/ 	.byte	0x01, 0x04
	.zero		2


	//----- nvinfo : EIATTR_MAX_THREADS
	.align		4
        /*0578*/ 	.byte	0x04, 0x05
        /*057a*/ 	.short	(.L_446 - .L_445)
.L_445:
        /*057c*/ 	.word	0x00000080
        /*0580*/ 	.word	0x00000001
        /*0584*/ 	.word	0x00000001


	//----- nvinfo : EIATTR_CRS_STACK_SIZE
	.align		4
.L_446:
        /*0588*/ 	.byte	0x04, 0x1e
        /*058a*/ 	.short	(.L_448 - .L_447)
.L_447:
        /*058c*/ 	.word	0x00000000
.L_448:


//--------------------- .nv.info._ZN7cutlass13device_kernelIN5flash19enable_sm80_to_sm89INS1_16FlashAttnFwdSm80INS1_25CollectiveMainloopFwdSm80ILi4ELi1ELb0EN4cute5tupleIJNS5_1CILi128EEENS7_ILi64EEENS7_ILi96EEEEEELi96ENS_10bfloat16_tEfNS_4arch4Sm80ELb1ELb0ELb0ELb1ELb1ELb1ELb1ELb0EEENS1_21CollectiveEpilogueFwdINS6_IJS8_SA_S9_EEENS6_IJNS7_ILi1EEESI_SI_EEESC_SE_Li128ELb1ELb1ELb0ELb0EEENS1_19SingleTileSchedulerILb1ELb0ELb1ELi128EEEEEEEEEvNT_6ParamsE --------------------------
	.section	.nv.info._ZN7cutlass13device_kernelIN5flash19enable_sm80_to_sm89INS1_16FlashAttnFwdSm80INS1_25CollectiveMainloopFwdSm80ILi4ELi1ELb0EN4cute5tupleIJNS5_1CILi128EEENS7_ILi64EEENS7_ILi96EEEEEELi96ENS_10bfloat16_tEfNS_4arch4Sm80ELb1ELb0ELb0ELb1ELb1ELb1ELb1ELb0EEENS1_21CollectiveEpilogueFwdINS6_IJS8_SA_S9_EEENS6_IJNS7_ILi1EEESI_SI_EEESC_SE_Li128ELb1ELb1ELb0ELb0EEENS1_19SingleTileSchedulerILb1ELb0ELb1ELi128EEEEEEEEEvNT_6ParamsE,"",@"SHT_CUDA_INFO"
	.sectionflags	@""
	.align	4


	//----- nvinfo : EIATTR_CUDA_API_VERSION
	.align		4
        /*0000*/ 	.byte	0x04, 0x37
        /*0002*/ 	.short	(.L_450 - .L_449)
.L_449:
        /*0004*/ 	.word	0x00000082


	//----- nvinfo : EIATTR_SW2861232_WAR
	.align		4
.L_450:
        /*0008*/ 	.byte	0x01, 0x35
	.zero		2


	//----- nvinfo : EIATTR_PARAM_CBANK
	.align		4
        /*000c*/ 	.byte	0x04, 0x0a
        /*000e*/ 	.short	(.L_452 - .L_451)
	.align		4
.L_451:
        /*0010*/ 	.word	index@(.nv.constant0._ZN7cutlass13device_kernelIN5flash19enable_sm80_to_sm89INS1_16FlashAttnFwdSm80INS1_25CollectiveMainloopFwdSm80ILi4ELi1ELb0EN4cute5tupleIJNS5_1CILi128EEENS7_ILi64EEENS7_ILi96EEEEEELi96ENS_10bfloat16_tEfNS_4arch4Sm80ELb1ELb0ELb0ELb1ELb1ELb1ELb1ELb0EEENS1_21CollectiveEpilogueFwdINS6_IJS8_SA_S9_EEENS6_IJNS7_ILi1EEESI_SI_EEESC_SE_Li128ELb1ELb1ELb0ELb0EEENS1_19SingleTileSchedulerILb1ELb0ELb1ELi128EEEEEEEEEvNT_6ParamsE)
        /*0014*/ 	.short	0x0160
        /*0016*/ 	.short	0x0418


	//----- nvinfo : EIATTR_CBANK_PARAM_SIZE
	.align		4
.L_452:
        /*0018*/ 	.byte	0x03, 0x19
        /*001a*/ 	.short	0x0418


	//----- nvinfo : EIATTR_KPARAM_INFO
	.align		4
        /*001c*/ 	.byte	0x04, 0x17
        /*001e*/ 	.short	(.L_454 - .L_453)
.L_453:
        /*0020*/ 	.word	0x00000000
        /*0024*/ 	.short	0x0000
        /*0026*/ 	.short	0x0000
        /*0028*/ 	.byte	0x00, 0xf0, 0x61, 0x10


	//----- nvinfo : EIATTR_MAXREG_COUNT
	.align		4
.L_454:
        /*002c*/ 	.byte	0x03, 0x1b
        /*002e*/ 	.short	0x00ff


	//----- nvinfo : EIATTR_NUM_BARRIERS
	.align		4
        /*0030*/ 	.byte	0x02, 0x4c
        /*0032*/ 	.byte	0x02
	.zero		1


	//----- nvinfo : EIATTR_ANNOTATIONS
	.align		4
        /*0034*/ 	.byte	0x04, 0x55
        /*0036*/ 	.short	(.L_456 - .L_455)


	//   ....[0]....
.L_455:
        /* <DEDUP_REMOVED lines=38> */


	//----- nvinfo : EIATTR_MERCURY_ISA_VERSION
	.align		4
.L_456:
        /*0288*/ 	.byte	0x03, 0x5f
        /*028a*/ 	.short	0x0000


	//----- nvinfo : EIATTR_COOP_GROUP_MASK_REGIDS
	.align		4
        /*028c*/ 	.byte	0x04, 0x29
        /*028e*/ 	.short	(.L_458 - .L_457)


	//   ....[0]....
.L_457:
        /*0290*/ 	.word	0xffffffff


	//   ....[1]....
        /*0294*/ 	.word	0xffffffff


	//   ....[2]....
        /*0298*/ 	.word	0xffffffff


	//   ....[3]....
        /*029c*/ 	.word	0xffffffff


	//   ....[4]....
        /*02a0*/ 	.word	0xffffffff


	//   ....[5]....
        /*02a4*/ 	.word	0xffffffff


	//   ....[6]....
        /*02a8*/ 	.word	0xffffffff


	//   ....[7]....
        /*02ac*/ 	.word	0xffffffff


	//   ....[8]....
        /*02b0*/ 	.word	0xffffffff


	//   ....[9]....
        /*02b4*/ 	.word	0xffffffff


	//   ....[10]....
        /*02b8*/ 	.word	0xffffffff


	//   ....[11]....
        /*02bc*/ 	.word	0xffffffff


	//   ....[12]....
        /*02c0*/ 	.word	0xffffffff


	//   ....[13]....
        /*02c4*/ 	.word	0xffffffff


	//   ....[14]....
        /*02c8*/ 	.word	0xffffffff


	//   ....[15]....
        /*02cc*/ 	.word	0xffffffff


	//   ....[16]....
        /*02d0*/ 	.word	0xffffffff


	//   ....[17]....
        /*02d4*/ 	.word	0xffffffff


	//   ....[18]....
        /*02d8*/ 	.word	0xffffffff


	//   ....[19]....
        /*02dc*/ 	.word	0xffffffff


	//   ....[20]....
        /*02e0*/ 	.word	0xffffffff


	//   ....[21]....
        /*02e4*/ 	.word	0xffffffff


	//   ....[22]....
        /*02e8*/ 	.word	0xffffffff


	//   ....[23]....
        /*02ec*/ 	.word	0xffffffff


	//   ....[24]....
        /*02f0*/ 	.word	0xffffffff


	//   ....[25]....
        /*02f4*/ 	.word	0xffffffff


	//   ....[26]....
        /*02f8*/ 	.word	0xffffffff


	//   ....[27]....
        /*02fc*/ 	.word	0xffffffff


	//   ....[28]....
        /*0300*/ 	.word	0xffffffff


	//   ....[29]....
        /*0304*/ 	.word	0xffffffff


	//   ....[30]....
        /*0308*/ 	.word	0xffffffff


	//   ....[31]....
        /*030c*/ 	.word	0xffffffff


	//   ....[32]....
        /*0310*/ 	.word	0xffffffff


	//   ....[33]....
        /*0314*/ 	.word	0xffffffff


	//   ....[34]....
        /*0318*/ 	.word	0xffffffff


	//   ....[35]....
        /*031c*/ 	.word	0xffffffff


	//   ....[36]....
        /*0320*/ 	.word	0xffffffff


	//   ....[37]....
        /*0324*/ 	.word	0xffffffff


	//   ....[38]....
        /*0328*/ 	.word	0xffffffff


	//   ....[39]....
        /*032c*/ 	.word	0xffffffff


	//   ....[40]....
        /*0330*/ 	.word	0xffffffff


	//   ....[41]....
        /*0334*/ 	.word	0xffffffff


	//   ....[42]....
        /*0338*/ 	.word	0xffffffff


	//   ....[43]....
        /*033c*/ 	.word	0xffffffff


	//   ....[44]....
        /*0340*/ 	.word	0xffffffff


	//   ....[45]....
        /*0344*/ 	.word	0xffffffff


	//   ....[46]....
        /*0348*/ 	.word	0xffffffff


	//   ....[47]....
        /*034c*/ 	.word	0xffffffff


	//   ....[48]....
        /*0350*/ 	.word	0xffffffff


	//   ....[49]....
        /*0354*/ 	.word	0xffffffff


	//   ....[50]....
        /*0358*/ 	.word	0xffffffff


	//   ....[51]....
        /*035c*/ 	.word	0xffffffff


	//   ....[52]....
        /*0360*/ 	.word	0xffffffff


	//   ....[53]....
        /*0364*/ 	.word	0xffffffff


	//   ....[54]....
        /*0368*/ 	.word	0xffffffff


	//   ....[55]....
        /*036c*/ 	.word	0xffffffff


	//   ....[56]....
        /*0370*/ 	.word	0xffffffff


	//   ....[57]....
        /*0374*/ 	.word	0xffffffff


	//   ....[58]....
        /*0378*/ 	.word	0xffffffff


	//   ....[59]....
        /*037c*/ 	.word	0xffffffff


	//   ....[60]....
        /*0380*/ 	.word	0xffffffff


	//   ....[61]....
        /*0384*/ 	.word	0xffffffff


	//   ....[62]....
        /*0388*/ 	.word	0xffffffff


	//   ....[63]....
        /*038c*/ 	.word	0xffffffff


	//   ....[64]....
        /*0390*/ 	.word	0xffffffff


	//   ....[65]....
        /*0394*/ 	.word	0xffffffff


	//   ....[66]....
        /*0398*/ 	.word	0xffffffff


	//   ....[67]....
        /*039c*/ 	.word	0xffffffff


	//   ....[68]....
        /*03a0*/ 	.word	0xffffffff


	//   ....[69]....
        /*03a4*/ 	.word	0xffffffff


	//   ....[70]....
        /*03a8*/ 	.word	0xffffffff


	//   ....[71]....
        /*03ac*/ 	.word	0xffffffff


	//   ....[72]....
        /*03b0*/ 	.word	0xffffffff


	//   ....[73]....
        /*03b4*/ 	.word	0xffffffff


	//   ....[74]....
        /*03b8*/ 	.word	0xffffffff


	//   ....[75]....
        /*03bc*/ 	.word	0xffffffff


	//   ....[76]....
        /*03c0*/ 	.word	0xffffffff


	//   ....[77]....
        /*03c4*/ 	.word	0xffffffff


	//   ....[78]....
        /*03c8*/ 	.word	0xffffffff


	//   ....[79]....
        /*03cc*/ 	.word	0xffffffff


	//   ....[80]....
        /*03d0*/ 	.word	0xffffffff


	//   ....[81]....
        /*03d4*/ 	.word	0xffffffff


	//   ....[82]....
        /*03d8*/ 	.word	0xffffffff


	//   ....[83]....
        /*03dc*/ 	.word	0xffffffff


	//   ....[84]....
        /*03e0*/ 	.word	0xffffffff


	//   ....[85]....
        /*03e4*/ 	.word	0xffffffff


	//   ....[86]....
        /*03e8*/ 	.word	0xffffffff


	//   ....[87]....
        /*03ec*/ 	.word	0xffffffff


	//   ....[88]....
        /*03f0*/ 	.word	0xffffffff


	//   ....[89]....
        /*03f4*/ 	.word	0xffffffff


	//   ....[90]....
        /*03f8*/ 	.word	0xffffffff


	//   ....[91]....
        /*03fc*/ 	.word	0xffffffff


	//   ....[92]....
        /*0400*/ 	.word	0xffffffff


	//   ....[93]....
        /*0404*/ 	.word	0xffffffff


	//   ....[94]....
        /*0408*/ 	.word	0xffffffff


	//   ....[95]....
        /*040c*/ 	.word	0xffffffff


	//   ....[96]....
        /*0410*/ 	.word	0xffffffff


	//   ....[97]....
        /*0414*/ 	.word	0xffffffff


	//   ....[98]....
        /*0418*/ 	.word	0xffffffff


	//   ....[99]....
        /*041c*/ 	.word	0xffffffff


	//   ....[100]....
        /*0420*/ 	.word	0xffffffff


	//   ....[101]....
        /*0424*/ 	.word	0xffffffff


	//   ....[102]....
        /*0428*/ 	.word	0xffffffff


	//   ....[103]....
        /*042c*/ 	.word	0xffffffff


	//   ....[104]....
        /*0430*/ 	.word	0xffffffff


	//   ....[105]....
        /*0434*/ 	.word	0xffffffff


	//   ....[106]....
        /*0438*/ 	.word	0xffffffff


	//   ....[107]....
        /*043c*/ 	.word	0xffffffff


	//   ....[108]....
        /*0440*/ 	.word	0xffffffff


	//   ....[109]....
        /*0444*/ 	.word	0xffffffff


	//   ....[110]....
        /*0448*/ 	.word	0xffffffff


	//   ....[111]....
        /*044c*/ 	.word	0xffffffff


	//   ....[112]....
        /*0450*/ 	.word	0xffffffff


	//   ....[113]....
        /*0454*/ 	.word	0xffffffff


	//   ....[114]....
        /*0458*/ 	.word	0xffffffff


	//   ....[115]....
        /*045c*/ 	.word	0xffffffff


	//   ....[116]....
        /*0460*/ 	.word	0xffffffff


	//   ....[117]....
        /*0464*/ 	.word	0xffffffff


	//   ....[118]....
        /*0468*/ 	.word	0xffffffff


	//   ....[119]....
        /*046c*/ 	.word	0xffffffff


	//   ....[120]....
        /*0470*/ 	.word	0xffffffff


	//   ....[121]....
        /*0474*/ 	.word	0xffffffff


	//   ....[122]....
        /*0478*/ 	.word	0xffffffff


	//   ....[123]....
        /*047c*/ 	.word	0xffffffff


	//   ....[124]....
        /*0480*/ 	.word	0xffffffff


	//----- nvinfo : EIATTR_COOP_GROUP_INSTR_OFFSETS
	.align		4
.L_458:
        /*0484*/ 	.byte	0x04, 0x28
        /*0486*/ 	.short	(.L_460 - .L_459)


	//   ....[0]....
.L_459:
        /*0488*/ 	.word	0x000000a0


	//   ....[1]....
        /*048c*/ 	.word	0x00002520


	//   ....[2]....
        /*0490*/ 	.word	0x00002530


	//   ....[3]....
        /*0494*/ 	.word	0x00004070


	//   ....[4]....
        /*0498*/ 	.word	0x00004080


	//   ....[5]....
        /*049c*/ 	.word	0x00005a00


	//   ....[6]....
        /*04a0*/ 	.word	0x00005a20


	//   ....[7]....
        /*04a4*/ 	.word	0x00005f20


	//   ....[8]....
        /*04a8*/ 	.word	0x00005f80


	//   ....[9]....
        /*04ac*/ 	.word	0x00006e30


	//   ....[10]....
        /*04b0*/ 	.word	0x00006e60


	//   ....[11]....
        /*04b4*/ 	.word	0x00007040


	//   ....[12]....
        /*04b8*/ 	.word	0x00007070


	//   ....[13]....
        /*04bc*/ 	.word	0x00007190


	//   ....[14]....
        /*04c0*/ 	.word	0x000071c0


	//   ....[15]....
        /*04c4*/ 	.word	0x00007300


	//   ....[16]....
        /*04c8*/ 	.word	0x00007350


	//   ....[17]....
        /*04cc*/ 	.word	0x000077e0


	//   ....[18]....
        /*04d0*/ 	.word	0x00007810


	//   ....[19]....
        /*04d4*/ 	.word	0x00007830


	//   ....[20]....
        /*04d8*/ 	.word	0x00007840


	//   ....[21]....
        /*04dc*/ 	.word	0x00007d90


	//   ....[22]....
        /*04e0*/ 	.word	0x00007db0


	//   ....[23]....
        /*04e4*/ 	.word	0x00007dc0


	//   ....[24]....
        /*04e8*/ 	.word	0x00007dd0


	//   ....[25]....
        /*04ec*/ 	.word	0x00008200


	//   ....[26]....
        /*04f0*/ 	.word	0x00008240


	//   ....[27]....
        /*04f4*/ 	.word	0x00008460


	//   ....[28]....
        /*04f8*/ 	.word	0x000084e0


	//   ....[29]....
        /*04fc*/ 	.word	0x0000b600


	//   ....[30]....
        /*0500*/ 	.word	0x0000b620


	//   ....[31]....
        /*0504*/ 	.word	0x0000b630


	//   ....[32]....
        /*0508*/ 	.word	0x0000b640


	//   ....[33]....
        /*050c*/ 	.word	0x0000b8c0


	//   ....[34]....
        /*0510*/ 	.word	0x0000b900


	//   ....[35]....
        /*0514*/ 	.word	0x0000bb20


	//   ....[36]....
        /*0518*/ 	.word	0x0000bba0


	//   ....[37]....
        /*051c*/ 	.word	0x0000f220


	//   ....[38]....
        /*0520*/ 	.word	0x0000f250


	//   ....[39]....
        /*0524*/ 	.word	0x0000f270


	//   ....[40]....
        /*0528*/ 	.word	0x0000f290


	//   ....[41]....
        /*052c*/ 	.word	0x00010310


	//   ....[42]....
        /*0530*/ 	.word	0x00010320


	//   ....[43]....
        /*0534*/ 	.word	0x00010350


	//   ....[44]....
        /*0538*/ 	.word	0x00010360


	//   ....[45]....
        /*053c*/ 	.word	0x00010760


	//   ....[46]....
        /*0540*/ 	.word	0x00010780


	//   ....[47]....
        /*0544*/ 	.word	0x00010800


	//   ....[48]....
        /*0548*/ 	.word	0x00010840


	//   ....[49]....
        /*054c*/ 	.word	0x00010fd0


	//   ....[50]....
        /*0550*/ 	.word	0x000111d0


	//   ....[51]....
        /*0554*/ 	.word	0x00011230


	//   ....[52]....
        /*0558*/ 	.word	0x000113f0


	//   ....[53]....
        /*055c*/ 	.word	0x00011470


	//   ....[54]....
        /*0560*/ 	.word	0x00011540


	//   ....[55]....
        /*0564*/ 	.word	0x00011560


	//   ....[56]....
        /*0568*/ 	.word	0x00011650


	//   ....[57]....
        /*056c*/ 	.word	0x00013190


	//   ....[58]....
        /*0570*/ 	.word	0x000131a0


	//   ....[59]....
        /*0574*/ 	.word	0x000131b0


	//   ....[60]....
        /*0578*/ 	.word	0x000131c0


	//   ....[61]....
        /*057c*/ 	.word	0x00013d30


	//   ....[62]....
        /*0580*/ 	.word	0x00013d50


	//   ....[63]....
        /*0584*/ 	.word	0x00013d70


	//   ....[64]....
        /*0588*/ 	.word	0x00013d90


	//   ....[65]....
        /*058c*/ 	.word	0x00013f90


	//   ....[66]....
        /*0590*/ 	.word	0x00013fa0


	//   ....[67]....
        /*0594*/ 	.word	0x00013fb0


	//   ....[68]....
        /*0598*/ 	.word	0x00013fd0


	//   ....[69]....
        /*059c*/ 	.word	0x000145b0


	//   ....[70]....
        /*05a0*/ 	.word	0x000146b0


	//   ....[71]....
        /*05a4*/ 	.word	0x00014af0


	//   ....[72]....
        /*05a8*/ 	.word	0x00014c70


	//   ....[73]....
        /*05ac*/ 	.word	0x00014d70


	//   ....[74]....
        /*05b0*/ 	.word	0x00014dc0


	//   ....[75]....
        /*05b4*/ 	.word	0x00014e30


	//   ....[76]....
        /*05b8*/ 	.word	0x00014e60


	//   ....[77]....
        /*05bc*/ 	.word	0x00017360


	//   ....[78]....
        /*05c0*/ 	.word	0x00017380


	//   ....[79]....
        /*05c4*/ 	.word	0x00017390


	//   ....[80]....
        /*05c8*/ 	.word	0x000173a0


	//   ....[81]....
        /*05cc*/ 	.word	0x00017740


	//   ....[82]....
        /*05d0*/ 	.word	0x00017770


	//   ....[83]....
        /*05d4*/ 	.word	0x00017780


	//   ....[84]....
        /*05d8*/ 	.word	0x000177a0


	//   ....[85]....
        /*05dc*/ 	.word	0x000182b0


	//   ....[86]....
        /*05e0*/ 	.word	0x000183e0


	//   ....[87]....
        /*05e4*/ 	.word	0x00018450


	//   ....[88]....
        /*05e8*/ 	.word	0x000184b0


	//   ....[89]....
        /*05ec*/ 	.word	0x000184c0


	//   ....[90]....
        /*05f0*/ 	.word	0x000184e0


	//   ....[91]....
        /*05f4*/ 	.word	0x000186a0


	//   ....[92]....
        /*05f8*/ 	.word	0x000189d0


	//   ....[93]....
        /*05fc*/ 	.word	0x0001a350


	//   ....[94]....
        /*0600*/ 	.word	0x0001a360


	//   ....[95]....
        /*0604*/ 	.word	0x0001a370


	//   ....[96]....
        /*0608*/ 	.word	0x0001a390


	//   ....[97]....
        /*060c*/ 	.word	0x0001a3b0


	//   ....[98]....
        /*0610*/ 	.word	0x0001a3d0


	//   ....[99]....
        /*0614*/ 	.word	0x0001a3f0


	//   ....[100]....
        /*0618*/ 	.word	0x0001a420


	//   ....[101]....
        /*061c*/ 	.word	0x0001bbe0


	//   ....[102]....
        /*0620*/ 	.word	0x0001bc30


	//   ....[103]....
        /*0624*/ 	.word	0x0001bc70


	//   ....[104]....
        /*0628*/ 	.word	0x0001bcb0


	//   ....[105]....
        /*062c*/ 	.word	0x0001bcc0


	//   ....[106]....
        /*0630*/ 	.word	0x0001bcd0


	//   ....[107]....
        /*0634*/ 	.word	0x0001bce0


	//   ....[108]....
        /*0638*/ 	.word	0x0001bcf0


	//   ....[109]....
        /*063c*/ 	.word	0x0001bf10


	//   ....[110]....
        /*0640*/ 	.word	0x0001bf20


	//   ....[111]....
        /*0644*/ 	.word	0x0001c0a0


	//   ....[112]....
        /*0648*/ 	.word	0x0001c0d0


	//   ....[113]....
        /*064c*/ 	.word	0x0001c220


	//   ....[114]....
        /*0650*/ 	.word	0x0001c250


	//   ....[115]....
        /*0654*/ 	.word	0x0001c3a0


	//   ....[116]....
        /*0658*/ 	.word	0x0001c3c0


	//   ....[117]....
        /*065c*/ 	.word	0x0001ccd0


	//   ....[118]....
        /*0660*/ 	.word	0x0001ccf0


	//   ....[119]....
        /*0664*/ 	.word	0x0001ce40


	//   ....[120]....
        /*0668*/ 	.word	0x0001ce70


	//   ....[121]....
        /*066c*/ 	.word	0x0001cfa0


	//   ....[122]....
        /*0670*/ 	.word	0x0001cfd0


	//   ....[123]....
        /*0674*/ 	.word	0x0001d100


	//   ....[124]....
        /*0678*/ 	.word	0x0001d120


	//----- nvinfo : EIATTR_EXIT_INSTR_OFFSETS
	.align		4
.L_460:
        /*067c*/ 	.byte	0x04, 0x1c
        /*067e*/ 	.short	(.L_462 - .L_461)


	//   ....[0]....
.L_461:
        /*0680*/ 	.word	0x00000450


	//   ....[1]....
        /*0684*/ 	.word	0x0001c3d0


	//   ....[2]....
        /*0688*/ 	.word	0x0001c4a0


	//   ....[3]....
        /*068c*/ 	.word	0x0001c500


	//   ....[4]....
        /*0690*/ 	.word	0x0001d130


	//   ....[5]....
        /*0694*/ 	.word	0x0001d1e0


	//   ....[6]....
        /*0698*/ 	.word	0x0001d240


	//----- nvinfo : EIATTR_CTAIDZ_USED
	.align		4
.L_462:
        /*069c*/ 	.byte	0x01, 0x04
	.zero		2


	//----- nvinfo : EIATTR_MAX_THREADS
	.align		4
        /*06a0*/ 	.byte	0x04, 0x05
        /*06a2*/ 	.short	(.L_464 - .L_463)
.L_463:
        /*06a4*/ 	.word	0x00000080
        /*06a8*/ 	.word	0x00000001
        /*06ac*/ 	.word	0x00000001


	//----- nvinfo : EIATTR_CRS_STACK_SIZE
	.align		4
.L_464:
        /*06b0*/ 	.byte	0x04, 0x1e
        /*06b2*/ 	.short	(.L_466 - .L_465)
.L_465:
        /*06b4*/ 	.word	0x00000000
.L_466:


//--------------------- .nv.callgraph             --------------------------
	.section	.nv.callgraph,"",@"SHT_CUDA_CALLGRAPH"
	.align	4
	.sectionentsize	8
	.align		4
        /*0000*/ 	.word	0x00000000
	.align		4
        /*0004*/ 	.word	0xffffffff
	.align		4
        /*0008*/ 	.word	0x00000000
	.align		4
        /*000c*/ 	.word	0xfffffffe
	.align		4
        /*0010*/ 	.word	0x00000000
	.align		4
        /*0014*/ 	.word	0xfffffffd
	.align		4
        /*0018*/ 	.word	0x00000000
	.align		4
        /*001c*/ 	.word	0xfffffffc


//--------------------- .nv.rel.action            --------------------------
	.section	.nv.rel.action,"",@"SHT_CUDA_RELOCINFO"
	.align	8
	.sectionentsize	8
        /*0000*/ 	.byte	0x73, 0x00, 0x00, 0x00, 0x00, 0x00, 0x00, 0x00, 0x00, 0x00, 0x00, 0x11, 0x25, 0x00, 0x05, 0x36


//--------------------- .nv.constant4             --------------------------
	.section	.nv.constant4,"a",@progbits
	.align	8
	.align		8
.nv.constant4:
        /*0000*/ 	.dword	_ZN82_INTERNAL_f203ee7c_46_flash_fwd_hdim96_bf16_paged_softcapall_sm80_cu_93b96ec2_39504cuda3std3__45__cpo5beginE
	.align		8
        /*0008*/ 	.dword	_ZN82_INTERNAL_f203ee7c_46_flash_fwd_hdim96_bf16_paged_softcapall_sm80_cu_93b96ec2_39504cuda3std3__45__cpo3endE
	.align		8
        /*0010*/ 	.dword	_ZN82_INTERNAL_f203ee7c_46_flash_fwd_hdim96_bf16_paged_softcapall_sm80_cu_93b96ec2_39504cuda3std3__45__cpo6cbeginE
	.align		8
        /*0018*/ 	.dword	_ZN82_INTERNAL_f203ee7c_46_flash_fwd_hdim96_bf16_paged_softcapall_sm80_cu_93b96ec2_39504cuda3std3__45__cpo4cendE
	.align		8
        /*0020*/ 	.dword	_ZN82_INTERNAL_f203ee7c_46_flash_fwd_hdim96_bf16_paged_softcapall_sm80_cu_93b96ec2_39504cuda3std3__484_GLOBAL__N__f203ee7c_46_flash_fwd_hdim96_bf16_paged_softcapall_sm80_cu_93b96ec2_39506ignoreE
	.align		8
        /*0028*/ 	.dword	_ZN82_INTERNAL_f203ee7c_46_flash_fwd_hdim96_bf16_paged_softcapall_sm80_cu_93b96ec2_39504cuda3std3__419piecewise_constructE
	.align		8
        /*0030*/ 	.dword	_ZN82_INTERNAL_f203ee7c_46_flash_fwd_hdim96_bf16_paged_softcapall_sm80_cu_93b96ec2_39504cuda3std3__48in_placeE
	.align		8
        /*0038*/ 	.dword	_ZN82_INTERNAL_f203ee7c_46_flash_fwd_hdim96_bf16_paged_softcapall_sm80_cu_93b96ec2_39504cuda3std6ranges3__45__cpo4swapE
	.align		8
        /*0040*/ 	.dword	_ZN82_INTERNAL_f203ee7c_46_flash_fwd_hdim96_bf16_paged_softcapall_sm80_cu_93b96ec2_39504cuda3std6ranges3__45__cpo9iter_moveE
	.align		8
        /*0048*/ 	.dword	_ZN82_INTERNAL_f203ee7c_46_flash_fwd_hdim96_bf16_paged_softcapall_sm80_cu_93b96ec2_39504cute7productE
	.align		8
        /*0050*/ 	.dword	_ZN82_INTERNAL_f203ee7c_46_flash_fwd_hdim96_bf16_paged_softcapall_sm80_cu_93b96ec2_39504cute1_E


//--------------------- .nv.constant0._ZN7cutlass13device_kernelIN5flash19enable_sm80_to_sm89INS1_16FlashAttnFwdSm80INS1_25CollectiveMainloopFwdSm80ILi4ELi1ELb0EN4cute5tupleIJNS5_1CILi128EEENS7_ILi64EEENS7_ILi96EEEEEELi96ENS_10bfloat16_tEfNS_4arch4Sm80ELb0ELb0ELb1ELb0ELb1ELb0ELb1ELb0EEENS1_21CollectiveEpilogueFwdINS6_IJS8_SA_S9_EEENS6_IJNS7_ILi1EEESI_SI_EEESC_SE_Li128ELb0ELb1ELb0ELb0EEENS1_19SingleTileSchedulerILb0ELb0ELb1ELi128EEEEEEEEEvNT_6ParamsE --------------------------
	.section	.nv.constant0._ZN7cutlass13device_kernelIN5flash19enable_sm80_to_sm89INS1_16FlashAttnFwdSm80INS1_25CollectiveMainloopFwdSm80ILi4ELi1ELb0EN4cute5tupleIJNS5_1CILi128EEENS7_ILi64EEENS7_ILi96EEEEEELi96ENS_10bfloat16_tEfNS_4arch4Sm80ELb0ELb0ELb1ELb0ELb1ELb0ELb1ELb0EEENS1_21CollectiveEpilogueFwdINS6_IJS8_SA_S9_EEENS6_IJNS7_ILi1EEESI_SI_EEESC_SE_Li128ELb0ELb1ELb0ELb0EEENS1_19SingleTileSchedulerILb0ELb0ELb1ELi128EEEEEEEEEvNT_6ParamsE,"a",@progbits
	.sectionflags	@""
	.align	4
.nv.constant0._ZN7cutlass13device_kernelIN5flash19enable_sm80_to_sm89INS1_16FlashAttnFwdSm80INS1_25CollectiveMainloopFwdSm80ILi4ELi1ELb0EN4cute5tupleIJNS5_1CILi128EEENS7_ILi64EEENS7_ILi96EEEEEELi96ENS_10bfloat16_tEfNS_4arch4Sm80ELb0ELb0ELb1ELb0ELb1ELb0ELb1ELb0EEENS1_21CollectiveEpilogueFwdINS6_IJS8_SA_S9_EEENS6_IJNS7_ILi1EEESI_SI_EEESC_SE_Li128ELb0ELb1ELb0ELb0EEENS1_19SingleTileSchedulerILb0ELb0ELb1ELi128EEEEEEEEEvNT_6ParamsE:
	.zero		1400


//--------------------- .nv.constant0._ZN7cutlass13device_kernelIN5flash19enable_sm80_to_sm89INS1_16FlashAttnFwdSm80INS1_25CollectiveMainloopFwdSm80ILi4ELi1ELb0EN4cute5tupleIJNS5_1CILi128EEENS7_ILi64EEENS7_ILi96EEEEEELi96ENS_10bfloat16_tEfNS_4arch4Sm80ELb0ELb0ELb1ELb1ELb1ELb0ELb1ELb0EEENS1_21CollectiveEpilogueFwdINS6_IJS8_SA_S9_EEENS6_IJNS7_ILi1EEESI_SI_EEESC_SE_Li128ELb1ELb1ELb0ELb0EEENS1_19SingleTileSchedulerILb1ELb0ELb1ELi128EEEEEEEEEvNT_6ParamsE --------------------------
	.section	.nv.constant0._ZN7cutlass13device_kernelIN5flash19enable_sm80_to_sm89INS1_16FlashAttnFwdSm80INS1_25CollectiveMainloopFwdSm80ILi4ELi1ELb0EN4cute5tupleIJNS5_1CILi128EEENS7_ILi64EEENS7_ILi96EEEEEELi96ENS_10bfloat16_tEfNS_4arch4Sm80ELb0ELb0ELb1ELb1ELb1ELb0ELb1ELb0EEENS1_21CollectiveEpilogueFwdINS6_IJS8_SA_S9_EEENS6_IJNS7_ILi1EEESI_SI_EEESC_SE_Li128ELb1ELb1ELb0ELb0EEENS1_19SingleTileSchedulerILb1ELb0ELb1ELi128EEEEEEEEEvNT_6ParamsE,"a",@progbits
	.sectionflags	@""
	.align	4
.nv.constant0._ZN7cutlass13device_kernelIN5flash19enable_sm80_to_sm89INS1_16FlashAttnFwdSm80INS1_25CollectiveMainloopFwdSm80ILi4ELi1ELb0EN4cute5tupleIJNS5_1CILi128EEENS7_ILi64EEENS7_ILi96EEEEEELi96ENS_10bfloat16_tEfNS_4arch4Sm80ELb0ELb0ELb1ELb1ELb1ELb0ELb1ELb0EEENS1_21CollectiveEpilogueFwdINS6_IJS8_SA_S9_EEENS6_IJNS7_ILi1EEESI_SI_EEESC_SE_Li128ELb1ELb1ELb0ELb0EEENS1_19SingleTileSchedulerILb1ELb0ELb1ELi128EEEEEEEEEvNT_6ParamsE:
	.zero		1400


//--------------------- .nv.constant0._ZN7cutlass13device_kernelIN5flash19enable_sm80_to_sm89INS1_16FlashAttnFwdSm80INS1_25CollectiveMainloopFwdSm80ILi4ELi1ELb0EN4cute5tupleIJNS5_1CILi128EEENS7_ILi64EEENS7_ILi96EEEEEELi96ENS_10bfloat16_tEfNS_4arch4Sm80ELb0ELb0ELb1ELb1ELb1ELb1ELb1ELb0EEENS1_21CollectiveEpilogueFwdINS6_IJS8_SA_S9_EEENS6_IJNS7_ILi1EEESI_SI_EEESC_SE_Li128ELb1ELb1ELb0ELb0EEENS1_19SingleTileSchedulerILb1ELb0ELb1ELi128EEEEEEEEEvNT_6ParamsE --------------------------
	.section	.nv.constant0._ZN7cutlass13device_kernelIN5flash19enable_sm80_to_sm89INS1_16FlashAttnFwdSm80INS1_25CollectiveMainloopFwdSm80ILi4ELi1ELb0EN4cute5tupleIJNS5_1CILi128EEENS7_ILi64EEENS7_ILi96EEEEEELi96ENS_10bfloat16_tEfNS_4arch4Sm80ELb0ELb0ELb1ELb1ELb1ELb1ELb1ELb0EEENS1_21CollectiveEpilogueFwdINS6_IJS8_SA_S9_EEENS6_IJNS7_ILi1EEESI_SI_EEESC_SE_Li128ELb1ELb1ELb0ELb0EEENS1_19SingleTileSchedulerILb1ELb0ELb1ELi128EEEEEEEEEvNT_6ParamsE,"a",@progbits
	.sectionflags	@""
	.align	4
.nv.constant0._ZN7cutlass13device_kernelIN5flash19enable_sm80_to_sm89INS1_16FlashAttnFwdSm80INS1_25CollectiveMainloopFwdSm80ILi4ELi1ELb0EN4cute5tupleIJNS5_1CILi128EEENS7_ILi64EEENS7_ILi96EEEEEELi96ENS_10bfloat16_tEfNS_4arch4Sm80ELb0ELb0ELb1ELb1ELb1ELb1ELb1ELb0EEENS1_21CollectiveEpilogueFwdINS6_IJS8_SA_S9_EEENS6_IJNS7_ILi1EEESI_SI_EEESC_SE_Li128ELb1ELb1ELb0ELb0EEENS1_19SingleTileSchedulerILb1ELb0ELb1ELi128EEEEEEEEEvNT_6ParamsE:
	.zero		1400


//--------------------- .nv.constant0._ZN7cutlass13device_kernelIN5flash19enable_sm80_to_sm89INS1_16FlashAttnFwdSm80INS1_25CollectiveMainloopFwdSm80ILi4ELi1ELb0EN4cute5tupleIJNS5_1CILi128EEENS7_ILi48EEENS7_ILi96EEEEEELi96ENS_10bfloat16_tEfNS_4arch4Sm80ELb0ELb1ELb1ELb0ELb1ELb0ELb1ELb0EEENS1_21CollectiveEpilogueFwdINS6_IJS8_SA_S9_EEENS6_IJNS7_ILi1EEESI_SI_EEESC_SE_Li128ELb0ELb1ELb0ELb0EEENS1_19SingleTileSchedulerILb0ELb0ELb1ELi128EEEEEEEEEvNT_6ParamsE --------------------------
	.section	.nv.constant0._ZN7cutlass13device_kernelIN5flash19enable_sm80_to_sm89INS1_16FlashAttnFwdSm80INS1_25CollectiveMainloopFwdSm80ILi4ELi1ELb0EN4cute5tupleIJNS5_1CILi128EEENS7_ILi48EEENS7_ILi96EEEEEELi96ENS_10bfloat16_tEfNS_4arch4Sm80ELb0ELb1ELb1ELb0ELb1ELb0ELb1ELb0EEENS1_21CollectiveEpilogueFwdINS6_IJS8_SA_S9_EEENS6_IJNS7_ILi1EEESI_SI_EEESC_SE_Li128ELb0ELb1ELb0ELb0EEENS1_19SingleTileSchedulerILb0ELb0ELb1ELi128EEEEEEEEEvNT_6ParamsE,"a",@progbits
	.sectionflags	@""
	.align	4
.nv.constant0._ZN7cutlass13device_kernelIN5flash19enable_sm80_to_sm89INS1_16FlashAttnFwdSm80INS1_25CollectiveMainloopFwdSm80ILi4ELi1ELb0EN4cute5tupleIJNS5_1CILi128EEENS7_ILi48EEENS7_ILi96EEEEEELi96ENS_10bfloat16_tEfNS_4arch4Sm80ELb0ELb1ELb1ELb0ELb1ELb0ELb1ELb0EEENS1_21CollectiveEpilogueFwdINS6_IJS8_SA_S9_EEENS6_IJNS7_ILi1EEESI_SI_EEESC_SE_Li128ELb0ELb1ELb0ELb0EEENS1_19SingleTileSchedulerILb0ELb0ELb1ELi128EEEEEEEEEvNT_6ParamsE:
	.zero		1400


//--------------------- .nv.constant0._ZN7cutlass13device_kernelIN5flash19enable_sm80_to_sm89INS1_16FlashAttnFwdSm80INS1_25CollectiveMainloopFwdSm80ILi4ELi1ELb0EN4cute5tupleIJNS5_1CILi128EEENS7_ILi48EEENS7_ILi96EEEEEELi96ENS_10bfloat16_tEfNS_4arch4Sm80ELb0ELb1ELb1ELb1ELb1ELb0ELb1ELb0EEENS1_21CollectiveEpilogueFwdINS6_IJS8_SA_S9_EEENS6_IJNS7_ILi1EEESI_SI_EEESC_SE_Li128ELb1ELb1ELb0ELb0EEENS1_19SingleTileSchedulerILb1ELb0ELb1ELi128EEEEEEEEEvNT_6ParamsE --------------------------
	.section	.nv.constant0._ZN7cutlass13device_kernelIN5flash19enable_sm80_to_sm89INS1_16FlashAttnFwdSm80INS1_25CollectiveMainloopFwdSm80ILi4ELi1ELb0EN4cute5tupleIJNS5_1CILi128EEENS7_ILi48EEENS7_ILi96EEEEEELi96ENS_10bfloat16_tEfNS_4arch4Sm80ELb0ELb1ELb1ELb1ELb1ELb0ELb1ELb0EEENS1_21CollectiveEpilogueFwdINS6_IJS8_SA_S9_EEENS6_IJNS7_ILi1EEESI_SI_EEESC_SE_Li128ELb1ELb1ELb0ELb0EEENS1_19SingleTileSchedulerILb1ELb0ELb1ELi128EEEEEEEEEvNT_6ParamsE,"a",@progbits
	.sectionflags	@""
	.align	4
.nv.constant0._ZN7cutlass13device_kernelIN5flash19enable_sm80_to_sm89INS1_16FlashAttnFwdSm80INS1_25CollectiveMainloopFwdSm80ILi4ELi1ELb0EN4cute5tupleIJNS5_1CILi128EEENS7_ILi48EEENS7_ILi96EEEEEELi96ENS_10bfloat16_tEfNS_4arch4Sm80ELb0ELb1ELb1ELb1ELb1ELb0ELb1ELb0EEENS1_21CollectiveEpilogueFwdINS6_IJS8_SA_S9_EEENS6_IJNS7_ILi1EEESI_SI_EEESC_SE_Li128ELb1ELb1ELb0ELb0EEENS1_19SingleTileSchedulerILb1ELb0ELb1ELi128EEEEEEEEEvNT_6ParamsE:
	.zero		1400


//--------------------- .nv.constant0._ZN7cutlass13device_kernelIN5flash19enable_sm80_to_sm89INS1_16FlashAttnFwdSm80INS1_25CollectiveMainloopFwdSm80ILi4ELi1ELb0EN4cute5tupleIJNS5_1CILi128EEENS7_ILi48EEENS7_ILi96EEEEEELi96ENS_10bfloat16_tEfNS_4arch4Sm80ELb0ELb1ELb1ELb1ELb1ELb1ELb1ELb0EEENS1_21CollectiveEpilogueFwdINS6_IJS8_SA_S9_EEENS6_IJNS7_ILi1EEESI_SI_EEESC_SE_Li128ELb1ELb1ELb0ELb0EEENS1_19SingleTileSchedulerILb1ELb0ELb1ELi128EEEEEEEEEvNT_6ParamsE --------------------------
	.section	.nv.constant0._ZN7cutlass13device_kernelIN5flash19enable_sm80_to_sm89INS1_16FlashAttnFwdSm80INS1_25CollectiveMainloopFwdSm80ILi4ELi1ELb0EN4cute5tupleIJNS5_1CILi128EEENS7_ILi48EEENS7_ILi96EEEEEELi96ENS_10bfloat16_tEfNS_4arch4Sm80ELb0ELb1ELb1ELb1ELb1ELb1ELb1ELb0EEENS1_21CollectiveEpilogueFwdINS6_IJS8_SA_S9_EEENS6_IJNS7_ILi1EEESI_SI_EEESC_SE_Li128ELb1ELb1ELb0ELb0EEENS1_19SingleTileSchedulerILb1ELb0ELb1ELi128EEEEEEEEEvNT_6ParamsE,"a",@progbits
	.sectionflags	@""
	.align	4
.nv.constant0._ZN7cutlass13device_kernelIN5flash19enable_sm80_to_sm89INS1_16FlashAttnFwdSm80INS1_25CollectiveMainloopFwdSm80ILi4ELi1ELb0EN4cute5tupleIJNS5_1CILi128EEENS7_ILi48EEENS7_ILi96EEEEEELi96ENS_10bfloat16_tEfNS_4arch4Sm80ELb0ELb1ELb1ELb1ELb1ELb1ELb1ELb0EEENS1_21CollectiveEpilogueFwdINS6_IJS8_SA_S9_EEENS6_IJNS7_ILi1EEESI_SI_EEESC_SE_Li128ELb1ELb1ELb0ELb0EEENS1_19SingleTileSchedulerILb1ELb0ELb1ELi128EEEEEEEEEvNT_6ParamsE:
	.zero		1400


//--------------------- .nv.constant0._ZN7cutlass13device_kernelIN5flash19enable_sm80_to_sm89INS1_16FlashAttnFwdSm80INS1_25CollectiveMainloopFwdSm80ILi4ELi1ELb0EN4cute5tupleIJNS5_1CILi128EEENS7_ILi64EEENS7_ILi96EEEEEELi96ENS_10bfloat16_tEfNS_4arch4Sm80ELb1ELb0ELb1ELb0ELb1ELb0ELb1ELb0EEENS1_21CollectiveEpilogueFwdINS6_IJS8_SA_S9_EEENS6_IJNS7_ILi1EEESI_SI_EEESC_SE_Li128ELb0ELb1ELb0ELb0EEENS1_30DynamicPersistentTileSchedulerILi128ELi128ELb0ELb1ELb0EEEEEEEEEvNT_6ParamsE --------------------------
	.section	.nv.constant0._ZN7cutlass13device_kernelIN5flash19enable_sm80_to_sm89INS1_16FlashAttnFwdSm80INS1_25CollectiveMainloopFwdSm80ILi4ELi1ELb0EN4cute5tupleIJNS5_1CILi128EEENS7_ILi64EEENS7_ILi96EEEEEELi96ENS_10bfloat16_tEfNS_4arch4Sm80ELb1ELb0ELb1ELb0ELb1ELb0ELb1ELb0EEENS1_21CollectiveEpilogueFwdINS6_IJS8_SA_S9_EEENS6_IJNS7_ILi1EEESI_SI_EEESC_SE_Li128ELb0ELb1ELb0ELb0EEENS1_30DynamicPersistentTileSchedulerILi128ELi128ELb0ELb1ELb0EEEEEEEEEvNT_6ParamsE,"a",@progbits
	.sectionflags	@""
	.align	4
.nv.constant0._ZN7cutlass13device_kernelIN5flash19enable_sm80_to_sm89INS1_16FlashAttnFwdSm80INS1_25CollectiveMainloopFwdSm80ILi4ELi1ELb0EN4cute5tupleIJNS5_1CILi128EEENS7_ILi64EEENS7_ILi96EEEEEELi96ENS_10bfloat16_tEfNS_4arch4Sm80ELb1ELb0ELb1ELb0ELb1ELb0ELb1ELb0EEENS1_21CollectiveEpilogueFwdINS6_IJS8_SA_S9_EEENS6_IJNS7_ILi1EEESI_SI_EEESC_SE_Li128ELb0ELb1ELb0ELb0EEENS1_30DynamicPersistentTileSchedulerILi128ELi128ELb0ELb1ELb0EEEEEEEEEvNT_6ParamsE:
	.zero		1416


//--------------------- .nv.constant0._ZN7cutlass13device_kernelIN5flash19enable_sm80_to_sm89INS1_16FlashAttnFwdSm80INS1_25CollectiveMainloopFwdSm80ILi4ELi1ELb0EN4cute5tupleIJNS5_1CILi128EEENS7_ILi64EEENS7_ILi96EEEEEELi96ENS_10bfloat16_tEfNS_4arch4Sm80ELb1ELb0ELb1ELb1ELb1ELb0ELb1ELb0EEENS1_21CollectiveEpilogueFwdINS6_IJS8_SA_S9_EEENS6_IJNS7_ILi1EEESI_SI_EEESC_SE_Li128ELb1ELb1ELb0ELb0EEENS1_19SingleTileSchedulerILb1ELb0ELb1ELi128EEEEEEEEEvNT_6ParamsE --------------------------
	.section	.nv.constant0._ZN7cutlass13device_kernelIN5flash19enable_sm80_to_sm89INS1_16FlashAttnFwdSm80INS1_25CollectiveMainloopFwdSm80ILi4ELi1ELb0EN4cute5tupleIJNS5_1CILi128EEENS7_ILi64EEENS7_ILi96EEEEEELi96ENS_10bfloat16_tEfNS_4arch4Sm80ELb1ELb0ELb1ELb1ELb1ELb0ELb1ELb0EEENS1_21CollectiveEpilogueFwdINS6_IJS8_SA_S9_EEENS6_IJNS7_ILi1EEESI_SI_EEESC_SE_Li128ELb1ELb1ELb0ELb0EEENS1_19SingleTileSchedulerILb1ELb0ELb1ELi128EEEEEEEEEvNT_6ParamsE,"a",@progbits
	.sectionflags	@""
	.align	4
.nv.constant0._ZN7cutlass13device_kernelIN5flash19enable_sm80_to_sm89INS1_16FlashAttnFwdSm80INS1_25CollectiveMainloopFwdSm80ILi4ELi1ELb0EN4cute5tupleIJNS5_1CILi128EEENS7_ILi64EEENS7_ILi96EEEEEELi96ENS_10bfloat16_tEfNS_4arch4Sm80ELb1ELb0ELb1ELb1ELb1ELb0ELb1ELb0EEENS1_21CollectiveEpilogueFwdINS6_IJS8_SA_S9_EEENS6_IJNS7_ILi1EEESI_SI_EEESC_SE_Li128ELb1ELb1ELb0ELb0EEENS1_19SingleTileSchedulerILb1ELb0ELb1ELi128EEEEEEEEEvNT_6ParamsE:
	.zero		1400


//--------------------- .nv.constant0._ZN7cutlass13device_kernelIN5flash19enable_sm80_to_sm89INS1_16FlashAttnFwdSm80INS1_25CollectiveMainloopFwdSm80ILi4ELi1ELb0EN4cute5tupleIJNS5_1CILi128EEENS7_ILi64EEENS7_ILi96EEEEEELi96ENS_10bfloat16_tEfNS_4arch4Sm80ELb1ELb0ELb1ELb1ELb1ELb1ELb1ELb0EEENS1_21CollectiveEpilogueFwdINS6_IJS8_SA_S9_EEENS6_IJNS7_ILi1EEESI_SI_EEESC_SE_Li128ELb1ELb1ELb0ELb0EEENS1_19SingleTileSchedulerILb1ELb0ELb1ELi128EEEEEEEEEvNT_6ParamsE --------------------------
	.section	.nv.constant0._ZN7cutlass13device_kernelIN5flash19enable_sm80_to_sm89INS1_16FlashAttnFwdSm80INS1_25CollectiveMainloopFwdSm80ILi4ELi1ELb0EN4cute5tupleIJNS5_1CILi128EEENS7_ILi64EEENS7_ILi96EEEEEELi96ENS_10bfloat16_tEfNS_4arch4Sm80ELb1ELb0ELb1ELb1ELb1ELb1ELb1ELb0EEENS1_21CollectiveEpilogueFwdINS6_IJS8_SA_S9_EEENS6_IJNS7_ILi1EEESI_SI_EEESC_SE_Li128ELb1ELb1ELb0ELb0EEENS1_19SingleTileSchedulerILb1ELb0ELb1ELi128EEEEEEEEEvNT_6ParamsE,"a",@progbits
	.sectionflags	@""
	.align	4
.nv.constant0._ZN7cutlass13device_kernelIN5flash19enable_sm80_to_sm89INS1_16FlashAttnFwdSm80INS1_25CollectiveMainloopFwdSm80ILi4ELi1ELb0EN4cute5tupleIJNS5_1CILi128EEENS7_ILi64EEENS7_ILi96EEEEEELi96ENS_10bfloat16_tEfNS_4arch4Sm80ELb1ELb0ELb1ELb1ELb1ELb1ELb1ELb0EEENS1_21CollectiveEpilogueFwdINS6_IJS8_SA_S9_EEENS6_IJNS7_ILi1EEESI_SI_EEESC_SE_Li128ELb1ELb1ELb0ELb0EEENS1_19SingleTileSchedulerILb1ELb0ELb1ELi128EEEEEEEEEvNT_6ParamsE:
	.zero		1400


//--------------------- .nv.constant0._ZN7cutlass13device_kernelIN5flash19enable_sm80_to_sm89INS1_16FlashAttnFwdSm80INS1_25CollectiveMainloopFwdSm80ILi4ELi1ELb0EN4cute5tupleIJNS5_1CILi128EEENS7_ILi64EEENS7_ILi96EEEEEELi96ENS_10bfloat16_tEfNS_4arch4Sm80ELb0ELb0ELb0ELb0ELb1ELb0ELb1ELb0EEENS1_21CollectiveEpilogueFwdINS6_IJS8_SA_S9_EEENS6_IJNS7_ILi1EEESI_SI_EEESC_SE_Li128ELb0ELb1ELb0ELb0EEENS1_19SingleTileSchedulerILb0ELb0ELb1ELi128EEEEEEEEEvNT_6ParamsE --------------------------
	.section	.nv.constant0._ZN7cutlass13device_kernelIN5flash19enable_sm80_to_sm89INS1_16FlashAttnFwdSm80INS1_25CollectiveMainloopFwdSm80ILi4ELi1ELb0EN4cute5tupleIJNS5_1CILi128EEENS7_ILi64EEENS7_ILi96EEEEEELi96ENS_10bfloat16_tEfNS_4arch4Sm80ELb0ELb0ELb0ELb0ELb1ELb0ELb1ELb0EEENS1_21CollectiveEpilogueFwdINS6_IJS8_SA_S9_EEENS6_IJNS7_ILi1EEESI_SI_EEESC_SE_Li128ELb0ELb1ELb0ELb0EEENS1_19SingleTileSchedulerILb0ELb0ELb1ELi128EEEEEEEEEvNT_6ParamsE,"a",@progbits
	.sectionflags	@""
	.align	4
.nv.constant0._ZN7cutlass13device_kernelIN5flash19enable_sm80_to_sm89INS1_16FlashAttnFwdSm80INS1_25CollectiveMainloopFwdSm80ILi4ELi1ELb0EN4cute5tupleIJNS5_1CILi128EEENS7_ILi64EEENS7_ILi96EEEEEELi96ENS_10bfloat16_tEfNS_4arch4Sm80ELb0ELb0ELb0ELb0ELb1ELb0ELb1ELb0EEENS1_21CollectiveEpilogueFwdINS6_IJS8_SA_S9_EEENS6_IJNS7_ILi1EEESI_SI_EEESC_SE_Li128ELb0ELb1ELb0ELb0EEENS1_19SingleTileSchedulerILb0ELb0ELb1ELi128EEEEEEEEEvNT_6ParamsE:
	.zero		1400


//--------------------- .nv.constant0._ZN7cutlass13device_kernelIN5flash19enable_sm80_to_sm89INS1_16FlashAttnFwdSm80INS1_25CollectiveMainloopFwdSm80ILi4ELi1ELb0EN4cute5tupleIJNS5_1CILi128EEENS7_ILi64EEENS7_ILi96EEEEEELi96ENS_10bfloat16_tEfNS_4arch4Sm80ELb0ELb0ELb0ELb1ELb1ELb0ELb1ELb0EEENS1_21CollectiveEpilogueFwdINS6_IJS8_SA_S9_EEENS6_IJNS7_ILi1EEESI_SI_EEESC_SE_Li128ELb1ELb1ELb0ELb0EEENS1_19SingleTileSchedulerILb1ELb0ELb1ELi128EEEEEEEEEvNT_6ParamsE --------------------------
	.section	.nv.constant0._ZN7cutlass13device_kernelIN5flash19enable_sm80_to_sm89INS1_16FlashAttnFwdSm80INS1_25CollectiveMainloopFwdSm80ILi4ELi1ELb0EN4cute5tupleIJNS5_1CILi128EEENS7_ILi64EEENS7_ILi96EEEEEELi96ENS_10bfloat16_tEfNS_4arch4Sm80ELb0ELb0ELb0ELb1ELb1ELb0ELb1ELb0EEENS1_21CollectiveEpilogueFwdINS6_IJS8_SA_S9_EEENS6_IJNS7_ILi1EEESI_SI_EEESC_SE_Li128ELb1ELb1ELb0ELb0EEENS1_19SingleTileSchedulerILb1ELb0ELb1ELi128EEEEEEEEEvNT_6ParamsE,"a",@progbits
	.sectionflags	@""
	.align	4
.nv.constant0._ZN7cutlass13device_kernelIN5flash19enable_sm80_to_sm89INS1_16FlashAttnFwdSm80INS1_25CollectiveMainloopFwdSm80ILi4ELi1ELb0EN4cute5tupleIJNS5_1CILi128EEENS7_ILi64EEENS7_ILi96EEEEEELi96ENS_10bfloat16_tEfNS_4arch4Sm80ELb0ELb0ELb0ELb1ELb1ELb0ELb1ELb0EEENS1_21CollectiveEpilogueFwdINS6_IJS8_SA_S9_EEENS6_IJNS7_ILi1EEESI_SI_EEESC_SE_Li128ELb1ELb1ELb0ELb0EEENS1_19SingleTileSchedulerILb1ELb0ELb1ELi128EEEEEEEEEvNT_6ParamsE:
	.zero		1400


//--------------------- .nv.constant0._ZN7cutlass13device_kernelIN5flash19enable_sm80_to_sm89INS1_16FlashAttnFwdSm80INS1_25CollectiveMainloopFwdSm80ILi4ELi1ELb0EN4cute5tupleIJNS5_1CILi128EEENS7_ILi64EEENS7_ILi96EEEEEELi96ENS_10bfloat16_tEfNS_4arch4Sm80ELb0ELb0ELb0ELb1ELb1ELb1ELb1ELb0EEENS1_21CollectiveEpilogueFwdINS6_IJS8_SA_S9_EEENS6_IJNS7_ILi1EEESI_SI_EEESC_SE_Li128ELb1ELb1ELb0ELb0EEENS1_19SingleTileSchedulerILb1ELb0ELb1ELi128EEEEEEEEEvNT_6ParamsE --------------------------
	.section	.nv.constant0._ZN7cutlass13device_kernelIN5flash19enable_sm80_to_sm89INS1_16FlashAttnFwdSm80INS1_25CollectiveMainloopFwdSm80ILi4ELi1ELb0EN4cute5tupleIJNS5_1CILi128EEENS7_ILi64EEENS7_ILi96EEEEEELi96ENS_10bfloat16_tEfNS_4arch4Sm80ELb0ELb0ELb0ELb1ELb1ELb1ELb1ELb0EEENS1_21CollectiveEpilogueFwdINS6_IJS8_SA_S9_EEENS6_IJNS7_ILi1EEESI_SI_EEESC_SE_Li128ELb1ELb1ELb0ELb0EEENS1_19SingleTileSchedulerILb1ELb0ELb1ELi128EEEEEEEEEvNT_6ParamsE,"a",@progbits
	.sectionflags	@""
	.align	4
.nv.constant0._ZN7cutlass13device_kernelIN5flash19enable_sm80_to_sm89INS1_16FlashAttnFwdSm80INS1_25CollectiveMainloopFwdSm80ILi4ELi1ELb0EN4cute5tupleIJNS5_1CILi128EEENS7_ILi64EEENS7_ILi96EEEEEELi96ENS_10bfloat16_tEfNS_4arch4Sm80ELb0ELb0ELb0ELb1ELb1ELb1ELb1ELb0EEENS1_21CollectiveEpilogueFwdINS6_IJS8_SA_S9_EEENS6_IJNS7_ILi1EEESI_SI_EEESC_SE_Li128ELb1ELb1ELb0ELb0EEENS1_19SingleTileSchedulerILb1ELb0ELb1ELi128EEEEEEEEEvNT_6ParamsE:
	.zero		1400


//--------------------- .nv.constant0._ZN7cutlass13device_kernelIN5flash19enable_sm80_to_sm89INS1_16FlashAttnFwdSm80INS1_25CollectiveMainloopFwdSm80ILi4ELi1ELb0EN4cute5tupleIJNS5_1CILi128EEENS7_ILi48EEENS7_ILi96EEEEEELi96ENS_10bfloat16_tEfNS_4arch4Sm80ELb0ELb1ELb0ELb0ELb1ELb0ELb1ELb0EEENS1_21CollectiveEpilogueFwdINS6_IJS8_SA_S9_EEENS6_IJNS7_ILi1EEESI_SI_EEESC_SE_Li128ELb0ELb1ELb0ELb0EEENS1_19SingleTileSchedulerILb0ELb0ELb1ELi128EEEEEEEEEvNT_6ParamsE --------------------------
	.section	.nv.constant0._ZN7cutlass13device_kernelIN5flash19enable_sm80_to_sm89INS1_16FlashAttnFwdSm80INS1_25CollectiveMainloopFwdSm80ILi4ELi1ELb0EN4cute5tupleIJNS5_1CILi128EEENS7_ILi48EEENS7_ILi96EEEEEELi96ENS_10bfloat16_tEfNS_4arch4Sm80ELb0ELb1ELb0ELb0ELb1ELb0ELb1ELb0EEENS1_21CollectiveEpilogueFwdINS6_IJS8_SA_S9_EEENS6_IJNS7_ILi1EEESI_SI_EEESC_SE_Li128ELb0ELb1ELb0ELb0EEENS1_19SingleTileSchedulerILb0ELb0ELb1ELi128EEEEEEEEEvNT_6ParamsE,"a",@progbits
	.sectionflags	@""
	.align	4
.nv.constant0._ZN7cutlass13device_kernelIN5flash19enable_sm80_to_sm89INS1_16FlashAttnFwdSm80INS1_25CollectiveMainloopFwdSm80ILi4ELi1ELb0EN4cute5tupleIJNS5_1CILi128EEENS7_ILi48EEENS7_ILi96EEEEEELi96ENS_10bfloat16_tEfNS_4arch4Sm80ELb0ELb1ELb0ELb0ELb1ELb0ELb1ELb0EEENS1_21CollectiveEpilogueFwdINS6_IJS8_SA_S9_EEENS6_IJNS7_ILi1EEESI_SI_EEESC_SE_Li128ELb0ELb1ELb0ELb0EEENS1_19SingleTileSchedulerILb0ELb0ELb1ELi128EEEEEEEEEvNT_6ParamsE:
	.zero		1400


//--------------------- .nv.constant0._ZN7cutlass13device_kernelIN5flash19enable_sm80_to_sm89INS1_16FlashAttnFwdSm80INS1_25CollectiveMainloopFwdSm80ILi4ELi1ELb0EN4cute5tupleIJNS5_1CILi128EEENS7_ILi48EEENS7_ILi96EEEEEELi96ENS_10bfloat16_tEfNS_4arch4Sm80ELb0ELb1ELb0ELb1ELb1ELb0ELb1ELb0EEENS1_21CollectiveEpilogueFwdINS6_IJS8_SA_S9_EEENS6_IJNS7_ILi1EEESI_SI_EEESC_SE_Li128ELb1ELb1ELb0ELb0EEENS1_19SingleTileSchedulerILb1ELb0ELb1ELi128EEEEEEEEEvNT_6ParamsE --------------------------
	.section	.nv.constant0._ZN7cutlass13device_kernelIN5flash19enable_sm80_to_sm89INS1_16FlashAttnFwdSm80INS1_25CollectiveMainloopFwdSm80ILi4ELi1ELb0EN4cute5tupleIJNS5_1CILi128EEENS7_ILi48EEENS7_ILi96EEEEEELi96ENS_10bfloat16_tEfNS_4arch4Sm80ELb0ELb1ELb0ELb1ELb1ELb0ELb1ELb0EEENS1_21CollectiveEpilogueFwdINS6_IJS8_SA_S9_EEENS6_IJNS7_ILi1EEESI_SI_EEESC_SE_Li128ELb1ELb1ELb0ELb0EEENS1_19SingleTileSchedulerILb1ELb0ELb1ELi128EEEEEEEEEvNT_6ParamsE,"a",@progbits
	.sectionflags	@""
	.align	4
.nv.constant0._ZN7cutlass13device_kernelIN5flash19enable_sm80_to_sm89INS1_16FlashAttnFwdSm80INS1_25CollectiveMainloopFwdSm80ILi4ELi1ELb0EN4cute5tupleIJNS5_1CILi128EEENS7_ILi48EEENS7_ILi96EEEEEELi96ENS_10bfloat16_tEfNS_4arch4Sm80ELb0ELb1ELb0ELb1ELb1ELb0ELb1ELb0EEENS1_21CollectiveEpilogueFwdINS6_IJS8_SA_S9_EEENS6_IJNS7_ILi1EEESI_SI_EEESC_SE_Li128ELb1ELb1ELb0ELb0EEENS1_19SingleTileSchedulerILb1ELb0ELb1ELi128EEEEEEEEEvNT_6ParamsE:
	.zero		1400


//--------------------- .nv.constant0._ZN7cutlass13device_kernelIN5flash19enable_sm80_to_sm89INS1_16FlashAttnFwdSm80INS1_25CollectiveMainloopFwdSm80ILi4ELi1ELb0EN4cute5tupleIJNS5_1CILi128EEENS7_ILi48EEENS7_ILi96EEEEEELi96ENS_10bfloat16_tEfNS_4arch4Sm80ELb0ELb1ELb0ELb1ELb1ELb1ELb1ELb0EEENS1_21CollectiveEpilogueFwdINS6_IJS8_SA_S9_EEENS6_IJNS7_ILi1EEESI_SI_EEESC_SE_Li128ELb1ELb1ELb0ELb0EEENS1_19SingleTileSchedulerILb1ELb0ELb1ELi128EEEEEEEEEvNT_6ParamsE --------------------------
	.section	.nv.constant0._ZN7cutlass13device_kernelIN5flash19enable_sm80_to_sm89INS1_16FlashAttnFwdSm80INS1_25CollectiveMainloopFwdSm80ILi4ELi1ELb0EN4cute5tupleIJNS5_1CILi128EEENS7_ILi48EEENS7_ILi96EEEEEELi96ENS_10bfloat16_tEfNS_4arch4Sm80ELb0ELb1ELb0ELb1ELb1ELb1ELb1ELb0EEENS1_21CollectiveEpilogueFwdINS6_IJS8_SA_S9_EEENS6_IJNS7_ILi1EEESI_SI_EEESC_SE_Li128ELb1ELb1ELb0ELb0EEENS1_19SingleTileSchedulerILb1ELb0ELb1ELi128EEEEEEEEEvNT_6ParamsE,"a",@progbits
	.sectionflags	@""
	.align	4
.nv.constant0._ZN7cutlass13device_kernelIN5flash19enable_sm80_to_sm89INS1_16FlashAttnFwdSm80INS1_25CollectiveMainloopFwdSm80ILi4ELi1ELb0EN4cute5tupleIJNS5_1CILi128EEENS7_ILi48EEENS7_ILi96EEEEEELi96ENS_10bfloat16_tEfNS_4arch4Sm80ELb0ELb1ELb0ELb1ELb1ELb1ELb1ELb0EEENS1_21CollectiveEpilogueFwdINS6_IJS8_SA_S9_EEENS6_IJNS7_ILi1EEESI_SI_EEESC_SE_Li128ELb1ELb1ELb0ELb0EEENS1_19SingleTileSchedulerILb1ELb0ELb1ELi128EEEEEEEEEvNT_6ParamsE:
	.zero		1400


//--------------------- .nv.constant0._ZN7cutlass13device_kernelIN5flash19enable_sm80_to_sm89INS1_16FlashAttnFwdSm80INS1_25CollectiveMainloopFwdSm80ILi4ELi1ELb0EN4cute5tupleIJNS5_1CILi128EEENS7_ILi64EEENS7_ILi96EEEEEELi96ENS_10bfloat16_tEfNS_4arch4Sm80ELb1ELb0ELb0ELb0ELb1ELb0ELb1ELb0EEENS1_21CollectiveEpilogueFwdINS6_IJS8_SA_S9_EEENS6_IJNS7_ILi1EEESI_SI_EEESC_SE_Li128ELb0ELb1ELb0ELb0EEENS1_30DynamicPersistentTileSchedulerILi128ELi128ELb0ELb1ELb0EEEEEEEEEvNT_6ParamsE --------------------------
	.section	.nv.constant0._ZN7cutlass13device_kernelIN5flash19enable_sm80_to_sm89INS1_16FlashAttnFwdSm80INS1_25CollectiveMainloopFwdSm80ILi4ELi1ELb0EN4cute5tupleIJNS5_1CILi128EEENS7_ILi64EEENS7_ILi96EEEEEELi96ENS_10bfloat16_tEfNS_4arch4Sm80ELb1ELb0ELb0ELb0ELb1ELb0ELb1ELb0EEENS1_21CollectiveEpilogueFwdINS6_IJS8_SA_S9_EEENS6_IJNS7_ILi1EEESI_SI_EEESC_SE_Li128ELb0ELb1ELb0ELb0EEENS1_30DynamicPersistentTileSchedulerILi128ELi128ELb0ELb1ELb0EEEEEEEEEvNT_6ParamsE,"a",@progbits
	.sectionflags	@""
	.align	4
.nv.constant0._ZN7cutlass13device_kernelIN5flash19enable_sm80_to_sm89INS1_16FlashAttnFwdSm80INS1_25CollectiveMainloopFwdSm80ILi4ELi1ELb0EN4cute5tupleIJNS5_1CILi128EEENS7_ILi64EEENS7_ILi96EEEEEELi96ENS_10bfloat16_tEfNS_4arch4Sm80ELb1ELb0ELb0ELb0ELb1ELb0ELb1ELb0EEENS1_21CollectiveEpilogueFwdINS6_IJS8_SA_S9_EEENS6_IJNS7_ILi1EEESI_SI_EEESC_SE_Li128ELb0ELb1ELb0ELb0EEENS1_30DynamicPersistentTileSchedulerILi128ELi128ELb0ELb1ELb0EEEEEEEEEvNT_6ParamsE:
	.zero		1416


//--------------------- .nv.constant0._ZN7cutlass13device_kernelIN5flash19enable_sm80_to_sm89INS1_16FlashAttnFwdSm80INS1_25CollectiveMainloopFwdSm80ILi4ELi1ELb0EN4cute5tupleIJNS5_1CILi128EEENS7_ILi64EEENS7_ILi96EEEEEELi96ENS_10bfloat16_tEfNS_4arch4Sm80ELb1ELb0ELb0ELb1ELb1ELb0ELb1ELb0EEENS1_21CollectiveEpilogueFwdINS6_IJS8_SA_S9_EEENS6_IJNS7_ILi1EEESI_SI_EEESC_SE_Li128ELb1ELb1ELb0ELb0EEENS1_19SingleTileSchedulerILb1ELb0ELb1ELi128EEEEEEEEEvNT_6ParamsE --------------------------
	.section	.nv.constant0._ZN7cutlass13device_kernelIN5flash19enable_sm80_to_sm89INS1_16FlashAttnFwdSm80INS1_25CollectiveMainloopFwdSm80ILi4ELi1ELb0EN4cute5tupleIJNS5_1CILi128EEENS7_ILi64EEENS7_ILi96EEEEEELi96ENS_10bfloat16_tEfNS_4arch4Sm80ELb1ELb0ELb0ELb1ELb1ELb0ELb1ELb0EEENS1_21CollectiveEpilogueFwdINS6_IJS8_SA_S9_EEENS6_IJNS7_ILi1EEESI_SI_EEESC_SE_Li128ELb1ELb1ELb0ELb0EEENS1_19SingleTileSchedulerILb1ELb0ELb1ELi128EEEEEEEEEvNT_6ParamsE,"a",@progbits
	.sectionflags	@""
	.align	4
.nv.constant0._ZN7cutlass13device_kernelIN5flash19enable_sm80_to_sm89INS1_16FlashAttnFwdSm80INS1_25CollectiveMainloopFwdSm80ILi4ELi1ELb0EN4cute5tupleIJNS5_1CILi128EEENS7_ILi64EEENS7_ILi96EEEEEELi96ENS_10bfloat16_tEfNS_4arch4Sm80ELb1ELb0ELb0ELb1ELb1ELb0ELb1ELb0EEENS1_21CollectiveEpilogueFwdINS6_IJS8_SA_S9_EEENS6_IJNS7_ILi1EEESI_SI_EEESC_SE_Li128ELb1ELb1ELb0ELb0EEENS1_19SingleTileSchedulerILb1ELb0ELb1ELi128EEEEEEEEEvNT_6ParamsE:
	.zero		1400


//--------------------- .nv.constant0._ZN7cutlass13device_kernelIN5flash19enable_sm80_to_sm89INS1_16FlashAttnFwdSm80INS1_25CollectiveMainloopFwdSm80ILi4ELi1ELb0EN4cute5tupleIJNS5_1CILi128EEENS7_ILi64EEENS7_ILi96EEEEEELi96ENS_10bfloat16_tEfNS_4arch4Sm80ELb1ELb0ELb0ELb1ELb1ELb1ELb1ELb0EEENS1_21CollectiveEpilogueFwdINS6_IJS8_SA_S9_EEENS6_IJNS7_ILi1EEESI_SI_EEESC_SE_Li128ELb1ELb1ELb0ELb0EEENS1_19SingleTileSchedulerILb1ELb0ELb1ELi128EEEEEEEEEvNT_6ParamsE --------------------------
	.section	.nv.constant0._ZN7cutlass13device_kernelIN5flash19enable_sm80_to_sm89INS1_16FlashAttnFwdSm80INS1_25CollectiveMainloopFwdSm80ILi4ELi1ELb0EN4cute5tupleIJNS5_1CILi128EEENS7_ILi64EEENS7_ILi96EEEEEELi96ENS_10bfloat16_tEfNS_4arch4Sm80ELb1ELb0ELb0ELb1ELb1ELb1ELb1ELb0EEENS1_21CollectiveEpilogueFwdINS6_IJS8_SA_S9_EEENS6_IJNS7_ILi1EEESI_SI_EEESC_SE_Li128ELb1ELb1ELb0ELb0EEENS1_19SingleTileSchedulerILb1ELb0ELb1ELi128EEEEEEEEEvNT_6ParamsE,"a",@progbits
	.sectionflags	@""
	.align	4
.nv.constant0._ZN7cutlass13device_kernelIN5flash19enable_sm80_to_sm89INS1_16FlashAttnFwdSm80INS1_25CollectiveMainloopFwdSm80ILi4ELi1ELb0EN4cute5tupleIJNS5_1CILi128EEENS7_ILi64EEENS7_ILi96EEEEEELi96ENS_10bfloat16_tEfNS_4arch4Sm80ELb1ELb0ELb0ELb1ELb1ELb1ELb1ELb0EEENS1_21CollectiveEpilogueFwdINS6_IJS8_SA_S9_EEENS6_IJNS7_ILi1EEESI_SI_EEESC_SE_Li128ELb1ELb1ELb0ELb0EEENS1_19SingleTileSchedulerILb1ELb0ELb1ELi128EEEEEEEEEvNT_6ParamsE:
	.zero		1400


//--------------------- .text._ZN7cutlass13device_kernelIN5flash19enable_sm80_to_sm89INS1_16FlashAttnFwdSm80INS1_25CollectiveMainloopFwdSm80ILi4ELi1ELb0EN4cute5tupleIJNS5_1CILi128EEENS7_ILi64EEENS7_ILi96EEEEEELi96ENS_10bfloat16_tEfNS_4arch4Sm80ELb0ELb0ELb1ELb0ELb1ELb0ELb1ELb0EEENS1_21CollectiveEpilogueFwdINS6_IJS8_SA_S9_EEENS6_IJNS7_ILi1EEESI_SI_EEESC_SE_Li128ELb0ELb1ELb0ELb0EEENS1_19SingleTileSchedulerILb0ELb0ELb1ELi128EEEEEEEEEvNT_6ParamsE --------------------------
	.section	.text._ZN7cutlass13device_kernelIN5flash19enable_sm80_to_sm89INS1_16FlashAttnFwdSm80INS1_25CollectiveMainloopFwdSm80ILi4ELi1ELb0EN4cute5tupleIJNS5_1CILi128EEENS7_ILi64EEENS7_ILi96EEEEEELi96ENS_10bfloat16_tEfNS_4arch4Sm80ELb0ELb0ELb1ELb0ELb1ELb0ELb1ELb0EEENS1_21CollectiveEpilogueFwdINS6_IJS8_SA_S9_EEENS6_IJNS7_ILi1EEESI_SI_EEESC_SE_Li128ELb0ELb1ELb0ELb0EEENS1_19SingleTileSchedulerILb0ELb0ELb1ELi128EEEEEEEEEvNT_6ParamsE,"ax",@progbits
	.sectioninfo	@"SHI_REGISTERS=255"
	.align	128
.text._ZN7cutlass13device_kernelIN5flash19enable_sm80_to_sm89INS1_16FlashAttnFwdSm80INS1_25CollectiveMainloopFwdSm80ILi4ELi1ELb0EN4cute5tupleIJNS5_1CILi128EEENS7_ILi64EEENS7_ILi96EEEEEELi96ENS_10bfloat16_tEfNS_4arch4Sm80ELb0ELb0ELb1ELb0ELb1ELb0ELb1ELb0EEENS1_21CollectiveEpilogueFwdINS6_IJS8_SA_S9_EEENS6_IJNS7_ILi1EEESI_SI_EEESC_SE_Li128ELb0ELb1ELb0ELb0EEENS1_19SingleTileSchedulerILb0ELb0ELb1ELi128EEEEEEEEEvNT_6ParamsE:
        .type           _ZN7cutlass13device_kernelIN5flash19enable_sm80_to_sm89INS1_16FlashAttnFwdSm80INS1_25CollectiveMainloopFwdSm80ILi4ELi1ELb0EN4cute5tupleIJNS5_1CILi128EEENS7_ILi64EEENS7_ILi96EEEEEELi96ENS_10bfloat16_tEfNS_4arch4Sm80ELb0ELb0ELb1ELb0ELb1ELb0ELb1ELb0EEENS1_21CollectiveEpilogueFwdINS6_IJS8_SA_S9_EEENS6_IJNS7_ILi1EEESI_SI_EEESC_SE_Li128ELb0ELb1ELb0ELb0EEENS1_19SingleTileSchedulerILb0ELb0ELb1ELi128EEEEEEEEEvNT_6ParamsE,@function
        .size           _ZN7cutlass13device_kernelIN5flash19enable_sm80_to_sm89INS1_16FlashAttnFwdSm80INS1_25CollectiveMainloopFwdSm80ILi4ELi1ELb0EN4cute5tupleIJNS5_1CILi128EEENS7_ILi64EEENS7_ILi96EEEEEELi96ENS_10bfloat16_tEfNS_4arch4Sm80ELb0ELb0ELb1ELb0ELb1ELb0ELb1ELb0EEENS1_21CollectiveEpilogueFwdINS6_IJS8_SA_S9_EEENS6_IJNS7_ILi1EEESI_SI_EEESC_SE_Li128ELb0ELb1ELb0ELb0EEENS1_19SingleTileSchedulerILb0ELb0ELb1ELi128EEEEEEEEEvNT_6ParamsE,(.L_x_1710 - _ZN7cutlass13device_kernelIN5flash19enable_sm80_to_sm89INS1_16FlashAttnFwdSm80INS1_25CollectiveMainloopFwdSm80ILi4ELi1ELb0EN4cute5tupleIJNS5_1CILi128EEENS7_ILi64EEENS7_ILi96EEEEEELi96ENS_10bfloat16_tEfNS_4arch4Sm80ELb0ELb0ELb1ELb0ELb1ELb0ELb1ELb0EEENS1_21CollectiveEpilogueFwdINS6_IJS8_SA_S9_EEENS6_IJNS7_ILi1EEESI_SI_EEESC_SE_Li128ELb0ELb1ELb0ELb0EEENS1_19SingleTileSchedulerILb0ELb0ELb1ELi128EEEEEEEEEvNT_6ParamsE)
        .other          _ZN7cutlass13device_kernelIN5flash19enable_sm80_to_sm89INS1_16FlashAttnFwdSm80INS1_25CollectiveMainloopFwdSm80ILi4ELi1ELb0EN4cute5tupleIJNS5_1CILi128EEENS7_ILi64EEENS7_ILi96EEEEEELi96ENS_10bfloat16_tEfNS_4arch4Sm80ELb0ELb0ELb1ELb0ELb1ELb0ELb1ELb0EEENS1_21CollectiveEpilogueFwdINS6_IJS8_SA_S9_EEENS6_IJNS7_ILi1EEESI_SI_EEESC_SE_Li128ELb0ELb1ELb0ELb0EEENS1_19SingleTileSchedulerILb0ELb0ELb1ELi128EEEEEEEEEvNT_6ParamsE,@"STO_CUDA_ENTRY STV_DEFAULT"
_ZN7cutlass13device_kernelIN5flash19enable_sm80_to_sm89INS1_16FlashAttnFwdSm80INS1_25CollectiveMainloopFwdSm80ILi4ELi1ELb0EN4cute5tupleIJNS5_1CILi128EEENS7_ILi64EEENS7_ILi96EEEEEELi96ENS_10bfloat16_tEfNS_4arch4Sm80ELb0ELb0ELb1ELb0ELb1ELb0ELb1ELb0EEENS1_21CollectiveEpilogueFwdINS6_IJS8_SA_S9_EEENS6_IJNS7_ILi1EEESI_SI_EEESC_SE_Li128ELb0ELb1ELb0ELb0EEENS1_19SingleTileSchedulerILb0ELb0ELb1ELi128EEEEEEEEEvNT_6ParamsE:
[----:B------:R-:W-:-:S03]  /*0000*/  MOV R1, c[0x0][0x28] ;  /* 0x00000a0000017a02 */ /* 0x000fc60000000f00 */
[----:B------:R-:W1:Y:S01]  /*0010*/  S2UR UR11, SR_CTAID.Z ;  /* 0x00000000000b79c3 */ /* 0x000e620000002700 */
[----:B------:R-:W-:Y:S02]  /*0020*/  IADD3 R1, R1, -0x58, RZ ;  /* 0xffffffa801017810 */ /* 0x000fe40007ffe0ff */
[----:B-1----:R-:W-:-:S13]  /*0030*/  ISETP.LE.AND P0, PT, RZ, UR11, PT ;  /* 0x0000000bff007c0c */ /* 0x002fda000bf03270 */
[----:B------:R-:W-:Y:S05]  /*0040*/  @!P0 EXIT ;  /* 0x000000000000894d */ /* 0x000fea0003800000 */
[----:B------:R-:W-:Y:S02]  /*0050*/  ULDC.64 UR4, c[0x0][0x370] ;  /* 0x0000dc0000047ab9 */ /* 0x000fe40000000a00 */
[----:B------:R-:W-:Y:S02]  /*0060*/  UISETP.NE.U32.AND UP1, UPT, URZ, UR4, UPT ;  /* 0x000000043f00728c */ /* 0x000fe4000bf25070 */
[----:B------:R-:W-:Y:S02]  /*0070*/  ULDC.64 UR14, c[0x0][0x118] ;  /* 0x00004600000e7ab9 */ /* 0x000fe40000000a00 */
[----:B------:R-:W-:Y:S02]  /*0080*/  UISETP.NE.AND.EX UP1, UPT, URZ, UR5, UPT, UP1 ;  /* 0x000000053f00728c */ /* 0x000fe4000bf25310 */
[----:B------:R-:W-:Y:S02]  /*0090*/  ULDC.64 UR6, c[0x0][0x340] ;  /* 0x0000d00000067ab9 */ /* 0x000fe40000000a00 */
[----:B------:R-:W-:-:S02]  /*00a0*/  ULDC.64 UR4, c[0x0][0x340] ;  /* 0x0000d00000047ab9 */ /* 0x000fc40000000a00 */
[----:B------:R-:W-:Y:S01]  /*00b0*/  UISETP.NE.U32.AND UP0, UPT, URZ, UR4, UPT ;  /* 0x000000043f00728c */ /* 0x000fe2000bf05070 */
[----:B------:R-:W-:-:S03]  /*00c0*/  PLOP3.LUT P3, PT, PT, PT, UP1, 0x80, 0x0 ;  /* 0x000000000000781c */ /* 0x000fc60003f6f018 */
[----:B------:R-:W-:Y:S02]  /*00d0*/  UISETP.NE.AND.EX UP0, UPT, URZ, UR5, UPT, UP0 ;  /* 0x000000053f00728c */ /* 0x000fe4000bf05300 */
[----:B------:R-:W-:Y:S02]  /*00e0*/  @UP1 UMOV UR8, 0x4 ;  /* 0x0000000400081882 */ /* 0x000fe40000000000 */
[----:B------:R-:W-:Y:S02]  /*00f0*/  ULDC.64 UR4, c[0x0][0x370] ;  /* 0x0000dc0000047ab9 */ /* 0x000fe40000000a00 */
[----:B------:R-:W-:Y:S01]  /*0100*/  @UP1 UIMAD.WIDE UR8, UR11, UR8, UR4 ;  /* 0x000000080b0812a5 */ /* 0x000fe2000f8e0204 */
[----:B------:R-:W-:-:S04]  /*0110*/  PLOP3.LUT P6, PT, PT, PT, UP0, 0x80, 0x0 ;  /* 0x000000000000781c */ /* 0x000fc80003fcf008 */
[----:B------:R-:W-:Y:S01]  /*0120*/  @UP0 UMOV UR4, 0x4 ;  /* 0x0000000400040882 */ /* 0x000fe20000000000 */
[----:B------:R-:W-:Y:S01]  /*0130*/  IMAD.U32 R2, RZ, RZ, UR8 ;  /* 0x00000008ff027e24 */ /* 0x000fe2000f8e00ff */
[----:B------:R-:W-:Y:S01]  /*0140*/  @UP0 UIMAD.WIDE UR4, UR11, UR4, UR6 ;  /* 0x000000040b0402a5 */ /* 0x000fe2000f8e0206 */
[----:B------:R-:W-:-:S05]  /*0150*/  IMAD.U32 R3, RZ, RZ, UR9 ;  /* 0x00000009ff037e24 */ /* 0x000fca000f8e00ff */
[----:B------:R1:W2:Y:S02]  /*0160*/  @P3 LDG.E R9, [R2.64] ;  /* 0x0000000e02093981 */ /* 0x0002a4000c1e1900 */
[----:B-1----:R-:W-:Y:S02]  /*0170*/  IMAD.U32 R2, RZ, RZ, UR4 ;  /* 0x00000004ff027e24 */ /* 0x002fe4000f8e00ff */
[----:B------:R-:W-:Y:S01]  /*0180*/  IMAD.U32 R3, RZ, RZ, UR5 ;  /* 0x00000005ff037e24 */ /* 0x000fe2000f8e00ff */
[----:B------:R-:W1:Y:S01]  /*0190*/  S2R R57, SR_TID.X ;  /* 0x0000000000397919 */ /* 0x000e620000002100 */
[----:B------:R-:W3:Y:S03]  /*01a0*/  S2UR UR8, SR_CTAID.Y ;  /* 0x00000000000879c3 */ /* 0x000ee60000002600 */
[----:B------:R-:W4:Y:S01]  /*01b0*/  S2R R8, SR_CTAID.X ;  /* 0x0000000000087919 */ /* 0x000f220000002500 */
[----:B------:R-:W-:Y:S01]  /*01c0*/  IMAD.MOV.U32 R17, RZ, RZ, c[0x0][0x2c4] ;  /* 0x0000b100ff117624 */ /* 0x000fe200078e00ff */
[----:B------:R-:W-:-:S02]  /*01d0*/  ULDC.64 UR4, c[0x0][0x1b8] ;  /* 0x00006e0000047ab9 */ /* 0x000fc40000000a00 */
[----:B------:R5:W2:Y:S01]  /*01e0*/  @P6 LDG.E R18, [R2.64] ;  /* 0x0000000e02126981 */ /* 0x000aa2000c1e1900 */
[----:B------:R-:W-:Y:S01]  /*01f0*/  USHF.R.S32.HI UR9, URZ, 0x1f, UR11 ;  /* 0x0000001f3f097899 */ /* 0x000fe2000801140b */
[C---:B------:R-:W-:Y:S01]  /*0200*/  ISETP.NE.AND P0, PT, R17.reuse, 0x1, PT ;  /* 0x000000011100780c */ /* 0x040fe20003f05270 */
[----:B------:R-:W-:Y:S01]  /*0210*/  IMAD R17, R17, c[0x0][0x168], RZ ;  /* 0x00005a0011117a24 */ /* 0x000fe200078e02ff */
[----:B------:R-:W-:Y:S01]  /*0220*/  UMOV UR10, URZ ;  /* 0x0000003f000a7c82 */ /* 0x000fe20008000000 */
[----:B------:R-:W-:Y:S01]  /*0230*/  IMAD.MOV.U32 R236, RZ, RZ, RZ ;  /* 0x000000ffffec7224 */ /* 0x000fe200078e00ff */
[----:B-1----:R-:W-:Y:S01]  /*0240*/  SHF.R.S32.HI R22, RZ, 0x1f, R57 ;  /* 0x0000001fff167819 */ /* 0x002fe20000011439 */
[----:B---3--:R-:W-:Y:S02]  /*0250*/  USHF.R.S32.HI UR6, URZ, 0x1f, UR8 ;  /* 0x0000001f3f067899 */ /* 0x008fe40008011408 */
[----:B------:R-:W-:Y:S01]  /*0260*/  UIMAD.WIDE.U32 UR12, UR8, UR4, URZ ;  /* 0x00000004080c72a5 */ /* 0x000fe2000f8e003f */
[CC--:B------:R-:W-:Y:S01]  /*0270*/  LEA.HI R25, R22.reuse, R57.reuse, RZ, 0x3 ;  /* 0x0000003916197211 */ /* 0x0c0fe200078f18ff */
[----:B------:R-:W-:Y:S01]  /*0280*/  UIMAD UR7, UR6, UR4, URZ ;  /* 0x00000004060772a4 */ /* 0x000fe2000f8e023f */
[----:B------:R-:W-:-:S02]  /*0290*/  LEA.HI R32, R22, R57, RZ, 0x5 ;  /* 0x0000003916207211 */ /* 0x000fc400078f28ff */
[----:B------:R-:W-:Y:S01]  /*02a0*/  SHF.R.S32.HI R24, RZ, 0x3, R25 ;  /* 0x00000003ff187819 */ /* 0x000fe20000011419 */
[----:B------:R-:W-:Y:S01]  /*02b0*/  UIMAD UR7, UR8, UR5, UR7 ;  /* 0x00000005080772a4 */ /* 0x000fe2000f8e0207 */
[----:B-----5:R-:W-:Y:S02]  /*02c0*/  LEA.HI R2, R22, R57, RZ, 0x2 ;  /* 0x0000003916027211 */ /* 0x020fe400078f10ff */
[----:B------:R-:W-:Y:S01]  /*02d0*/  ULDC.64 UR4, c[0x0][0x1c0] ;  /* 0x0000700000047ab9 */ /* 0x000fe20000000a00 */
[----:B------:R-:W-:Y:S01]  /*02e0*/  SHF.R.S32.HI R27, RZ, 0x5, R32 ;  /* 0x00000005ff1b7819 */ /* 0x000fe20000011420 */
[----:B------:R-:W-:Y:S01]  /*02f0*/  UIADD3 UR13, UR13, UR7, URZ ;  /* 0x000000070d0d7290 */ /* 0x000fe2000fffe03f */
[----:B------:R-:W-:Y:S01]  /*0300*/  LOP3.LUT R0, R2, 0xfffffffc, RZ, 0xc0, !PT ;  /* 0xfffffffc02007812 */ /* 0x000fe200078ec0ff */
[----:B------:R-:W-:Y:S01]  /*0310*/  UIMAD UR9, UR9, UR4, URZ ;  /* 0x00000004090972a4 */ /* 0x000fe2000f8e023f */
[----:B------:R-:W-:Y:S01]  /*0320*/  SHF.R.S32.HI R26, RZ, 0x2, R2 ;  /* 0x00000002ff1a7819 */ /* 0x000fe20000011402 */
[----:B------:R-:W-:-:S02]  /*0330*/  UIMAD.WIDE.U32 UR12, UR11, UR4, UR12 ;  /* 0x000000040b0c72a5 */ /* 0x000fc4000f8e000c */
[----:B------:R-:W-:Y:S01]  /*0340*/  IMAD.IADD R7, R57, 0x1, -R0 ;  /* 0x0000000139077824 */ /* 0x000fe200078e0a00 */
[----:B------:R-:W-:Y:S01]  /*0350*/  UIMAD UR5, UR11, UR5, UR9 ;  /* 0x000000050b0572a4 */ /* 0x000fe2000f8e0209 */
[C-C-:B----4-:R-:W-:Y:S01]  /*0360*/  IMAD R19, R8.reuse, 0x80, R26.reuse ;  /* 0x0000008008137824 */ /* 0x150fe200078e021a */
[----:B------:R-:W-:Y:S01]  /*0370*/  ULDC UR4, c[0x0][0x2ac] ;  /* 0x0000ab0000047ab9 */ /* 0x000fe20000000800 */
[C---:B------:R-:W-:Y:S01]  /*0380*/  IMAD R156, R7.reuse, 0x20, R26 ;  /* 0x00000020079c7824 */ /* 0x040fe200078e021a */
[----:B------:R-:W-:Y:S01]  /*0390*/  UIADD3 UR5, UR13, UR5, URZ ;  /* 0x000000050d057290 */ /* 0x000fe2000fffe03f */
[----:B------:R-:W-:Y:S01]  /*03a0*/  IMAD.U32 R3, RZ, RZ, UR13 ;  /* 0x0000000dff037e24 */ /* 0x000fe2000f8e00ff */
[----:B------:R-:W-:Y:S01]  /*03b0*/  ULDC UR9, c[0x0][0x1d0] ;  /* 0x0000740000097ab9 */ /* 0x000fe20000000800 */
[----:B------:R-:W-:Y:S01]  /*03c0*/  IMAD R10, R8, 0x80, R156 ;  /* 0x00000080080a7824 */ /* 0x000fe200078e029c */
[----:B------:R-:W-:Y:S01]  /*03d0*/  STL [R1+0x10], R156 ;  /* 0x0000109c01007387 */ /* 0x000fe20000100800 */
[----:B------:R-:W-:Y:S01]  /*03e0*/  IMAD.U32 R2, RZ, RZ, UR12 ;  /* 0x0000000cff027e24 */ /* 0x000fe2000f8e00ff */
[----:B------:R-:W-:Y:S01]  /*03f0*/  UIMAD UR9, UR4, UR9, URZ ;  /* 0x00000009040972a4 */ /* 0x000fe2000f8e023f */
[----:B------:R-:W-:Y:S01]  /*0400*/  @P0 IMAD.HI.U32 R0, R10, c[0x0][0x2c8], RZ ;  /* 0x0000b2000a000a27 */ /* 0x000fe200078e00ff */
[----:B------:R-:W-:Y:S03]  /*0410*/  STL [R1+0x40], R10 ;  /* 0x0000400a01007387 */ /* 0x000fe60000100800 */
[----:B------:R-:W-:Y:S01]  /*0420*/  IMAD.MOV.U32 R4, RZ, RZ, R10 ;  /* 0x000000ffff047224 */ /* 0x000fe200078e000a */
[----:B------:R-:W-:Y:S01]  /*0430*/  @P0 SHF.R.U32.HI R4, RZ, c[0x0][0x2cc], R0 ;  /* 0x0000b300ff040a19 */ /* 0x000fe20000011600 */
[----:B------:R-:W-:Y:S01]  /*0440*/  IMAD.U32 R3, RZ, RZ, UR5 ;  /* 0x00000005ff037e24 */ /* 0x000fe2000f8e00ff */
[----:B------:R-:W-:Y:S01]  /*0450*/  ULDC UR5, c[0x0][0x1d0] ;  /* 0x0000740000057ab9 */ /* 0x000fe20000000800 */
[----:B------:R-:W-:Y:S01]  /*0460*/  IMAD.SHL.U32 R56, R7, 0x8, RZ ;  /* 0x0000000807387824 */ /* 0x000fe200078e00ff */
[--C-:B------:R-:W-:Y:S01]  /*0470*/  SHF.R.S32.HI R5, RZ, 0x1f, R4.reuse ;  /* 0x0000001fff057819 */ /* 0x100fe20000011404 */
[----:B------:R-:W-:Y:S01]  /*0480*/  IMAD.MOV R0, RZ, RZ, -R4 ;  /* 0x000000ffff007224 */ /* 0x000fe200078e0a04 */
[----:B------:R-:W-:Y:S01]  /*0490*/  UIMAD UR5, UR4, UR5, 0x3f ;  /* 0x0000003f040574a4 */ /* 0x000fe2000f8e0205 */
[----:B------:R-:W-:Y:S01]  /*04a0*/  IMAD.WIDE.U32 R2, R4, c[0x0][0x1b0], R2 ;  /* 0x00006c0004027a25 */ /* 0x000fe200078e0002 */
[C---:B------:R-:W-:Y:S01]  /*04b0*/  IADD3 R155, R56.reuse, 0x20, RZ ;  /* 0x00000020389b7810 */ /* 0x040fe20007ffe0ff */
[----:B------:R-:W-:Y:S01]  /*04c0*/  STL [R1+0x3c], R19 ;  /* 0x00003c1301007387 */ /* 0x000fe20000100800 */
[C---:B------:R-:W-:Y:S01]  /*04d0*/  IADD3 R154, R56.reuse, 0x40, RZ ;  /* 0x00000040389a7810 */ /* 0x040fe20007ffe0ff */
[----:B------:R-:W-:Y:S01]  /*04e0*/  IMAD R6, R5, c[0x0][0x1b0], RZ ;  /* 0x00006c0005067a24 */ /* 0x000fe200078e02ff */
[----:B------:R-:W-:Y:S01]  /*04f0*/  ISETP.GE.AND P5, PT, R56, c[0x0][0x198], PT ;  /* 0x0000660038007a0c */ /* 0x000fe20003fa6270 */
[----:B------:R-:W-:Y:S01]  /*0500*/  IMAD R5, R0, c[0x0][0x2c4], R10 ;  /* 0x0000b10000057a24 */ /* 0x000fe200078e020a */
[----:B------:R-:W-:Y:S01]  /*0510*/  USHF.R.S32.HI UR7, URZ, 0x1f, UR5 ;  /* 0x0000001f3f077899 */ /* 0x000fe20008011405 */
[----:B------:R-:W-:Y:S01]  /*0520*/  IMAD R0, R4, c[0x0][0x1b4], R6 ;  /* 0x00006d0004007a24 */ /* 0x000fe200078e0206 */
[----:B------:R-:W-:Y:S01]  /*0530*/  IADD3 R6, R19, 0x40, RZ ;  /* 0x0000004013067810 */ /* 0x000fe20007ffe0ff */
[----:B------:R-:W-:Y:S01]  /*0540*/  STL [R1+0x24], R155 ;  /* 0x0000249b01007387 */ /* 0x000fe20000100800 */
[----:B------:R-:W-:Y:S01]  /*0550*/  SHF.R.S32.HI R4, RZ, 0x1f, R5 ;  /* 0x0000001fff047819 */ /* 0x000fe20000011405 */
[----:B------:R-:W-:Y:S01]  /*0560*/  IMAD.IADD R3, R3, 0x1, R0 ;  /* 0x0000000103037824 */ /* 0x000fe200078e0200 */
[-C--:B------:R-:W-:Y:S01]  /*0570*/  ISETP.GE.AND P2, PT, R6, R17.reuse, PT ;  /* 0x000000110600720c */ /* 0x080fe20003f46270 */
[----:B------:R-:W-:Y:S01]  /*0580*/  ULEA.HI UR7, UR7, UR5, URZ, 0x6 ;  /* 0x0000000507077291 */ /* 0x000fe2000f8f303f */
[----:B------:R-:W-:Y:S01]  /*0590*/  ISETP.GE.AND P4, PT, R155, c[0x0][0x198], PT ;  /* 0x000066009b007a0c */ /* 0x000fe20003f86270 */
[----:B------:R-:W-:Y:S01]  /*05a0*/  IMAD R0, R4, c[0x0][0x1a8], RZ ;  /* 0x00006a0004007a24 */ /* 0x000fe200078e02ff */
[----:B------:R-:W-:Y:S01]  /*05b0*/  IADD3 R4, R19, 0x20, RZ ;  /* 0x0000002013047810 */ /* 0x000fe20007ffe0ff */
[C---:B------:R-:W-:Y:S01]  /*05c0*/  IMAD.WIDE.U32 R2, R5.reuse, c[0x0][0x1a8], R2 ;  /* 0x00006a0005027a25 */ /* 0x040fe200078e0002 */
[----:B------:R-:W-:Y:S01]  /*05d0*/  USHF.R.S32.HI UR7, URZ, 0x6, UR7 ;  /* 0x000000063f077899 */ /* 0x000fe20008011407 */
[----:B------:R-:W-:Y:S01]  /*05e0*/  STL [R1+0x28], R154 ;  /* 0x0000289a01007387 */ /* 0x000fe20000100800 */
[----:B------:R-:W-:Y:S01]  /*05f0*/  ISETP.GE.AND P0, PT, R4, R17, PT ;  /* 0x000000110400720c */ /* 0x000fe20003f06270 */
[----:B------:R-:W-:Y:S01]  /*0600*/  IMAD R0, R5, c[0x0][0x1ac], R0 ;  /* 0x00006b0005007a24 */ /* 0x000fe200078e0200 */
[----:B------:R-:W-:Y:S01]  /*0610*/  LEA R16, P1, R2, c[0x0][0x160], 0x1 ;  /* 0x0000580002107a11 */ /* 0x000fe200078208ff */
[----:B------:R-:W-:-:S02]  /*0620*/  ULDC UR5, c[0x0][0x2b8] ;  /* 0x0000ae0000057ab9 */ /* 0x000fc40000000800 */
[----:B------:R-:W-:Y:S01]  /*0630*/  IMAD.IADD R0, R3, 0x1, R0 ;  /* 0x0000000103007824 */ /* 0x000fe200078e0200 */
[----:B------:R-:W-:Y:S01]  /*0640*/  UISETP.NE.AND UP1, UPT, UR5, 0x1, UPT ;  /* 0x000000010500788c */ /* 0x000fe2000bf25270 */
[----:B------:R-:W-:Y:S01]  /*0650*/  IMAD.SHL.U32 R3, R24, 0x40, RZ ;  /* 0x0000004018037824 */ /* 0x000fe200078e00ff */
[----:B------:R-:W-:Y:S01]  /*0660*/  SHFL.IDX PT, R4, R16, RZ, 0x1c1f ;  /* 0x001c1fff10047589 */ /* 0x000fe200000e0000 */
[----:B------:R-:W-:Y:S01]  /*0670*/  ULDC.64 UR4, c[0x0][0x2b0] ;  /* 0x0000ac0000047ab9 */ /* 0x000fe20000000a00 */
[----:B------:R-:W-:Y:S02]  /*0680*/  LEA.HI.X R11, R2, c[0x0][0x164], R0, 0x1, P1 ;  /* 0x00005900020b7a11 */ /* 0x000fe400008f0c00 */
[----:B------:R-:W-:Y:S02]  /*0690*/  ISETP.GE.AND P1, PT, R19, R17, PT ;  /* 0x000000111300720c */ /* 0x000fe40003f26270 */
[----:B------:R-:W-:Y:S01]  /*06a0*/  LOP3.LUT R0, R3, 0xc0, RZ, 0xc0, !PT ;  /* 0x000000c003007812 */ /* 0x000fe200078ec0ff */
[----:B------:R-:W1:Y:S01]  /*06b0*/  SHFL.IDX PT, R5, R11, RZ, 0x1c1f ;  /* 0x001c1fff0b057589 */ /* 0x000e6200000e0000 */
[----:B------:R-:W-:-:S02]  /*06c0*/  LEA.HI R2, R26, R26, RZ, 0x1 ;  /* 0x0000001a1a027211 */ /* 0x000fc400078f08ff */
[----:B------:R-:W-:Y:S02]  /*06d0*/  SHF.R.U32.HI R3, RZ, 0x3, R0 ;  /* 0x00000003ff037819 */ /* 0x000fe40000011600 */
[----:B------:R-:W-:Y:S02]  /*06e0*/  LOP3.LUT R0, R0, 0x18, R56, 0xf8, !PT ;  /* 0x0000001800007812 */ /* 0x000fe400078ef838 */
[----:B------:R-:W-:Y:S02]  /*06f0*/  LOP3.LUT R2, R2, 0x7fffffe, RZ, 0xc0, !PT ;  /* 0x07fffffe02027812 */ /* 0x000fe400078ec0ff */
[----:B------:R-:W-:Y:S02]  /*0700*/  LOP3.LUT R6, R0, R3, RZ, 0x3c, !PT ;  /* 0x0000000300067212 */ /* 0x000fe400078e3cff */
[----:B------:R-:W-:Y:S01]  /*0710*/  @!P1 SHF.R.S32.HI R3, RZ, 0x1f, R154 ;  /* 0x0000001fff039819 */ /* 0x000fe2000001149a */
[----:B------:R-:W-:Y:S01]  /*0720*/  IMAD.IADD R0, R26, 0x1, -R2 ;  /* 0x000000011a007824 */ /* 0x000fe200078e0a02 */
[----:B------:R-:W-:-:S03]  /*0730*/  @!P1 SHF.R.S32.HI R2, RZ, 0x1f, R155 ;  /* 0x0000001fff029819 */ /* 0x000fc6000001149b */
[----:B------:R-:W-:Y:S01]  /*0740*/  IMAD R0, R27, 0x8, R0 ;  /* 0x000000081b007824 */ /* 0x000fe200078e0200 */
[----:B------:R-:W-:-:S03]  /*0750*/  @!P1 LEA.HI R2, R2, R155, RZ, 0x3 ;  /* 0x0000009b02029211 */ /* 0x000fc600078f18ff */
[----:B------:R-:W-:Y:S01]  /*0760*/  IMAD.U32 R153, R0, 0x20, R6 ;  /* 0x0000002000997824 */ /* 0x000fe200078e0006 */
[----:B------:R-:W-:Y:S02]  /*0770*/  @!P1 LEA.HI R0, R3, R154, RZ, 0x3 ;  /* 0x0000009a03009211 */ /* 0x000fe400078f18ff */
[----:B------:R-:W-:Y:S01]  /*0780*/  @!P1 LOP3.LUT R8, R2, 0xfffffff8, RZ, 0xc0, !PT ;  /* 0xfffffff802089812 */ /* 0x000fe200078ec0ff */
[----:B------:R-:W-:Y:S01]  /*0790*/  SHFL.IDX PT, R3, R11, 0x1, 0x1c1f ;  /* 0x003c1f000b037f89 */ /* 0x000fe200000e0000 */
[----:B------:R-:W-:Y:S01]  /*07a0*/  @!P1 LOP3.LUT R0, R0, 0xfffffff8, RZ, 0xc0, !PT ;  /* 0xfffffff800009812 */ /* 0x000fe200078ec0ff */
[--C-:B-1----:R-:W-:Y:S02]  /*07b0*/  @!P1 IMAD.WIDE R6, R56, 0x2, R4.reuse ;  /* 0x0000000238069825 */ /* 0x102fe400078e0204 */
[----:B------:R-:W1:Y:S02]  /*07c0*/  SHFL.IDX PT, R2, R16, 0x1, 0x1c1f ;  /* 0x003c1f0010027f89 */ /* 0x000e6400000e0000 */
[----:B------:R-:W-:Y:S01]  /*07d0*/  @!P1 IMAD.WIDE R12, R0, 0x2, R4 ;  /* 0x00000002000c9825 */ /* 0x000fe200078e0204 */
[----:B------:R-:W-:Y:S01]  /*07e0*/  @!P0 SHF.R.S32.HI R0, RZ, 0x1f, R154 ;  /* 0x0000001fff008819 */ /* 0x000fe2000001149a */
[----:B--2---:R1:W2:Y:S02]  /*07f0*/  @P3 R2UR UR10, R9 ;  /* 0x00000000090a33c2 */ /* 0x0042a400000e0000 */
[----:B------:R-:W-:Y:S01]  /*0800*/  @!P1 IMAD.WIDE R14, R8, 0x2, R4 ;  /* 0x00000002080e9825 */ /* 0x000fe200078e0204 */
[----:B------:R-:W-:-:S05]  /*0810*/  ISETP.GE.AND P3, PT, R154, c[0x0][0x198], PT ;  /* 0x000066009a007a0c */ /* 0x000fca0003f66270 */
[----:B------:R3:W4:Y:S01]  /*0820*/  @P6 R2UR UR16, R18 ;  /* 0x00000000121063c2 */ /* 0x00072200000e0000 */
[----:B------:R-:W-:Y:S01]  /*0830*/  @!P0 SHF.R.S32.HI R4, RZ, 0x1f, R155 ;  /* 0x0000001fff048819 */ /* 0x000fe2000001149b */
[----:B------:R-:W-:Y:S01]  /*0840*/  @!P1 IMAD.SHL.U32 R10, R153, 0x2, RZ ;  /* 0x00000002990a9824 */ /* 0x000fe200078e00ff */
[----:B------:R-:W-:Y:S01]  /*0850*/  @!P0 LEA.HI R0, R0, R154, RZ, 0x3 ;  /* 0x0000009a00008211 */ /* 0x000fe200078f18ff */
[----:B----4-:R-:W-:Y:S01]  /*0860*/  @!UP0 UMOV UR16, UR11 ;  /* 0x0000000b00108c82 */ /* 0x010fe20008000000 */
[----:B------:R-:W-:Y:S01]  /*0870*/  @!P0 LEA.HI R4, R4, R155, RZ, 0x3 ;  /* 0x0000009b04048211 */ /* 0x000fe200078f18ff */
[----:B------:R-:W-:Y:S01]  /*0880*/  USHF.R.S32.HI UR11, URZ, 0x1f, UR16 ;  /* 0x0000001f3f0b7899 */ /* 0x000fe20008011410 */
[----:B------:R-:W-:Y:S01]  /*0890*/  @!P0 LOP3.LUT R0, R0, 0xfffffff8, RZ, 0xc0, !PT ;  /* 0xfffffff800008812 */ /* 0x000fe200078ec0ff */
[----:B------:R4:W-:Y:S01]  /*08a0*/  @!P1 LDGSTS.E.BYPASS.LTC128B.128 [R10+0x6100], [R6.64], !P5 ;  /* 0x06100000060a9fae */ /* 0x0009e2000e901d4e */
[----:B------:R-:W-:Y:S01]  /*08b0*/  @!P0 LOP3.LUT R4, R4, 0xfffffff8, RZ, 0xc0, !PT ;  /* 0xfffffff804048812 */ /* 0x000fe200078ec0ff */
[----:B------:R-:W-:Y:S01]  /*08c0*/  UIMAD UR11, UR11, UR4, URZ ;  /* 0x000000040b0b72a4 */ /* 0x000fe2000f8e023f */
[----:B------:R-:W-:Y:S01]  /*08d0*/  PLOP3.LUT P6, PT, PT, PT, UP1, 0x80, 0x0 ;  /* 0x000000000000781c */ /* 0x000fe20003fcf018 */
[----:B-1----:R-:W-:Y:S01]  /*08e0*/  @!P0 IMAD.WIDE R8, R0, 0x2, R2 ;  /* 0x0000000200088825 */ /* 0x002fe200078e0202 */
[----:B------:R1:W-:Y:S01]  /*08f0*/  @!P1 LDGSTS.E.BYPASS.LTC128B.128 [R10+0x8100], [R14.64], !P4 ;  /* 0x081000000e0a9fae */ /* 0x0003e2000e101d4e */
[----:B------:R-:W-:-:S02]  /*0900*/  UIMAD.WIDE.U32 UR12, UR16, UR4, URZ ;  /* 0x00000004100c72a5 */ /* 0x000fc4000f8e003f */
[--C-:B------:R-:W-:Y:S01]  /*0910*/  @!P0 IMAD.WIDE R4, R4, 0x2, R2.reuse ;  /* 0x0000000204048825 */ /* 0x100fe200078e0202 */
[----:B------:R1:W-:Y:S01]  /*0920*/  @!P1 LDGSTS.E.BYPASS.LTC128B.128 [R10+0xa100], [R12.64], !P3 ;  /* 0x0a1000000c0a9fae */ /* 0x0003e2000d901d4e */
[----:B------:R-:W-:Y:S01]  /*0930*/  PLOP3.LUT P1, PT, PT, PT, UP1, 0x80, 0x0 ;  /* 0x000000000000781c */ /* 0x000fe20003f2f018 */
[----:B------:R-:W-:Y:S01]  /*0940*/  UIMAD UR11, UR16, UR5, UR11 ;  /* 0x00000005100b72a4 */ /* 0x000fe2000f8e020b */
[----:B------:R-:W-:Y:S01]  /*0950*/  @!P0 IMAD.WIDE R2, R56, 0x2, R2 ;  /* 0x0000000238028825 */ /* 0x000fe200078e0202 */
[----:B------:R-:W-:Y:S01]  /*0960*/  ULEA UR17, UR7, 0xffffffc0, 0x6 ;  /* 0xffffffc007117891 */ /* 0x000fe2000f8e303f */
[----:B------:R-:W-:Y:S01]  /*0970*/  STL [R1+0x38], R153 ;  /* 0x0000389901007387 */ /* 0x000fe20000100800 */
[----:B------:R-:W-:Y:S02]  /*0980*/  UIADD3 UR11, UR13, UR11, URZ ;  /* 0x0000000b0d0b7290 */ /* 0x000fe4000fffe03f */
[----:B------:R-:W-:Y:S01]  /*0990*/  ULDC.64 UR4, c[0x0][0x1e8] ;  /* 0x00007a0000047ab9 */ /* 0x000fe20000000a00 */
[----:B----4-:R-:W-:-:S02]  /*09a0*/  IMAD.U32 R7, RZ, RZ, UR7 ;  /* 0x00000007ff077e24 */ /* 0x010fc4000f8e00ff */
[----:B------:R-:W-:Y:S02]  /*09b0*/  @!P0 IMAD.SHL.U32 R6, R153, 0x2, RZ ;  /* 0x0000000299068824 */ /* 0x000fe400078e00ff */
[----:B------:R-:W-:Y:S01]  /*09c0*/  IMAD R0, R7, 0x40, R156 ;  /* 0x0000004007007824 */ /* 0x000fe200078e029c */
[----:B------:R-:W-:Y:S02]  /*09d0*/  @!P2 SHF.R.S32.HI R7, RZ, 0x1f, R155 ;  /* 0x0000001fff07a819 */ /* 0x000fe4000001149b */
[----:B------:R4:W-:Y:S02]  /*09e0*/  @!P0 LDGSTS.E.BYPASS.LTC128B.128 [R6+0x6900], [R2.64], !P5 ;  /* 0x0690000002068fae */ /* 0x0009e4000e901d4e */
[----:B------:R-:W-:Y:S02]  /*09f0*/  IADD3 R0, R0, -0x40, RZ ;  /* 0xffffffc000007810 */ /* 0x000fe40007ffe0ff */
[----:B------:R5:W-:Y:S01]  /*0a00*/  @!P0 LDGSTS.E.BYPASS.LTC128B.128 [R6+0x8900], [R4.64], !P4 ;  /* 0x0890000004068fae */ /* 0x000be2000e101d4e */
[----:B-1----:R-:W-:-:S03]  /*0a10*/  @!P2 LEA.HI R10, R7, R155, RZ, 0x3 ;  /* 0x0000009b070aa211 */ /* 0x002fc600078f18ff */
[----:B------:R1:W-:Y:S01]  /*0a20*/  @!P0 LDGSTS.E.BYPASS.LTC128B.128 [R6+0xa900], [R8.64], !P3 ;  /* 0x0a90000008068fae */ /* 0x0003e2000d901d4e */
[----:B------:R-:W-:Y:S02]  /*0a30*/  @!P2 LOP3.LUT R10, R10, 0xfffffff8, RZ, 0xc0, !PT ;  /* 0xfffffff80a0aa812 */ /* 0x000fe400078ec0ff */
[----:B----4-:R-:W-:Y:S01]  /*0a40*/  IADD3 R2, R19, 0x60, RZ ;  /* 0x0000006013027810 */ /* 0x010fe20007ffe0ff */
[----:B------:R-:W-:Y:S01]  /*0a50*/  SHFL.IDX PT, R3, R11, 0x3, 0x1c1f ;  /* 0x007c1f000b037f89 */ /* 0x000fe200000e0000 */
[----:B--2---:R-:W-:Y:S02]  /*0a60*/  IADD3 R19, R0, UR10, RZ ;  /* 0x0000000a00137c10 */ /* 0x004fe4000fffe0ff */
[----:B------:R-:W-:Y:S01]  /*0a70*/  ISETP.GE.AND P0, PT, R2, R17, PT ;  /* 0x000000110200720c */ /* 0x000fe20003f06270 */
[----:B-----5:R-:W-:Y:S02]  /*0a80*/  SHFL.IDX PT, R4, R16, 0x2, 0x1c1f ;  /* 0x005c1f0010047f89 */ /* 0x020fe400000e0000 */
[----:B------:R-:W-:Y:S01]  /*0a90*/  @P1 IMAD.HI.U32 R2, R19, c[0x0][0x2bc], RZ ;  /* 0x0000af0013021a27 */ /* 0x000fe200078e00ff */
[----:B------:R-:W-:Y:S01]  /*0aa0*/  ISETP.GE.AND P1, PT, R0, UR9, PT ;  /* 0x0000000900007c0c */ /* 0x000fe2000bf26270 */
[----:B------:R2:W4:Y:S01]  /*0ab0*/  SHFL.IDX PT, R5, R11, 0x2, 0x1c1f ;  /* 0x005c1f000b057f89 */ /* 0x00052200000e0000 */
[----:B-1----:R-:W-:Y:S01]  /*0ac0*/  @!P2 SHF.R.S32.HI R6, RZ, 0x1f, R154 ;  /* 0x0000001fff06a819 */ /* 0x002fe2000001149a */
[----:B------:R-:W-:Y:S01]  /*0ad0*/  IMAD.MOV.U32 R9, RZ, RZ, R19 ;  /* 0x000000ffff097224 */ /* 0x000fe200078e0013 */
[----:B------:R-:W-:-:S02]  /*0ae0*/  @P6 SHF.R.U32.HI R9, RZ, c[0x0][0x2c0], R2 ;  /* 0x0000b000ff096a19 */ /* 0x000fc40000011602 */
[----:B------:R1:W5:Y:S01]  /*0af0*/  SHFL.IDX PT, R2, R16, 0x3, 0x1c1f ;  /* 0x007c1f0010027f89 */ /* 0x00036200000e0000 */
[-C--:B------:R-:W-:Y:S02]  /*0b00*/  @!P2 LEA.HI R7, R6, R154.reuse, RZ, 0x3 ;  /* 0x0000009a0607a211 */ /* 0x080fe400078f18ff */
[----:B------:R-:W-:Y:S02]  /*0b10*/  @!P0 SHF.R.S32.HI R0, RZ, 0x1f, R155 ;  /* 0x0000001fff008819 */ /* 0x000fe4000001149b */
[----:B------:R-:W-:Y:S02]  /*0b20*/  @!P0 SHF.R.S32.HI R8, RZ, 0x1f, R154 ;  /* 0x0000001fff088819 */ /* 0x000fe4000001149a */
[----:B------:R-:W-:Y:S02]  /*0b30*/  @!P0 LEA.HI R6, R0, R155, RZ, 0x3 ;  /* 0x0000009b00068211 */ /* 0x000fe400078f18ff */
[----:B------:R-:W-:Y:S01]  /*0b40*/  @!P0 LEA.HI R0, R8, R154, RZ, 0x3 ;  /* 0x0000009a08008211 */ /* 0x000fe200078f18ff */
[----:B------:R-:W-:Y:S01]  /*0b50*/  @!P2 IMAD.SHL.U32 R8, R153, 0x2, RZ ;  /* 0x000000029908a824 */ /* 0x000fe200078e00ff */
[----:B------:R-:W-:-:S02]  /*0b60*/  @!P2 LOP3.LUT R7, R7, 0xfffffff8, RZ, 0xc0, !PT ;  /* 0xfffffff80707a812 */ /* 0x000fc400078ec0ff */
[----:B------:R-:W-:Y:S01]  /*0b70*/  @!P0 LOP3.LUT R20, R0, 0xfffffff8, RZ, 0xc0, !PT ;  /* 0xfffffff800148812 */ /* 0x000fe200078ec0ff */
[----:B------:R-:W-:Y:S01]  /*0b80*/  @!P0 IMAD.SHL.U32 R0, R153, 0x2, RZ ;  /* 0x0000000299008824 */ /* 0x000fe200078e00ff */
[----:B------:R-:W-:Y:S02]  /*0b90*/  ISETP.GT.OR P1, PT, R156, 0x3f, P1 ;  /* 0x0000003f9c00780c */ /* 0x000fe40000f24670 */
[----:B--2---:R-:W-:Y:S01]  /*0ba0*/  @!P0 LOP3.LUT R11, R6, 0xfffffff8, RZ, 0xc0, !PT ;  /* 0xfffffff8060b8812 */ /* 0x004fe200078ec0ff */
[----:B----4-:R-:W-:-:S04]  /*0bb0*/  @!P2 IMAD.WIDE R12, R56, 0x2, R4 ;  /* 0x00000002380ca825 */ /* 0x010fc800078e0204 */
[--C-:B-1----:R-:W-:Y:S01]  /*0bc0*/  @!P2 IMAD.WIDE R16, R10, 0x2, R4.reuse ;  /* 0x000000020a10a825 */ /* 0x102fe200078e0204 */
[----:B------:R1:W-:Y:S03]  /*0bd0*/  @!P2 LDGSTS.E.BYPASS.LTC128B.128 [R8+0x7100], [R12.64], !P5 ;  /* 0x071000000c08afae */ /* 0x0003e6000e901d4e */
[----:B------:R-:W-:Y:S01]  /*0be0*/  @!P2 IMAD.WIDE R14, R7, 0x2, R4 ;  /* 0x00000002070ea825 */ /* 0x000fe200078e0204 */
[----:B------:R1:W-:Y:S01]  /*0bf0*/  @!P2 LDGSTS.E.BYPASS.LTC128B.128 [R8+0x9100], [R16.64], !P4 ;  /* 0x091000001008afae */ /* 0x0003e2000e101d4e */
[----:B---3--:R-:W-:Y:S02]  /*0c00*/  @!P1 IADD3 R18, P6, R9, UR12, RZ ;  /* 0x0000000c09129c10 */ /* 0x008fe4000ffde0ff */
[----:B-----5:R-:W-:Y:S01]  /*0c10*/  @!P0 IMAD.WIDE R10, R11, 0x2, R2 ;  /* 0x000000020b0a8825 */ /* 0x020fe200078e0202 */
[----:B------:R1:W-:Y:S01]  /*0c20*/  @!P2 LDGSTS.E.BYPASS.LTC128B.128 [R8+0xb100], [R14.64], !P3 ;  /* 0x0b1000000e08afae */ /* 0x0003e2000d901d4e */
[----:B------:R-:W-:-:S02]  /*0c30*/  @!P1 LEA.HI.X.SX32 R21, R9, UR11, 0x1, P6 ;  /* 0x0000000b09159c11 */ /* 0x000fc4000b0f0eff */
[----:B------:R-:W-:Y:S01]  /*0c40*/  @!P0 IMAD.WIDE R4, R20, 0x2, R2 ;  /* 0x0000000214048825 */ /* 0x000fe200078e0202 */
[----:B------:R-:W-:-:S03]  /*0c50*/  @!P1 LEA R6, P6, R18, c[0x0][0x2a0], 0x2 ;  /* 0x0000a80012069a11 */ /* 0x000fc600078c10ff */
[----:B------:R-:W-:Y:S01]  /*0c60*/  @!P0 IMAD.WIDE R2, R56, 0x2, R2 ;  /* 0x0000000238028825 */ /* 0x000fe200078e0202 */
[----:B------:R-:W-:-:S04]  /*0c70*/  @!P1 LEA.HI.X R7, R18, c[0x0][0x2a4], R21, 0x2, P6 ;  /* 0x0000a90012079a11 */ /* 0x000fc800030f1415 */
[----:B------:R2:W-:Y:S04]  /*0c80*/  @!P0 LDGSTS.E.BYPASS.LTC128B.128 [R0+0x7900], [R2.64], !P5 ;  /* 0x0790000002008fae */ /* 0x0005e8000e901d4e */
[----:B------:R2:W-:Y:S04]  /*0c90*/  @!P0 LDGSTS.E.BYPASS.LTC128B.128 [R0+0x9900], [R10.64], !P4 ;  /* 0x099000000a008fae */ /* 0x0005e8000e101d4e */
[----:B------:R2:W-:Y:S04]  /*0ca0*/  @!P0 LDGSTS.E.BYPASS.LTC128B.128 [R0+0xb900], [R4.64], !P3 ;  /* 0x0b90000004008fae */ /* 0x0005e8000d901d4e */
[----:B------:R-:W0:Y:S04]  /*0cb0*/  LDGDEPBAR ;  /* 0x00000000000079af */ /* 0x000e280000000000 */
[----:B------:R-:W-:Y:S06]  /*0cc0*/  BAR.SYNC.DEFER_BLOCKING 0x0 ;  /* 0x0000000000007b1d */ /* 0x000fec0000010000 */
[----:B------:R3:W4:Y:S01]  /*0cd0*/  @!P1 LDG.E R236, [R6.64] ;  /* 0x0000000e06ec9981 */ /* 0x000722000c1e1900 */
[----:B--2---:R-:W-:Y:S01]  /*0ce0*/  IMAD.MOV R0, RZ, RZ, -R9 ;  /* 0x000000ffff007224 */ /* 0x004fe200078e0a09 */
[----:B------:R-:W-:Y:S01]  /*0cf0*/  LEA.HI R5, R22, R57, RZ, 0x4 ;  /* 0x0000003916057211 */ /* 0x000fe200078f20ff */
[----:B------:R-:W-:Y:S01]  /*0d00*/  UIMAD UR16, UR6, UR4, URZ ;  /* 0x00000004061072a4 */ /* 0x000fe2000f8e023f */
[----:B-1----:R-:W-:Y:S01]  /*0d10*/  LOP3.LUT R8, R25, 0xfffffff8, RZ, 0xc0, !PT ;  /* 0xfffffff819087812 */ /* 0x002fe200078ec0ff */
[----:B------:R-:W-:Y:S01]  /*0d20*/  IMAD R238, R0, c[0x0][0x2b8], R19 ;  /* 0x0000ae0000ee7a24 */ /* 0x000fe200078e0213 */
[----:B------:R-:W-:Y:S01]  /*0d30*/  UIMAD.WIDE.U32 UR18, UR8, UR4, URZ ;  /* 0x00000004081272a5 */ /* 0x000fe2000f8e003f */
[----:B------:R-:W-:Y:S01]  /*0d40*/  ISETP.GE.AND P3, PT, R56, c[0x0][0x1d4], PT ;  /* 0x0000750038007a0c */ /* 0x000fe20003f66270 */
[----:B------:R-:W-:Y:S01]  /*0d50*/  UIMAD UR16, UR8, UR5, UR16 ;  /* 0x00000005081072a4 */ /* 0x000fe2000f8e0210 */
[----:B------:R-:W-:Y:S01]  /*0d60*/  IMAD.WIDE.U32 R2, R238, c[0x0][0x1e0], RZ ;  /* 0x00007800ee027a25 */ /* 0x000fe200078e00ff */
[----:B------:R-:W-:Y:S01]  /*0d70*/  SHF.R.S32.HI R23, RZ, 0x1f, R238 ;  /* 0x0000001fff177819 */ /* 0x000fe200000114ee */
[----:B------:R-:W-:Y:S01]  /*0d80*/  UIADD3 UR17, UR9, -UR17, URZ ;  /* 0x8000001109117290 */ /* 0x000fe2000fffe03f */
[----:B------:R-:W-:Y:S01]  /*0d90*/  ISETP.GE.AND P4, PT, R155, c[0x0][0x1d4], PT ;  /* 0x000075009b007a0c */ /* 0x000fe20003f86270 */
[----:B------:R-:W-:Y:S01]  /*0da0*/  UIADD3 UR16, UR19, UR16, URZ ;  /* 0x0000001013107290 */ /* 0x000fe2000fffe03f */
[----:B------:R-:W-:Y:S01]  /*0db0*/  IMAD.IADD R8, R57, 0x1, -R8 ;  /* 0x0000000139087824 */ /* 0x000fe200078e0a08 */
[----:B------:R-:W-:Y:S01]  /*0dc0*/  ISETP.GE.AND P5, PT, R154, c[0x0][0x1d4], PT ;  /* 0x000075009a007a0c */ /* 0x000fe20003fa6270 */
[----:B------:R-:W-:Y:S01]  /*0dd0*/  IMAD R0, R23, c[0x0][0x1e0], RZ ;  /* 0x0000780017007a24 */ /* 0x000fe200078e02ff */
[----:B------:R-:W-:Y:S01]  /*0de0*/  IADD3 R26, -R26, UR17, RZ ;  /* 0x000000111a1a7c10 */ /* 0x000fe2000fffe1ff */
[----:B------:R-:W-:Y:S01]  /*0df0*/  UISETP.GE.AND UP0, UPT, UR9, 0x1, UPT ;  /* 0x000000010900788c */ /* 0x000fe2000bf06270 */
[----:B------:R-:W-:Y:S01]  /*0e00*/  LEA.HI R16, R8, R8, RZ, 0x1 ;  /* 0x0000000808107211 */ /* 0x000fe200078f08ff */
[----:B------:R-:W-:Y:S01]  /*0e10*/  IMAD R0, R238, c[0x0][0x1e4], R0 ;  /* 0x00007900ee007a24 */ /* 0x000fe200078e0200 */
[----:B------:R-:W-:Y:S01]  /*0e20*/  ISETP.GE.AND P1, PT, R26, 0x1, PT ;  /* 0x000000011a00780c */ /* 0x000fe20003f26270 */
[----:B------:R-:W-:Y:S01]  /*0e30*/  ULDC.64 UR4, c[0x0][0x210] ;  /* 0x0000840000047ab9 */ /* 0x000fe20000000a00 */
[----:B------:R-:W-:Y:S01]  /*0e40*/  ISETP.GT.AND P2, PT, R156, 0x3f, PT ;  /* 0x0000003f9c00780c */ /* 0x000fe20003f44270 */
[----:B------:R-:W-:Y:S01]  /*0e50*/  IMAD.IADD R3, R3, 0x1, R0 ;  /* 0x0000000103037824 */ /* 0x000fe200078e0200 */
[----:B---3--:R-:W-:Y:S01]  /*0e60*/  SHF.R.S32.HI R6, RZ, 0x4, R5 ;  /* 0x00000004ff067819 */ /* 0x008fe20000011405 */
[----:B------:R-:W-:Y:S01]  /*0e70*/  UIMAD UR6, UR6, UR4, URZ ;  /* 0x00000004060672a4 */ /* 0x000fe2000f8e023f */
[C---:B------:R-:W-:Y:S01]  /*0e80*/  LOP3.LUT R0, R5.reuse, 0xfffffff0, RZ, 0xc0, !PT ;  /* 0xfffffff005007812 */ /* 0x040fe200078ec0ff */
[----:B------:R-:W-:Y:S01]  /*0e90*/  UIMAD.WIDE.U32 UR20, UR8, UR4, URZ ;  /* 0x00000004081472a5 */ /* 0x000fe2000f8e003f */
[----:B------:R-:W-:Y:S01]  /*0ea0*/  LEA.HI R4, R5, R6, RZ, 0x1 ;  /* 0x0000000605047211 */ /* 0x000fe200078f08ff */
[----:B------:R-:W-:Y:S01]  /*0eb0*/  UIMAD UR5, UR8, UR5, UR6 ;  /* 0x00000005080572a4 */ /* 0x000fe2000f8e0206 */
[----:B------:R-:W-:Y:S01]  /*0ec0*/  SEL R152, RZ, 0x10, P5 ;  /* 0x00000010ff987807 */ /* 0x000fe20002800000 */
[----:B------:R-:W-:Y:S01]  /*0ed0*/  IMAD.IADD R0, R57, 0x1, -R0 ;  /* 0x0000000139007824 */ /* 0x000fe200078e0a00 */
[----:B------:R-:W-:Y:S01]  /*0ee0*/  LOP3.LUT R4, R4, 0xfffffffe, RZ, 0xc0, !PT ;  /* 0xfffffffe04047812 */ /* 0x000fe200078ec0ff */
[----:B------:R-:W-:Y:S01]  /*0ef0*/  @P1 IMAD.SHL.U32 R14, R153, 0x2, RZ ;  /* 0x00000002990e1824 */ /* 0x000fe200078e00ff */
[----:B------:R-:W-:-:S02]  /*0f00*/  UIADD3 UR5, UR21, UR5, URZ ;  /* 0x0000000515057290 */ /* 0x000fc4000fffe03f */
[----:B------:R-:W-:Y:S01]  /*0f10*/  SHF.R.S32.HI R9, RZ, 0x1f, R0 ;  /* 0x0000001fff097819 */ /* 0x000fe20000011400 */
[----:B------:R-:W-:Y:S01]  /*0f20*/  IMAD.IADD R19, R6, 0x1, -R4 ;  /* 0x0000000106137824 */ /* 0x000fe200078e0a04 */
[-C--:B------:R-:W-:Y:S02]  /*0f30*/  LEA.HI R4, R0, R0.reuse, RZ, 0x1 ;  /* 0x0000000000047211 */ /* 0x080fe400078f08ff */
[----:B------:R-:W-:Y:S02]  /*0f40*/  LEA.HI R20, R9, R0, RZ, 0x3 ;  /* 0x0000000009147211 */ /* 0x000fe400078f18ff */
[----:B------:R-:W-:Y:S02]  /*0f50*/  LOP3.LUT R6, R4, 0x7fffffe, RZ, 0xc0, !PT ;  /* 0x07fffffe04067812 */ /* 0x000fe400078ec0ff */
[----:B------:R-:W-:-:S03]  /*0f60*/  SHF.R.S32.HI R9, RZ, 0x1, R4 ;  /* 0x00000001ff097819 */ /* 0x000fc60000011404 */
[----:B------:R-:W-:Y:S01]  /*0f70*/  IMAD.IADD R21, R0, 0x1, -R6 ;  /* 0x0000000100157824 */ /* 0x000fe200078e0a06 */
[----:B------:R-:W-:-:S04]  /*0f80*/  SHF.R.S32.HI R0, RZ, 0x1f, R4 ;  /* 0x0000001fff007819 */ /* 0x000fc80000011404 */
[----:B------:R-:W-:-:S04]  /*0f90*/  LEA.HI R0, R0, R9, RZ, 0x2 ;  /* 0x0000000900007211 */ /* 0x000fc800078f10ff */
[----:B------:R-:W-:-:S05]  /*0fa0*/  LOP3.LUT R0, R0, 0xfffffffc, RZ, 0xc0, !PT ;  /* 0xfffffffc00007812 */ /* 0x000fca00078ec0ff */
[----:B------:R-:W-:Y:S01]  /*0fb0*/  IMAD.IADD R18, R9, 0x1, -R0 ;  /* 0x0000000109127824 */ /* 0x000fe200078e0a00 */
[----:B----4-:R-:W-:Y:S01]  /*0fc0*/  SHF.R.S32.HI R22, RZ, 0x1f, R236 ;  /* 0x0000001fff167819 */ /* 0x010fe200000114ec */
[----:B------:R-:W-:-:S04]  /*0fd0*/  IMAD.WIDE.U32 R2, R236, c[0x0][0x1f0], R2 ;  /* 0x00007c00ec027a25 */ /* 0x000fc800078e0002 */
[----:B------:R-:W-:Y:S01]  /*0fe0*/  IMAD R5, R22, c[0x0][0x1f0], RZ ;  /* 0x00007c0016057a24 */ /* 0x000fe200078e02ff */
[----:B------:R-:W-:-:S03]  /*0ff0*/  IADD3 R7, P0, R2, UR18, RZ ;  /* 0x0000001202077c10 */ /* 0x000fc6000ff1e0ff */
[----:B------:R-:W-:-:S05]  /*1000*/  IMAD R5, R236, c[0x0][0x1f4], R5 ;  /* 0x00007d00ec057a24 */ /* 0x000fca00078e0205 */
[----:B------:R-:W-:Y:S02]  /*1010*/  IADD3.X R2, R3, UR16, R5, P0, !PT ;  /* 0x0000001003027c10 */ /* 0x000fe400087fe405 */
[----:B------:R-:W-:-:S04]  /*1020*/  LEA R6, P0, R7, c[0x0][0x1c8], 0x1 ;  /* 0x0000720007067a11 */ /* 0x000fc800078008ff */
[----:B------:R-:W-:Y:S01]  /*1030*/  LEA.HI.X R3, R7, c[0x0][0x1cc], R2, 0x1, P0 ;  /* 0x0000730007037a11 */ /* 0x000fe200000f0c02 */
[----:B------:R-:W-:Y:S01]  /*1040*/  SHFL.IDX PT, R4, R6, RZ, 0x1c1f ;  /* 0x001c1fff06047589 */ /* 0x000fe200000e0000 */
[----:B------:R-:W-:Y:S02]  /*1050*/  ISETP.GE.AND P0, PT, R26, 0x21, PT ;  /* 0x000000211a00780c */ /* 0x000fe40003f06270 */
[----:B------:R-:W-:Y:S01]  /*1060*/  LOP3.LUT R7, R16, 0x3fffffe, RZ, 0xc0, !PT ;  /* 0x03fffffe10077812 */ /* 0x000fe200078ec0ff */
[----:B------:R-:W1:Y:S04]  /*1070*/  SHFL.IDX PT, R5, R3, RZ, 0x1c1f ;  /* 0x001c1fff03057589 */ /* 0x000e6800000e0000 */
[----:B------:R2:W-:Y:S01]  /*1080*/  SHFL.IDX PT, R2, R6, 0x1, 0x1c1f ;  /* 0x003c1f0006027f89 */ /* 0x0005e200000e0000 */
[----:B------:R-:W-:Y:S01]  /*1090*/  IMAD.IADD R17, R8, 0x1, -R7 ;  /* 0x0000000108117824 */ /* 0x000fe200078e0a07 */
[----:B------:R-:W-:-:S02]  /*10a0*/  @P1 SHF.R.S32.HI R7, RZ, 0x1f, R155 ;  /* 0x0000001fff071819 */ /* 0x000fc4000001149b */
[----:B------:R-:W3:Y:S02]  /*10b0*/  SHFL.IDX PT, R3, R3, 0x1, 0x1c1f ;  /* 0x003c1f0003037f89 */ /* 0x000ee400000e0000 */
[----:B------:R-:W-:Y:S01]  /*10c0*/  @P0 SHF.R.S32.HI R0, RZ, 0x1f, R155 ;  /* 0x0000001fff000819 */ /* 0x000fe2000001149b */
[----:B------:R-:W-:Y:S01]  /*10d0*/  @P0 IMAD.SHL.U32 R15, R153, 0x2, RZ ;  /* 0x00000002990f0824 */ /* 0x000fe200078e00ff */
[--C-:B------:R-:W-:Y:S02]  /*10e0*/  @P0 SHF.R.S32.HI R8, RZ, 0x1f, R154.reuse ;  /* 0x0000001fff080819 */ /* 0x100fe4000001149a */
[----:B------:R-:W-:Y:S02]  /*10f0*/  @P1 LEA.HI R7, R7, R155, RZ, 0x3 ;  /* 0x0000009b07071211 */ /* 0x000fe400078f18ff */
[----:B--2---:R-:W-:-:S04]  /*1100*/  @P1 SHF.R.S32.HI R6, RZ, 0x1f, R154 ;  /* 0x0000001fff061819 */ /* 0x004fc8000001149a */
[-C--:B------:R-:W-:Y:S02]  /*1110*/  @P1 LEA.HI R12, R6, R154.reuse, RZ, 0x3 ;  /* 0x0000009a060c1211 */ /* 0x080fe400078f18ff */
[----:B------:R-:W-:Y:S02]  /*1120*/  @P0 LEA.HI R6, R0, R155, RZ, 0x3 ;  /* 0x0000009b00060211 */ /* 0x000fe400078f18ff */
[----:B------:R-:W-:Y:S02]  /*1130*/  @P0 LEA.HI R0, R8, R154, RZ, 0x3 ;  /* 0x0000009a08000211 */ /* 0x000fe400078f18ff */
[----:B------:R-:W-:Y:S02]  /*1140*/  @P1 LOP3.LUT R8, R7, 0xfffffff8, RZ, 0xc0, !PT ;  /* 0xfffffff807081812 */ /* 0x000fe400078ec0ff */
[----:B------:R-:W-:Y:S02]  /*1150*/  @P1 LOP3.LUT R12, R12, 0xfffffff8, RZ, 0xc0, !PT ;  /* 0xfffffff80c0c1812 */ /* 0x000fe400078ec0ff */
[----:B------:R-:W-:Y:S01]  /*1160*/  @P0 LOP3.LUT R0, R0, 0xfffffff8, RZ, 0xc0, !PT ;  /* 0xfffffff800000812 */ /* 0x000fe200078ec0ff */
[----:B-1----:R-:W-:Y:S01]  /*1170*/  @P1 IMAD.WIDE R8, R8, 0x2, R4 ;  /* 0x0000000208081825 */ /* 0x002fe200078e0204 */
[----:B------:R-:W-:-:S03]  /*1180*/  @P0 LOP3.LUT R6, R6, 0xfffffff8, RZ, 0xc0, !PT ;  /* 0xfffffff806060812 */ /* 0x000fc600078ec0ff */
[----:B------:R-:W-:-:S04]  /*1190*/  @P1 IMAD.WIDE R12, R12, 0x2, R4 ;  /* 0x000000020c0c1825 */ /* 0x000fc800078e0204 */
[----:B------:R-:W-:-:S04]  /*11a0*/  @P1 IMAD.WIDE R4, R56, 0x2, R4 ;  /* 0x0000000238041825 */ /* 0x000fc800078e0204 */
[----:B---3--:R-:W-:Y:S01]  /*11b0*/  @P0 IMAD.WIDE R10, R0, 0x2, R2 ;  /* 0x00000002000a0825 */ /* 0x008fe200078e0202 */
[----:B------:R-:W-:Y:S01]  /*11c0*/  SHF.R.S32.HI R0, RZ, 0x1, R16 ;  /* 0x00000001ff007819 */ /* 0x000fe20000011410 */
[----:B------:R1:W-:Y:S02]  /*11d0*/  @P1 LDGSTS.E.BYPASS.LTC128B.128 [R14+0x3100], [R4.64], !P3 ;  /* 0x03100000040e1fae */ /* 0x0003e4000d901d4e */
[--C-:B------:R-:W-:Y:S02]  /*11e0*/  @P0 IMAD.WIDE R6, R6, 0x2, R2.reuse ;  /* 0x0000000206060825 */ /* 0x100fe400078e0202 */
[----:B------:R2:W-:Y:S02]  /*11f0*/  @P1 LDGSTS.E.BYPASS.LTC128B.128 [R14+0x4100], [R8.64], !P4 ;  /* 0x04100000080e1fae */ /* 0x0005e4000e101d4e */
[----:B------:R-:W-:Y:S02]  /*1200*/  @P0 IMAD.WIDE R2, R56, 0x2, R2 ;  /* 0x0000000238020825 */ /* 0x000fe400078e0202 */
[----:B------:R2:W-:Y:S01]  /*1210*/  @P1 LDGSTS.E.BYPASS.LTC128B.128 [R14+0x5100], [R12.64], !P5 ;  /* 0x051000000c0e1fae */ /* 0x0005e2000e901d4e */
[C---:B------:R-:W-:Y:S01]  /*1220*/  LOP3.LUT P1, RZ, R0.reuse, 0x2, RZ, 0xc0, !PT ;  /* 0x0000000200ff7812 */ /* 0x040fe2000782c0ff */
[----:B------:R-:W-:-:S02]  /*1230*/  IMAD.SHL.U32 R0, R0, 0x40, RZ ;  /* 0x0000004000007824 */ /* 0x000fc400078e00ff */
[----:B------:R3:W-:Y:S03]  /*1240*/  @P0 LDGSTS.E.BYPASS.LTC128B.128 [R15+0x3900], [R2.64], !P3 ;  /* 0x03900000020f0fae */ /* 0x0007e6000d901d4e */
[----:B------:R-:W-:Y:S01]  /*1250*/  LOP3.LUT R0, R0, 0xc0, RZ, 0xc0, !PT ;  /* 0x000000c000007812 */ /* 0x000fe200078ec0ff */
[----:B------:R4:W-:Y:S04]  /*1260*/  @P0 LDGSTS.E.BYPASS.LTC128B.128 [R15+0x4900], [R6.64], !P4 ;  /* 0x04900000060f0fae */ /* 0x0009e8000e101d4e */
[----:B------:R2:W-:Y:S01]  /*1270*/  @P0 LDGSTS.E.BYPASS.LTC128B.128 [R15+0x5900], [R10.64], !P5 ;  /* 0x059000000a0f0fae */ /* 0x0005e2000e901d4e */
[----:B------:R-:W-:-:S03]  /*1280*/  LOP3.LUT P0, RZ, R18, 0x2, RZ, 0xc0, !PT ;  /* 0x0000000212ff7812 */ /* 0x000fc6000780c0ff */
[----:B------:R-:W0:Y:S01]  /*1290*/  LDGDEPBAR ;  /* 0x00000000000079af */ /* 0x000e220000000000 */
[----:B-1----:R-:W-:Y:S02]  /*12a0*/  IMAD.SHL.U32 R4, R18, 0x40, RZ ;  /* 0x0000004012047824 */ /* 0x002fe400078e00ff */
[----:B------:R-:W-:Y:S02]  /*12b0*/  IMAD.SHL.U32 R5, R20, 0x20, RZ ;  /* 0x0000002014057824 */ /* 0x000fe400078e00ff */
[----:B---3--:R-:W-:Y:S02]  /*12c0*/  IMAD.SHL.U32 R2, R24, 0x8, RZ ;  /* 0x0000000818027824 */ /* 0x008fe400078e00ff */
[----:B----4-:R-:W-:-:S03]  /*12d0*/  IMAD R7, R19, 0x8, R17 ;  /* 0x0000000813077824 */ /* 0x010fc600078e0211 */
[----:B------:R-:W-:Y:S01]  /*12e0*/  LOP3.LUT R3, R0, 0x8, R2, 0xf8, !PT ;  /* 0x0000000800037812 */ /* 0x000fe200078ef802 */
[----:B------:R-:W-:Y:S01]  /*12f0*/  IMAD.SHL.U32 R6, R19, 0x8, RZ ;  /* 0x0000000813067824 */ /* 0x000fe200078e00ff */
[----:B------:R-:W-:Y:S02]  /*1300*/  SHF.R.U32.HI R0, RZ, 0x3, R0 ;  /* 0x00000003ff007819 */ /* 0x000fe40000011600 */
[----:B------:R-:W-:Y:S01]  /*1310*/  LOP3.LUT R2, R4, 0xc0, RZ, 0xc0, !PT ;  /* 0x000000c004027812 */ /* 0x000fe200078ec0ff */
[----:B------:R-:W-:-:S04]  /*1320*/  DEPBAR.LE SB0, 0x1 ;  /* 0x000080400000791a */ /* 0x000fc80000000000 */
[----:B------:R-:W-:Y:S01]  /*1330*/  LOP3.LUT R17, R5, 0xffffff00, RZ, 0xc0, !PT ;  /* 0xffffff0005117812 */ /* 0x000fe200078ec0ff */
[----:B------:R-:W-:-:S04]  /*1340*/  DEPBAR.LE SB0, 0x0 ;  /* 0x000080000000791a */ /* 0x000fc80000000000 */
[----:B------:R-:W-:Y:S02]  /*1350*/  LOP3.LUT R0, R3, R0, RZ, 0x3c, !PT ;  /* 0x0000000003007212 */ /* 0x000fe400078e3cff */
[----:B------:R-:W-:Y:S02]  /*1360*/  LOP3.LUT R4, R2, 0x8, R6, 0xf8, !PT ;  /* 0x0000000802047812 */ /* 0x000fe400078ef806 */
[----:B------:R-:W-:Y:S01]  /*1370*/  SHF.R.U32.HI R3, RZ, 0x3, R2 ;  /* 0x00000003ff037819 */ /* 0x000fe20000011602 */
[----:B------:R-:W-:Y:S02]  /*1380*/  IMAD R2, R27, 0x200, R17 ;  /* 0x000002001b027824 */ /* 0x000fe400078e0211 */
[----:B------:R-:W-:Y:S01]  /*1390*/  IMAD.U32 R0, R7, 0x20, R0 ;  /* 0x0000002007007824 */ /* 0x000fe200078e0000 */
[----:B------:R-:W-:Y:S01]  /*13a0*/  LOP3.LUT R16, R4, R3, RZ, 0x3c, !PT ;  /* 0x0000000304107212 */ /* 0x000fe200078e3cff */
[----:B------:R-:W-:Y:S02]  /*13b0*/  IMAD R2, R21, 0x20, R2 ;  /* 0x0000002015027824 */ /* 0x000fe400078e0202 */
[----:B------:R-:W-:Y:S01]  /*13c0*/  IMAD.SHL.U32 R216, R0, 0x2, RZ ;  /* 0x0000000200d87824 */ /* 0x000fe200078e00ff */
[----:B------:R-:W-:Y:S01]  /*13d0*/  BAR.SYNC.DEFER_BLOCKING 0x0 ;  /* 0x0000000000007b1d */ /* 0x000fe20000010000 */
[----:B------:R-:W-:-:S02]  /*13e0*/  IMAD.IADD R0, R16, 0x1, R2 ;  /* 0x0000000110007824 */ /* 0x000fc400078e0202 */
[----:B------:R-:W-:Y:S01]  /*13f0*/  IMAD.MOV.U32 R3, RZ, RZ, 0x10 ;  /* 0x00000010ff037424 */ /* 0x000fe200078e00ff */
[----:B------:R-:W-:Y:S01]  /*1400*/  IADD3 R2, R216, 0x3100, RZ ;  /* 0x00003100d8027810 */ /* 0x000fe20007ffe0ff */
[----:B------:R-:W-:Y:S01]  /*1410*/  IMAD.SHL.U32 R219, R0, 0x2, RZ ;  /* 0x0000000200db7824 */ /* 0x000fe200078e00ff */
[----:B------:R-:W-:Y:S02]  /*1420*/  SHF.R.S32.HI R0, RZ, 0x1f, R27 ;  /* 0x0000001fff007819 */ /* 0x000fe4000001141b */
[----:B------:R-:W-:Y:S02]  /*1430*/  IADD3 R221, R216, 0x3120, RZ ;  /* 0x00003120d8dd7810 */ /* 0x000fe40007ffe0ff */
[----:B------:R-:W-:Y:S02]  /*1440*/  LEA.HI R0, R0, R27, RZ, 0x2 ;  /* 0x0000001b00007211 */ /* 0x000fe400078f10ff */
[----:B------:R-:W-:Y:S02]  /*1450*/  @P1 IADD3 R221, R2, -0x20, RZ ;  /* 0xffffffe002dd1810 */ /* 0x000fe40007ffe0ff */
[----:B------:R-:W-:-:S02]  /*1460*/  LOP3.LUT R2, R32, 0xffffffe0, RZ, 0xc0, !PT ;  /* 0xffffffe020027812 */ /* 0x000fc400078ec0ff */
[----:B------:R-:W-:Y:S02]  /*1470*/  LOP3.LUT R0, R0, 0xfffffffc, RZ, 0xc0, !PT ;  /* 0xfffffffc00007812 */ /* 0x000fe400078ec0ff */
[----:B------:R-:W-:Y:S01]  /*1480*/  SEL R3, R3, 0xfffffff0, !P0 ;  /* 0xfffffff003037807 */ /* 0x000fe20004000000 */
[----:B------:R-:W-:Y:S01]  /*1490*/  IMAD.IADD R57, R57, 0x1, -R2 ;  /* 0x0000000139397824 */ /* 0x000fe200078e0a02 */
[----:B------:R-:W-:Y:S01]  /*14a0*/  PLOP3.LUT P0, PT, PT, PT, UP0, 0x80, 0x0 ;  /* 0x000000000000781c */ /* 0x000fe20003f0f008 */
[----:B------:R-:W-:Y:S01]  /*14b0*/  IMAD.IADD R2, R27, 0x1, -R0 ;  /* 0x000000011b027824 */ /* 0x000fe200078e0a00 */
[----:B------:R-:W-:Y:S01]  /*14c0*/  IADD3 R232, R221, 0x400, RZ ;  /* 0x00000400dde87810 */ /* 0x000fe20007ffe0ff */
[----:B------:R-:W-:Y:S01]  /*14d0*/  IMAD R220, R3, 0x2, R219 ;  /* 0x0000000203dc7824 */ /* 0x000fe200078e02db */
[----:B--2---:R1:W2:Y:S01]  /*14e0*/  LDSM.16.M88.4 R12, [R219+0x6100] ;  /* 0x00610000db0c783b */ /* 0x0042a20000000200 */
[----:B------:R-:W-:Y:S01]  /*14f0*/  IMAD R0, R21, 0x20, R17 ;  /* 0x0000002015007824 */ /* 0x000fe200078e0211 */
[----:B------:R-:W-:-:S02]  /*1500*/  IADD3 R231, R221, 0x800, RZ ;  /* 0x00000800dde77810 */ /* 0x000fc40007ffe0ff */
[----:B------:R1:W-:Y:S01]  /*1510*/  STL [R1+0x50], R2 ;  /* 0x0000500201007387 */ /* 0x0003e20000100800 */
[----:B------:R-:W-:Y:S01]  /*1520*/  IMAD.IADD R0, R16, 0x1, R0 ;  /* 0x0000000110007824 */ /* 0x000fe200078e0200 */
[----:B------:R-:W-:Y:S02]  /*1530*/  IADD3 R230, R221, 0xc00, RZ ;  /* 0x00000c00dde67810 */ /* 0x000fe40007ffe0ff */
[----:B------:R1:W3:Y:S04]  /*1540*/  LDSM.16.M88.4 R8, [R219+0x7100] ;  /* 0x00710000db08783b */ /* 0x0002e80000000200 */
[----:B------:R1:W4:Y:S04]  /*1550*/  LDSM.16.M88.4 R28, [R216+0x3100] ;  /* 0x00310000d81c783b */ /* 0x0003280000000200 */
[----:B------:R1:W1:Y:S04]  /*1560*/  LDSM.16.M88.4 R48, [R216+0x3500] ;  /* 0x00350000d830783b */ /* 0x0002680000000200 */
[----:B------:R1:W1:Y:S04]  /*1570*/  LDSM.16.M88.4 R44, [R216+0x3900] ;  /* 0x00390000d82c783b */ /* 0x0002680000000200 */
[----:B------:R1:W1:Y:S04]  /*1580*/  LDSM.16.M88.4 R40, [R216+0x3d00] ;  /* 0x003d0000d828783b */ /* 0x0002680000000200 */
[----:B------:R1:W1:Y:S04]  /*1590*/  LDSM.16.M88.4 R36, [R220+0x6100] ;  /* 0x00610000dc24783b */ /* 0x0002680000000200 */
[----:B------:R1:W1:Y:S04]  /*15a0*/  LDSM.16.M88.4 R4, [R220+0x7100] ;  /* 0x00710000dc04783b */ /* 0x0002680000000200 */
[----:B------:R1:W1:Y:S04]  /*15b0*/  LDSM.16.M88.4 R80, [R221] ;  /* 0x00000000dd50783b */ /* 0x0002680000000200 */
[----:B------:R1:W1:Y:S04]  /*15c0*/  LDSM.16.M88.4 R104, [R221+0x400] ;  /* 0x00040000dd68783b */ /* 0x0002680000000200 */
[----:B------:R1:W1:Y:S04]  /*15d0*/  LDSM.16.M88.4 R112, [R221+0x800] ;  /* 0x00080000dd70783b */ /* 0x0002680000000200 */
[----:B------:R1:W1:Y:S01]  /*15e0*/  LDSM.16.M88.4 R116, [R221+0xc00] ;  /* 0x000c0000dd74783b */ /* 0x0002620000000200 */
[----:B------:R-:W-:Y:S05]  /*15f0*/  @!P0 BRA `(.L_x_0) ;  /* 0x0000036000008947 */ /* 0x000fea0003800000 */
[----:B-123--:R-:W-:Y:S01]  /*1600*/  IMAD R2, R23, c[0x0][0x208], RZ ;  /* 0x0000820017027a24 */ /* 0x00efe200078e02ff */
[----:B------:R-:W-:Y:S01]  /*1610*/  P2R R27, PR, RZ, 0x4 ;  /* 0x00000004ff1b7803 */ /* 0x000fe20000000000 */
[----:B------:R-:W-:Y:S01]  /*1620*/  IMAD.WIDE.U32 R16, R238, c[0x0][0x208], RZ ;  /* 0x00008200ee107a25 */ /* 0x000fe200078e00ff */
[----:B------:R-:W-:-:S02]  /*1630*/  ISETP.GE.AND P2, PT, R56, c[0x0][0x1d4], PT ;  /* 0x0000750038007a0c */ /* 0x000fc40003f46270 */
[----:B------:R-:W-:Y:S01]  /*1640*/  ISETP.GE.AND P6, PT, R155, c[0x0][0x1d4], PT ;  /* 0x000075009b007a0c */ /* 0x000fe20003fc6270 */
[----:B------:R-:W-:Y:S01]  /*1650*/  IMAD R2, R238, c[0x0][0x20c], R2 ;  /* 0x00008300ee027a24 */ /* 0x000fe200078e0202 */
[----:B------:R-:W-:Y:S01]  /*1660*/  ISETP.LT.OR P1, PT, R26, 0x1, P2 ;  /* 0x000000011a00780c */ /* 0x000fe20001721670 */
[----:B------:R-:W-:Y:S01]  /*1670*/  IMAD.WIDE R32, R56, 0x2, RZ ;  /* 0x0000000238207825 */ /* 0x000fe200078e02ff */
[----:B------:R-:W-:-:S03]  /*1680*/  SHF.R.S32.HI R24, RZ, 0x1f, R154 ;  /* 0x0000001fff187819 */ /* 0x000fc6000001149a */
[----:B------:R-:W-:Y:S01]  /*1690*/  IMAD.IADD R17, R17, 0x1, R2 ;  /* 0x0000000111117824 */ /* 0x000fe200078e0202 */
[----:B------:R-:W-:Y:S01]  /*16a0*/  LEA.HI R24, R24, R154, RZ, 0x3 ;  /* 0x0000009a18187211 */ /* 0x000fe200078f18ff */
[----:B------:R-:W-:Y:S02]  /*16b0*/  IMAD R2, R22, c[0x0][0x218], RZ ;  /* 0x0000860016027a24 */ /* 0x000fe400078e02ff */
[----:B------:R-:W-:Y:S01]  /*16c0*/  IMAD.WIDE.U32 R16, R236, c[0x0][0x218], R16 ;  /* 0x00008600ec107a25 */ /* 0x000fe200078e0010 */
[----:B------:R-:W-:-:S03]  /*16d0*/  LOP3.LUT R24, R24, 0xfffffff8, RZ, 0xc0, !PT ;  /* 0xfffffff818187812 */ /* 0x000fc600078ec0ff */
[----:B------:R-:W-:Y:S01]  /*16e0*/  IMAD R18, R236, c[0x0][0x21c], R2 ;  /* 0x00008700ec127a24 */ /* 0x000fe200078e0202 */
[----:B------:R-:W-:-:S04]  /*16f0*/  IADD3 R2, P0, R16, UR20, RZ ;  /* 0x0000001410027c10 */ /* 0x000fc8000ff1e0ff */
[----:B------:R-:W-:Y:S02]  /*1700*/  IADD3.X R16, R17, UR5, R18, P0, !PT ;  /* 0x0000000511107c10 */ /* 0x000fe400087fe412 */
[----:B------:R-:W-:-:S04]  /*1710*/  LEA R20, P0, R2, c[0x0][0x1f8], 0x1 ;  /* 0x00007e0002147a11 */ /* 0x000fc800078008ff */
[----:B------:R-:W-:Y:S01]  /*1720*/  LEA.HI.X R21, R2, c[0x0][0x1fc], R16, 0x1, P0 ;  /* 0x00007f0002157a11 */ /* 0x000fe200000f0c10 */
[----:B------:R-:W1:Y:S01]  /*1730*/  SHFL.IDX PT, R22, R20, RZ, 0x1c1f ;  /* 0x001c1fff14167589 */ /* 0x000e6200000e0000 */
[----:B------:R-:W-:-:S03]  /*1740*/  SHF.R.S32.HI R2, RZ, 0x1f, R155 ;  /* 0x0000001fff027819 */ /* 0x000fc6000001149b */
[----:B------:R-:W2:Y:S01]  /*1750*/  SHFL.IDX PT, R23, R21, RZ, 0x1c1f ;  /* 0x001c1fff15177589 */ /* 0x000ea200000e0000 */
[----:B------:R-:W-:-:S03]  /*1760*/  LEA.HI R2, R2, R155, RZ, 0x3 ;  /* 0x0000009b02027211 */ /* 0x000fc600078f18ff */
[----:B------:R-:W3:Y:S01]  /*1770*/  SHFL.IDX PT, R20, R20, 0x1, 0x1c1f ;  /* 0x003c1f0014147f89 */ /* 0x000ee200000e0000 */
[----:B------:R-:W-:Y:S01]  /*1780*/  LOP3.LUT R18, R2, 0xfffffff8, RZ, 0xc0, !PT ;  /* 0xfffffff802127812 */ /* 0x000fe200078ec0ff */
[----:B------:R-:W-:Y:S02]  /*1790*/  IMAD.SHL.U32 R2, R153, 0x2, RZ ;  /* 0x0000000299027824 */ /* 0x000fe400078e00ff */
[----:B------:R-:W5:Y:S02]  /*17a0*/  SHFL.IDX PT, R21, R21, 0x1, 0x1c1f ;  /* 0x003c1f0015157f89 */ /* 0x000f6400000e0000 */
[----:B------:R-:W-:Y:S01]  /*17b0*/  IMAD.WIDE R18, R18, 0x2, RZ ;  /* 0x0000000212127825 */ /* 0x000fe200078e02ff */
[----:B-1----:R-:W-:-:S05]  /*17c0*/  IADD3 R16, P0, R22, R32, RZ ;  /* 0x0000002016107210 */ /* 0x002fca0007f1e0ff */
[----:B--2---:R-:W-:-:S05]  /*17d0*/  IMAD.X R17, R23, 0x1, R33, P0 ;  /* 0x0000000117117824 */ /* 0x004fca00000e0621 */
[----:B------:R1:W-:Y:S02]  /*17e0*/  LDGSTS.E.BYPASS.LTC128B.128 [R2+0x100], [R16.64], !P1 ;  /* 0x0010000010027fae */ /* 0x0003e4000c901d4e */
[----:B-1----:R-:W-:-:S05]  /*17f0*/  IADD3 R16, P0, R22, R18, RZ ;  /* 0x0000001216107210 */ /* 0x002fca0007f1e0ff */
[----:B------:R-:W-:Y:S01]  /*1800*/  IMAD.X R17, R23, 0x1, R19, P0 ;  /* 0x0000000117117824 */ /* 0x000fe200000e0613 */
[----:B------:R-:W-:-:S13]  /*1810*/  ISETP.LT.OR P0, PT, R26, 0x1, P6 ;  /* 0x000000011a00780c */ /* 0x000fda0003701670 */
[----:B------:R1:W-:Y:S02]  /*1820*/  LDGSTS.E.BYPASS.LTC128B.128 [R2+0x1100], [R16.64], !P0 ;  /* 0x0110000010027fae */ /* 0x0003e4000c101d4e */
[----:B-1----:R-:W-:Y:S01]  /*1830*/  IMAD.WIDE R16, R24, 0x2, RZ ;  /* 0x0000000218107825 */ /* 0x002fe200078e02ff */
[----:B---3--:R-:W-:-:S05]  /*1840*/  IADD3 R24, P0, R32, R20, RZ ;  /* 0x0000001420187210 */ /* 0x008fca0007f1e0ff */
[----:B-----5:R-:W-:Y:S01]  /*1850*/  IMAD.X R25, R33, 0x1, R21, P0 ;  /* 0x0000000121197824 */ /* 0x020fe200000e0615 */
[----:B------:R-:W-:-:S05]  /*1860*/  IADD3 R22, P0, R22, R16, RZ ;  /* 0x0000001016167210 */ /* 0x000fca0007f1e0ff */
[----:B------:R-:W-:Y:S01]  /*1870*/  IMAD.X R23, R23, 0x1, R17, P0 ;  /* 0x0000000117177824 */ /* 0x000fe200000e0611 */
[----:B------:R-:W-:-:S04]  /*1880*/  ISETP.GE.AND P0, PT, R154, c[0x0][0x1d4], PT ;  /* 0x000075009a007a0c */ /* 0x000fc80003f06270 */
[----:B------:R-:W-:-:S13]  /*1890*/  ISETP.LT.OR P1, PT, R26, 0x1, P0 ;  /* 0x000000011a00780c */ /* 0x000fda0000721670 */
[----:B------:R1:W-:Y:S01]  /*18a0*/  LDGSTS.E.BYPASS.LTC128B.128 [R2+0x2100], [R22.64], !P1 ;  /* 0x0210000016027fae */ /* 0x0003e2000c901d4e */
[C---:B------:R-:W-:Y:S02]  /*18b0*/  ISETP.LT.OR P1, PT, R26.reuse, 0x21, P2 ;  /* 0x000000211a00780c */ /* 0x040fe40001721670 */
[C---:B------:R-:W-:Y:S02]  /*18c0*/  ISETP.LT.OR P2, PT, R26.reuse, 0x21, P6 ;  /* 0x000000211a00780c */ /* 0x040fe40003741670 */
[----:B------:R-:W-:Y:S02]  /*18d0*/  ISETP.LT.OR P6, PT, R26, 0x21, P0 ;  /* 0x000000211a00780c */ /* 0x000fe400007c1670 */
[----:B------:R-:W-:-:S05]  /*18e0*/  IADD3 R16, P0, R16, R20, RZ ;  /* 0x0000001410107210 */ /* 0x000fca0007f1e0ff */
[----:B------:R-:W-:Y:S02]  /*18f0*/  IMAD.X R17, R17, 0x1, R21, P0 ;  /* 0x0000000111117824 */ /* 0x000fe400000e0615 */
[----:B------:R1:W-:Y:S01]  /*1900*/  LDGSTS.E.BYPASS.LTC128B.128 [R2+0x900], [R24.64], !P1 ;  /* 0x0090000018027fae */ /* 0x0003e2000c901d4e */
[----:B------:R-:W-:-:S05]  /*1910*/  IADD3 R18, P1, R18, R20, RZ ;  /* 0x0000001412127210 */ /* 0x000fca0007f3e0ff */
[----:B------:R-:W-:-:S05]  /*1920*/  IMAD.X R19, R19, 0x1, R21, P1 ;  /* 0x0000000113137824 */ /* 0x000fca00008e0615 */
[----:B------:R1:W-:Y:S01]  /*1930*/  LDGSTS.E.BYPASS.LTC128B.128 [R2+0x1900], [R18.64], !P2 ;  /* 0x0190000012027fae */ /* 0x0003e2000d101d4e */
[----:B------:R-:W-:-:S03]  /*1940*/  ISETP.NE.AND P2, PT, R27, RZ, PT ;  /* 0x000000ff1b00720c */ /* 0x000fc60003f45270 */
[----:B------:R1:W-:Y:S04]  /*1950*/  LDGSTS.E.BYPASS.LTC128B.128 [R2+0x2900], [R16.64], !P6 ;  /* 0x0290000010027fae */ /* 0x0003e8000f101d4e */
.L_x_0:
[-C--:B-1234-:R-:W-:Y:S01]  /*1960*/  HMMA.16816.F32.BF16 R16, R12, R28.reuse, RZ ;  /* 0x0000001c0c10723c */ /* 0x09efe200000418ff */
[----:B------:R-:W-:Y:S01]  /*1970*/  LDSM.16.M88.4 R76, [R216+0x4100] ;  /* 0x00410000d84c783b */ /* 0x000fe20000000200 */
[----:B------:R-:W-:Y:S01]  /*1980*/  UISETP.GE.AND UP0, UPT, UR9, 0x41, UPT ;  /* 0x000000410900788c */ /* 0x000fe2000bf06270 */
[C---:B------:R-:W-:Y:S02]  /*1990*/  IADD3 R229, R221.reuse, 0x1000, RZ ;  /* 0x00001000dde57810 */ /* 0x040fe40007ffe0ff */
[----:B------:R-:W1:Y:S01]  /*19a0*/  LDSM.16.M88.4 R32, [R219+0x8100] ;  /* 0x00810000db20783b */ /* 0x000e620000000200 */
[----:B------:R-:W-:Y:S02]  /*19b0*/  IADD3 R228, R221, 0x1400, RZ ;  /* 0x00001400dde47810 */ /* 0x000fe40007ffe0ff */
[----:B------:R-:W-:Y:S01]  /*19c0*/  HMMA.16816.F32.BF16 R20, R8, R28, RZ ;  /* 0x0000001c0814723c */ /* 0x000fe200000418ff */
[----:B------:R-:W-:Y:S01]  /*19d0*/  LDSM.16.M88.4 R60, [R221+0x1000] ;  /* 0x00100000dd3c783b */ /* 0x000fe20000000200 */
[----:B------:R-:W-:-:S02]  /*19e0*/  PLOP3.LUT P0, PT, PT, PT, UP0, 0x40, 0x0 ;  /* 0x000000000000781c */ /* 0x000fc40003f0e808 */
[C---:B------:R-:W-:Y:S01]  /*19f0*/  IADD3 R227, R221.reuse, 0x1800, RZ ;  /* 0x00001800dde37810 */ /* 0x040fe20007ffe0ff */
[----:B------:R-:W-:Y:S01]  /*1a00*/  LDSM.16.M88.4 R24, [R220+0x8100] ;  /* 0x00810000dc18783b */ /* 0x000fe20000000200 */
[C---:B------:R-:W-:Y:S02]  /*1a10*/  IADD3 R226, R221.reuse, 0x1c00, RZ ;  /* 0x00001c00dde27810 */ /* 0x040fe40007ffe0ff */
[----:B------:R-:W-:Y:S01]  /*1a20*/  HMMA.16816.F32.BF16 R96, R8, R48, RZ ;  /* 0x000000300860723c */ /* 0x000fe200000418ff */
[----:B------:R-:W0:Y:S01]  /*1a30*/  LDGDEPBAR ;  /* 0x00000000000079af */ /* 0x000e220000000000 */
[C---:B------:R-:W-:Y:S02]  /*1a40*/  IADD3 R225, R221.reuse, 0x2000, RZ ;  /* 0x00002000dde17810 */ /* 0x040fe40007ffe0ff */
[C---:B------:R-:W-:Y:S02]  /*1a50*/  IADD3 R224, R221.reuse, 0x2400, RZ ;  /* 0x00002400dde07810 */ /* 0x040fe40007ffe0ff */
[----:B------:R-:W-:-:S02]  /*1a60*/  IADD3 R223, R221, 0x2800, RZ ;  /* 0x00002800dddf7810 */ /* 0x000fc40007ffe0ff */
[----:B------:R-:W-:Y:S01]  /*1a70*/  HMMA.16816.F32.BF16 R88, R8, R44, RZ ;  /* 0x0000002c0858723c */ /* 0x000fe200000418ff */
[----:B------:R-:W-:-:S07]  /*1a80*/  IADD3 R222, R221, 0x2c00, RZ ;  /* 0x00002c00ddde7810 */ /* 0x000fce0007ffe0ff */
[C---:B------:R-:W-:Y:S08]  /*1a90*/  HMMA.16816.F32.BF16 R72, R8.reuse, R40, RZ ;  /* 0x000000280848723c */ /* 0x040ff000000418ff */
[C---:B------:R-:W-:Y:S08]  /*1aa0*/  HMMA.16816.F32.BF16 R100, R8.reuse, R30, RZ ;  /* 0x0000001e0864723c */ /* 0x040ff000000418ff */
[C---:B------:R-:W-:Y:S08]  /*1ab0*/  HMMA.16816.F32.BF16 R92, R8.reuse, R50, RZ ;  /* 0x00000032085c723c */ /* 0x040ff000000418ff */
[C---:B------:R-:W-:Y:S08]  /*1ac0*/  HMMA.16816.F32.BF16 R84, R8.reuse, R46, RZ ;  /* 0x0000002e0854723c */ /* 0x040ff000000418ff */
[----:B------:R-:W-:Y:S08]  /*1ad0*/  HMMA.16816.F32.BF16 R64, R8, R42, RZ ;  /* 0x0000002a0840723c */ /* 0x000ff000000418ff */
[----:B------:R-:W-:Y:S01]  /*1ae0*/  HMMA.16816.F32.BF16 R8, R36, R80, R16 ;  /* 0x000000502408723c */ /* 0x000fe20000041810 */
[----:B------:R-:W-:Y:S07]  /*1af0*/  LDSM.16.M88.4 R16, [R219+0xa100] ;  /* 0x00a10000db10783b */ /* 0x000fee0000000200 */
[C---:B------:R-:W-:Y:S01]  /*1b00*/  HMMA.16816.F32.BF16 R68, R12.reuse, R30, RZ ;  /* 0x0000001e0c44723c */ /* 0x040fe200000418ff */
[----:B------:R-:W2:Y:S07]  /*1b10*/  LDSM.16.M88.4 R28, [R219+0x9100] ;  /* 0x00910000db1c783b */ /* 0x000eae0000000200 */
[C---:B------:R-:W-:Y:S08]  /*1b20*/  HMMA.16816.F32.BF16 R52, R12.reuse, R48, RZ ;  /* 0x000000300c34723c */ /* 0x040ff000000418ff */
[C---:B------:R-:W-:Y:S08]  /*1b30*/  HMMA.16816.F32.BF16 R108, R12.reuse, R44, RZ ;  /* 0x0000002c0c6c723c */ /* 0x040ff000000418ff */
[C---:B------:R-:W-:Y:S08]  /*1b40*/  HMMA.16816.F32.BF16 R124, R12.reuse, R40, RZ ;  /* 0x000000280c7c723c */ /* 0x040ff000000418ff */
[C---:B------:R-:W-:Y:S01]  /*1b50*/  HMMA.16816.F32.BF16 R120, R12.reuse, R50, RZ ;  /* 0x000000320c78723c */ /* 0x040fe200000418ff */
[----:B------:R-:W-:Y:S07]  /*1b60*/  LDSM.16.M88.4 R48, [R216+0x5100] ;  /* 0x00510000d830783b */ /* 0x000fee0000000200 */
[C---:B------:R-:W-:Y:S08]  /*1b70*/  HMMA.16816.F32.BF16 R132, R12.reuse, R46, RZ ;  /* 0x0000002e0c84723c */ /* 0x040ff000000418ff */
[----:B------:R-:W-:Y:S01]  /*1b80*/  HMMA.16816.F32.BF16 R128, R12, R42, RZ ;  /* 0x0000002a0c80723c */ /* 0x000fe200000418ff */
[----:B------:R-:W-:Y:S07]  /*1b90*/  LDSM.16.M88.4 R40, [R221+0x2000] ;  /* 0x00200000dd28783b */ /* 0x000fee0000000200 */
[----:B------:R-:W-:Y:S01]  /*1ba0*/  HMMA.16816.F32.BF16 R12, R4, R80, R20 ;  /* 0x00000050040c723c */ /* 0x000fe20000041814 */
[----:B------:R-:W3:Y:S07]  /*1bb0*/  LDSM.16.M88.4 R20, [R220+0x9100] ;  /* 0x00910000dc14783b */ /* 0x000eee0000000200 */
[----:B-1----:R-:W-:Y:S08]  /*1bc0*/  HMMA.16816.F32.BF16 R8, R32, R76, R8 ;  /* 0x0000004c2008723c */ /* 0x002ff00000041808 */
[C---:B------:R-:W-:Y:S08]  /*1bd0*/  HMMA.16816.F32.BF16 R96, R4.reuse, R104, R96 ;  /* 0x000000680460723c */ /* 0x040ff00000041860 */
[C---:B------:R-:W-:Y:S08]  /*1be0*/  HMMA.16816.F32.BF16 R136, R4.reuse, R112, R88 ;  /* 0x000000700488723c */ /* 0x040ff00000041858 */
[C---:B------:R-:W-:Y:S08]  /*1bf0*/  HMMA.16816.F32.BF16 R144, R4.reuse, R116, R72 ;  /* 0x000000740490723c */ /* 0x040ff00000041848 */
[C---:B------:R-:W-:Y:S08]  /*1c00*/  HMMA.16816.F32.BF16 R100, R4.reuse, R82, R100 ;  /* 0x000000520464723c */ /* 0x040ff00000041864 */
[C---:B------:R-:W-:Y:S08]  /*1c10*/  HMMA.16816.F32.BF16 R92, R4.reuse, R106, R92 ;  /* 0x0000006a045c723c */ /* 0x040ff0000004185c */
[C---:B------:R-:W-:Y:S08]  /*1c20*/  HMMA.16816.F32.BF16 R140, R4.reuse, R114, R84 ;  /* 0x00000072048c723c */ /* 0x040ff00000041854 */
[----:B------:R-:W-:Y:S08]  /*1c30*/  HMMA.16816.F32.BF16 R148, R4, R118, R64 ;  /* 0x000000760494723c */ /* 0x000ff00000041840 */
[----:B--2---:R-:W-:Y:S01]  /*1c40*/  HMMA.16816.F32.BF16 R4, R28, R76, R12 ;  /* 0x0000004c1c04723c */ /* 0x004fe2000004180c */
[----:B------:R-:W1:Y:S07]  /*1c50*/  LDSM.16.M88.4 R12, [R219+0xb100] ;  /* 0x00b10000db0c783b */ /* 0x000e6e0000000200 */
[----:B------:R-:W-:Y:S01]  /*1c60*/  HMMA.16816.F32.BF16 R44, R24, R60, R8 ;  /* 0x0000003c182c723c */ /* 0x000fe20000041808 */
[----:B------:R-:W2:Y:S07]  /*1c70*/  LDSM.16.M88.4 R8, [R220+0xa100] ;  /* 0x00a10000dc08783b */ /* 0x000eae0000000200 */
[C---:B------:R-:W-:Y:S08]  /*1c80*/  HMMA.16816.F32.BF16 R64, R36.reuse, R82, R68 ;  /* 0x000000522440723c */ /* 0x040ff00000041844 */
[----:B------:R-:W-:Y:S08]  /*1c90*/  HMMA.16816.F32.BF16 R88, R36, R104, R52 ;  /* 0x000000682458723c */ /* 0x000ff00000041834 */
[----:B---3--:R-:W-:Y:S01]  /*1ca0*/  HMMA.16816.F32.BF16 R52, R20, R60, R4 ;  /* 0x0000003c1434723c */ /* 0x008fe20000041804 */
[----:B------:R-:W-:Y:S07]  /*1cb0*/  LDSM.16.M88.4 R4, [R220+0xb100] ;  /* 0x00b10000dc04783b */ /* 0x000fee0000000200 */
[----:B------:R-:W-:Y:S01]  /*1cc0*/  HMMA.16816.F32.BF16 R72, R16, R48, R44 ;  /* 0x000000301048723c */ /* 0x000fe2000004182c */
[----:B------:R-:W3:Y:S07]  /*1cd0*/  LDSM.16.M88.4 R44, [R216+0x4500] ;  /* 0x00450000d82c783b */ /* 0x000eee0000000200 */
[-C--:B------:R-:W-:Y:S08]  /*1ce0*/  HMMA.16816.F32.BF16 R68, R32, R78.reuse, R64 ;  /* 0x0000004e2044723c */ /* 0x080ff00000041840 */
[----:B------:R-:W-:Y:S08]  /*1cf0*/  HMMA.16816.F32.BF16 R76, R28, R78, R100 ;  /* 0x0000004e1c4c723c */ /* 0x000ff00000041864 */
[----:B-1----:R-:W-:Y:S01]  /*1d00*/  HMMA.16816.F32.BF16 R64, R12, R48, R52 ;  /* 0x000000300c40723c */ /* 0x002fe20000041834 */
[----:B------:R-:W1:Y:S07]  /*1d10*/  LDSM.16.M88.4 R52, [R221+0x1400] ;  /* 0x00140000dd34783b */ /* 0x000e6e0000000200 */
[----:B------:R-:W-:Y:S08]  /*1d20*/  HMMA.16816.F32.BF16 R68, R24, R62, R68 ;  /* 0x0000003e1844723c */ /* 0x000ff00000041844 */
[----:B--2---:R-:W-:Y:S08]  /*1d30*/  HMMA.16816.F32.BF16 R80, R8, R40, R72 ;  /* 0x000000280850723c */ /* 0x004ff00000041848 */
[----:B------:R-:W-:Y:S08]  /*1d40*/  HMMA.16816.F32.BF16 R76, R20, R62, R76 ;  /* 0x0000003e144c723c */ /* 0x000ff0000004184c */
[----:B---3--:R-:W-:Y:S08]  /*1d50*/  HMMA.16816.F32.BF16 R72, R32, R44, R88 ;  /* 0x0000002c2048723c */ /* 0x008ff00000041858 */
[----:B------:R-:W-:Y:S01]  /*1d60*/  HMMA.16816.F32.BF16 R108, R36, R112, R108 ;  /* 0x00000070246c723c */ /* 0x000fe2000004186c */
[----:B------:R-:W-:-:S07]  /*1d70*/  FMUL.FTZ R2, R80, c[0x0][0x320] ;  /* 0x0000c80050027a20 */ /* 0x000fce0000410000 */
[C---:B------:R-:W-:Y:S08]  /*1d80*/  HMMA.16816.F32.BF16 R124, R36.reuse, R116, R124 ;  /* 0x00000074247c723c */ /* 0x040ff0000004187c */
[C---:B------:R-:W-:Y:S01]  /*1d90*/  HMMA.16816.F32.BF16 R104, R36.reuse, R106, R120 ;  /* 0x0000006a2468723c */ /* 0x040fe20000041878 */
[----:B------:R2:W3:Y:S07]  /*1da0*/  MUFU.TANH R121, R2 ;  /* 0x0000000200797308 */ /* 0x0004ee0000002400 */
[C---:B------:R-:W-:Y:S08]  /*1db0*/  HMMA.16816.F32.BF16 R132, R36.reuse, R114, R132 ;  /* 0x000000722484723c */ /* 0x040ff00000041884 */
[----:B------:R-:W-:Y:S01]  /*1dc0*/  HMMA.16816.F32.BF16 R128, R36, R118, R128 ;  /* 0x000000762480723c */ /* 0x000fe20000041880 */
[----:B------:R-:W4:Y:S01]  /*1dd0*/  LDSM.16.M88.4 R36, [R216+0x5500] ;  /* 0x00550000d824783b */ /* 0x000f220000000200 */
[----:B--2---:R-:W-:-:S04]  /*1de0*/  FMUL.FTZ R2, R81, c[0x0][0x320] ;  /* 0x0000c80051027a20 */ /* 0x004fc80000410000 */
[----:B------:R2:W1:Y:S02]  /*1df0*/  MUFU.TANH R120, R2 ;  /* 0x0000000200787308 */ /* 0x0004640000002400 */
[----:B------:R-:W-:Y:S08]  /*1e00*/  HMMA.16816.F32.BF16 R84, R4, R40, R64 ;  /* 0x000000280454723c */ /* 0x000ff00000041840 */
[----:B------:R-:W-:Y:S01]  /*1e10*/  HMMA.16816.F32.BF16 R64, R16, R50, R68 ;  /* 0x000000321040723c */ /* 0x000fe20000041844 */
[----:B--2---:R-:W-:-:S07]  /*1e20*/  FMUL.FTZ R2, R82, c[0x0][0x320] ;  /* 0x0000c80052027a20 */ /* 0x004fce0000410000 */
[----:B------:R-:W-:Y:S01]  /*1e30*/  HMMA.16816.F32.BF16 R60, R28, R44, R96 ;  /* 0x0000002c1c3c723c */ /* 0x000fe20000041860 */
[----:B------:R2:W2:Y:S07]  /*1e40*/  MUFU.TANH R119, R2 ;  /* 0x0000000200777308 */ /* 0x0004ae0000002400 */
[----:B------:R-:W-:Y:S01]  /*1e50*/  HMMA.16816.F32.BF16 R68, R12, R50, R76 ;  /* 0x000000320c44723c */ /* 0x000fe2000004184c */
[----:B------:R-:W5:Y:S07]  /*1e60*/  LDSM.16.M88.4 R48, [R221+0x2400] ;  /* 0x00240000dd30783b */ /* 0x000f6e0000000200 */
[----:B-1----:R-:W-:Y:S01]  /*1e70*/  HMMA.16816.F32.BF16 R72, R24, R52, R72 ;  /* 0x000000341848723c */ /* 0x002fe20000041848 */
[----:B--2---:R-:W-:-:S04]  /*1e80*/  FMUL.FTZ R2, R83, c[0x0][0x320] ;  /* 0x0000c80053027a20 */ /* 0x004fc80000410000 */
[----:B------:R1:W2:Y:S03]  /*1e90*/  MUFU.TANH R118, R2 ;  /* 0x0000000200767308 */ /* 0x0002a60000002400 */
[----:B------:R-:W-:Y:S08]  /*1ea0*/  HMMA.16816.F32.BF16 R76, R8, R42, R64 ;  /* 0x0000002a084c723c */ /* 0x000ff00000041840 */
[----:B------:R-:W-:Y:S01]  /*1eb0*/  HMMA.16816.F32.BF16 R64, R20, R52, R60 ;  /* 0x000000341440723c */ /* 0x000fe2000004183c */
[----:B------:R-:W2:Y:S01]  /*1ec0*/  LDSM.16.M88.4 R60, [R216+0x4900] ;  /* 0x00490000d83c783b */ /* 0x000ea20000000200 */
[----:B-1----:R-:W-:-:S06]  /*1ed0*/  FMUL.FTZ R2, R84, c[0x0][0x320] ;  /* 0x0000c80054027a20 */ /* 0x002fcc0000410000 */
[----:B------:R-:W-:Y:S01]  /*1ee0*/  HMMA.16816.F32.BF16 R88, R4, R42, R68 ;  /* 0x0000002a0458723c */ /* 0x000fe20000041844 */
[----:B------:R1:W1:Y:S07]  /*1ef0*/  MUFU.TANH R117, R2 ;  /* 0x0000000200757308 */ /* 0x00026e0000002400 */
[----:B------:R-:W-:Y:S08]  /*1f00*/  HMMA.16816.F32.BF16 R40, R32, R46, R104 ;  /* 0x0000002e2028723c */ /* 0x000ff00000041868 */
[----:B----4-:R-:W-:Y:S01]  /*1f10*/  HMMA.16816.F32.BF16 R68, R16, R36, R72 ;  /* 0x000000241044723c */ /* 0x010fe20000041848 */
[----:B-1----:R-:W-:-:S04]  /*1f20*/  FMUL.FTZ R2, R85, c[0x0][0x320] ;  /* 0x0000c80055027a20 */ /* 0x002fc80000410000 */
[----:B------:R1:W4:Y:S03]  /*1f30*/  MUFU.TANH R116, R2 ;  /* 0x0000000200747308 */ /* 0x0003260000002400 */
[----:B------:R-:W-:Y:S08]  /*1f40*/  HMMA.16816.F32.BF16 R72, R28, R46, R92 ;  /* 0x0000002e1c48723c */ /* 0x000ff0000004185c */
[----:B------:R-:W-:Y:S01]  /*1f50*/  HMMA.16816.F32.BF16 R44, R12, R36, R64 ;  /* 0x000000240c2c723c */ /* 0x000fe20000041840 */
[----:B-1----:R-:W-:-:S07]  /*1f60*/  FMUL.FTZ R2, R86, c[0x0][0x320] ;  /* 0x0000c80056027a20 */ /* 0x002fce0000410000 */
[----:B------:R-:W-:Y:S01]  /*1f70*/  HMMA.16816.F32.BF16 R64, R24, R54, R40 ;  /* 0x000000361840723c */ /* 0x000fe20000041828 */
[----:B------:R-:W1:Y:S01]  /*1f80*/  LDSM.16.M88.4 R40, [R221+0x1800] ;  /* 0x00180000dd28783b */ /* 0x000e620000000200 */
[----:B------:R2:W1:Y:S11]  /*1f90*/  MUFU.TANH R115, R2 ;  /* 0x0000000200737308 */ /* 0x0004760000002400 */
[----:B------:R-:W-:Y:S03]  /*1fa0*/  @!UPT UIADD3 URZ, URZ, URZ, URZ ;  /* 0x0000003f3f3ff290 */ /* 0x000fe6000fffe03f */
[----:B-----5:R-:W-:Y:S01]  /*1fb0*/  HMMA.16816.F32.BF16 R80, R4, R48, R44 ;  /* 0x000000300450723c */ /* 0x020fe2000004182c */
[----:B--2---:R-:W-:-:S04]  /*1fc0*/  FMUL.FTZ R2, R87, c[0x0][0x320] ;  /* 0x0000c80057027a20 */ /* 0x004fc80000410000 */
[----:B------:R2:W1:Y:S03]  /*1fd0*/  MUFU.TANH R113, R2 ;  /* 0x0000000200717308 */ /* 0x0004660000002400 */
[----:B------:R-:W-:Y:S08]  /*1fe0*/  HMMA.16816.F32.BF16 R64, R16, R38, R64 ;  /* 0x000000261040723c */ /* 0x000ff00000041840 */
[----:B------:R-:W-:Y:S01]  /*1ff0*/  HMMA.16816.F32.BF16 R44, R28, R60, R136 ;  /* 0x0000003c1c2c723c */ /* 0x000fe20000041888 */
[----:B--2---:R-:W-:-:S04]  /*2000*/  FMUL.FTZ R2, R76, c[0x0][0x320] ;  /* 0x0000c8004c027a20 */ /* 0x004fc80000410000 */
[----:B------:R2:W1:Y:S02]  /*2010*/  MUFU.TANH R114, R2 ;  /* 0x0000000200727308 */ /* 0x0004640000002400 */
[----:B--2---:R-:W-:-:S06]  /*2020*/  FMUL.FTZ R2, R77, c[0x0][0x320] ;  /* 0x0000c8004d027a20 */ /* 0x004fcc0000410000 */
[----:B------:R2:W1:Y:S02]  /*2030*/  MUFU.TANH R112, R2 ;  /* 0x0000000200707308 */ /* 0x0004640000002400 */
[----:B--2---:R-:W-:-:S06]  /*2040*/  FMUL.FTZ R2, R78, c[0x0][0x320] ;  /* 0x0000c8004e027a20 */ /* 0x004fcc0000410000 */
[----:B------:R2:W1:Y:S02]  /*2050*/  MUFU.TANH R107, R2 ;  /* 0x00000002006b7308 */ /* 0x0004640000002400 */
[----:B--2---:R-:W-:Y:S02]  /*2060*/  FMUL.FTZ R2, R79, c[0x0][0x320] ;  /* 0x0000c8004f027a20 */ /* 0x004fe40000410000 */
[----:B------:R-:W-:Y:S04]  /*2070*/  HMMA.16816.F32.BF16 R76, R8, R48, R68 ;  /* 0x00000030084c723c */ /* 0x000fe80000041844 */
[----:B------:R2:W1:Y:S04]  /*2080*/  MUFU.TANH R106, R2 ;  /* 0x00000002006a7308 */ /* 0x0004680000002400 */
[----:B------:R-:W-:Y:S01]  /*2090*/  HMMA.16816.F32.BF16 R68, R20, R54, R72 ;  /* 0x000000361444723c */ /* 0x000fe20000041848 */
[----:B------:R-:W5:Y:S07]  /*20a0*/  LDSM.16.M88.4 R52, [R216+0x5900] ;  /* 0x00590000d834783b */ /* 0x000f6e0000000200 */
[----:B------:R-:W-:Y:S01]  /*20b0*/  HMMA.16816.F32.BF16 R72, R32, R60, R108 ;  /* 0x0000003c2048723c */ /* 0x000fe2000004186c */
[----:B--2---:R-:W-:-:S04]  /*20c0*/  FMUL.FTZ R2, R88, c[0x0][0x320] ;  /* 0x0000c80058027a20 */ /* 0x004fc80000410000 */
[----:B------:R2:W1:Y:S11]  /*20d0*/  MUFU.TANH R105, R2 ;  /* 0x0000000200697308 */ /* 0x0004760000002400 */
[----:B------:R-:W-:Y:S01]  /*20e0*/  HMMA.16816.F32.BF16 R68, R12, R38, R68 ;  /* 0x000000260c44723c */ /* 0x000fe20000041844 */
[----:B------:R-:W3:Y:S01]  /*20f0*/  LDSM.16.M88.4 R36, [R221+0x2800] ;  /* 0x00280000dd24783b */ /* 0x000ee20000000200 */
[----:B--2---:R-:W-:-:S06]  /*2100*/  FMUL.FTZ R2, R89, c[0x0][0x320] ;  /* 0x0000c80059027a20 */ /* 0x004fcc0000410000 */
[----:B-1----:R-:W-:Y:S01]  /*2110*/  HMMA.16816.F32.BF16 R72, R24, R40, R72 ;  /* 0x000000281848723c */ /* 0x002fe20000041848 */
[----:B------:R1:W2:Y:S11]  /*2120*/  MUFU.TANH R104, R2 ;  /* 0x0000000200687308 */ /* 0x0002b60000002400 */
[----:B------:R-:W-:Y:S04]  /*2130*/  @!UPT UIADD3 URZ, URZ, URZ, URZ ;  /* 0x0000003f3f3ff290 */ /* 0x000fe8000fffe03f */
[----:B------:R-:W-:Y:S01]  /*2140*/  HMMA.16816.F32.BF16 R84, R4, R50, R68 ;  /* 0x000000320454723c */ /* 0x000fe20000041844 */
[----:B-1----:R-:W-:-:S04]  /*2150*/  FMUL.FTZ R2, R90, c[0x0][0x320] ;  /* 0x0000c8005a027a20 */ /* 0x002fc80000410000 */
[----:B------:R1:W1:Y:S03]  /*2160*/  MUFU.TANH R103, R2 ;  /* 0x0000000200677308 */ /* 0x0002660000002400 */
[----:B-----5:R-:W-:Y:S08]  /*2170*/  HMMA.16816.F32.BF16 R68, R16, R52, R72 ;  /* 0x000000341044723c */ /* 0x020ff00000041848 */
[----:B------:R-:W-:Y:S01]  /*2180*/  HMMA.16816.F32.BF16 R72, R28, R62, R140 ;  /* 0x0000003e1c48723c */ /* 0x000fe2000004188c */
[----:B-1----:R-:W-:-:S04]  /*2190*/  FMUL.FTZ R2, R91, c[0x0][0x320] ;  /* 0x0000c8005b027a20 */ /* 0x002fc80000410000 */
[----:B------:R1:W1:Y:S11]  /*21a0*/  MUFU.TANH R100, R2 ;  /* 0x0000000200647308 */ /* 0x0002760000002400 */
[----:B------:R-:W-:Y:S08]  /*21b0*/  @!UPT UIADD3 URZ, URZ, URZ, URZ ;  /* 0x0000003f3f3ff290 */ /* 0x000ff0000fffe03f */
[----:B------:R-:W-:Y:S01]  /*21c0*/  HMMA.16816.F32.BF16 R72, R20, R42, R72 ;  /* 0x0000002a1448723c */ /* 0x000fe20000041848 */
[----:B-1----:R-:W-:-:S04]  /*21d0*/  FMUL.FTZ R2, R76, c[0x0][0x320] ;  /* 0x0000c8004c027a20 */ /* 0x002fc80000410000 */
[----:B------:R1:W1:Y:S02]  /*21e0*/  MUFU.TANH R102, R2 ;  /* 0x0000000200667308 */ /* 0x0002640000002400 */
[----:B-1----:R-:W-:Y:S11]  /*21f0*/  FMUL.FTZ R2, R77, c[0x0][0x320] ;  /* 0x0000c8004d027a20 */ /* 0x002ff60000410000 */
[----:B------:R-:W-:Y:S06]  /*2200*/  @!UPT UIADD3 URZ, URZ, URZ, URZ ;  /* 0x0000003f3f3ff290 */ /* 0x000fec000fffe03f */
[----:B------:R-:W-:Y:S01]  /*2210*/  HMMA.16816.F32.BF16 R72, R12, R54, R72 ;  /* 0x000000360c48723c */ /* 0x000fe20000041848 */
[----:B------:R1:W1:Y:S02]  /*2220*/  MUFU.TANH R101, R2 ;  /* 0x0000000200657308 */ /* 0x0002640000002400 */
[----:B-1----:R-:W-:-:S06]  /*2230*/  FMUL.FTZ R2, R78, c[0x0][0x320] ;  /* 0x0000c8004e027a20 */ /* 0x002fcc0000410000 */
[----:B------:R1:W1:Y:S11]  /*2240*/  MUFU.TANH R99, R2 ;  /* 0x0000000200637308 */ /* 0x0002760000002400 */
[----:B------:R-:W-:Y:S04]  /*2250*/  @!UPT UIADD3 URZ, URZ, URZ, URZ ;  /* 0x0000003f3f3ff290 */ /* 0x000fe8000fffe03f */
[----:B---3--:R-:W-:Y:S01]  /*2260*/  HMMA.16816.F32.BF16 R72, R4, R38, R72 ;  /* 0x000000260448723c */ /* 0x008fe20000041848 */
[----:B-1----:R-:W-:-:S07]  /*2270*/  FMUL.FTZ R2, R79, c[0x0][0x320] ;  /* 0x0000c8004f027a20 */ /* 0x002fce0000410000 */
[----:B------:R-:W-:Y:S01]  /*2280*/  HMMA.16816.F32.BF16 R76, R8, R50, R64 ;  /* 0x00000032084c723c */ /* 0x000fe20000041840 */
[----:B------:R1:W3:Y:S07]  /*2290*/  MUFU.TANH R98, R2 ;  /* 0x0000000200627308 */ /* 0x0002ee0000002400 */
[----:B------:R-:W-:Y:S01]  /*22a0*/  HMMA.16816.F32.BF16 R64, R20, R40, R44 ;  /* 0x000000281440723c */ /* 0x000fe2000004182c */
[----:B------:R-:W5:Y:S07]  /*22b0*/  LDSM.16.M88.4 R44, [R216+0x4d00] ;  /* 0x004d0000d82c783b */ /* 0x000f6e0000000200 */
[----:B------:R-:W-:-:S02]  /*22c0*/  FMUL.FTZ R72, R72, c[0x0][0x320] ;  /* 0x0000c80048487a20 */ /* 0x000fc40000410000 */
[----:B------:R-:W-:Y:S02]  /*22d0*/  FMUL.FTZ R73, R73, c[0x0][0x320] ;  /* 0x0000c80049497a20 */ /* 0x000fe40000410000 */
[----:B------:R-:W-:Y:S01]  /*22e0*/  FMUL.FTZ R74, R74, c[0x0][0x320] ;  /* 0x0000c8004a4a7a20 */ /* 0x000fe20000410000 */
[----:B------:R-:W-:Y:S01]  /*22f0*/  HMMA.16816.F32.BF16 R48, R32, R62, R132 ;  /* 0x0000003e2030723c */ /* 0x000fe20000041884 */
[----:B------:R-:W2:Y:S01]  /*2300*/  MUFU.TANH R72, R72 ;  /* 0x0000004800487308 */ /* 0x000ea20000002400 */
[----:B-1----:R-:W-:-:S07]  /*2310*/  FMUL.FTZ R2, R80, c[0x0][0x320] ;  /* 0x0000c80050027a20 */ /* 0x002fce0000410000 */
[----:B------:R1:W1:Y:S02]  /*2320*/  MUFU.TANH R97, R2 ;  /* 0x0000000200617308 */ /* 0x0002640000002400 */
[----:B------:R-:W-:Y:S06]  /*2330*/  HMMA.16816.F32.BF16 R60, R12, R52, R64 ;  /* 0x000000340c3c723c */ /* 0x000fec0000041840 */
[----:B------:R-:W2:Y:S07]  /*2340*/  MUFU.TANH R73, R73 ;  /* 0x0000004900497308 */ /* 0x000eae0000002400 */
[----:B------:R-:W-:Y:S01]  /*2350*/  HMMA.16816.F32.BF16 R64, R24, R42, R48 ;  /* 0x0000002a1840723c */ /* 0x000fe20000041830 */
[----:B-1----:R-:W-:Y:S01]  /*2360*/  FMUL.FTZ R2, R81, c[0x0][0x320] ;  /* 0x0000c80051027a20 */ /* 0x002fe20000410000 */
[----:B------:R-:W1:Y:S01]  /*2370*/  LDSM.16.M88.4 R48, [R221+0x1c00] ;  /* 0x001c0000dd30783b */ /* 0x000e620000000200 */
[----:B------:R-:W1:Y:S03]  /*2380*/  MUFU.TANH R74, R74 ;  /* 0x0000004a004a7308 */ /* 0x000e660000002400 */
[----:B------:R-:W1:Y:S05]  /*2390*/  LDSM.16.M88.4 R40, [R216+0x5d00] ;  /* 0x005d0000d828783b */ /* 0x000e6a0000000200 */
[----:B------:R2:W1:Y:S02]  /*23a0*/  MUFU.TANH R96, R2 ;  /* 0x0000000200607308 */ /* 0x0004640000002400 */
[----:B--2---:R-:W-:-:S06]  /*23b0*/  FMUL.FTZ R2, R82, c[0x0][0x320] ;  /* 0x0000c80052027a20 */ /* 0x004fcc0000410000 */
[----:B------:R2:W1:Y:S02]  /*23c0*/  MUFU.TANH R95, R2 ;  /* 0x00000002005f7308 */ /* 0x0004640000002400 */
[----:B--2---:R-:W-:Y:S02]  /*23d0*/  FMUL.FTZ R2, R83, c[0x0][0x320] ;  /* 0x0000c80053027a20 */ /* 0x004fe40000410000 */
[----:B------:R-:W-:Y:S04]  /*23e0*/  HMMA.16816.F32.BF16 R80, R4, R36, R60 ;  /* 0x000000240450723c */ /* 0x000fe8000004183c */
[----:B------:R2:W1:Y:S04]  /*23f0*/  MUFU.TANH R93, R2 ;  /* 0x00000002005d7308 */ /* 0x0004680000002400 */
[----:B------:R-:W-:Y:S08]  /*2400*/  HMMA.16816.F32.BF16 R60, R16, R54, R64 ;  /* 0x00000036103c723c */ /* 0x000ff00000041840 */
[----:B-----5:R-:W-:Y:S01]  /*2410*/  HMMA.16816.F32.BF16 R64, R28, R44, R144 ;  /* 0x0000002c1c40723c */ /* 0x020fe20000041890 */
[----:B--2---:R-:W-:-:S04]  /*2420*/  FMUL.FTZ R2, R76, c[0x0][0x320] ;  /* 0x0000c8004c027a20 */ /* 0x004fc80000410000 */
[----:B------:R2:W1:Y:S03]  /*2430*/  MUFU.TANH R94, R2 ;  /* 0x00000002005e7308 */ /* 0x0004660000002400 */
[----:B------:R-:W-:Y:S01]  /*2440*/  HMMA.16816.F32.BF16 R28, R28, R46, R148 ;  /* 0x0000002e1c1c723c */ /* 0x000fe20000041894 */
[----:B--2---:R-:W-:Y:S11]  /*2450*/  FMUL.FTZ R2, R77, c[0x0][0x320] ;  /* 0x0000c8004d027a20 */ /* 0x004ff60000410000 */
[----:B------:R-:W-:Y:S04]  /*2460*/  @!UPT UIADD3 URZ, URZ, URZ, URZ ;  /* 0x0000003f3f3ff290 */ /* 0x000fe8000fffe03f */
[----:B-1----:R-:W-:Y:S01]  /*2470*/  HMMA.16816.F32.BF16 R64, R20, R48, R64 ;  /* 0x000000301440723c */ /* 0x002fe20000041840 */
[----:B------:R1:W2:Y:S02]  /*2480*/  MUFU.TANH R92, R2 ;  /* 0x00000002005c7308 */ /* 0x0002a40000002400 */
[----:B-1----:R-:W-:-:S06]  /*2490*/  FMUL.FTZ R2, R78, c[0x0][0x320] ;  /* 0x0000c8004e027a20 */ /* 0x002fcc0000410000 */
[----:B------:R1:W1:Y:S02]  /*24a0*/  MUFU.TANH R91, R2 ;  /* 0x00000002005b7308 */ /* 0x0002640000002400 */
[----:B-1----:R-:W-:Y:S02]  /*24b0*/  FMUL.FTZ R2, R79, c[0x0][0x320] ;  /* 0x0000c8004f027a20 */ /* 0x002fe40000410000 */
[----:B------:R-:W-:Y:S04]  /*24c0*/  HMMA.16816.F32.BF16 R76, R8, R36, R68 ;  /* 0x00000024084c723c */ /* 0x000fe80000041844 */
[----:B------:R1:W1:Y:S04]  /*24d0*/  MUFU.TANH R90, R2 ;  /* 0x00000002005a7308 */ /* 0x0002680000002400 */
[----:B------:R-:W-:Y:S01]  /*24e0*/  HMMA.16816.F32.BF16 R68, R32, R44, R124 ;  /* 0x0000002c2044723c */ /* 0x000fe2000004187c */
[----:B-1----:R-:W-:-:S04]  /*24f0*/  FMUL.FTZ R2, R84, c[0x0][0x320] ;  /* 0x0000c80054027a20 */ /* 0x002fc80000410000 */
[----:B------:R1:W1:Y:S11]  /*2500*/  MUFU.TANH R89, R2 ;  /* 0x0000000200597308 */ /* 0x0002760000002400 */
[----:B------:R-:W-:Y:S08]  /*2510*/  @!UPT UIADD3 URZ, URZ, URZ, URZ ;  /* 0x0000003f3f3ff290 */ /* 0x000ff0000fffe03f */
[----:B------:R-:W-:Y:S01]  /*2520*/  HMMA.16816.F32.BF16 R52, R24, R48, R68 ;  /* 0x000000301834723c */ /* 0x000fe20000041844 */
[----:B-1----:R-:W-:-:S07]  /*2530*/  FMUL.FTZ R2, R85, c[0x0][0x320] ;  /* 0x0000c80055027a20 */ /* 0x002fce0000410000 */
[----:B------:R-:W-:Y:S01]  /*2540*/  HMMA.16816.F32.BF16 R68, R8, R38, R60 ;  /* 0x000000260844723c */ /* 0x000fe2000004183c */
[----:B------:R1:W1:Y:S07]  /*2550*/  MUFU.TANH R88, R2 ;  /* 0x0000000200587308 */ /* 0x00026e0000002400 */
[----:B------:R-:W-:Y:S01]  /*2560*/  HMMA.16816.F32.BF16 R60, R32, R46, R128 ;  /* 0x0000002e203c723c */ /* 0x000fe20000041880 */
[----:B------:R-:W5:Y:S01]  /*2570*/  LDSM.16.M88.4 R32, [R221+0x2c00] ;  /* 0x002c0000dd20783b */ /* 0x000f620000000200 */
[----:B------:R-:W-:-:S06]  /*2580*/  DEPBAR.LE SB0, 0x0 ;  /* 0x000080000000791a */ /* 0x000fcc0000000000 */
[----:B------:R-:W-:Y:S01]  /*2590*/  HMMA.16816.F32.BF16 R52, R16, R40, R52 ;  /* 0x000000281034723c */ /* 0x000fe20000041834 */
[----:B-1----:R-:W-:-:S04]  /*25a0*/  FMUL.FTZ R2, R86, c[0x0][0x320] ;  /* 0x0000c80056027a20 */ /* 0x002fc80000410000 */
[----:B------:R1:W1:Y:S03]  /*25b0*/  MUFU.TANH R58, R2 ;  /* 0x00000002003a7308 */ /* 0x0002660000002400 */
[----:B------:R-:W-:Y:S01]  /*25c0*/  HMMA.16816.F32.BF16 R36, R12, R40, R64 ;  /* 0x000000280c24723c */ /* 0x000fe20000041840 */
[----:B------:R-:W-:Y:S02]  /*25d0*/  FMUL.FTZ R69, R69, c[0x0][0x320] ;  /* 0x0000c80045457a20 */ /* 0x000fe40000410000 */
[----:B------:R-:W-:Y:S02]  /*25e0*/  FMUL.FTZ R70, R70, c[0x0][0x320] ;  /* 0x0000c80046467a20 */ /* 0x000fe40000410000 */
[----:B------:R-:W-:Y:S02]  /*25f0*/  FMUL.FTZ R71, R71, c[0x0][0x320] ;  /* 0x0000c80047477a20 */ /* 0x000fe40000410000 */
[----:B------:R-:W2:Y:S01]  /*2600*/  MUFU.TANH R69, R69 ;  /* 0x0000004500457308 */ /* 0x000ea20000002400 */
[----:B------:R-:W-:Y:S01]  /*2610*/  HMMA.16816.F32.BF16 R24, R24, R50, R60 ;  /* 0x000000321818723c */ /* 0x000fe2000004183c */
[----:B-1----:R-:W-:-:S06]  /*2620*/  FMUL.FTZ R2, R87, c[0x0][0x320] ;  /* 0x0000c80057027a20 */ /* 0x002fcc0000410000 */
[----:B------:R-:W1:Y:S01]  /*2630*/  MUFU.TANH R70, R70 ;  /* 0x0000004600467308 */ /* 0x000e620000002400 */
[----:B------:R-:W-:Y:S07]  /*2640*/  HMMA.16816.F32.BF16 R48, R20, R50, R28 ;  /* 0x000000321430723c */ /* 0x000fee000004181c */
[----:B------:R1:W1:Y:S01]  /*2650*/  MUFU.TANH R59, R2 ;  /* 0x00000002003b7308 */ /* 0x0002620000002400 */
[----:B-----5:R-:W-:Y:S07]  /*2660*/  HMMA.16816.F32.BF16 R52, R8, R32, R52 ;  /* 0x000000200834723c */ /* 0x020fee0000041834 */
[----:B------:R-:W2:Y:S01]  /*2670*/  MUFU.TANH R71, R71 ;  /* 0x0000004700477308 */ /* 0x000ea20000002400 */
[----:B------:R-:W-:Y:S01]  /*2680*/  HMMA.16816.F32.BF16 R16, R16, R42, R24 ;  /* 0x0000002a1010723c */ /* 0x000fe20000041818 */
[----:B-1----:R-:W-:-:S07]  /*2690*/  FMUL.FTZ R2, R76, c[0x0][0x320] ;  /* 0x0000c8004c027a20 */ /* 0x002fce0000410000 */
[----:B------:R-:W-:Y:S01]  /*26a0*/  HMMA.16816.F32.BF16 R12, R12, R42, R48 ;  /* 0x0000002a0c0c723c */ /* 0x000fe20000041830 */
[----:B------:R1:W1:Y:S07]  /*26b0*/  MUFU.TANH R86, R2 ;  /* 0x0000000200567308 */ /* 0x00026e0000002400 */
[----:B------:R-:W-:Y:S01]  /*26c0*/  HMMA.16816.F32.BF16 R20, R4, R32, R36 ;  /* 0x000000200414723c */ /* 0x000fe20000041824 */
[----:B------:R-:W-:Y:S02]  /*26d0*/  FMUL.FTZ R52, R52, c[0x0][0x320] ;  /* 0x0000c80034347a20 */ /* 0x000fe40000410000 */
[----:B------:R-:W-:-:S02]  /*26e0*/  FMUL.FTZ R53, R53, c[0x0][0x320] ;  /* 0x0000c80035357a20 */ /* 0x000fc40000410000 */
[----:B------:R-:W-:Y:S02]  /*26f0*/  FMUL.FTZ R54, R54, c[0x0][0x320] ;  /* 0x0000c80036367a20 */ /* 0x000fe40000410000 */
[----:B------:R-:W2:Y:S01]  /*2700*/  MUFU.TANH R52, R52 ;  /* 0x0000003400347308 */ /* 0x000ea20000002400 */
[----:B------:R-:W-:Y:S01]  /*2710*/  HMMA.16816.F32.BF16 R8, R8, R34, R16 ;  /* 0x000000220808723c */ /* 0x000fe20000041810 */
[----:B-1----:R-:W-:-:S06]  /*2720*/  FMUL.FTZ R2, R77, c[0x0][0x320] ;  /* 0x0000c8004d027a20 */ /* 0x002fcc0000410000 */
[----:B------:R1:W1:Y:S01]  /*2730*/  MUFU.TANH R87, R2 ;  /* 0x0000000200577308 */ /* 0x0002620000002400 */
[----:B------:R-:W-:Y:S07]  /*2740*/  HMMA.16816.F32.BF16 R4, R4, R34, R12 ;  /* 0x000000220404723c */ /* 0x000fee000004180c */
[----:B------:R-:W2:Y:S01]  /*2750*/  MUFU.TANH R53, R53 ;  /* 0x0000003500357308 */ /* 0x000ea20000002400 */
[----:B------:R-:W-:Y:S02]  /*2760*/  FMUL.FTZ R21, R21, c[0x0][0x320] ;  /* 0x0000c80015157a20 */ /* 0x000fe40000410000 */
[----:B------:R-:W-:-:S02]  /*2770*/  FMUL.FTZ R22, R22, c[0x0][0x320] ;  /* 0x0000c80016167a20 */ /* 0x000fc40000410000 */
[----:B------:R-:W-:Y:S02]  /*2780*/  FMUL.FTZ R23, R23, c[0x0][0x320] ;  /* 0x0000c80017177a20 */ /* 0x000fe40000410000 */
[----:B------:R-:W-:Y:S01]  /*2790*/  FMUL.FTZ R20, R20, c[0x0][0x320] ;  /* 0x0000c80014147a20 */ /* 0x000fe20000410000 */
[----:B------:R-:W2:Y:S01]  /*27a0*/  MUFU.TANH R26, R21 ;  /* 0x00000015001a7308 */ /* 0x000ea20000002400 */
[----:B-1----:R-:W-:Y:S02]  /*27b0*/  FMUL.FTZ R2, R78, c[0x0][0x320] ;  /* 0x0000c8004e027a20 */ /* 0x002fe40000410000 */
[----:B------:R-:W-:Y:S02]  /*27c0*/  FMUL.FTZ R8, R8, c[0x0][0x320] ;  /* 0x0000c80008087a20 */ /* 0x000fe40000410000 */
[----:B------:R-:W-:Y:S02]  /*27d0*/  FMUL.FTZ R9, R9, c[0x0][0x320] ;  /* 0x0000c80009097a20 */ /* 0x000fe40000410000 */
[----:B------:R-:W-:Y:S01]  /*27e0*/  FMUL.FTZ R10, R10, c[0x0][0x320] ;  /* 0x0000c8000a0a7a20 */ /* 0x000fe20000410000 */
[----:B------:R1:W1:Y:S01]  /*27f0*/  MUFU.TANH R85, R2 ;  /* 0x0000000200557308 */ /* 0x0002620000002400 */
[----:B------:R-:W-:-:S02]  /*2800*/  FMUL.FTZ R11, R11, c[0x0][0x320] ;  /* 0x0000c8000b0b7a20 */ /* 0x000fc40000410000 */
[----:B------:R-:W-:Y:S02]  /*2810*/  FMUL.FTZ R4, R4, c[0x0][0x320] ;  /* 0x0000c80004047a20 */ /* 0x000fe40000410000 */
[----:B------:R-:W-:Y:S02]  /*2820*/  FMUL.FTZ R5, R5, c[0x0][0x320] ;  /* 0x0000c80005057a20 */ /* 0x000fe40000410000 */
[----:B------:R-:W-:Y:S01]  /*2830*/  FMUL.FTZ R6, R6, c[0x0][0x320] ;  /* 0x0000c80006067a20 */ /* 0x000fe20000410000 */
[----:B------:R-:W2:Y:S01]  /*2840*/  MUFU.TANH R25, R22 ;  /* 0x0000001600197308 */ /* 0x000ea20000002400 */
[----:B------:R-:W-:Y:S02]  /*2850*/  FMUL.FTZ R7, R7, c[0x0][0x320] ;  /* 0x0000c80007077a20 */ /* 0x000fe40000410000 */
[----:B-1----:R-:W-:-:S05]  /*2860*/  FMUL.FTZ R2, R79, c[0x0][0x320] ;  /* 0x0000c8004f027a20 */ /* 0x002fca0000410000 */
[----:B------:R-:W1:Y:S08]  /*2870*/  MUFU.TANH R28, R23 ;  /* 0x00000017001c7308 */ /* 0x000e700000002400 */
[----:B------:R5:W1:Y:S08]  /*2880*/  MUFU.TANH R84, R2 ;  /* 0x0000000200547308 */ /* 0x000a700000002400 */
[----:B------:R-:W1:Y:S01]  /*2890*/  MUFU.TANH R54, R54 ;  /* 0x0000003600367308 */ /* 0x000e620000002400 */
[----:B-----5:R-:W-:-:S07]  /*28a0*/  FMUL.FTZ R2, R80, c[0x0][0x320] ;  /* 0x0000c80050027a20 */ /* 0x020fce0000410000 */
        /* <DEDUP_REMOVED lines=17> */
[----:B------:R5:W1:Y:S02]  /*29c0*/  MUFU.TANH R68, R2 ;  /* 0x0000000200447308 */ /* 0x000a640000002400 */
[----:B-----5:R-:W-:-:S06]  /*29d0*/  FMUL.FTZ R2, R75, c[0x0][0x320] ;  /* 0x0000c8004b027a20 */ /* 0x020fcc0000410000 */
[----:B------:R5:W1:Y:S02]  /*29e0*/  MUFU.TANH R31, R2 ;  /* 0x00000002001f7308 */ /* 0x000a640000002400 */
[----:B-----5:R-:W-:-:S06]  /*29f0*/  FMUL.FTZ R2, R55, c[0x0][0x320] ;  /* 0x0000c80037027a20 */ /* 0x020fcc0000410000 */
[----:B------:R1:W1:Y:S01]  /*2a00*/  MUFU.TANH R40, R2 ;  /* 0x0000000200287308 */ /* 0x0002620000002400 */
[----:B------:R-:W-:Y:S06]  /*2a10*/  BAR.SYNC.DEFER_BLOCKING 0x0 ;  /* 0x0000000000007b1d */ /* 0x000fec0000010000 */
[----:B------:R-:W-:Y:S05]  /*2a20*/  @P0 BRA `(.L_x_1) ;  /* 0x0000048000000947 */ /* 0x000fea0003800000 */
[----:B--234-:R-:W-:Y:S01]  /*2a30*/  ULEA UR4, UR7, UR10, 0x6 ;  /* 0x0000000a07047291 */ /* 0x01cfe2000f8e303f */
[----:B------:R-:W-:Y:S01]  /*2a40*/  PLOP3.LUT P1, PT, PT, PT, UP1, 0x80, 0x0 ;  /* 0x000000000000781c */ /* 0x000fe20003f2f018 */
[----:B------:R-:W-:Y:S01]  /*2a50*/  IMAD.MOV.U32 R236, RZ, RZ, RZ ;  /* 0x000000ffffec7224 */ /* 0x000fe200078e00ff */
[----:B------:R-:W-:-:S03]  /*2a60*/  PLOP3.LUT P0, PT, PT, PT, UP1, 0x80, 0x0 ;  /* 0x000000000000781c */ /* 0x000fc60003f0f018 */
[----:B------:R-:W-:-:S05]  /*2a70*/  IMAD.U32 R4, RZ, RZ, UR4 ;  /* 0x00000004ff047e24 */ /* 0x000fca000f8e00ff */
[----:B------:R-:W-:-:S05]  /*2a80*/  IADD3 R4, R4, -0x80, R156 ;  /* 0xffffff8004047810 */ /* 0x000fca0007ffe09c */
[----:B------:R-:W-:-:S04]  /*2a90*/  @P1 IMAD.HI.U32 R5, R4, c[0x0][0x2bc], RZ ;  /* 0x0000af0004051a27 */ /* 0x000fc800078e00ff */
[----:B-1----:R-:W-:Y:S01]  /*2aa0*/  IMAD.MOV.U32 R2, RZ, RZ, R4 ;  /* 0x000000ffff027224 */ /* 0x002fe200078e0004 */
[----:B------:R-:W-:-:S04]  /*2ab0*/  @P0 SHF.R.U32.HI R2, RZ, c[0x0][0x2c0], R5 ;  /* 0x0000b000ff020a19 */ /* 0x000fc80000011605 */
[----:B------:R-:W-:-:S04]  /*2ac0*/  @!P2 IADD3 R5, P0, R2, UR12, RZ ;  /* 0x0000000c0205ac10 */ /* 0x000fc8000ff1e0ff */
[----:B------:R-:W-:Y:S02]  /*2ad0*/  @!P2 LEA.HI.X.SX32 R7, R2, UR11, 0x1, P0 ;  /* 0x0000000b0207ac11 */ /* 0x000fe400080f0eff */
[----:B------:R-:W-:-:S04]  /*2ae0*/  @!P2 LEA R6, P0, R5, c[0x0][0x2a0], 0x2 ;  /* 0x0000a8000506aa11 */ /* 0x000fc800078010ff */
[----:B------:R-:W-:-:S05]  /*2af0*/  @!P2 LEA.HI.X R7, R5, c[0x0][0x2a4], R7, 0x2, P0 ;  /* 0x0000a9000507aa11 */ /* 0x000fca00000f1407 */
[----:B------:R-:W2:Y:S01]  /*2b00*/  @!P2 LDG.E R236, [R6.64] ;  /* 0x0000000e06eca981 */ /* 0x000ea2000c1e1900 */
[----:B------:R-:W-:Y:S01]  /*2b10*/  IMAD.MOV R2, RZ, RZ, -R2 ;  /* 0x000000ffff027224 */ /* 0x000fe200078e0a02 */
[----:B------:R-:W-:Y:S01]  /*2b20*/  SEL R20, RZ, 0x10, P3 ;  /* 0x00000010ff147807 */ /* 0x000fe20001800000 */
[----:B------:R-:W-:Y:S01]  /*2b30*/  IMAD.WIDE R14, R56, 0x2, RZ ;  /* 0x00000002380e7825 */ /* 0x000fe200078e02ff */
[----:B------:R-:W-:Y:S02]  /*2b40*/  SEL R11, RZ, 0x10, P4 ;  /* 0x00000010ff0b7807 */ /* 0x000fe40002000000 */
[----:B------:R-:W-:Y:S01]  /*2b50*/  IADD3 R18, -R20, 0x10, RZ ;  /* 0x0000001014127810 */ /* 0x000fe20007ffe1ff */
[----:B------:R-:W-:Y:S01]  /*2b60*/  IMAD R238, R2, c[0x0][0x2b8], R4 ;  /* 0x0000ae0002ee7a24 */ /* 0x000fe200078e0204 */
[----:B------:R-:W-:Y:S02]  /*2b70*/  IADD3 R16, -R11, 0x10, RZ ;  /* 0x000000100b107810 */ /* 0x000fe40007ffe1ff */
[----:B------:R-:W-:Y:S01]  /*2b80*/  LOP3.LUT R18, R18, 0xf, RZ, 0xc0, !PT ;  /* 0x0000000f12127812 */ /* 0x000fe200078ec0ff */
[----:B------:R-:W-:Y:S01]  /*2b90*/  IMAD.WIDE.U32 R4, R238, c[0x0][0x1e0], RZ ;  /* 0x00007800ee047a25 */ /* 0x000fe200078e00ff */
[----:B------:R-:W-:-:S02]  /*2ba0*/  SHF.R.S32.HI R2, RZ, 0x1f, R238 ;  /* 0x0000001fff027819 */ /* 0x000fc400000114ee */
[----:B------:R-:W-:Y:S02]  /*2bb0*/  LOP3.LUT R16, R16, 0xf, RZ, 0xc0, !PT ;  /* 0x0000000f10107812 */ /* 0x000fe400078ec0ff */
[----:B------:R-:W-:Y:S01]  /*2bc0*/  IADD3 R12, -R152, 0x10, RZ ;  /* 0x00000010980c7810 */ /* 0x000fe20007ffe1ff */
[----:B------:R-:W-:-:S03]  /*2bd0*/  IMAD R2, R2, c[0x0][0x1e0], RZ ;  /* 0x0000780002027a24 */ /* 0x000fc600078e02ff */
[----:B------:R-:W-:Y:S01]  /*2be0*/  LOP3.LUT R12, R12, 0xf, RZ, 0xc0, !PT ;  /* 0x0000000f0c0c7812 */ /* 0x000fe200078ec0ff */
[----:B------:R-:W-:-:S04]  /*2bf0*/  IMAD R2, R238, c[0x0][0x1e4], R2 ;  /* 0x00007900ee027a24 */ /* 0x000fc800078e0202 */
[----:B------:R-:W-:Y:S01]  /*2c00*/  IMAD.IADD R5, R5, 0x1, R2 ;  /* 0x0000000105057824 */ /* 0x000fe200078e0202 */
[----:B--2---:R-:W-:-:S03]  /*2c10*/  SHF.R.S32.HI R2, RZ, 0x1f, R236 ;  /* 0x0000001fff027819 */ /* 0x004fc600000114ec */
[----:B------:R-:W-:-:S04]  /*2c20*/  IMAD.WIDE.U32 R4, R236, c[0x0][0x1f0], R4 ;  /* 0x00007c00ec047a25 */ /* 0x000fc800078e0004 */
[----:B------:R-:W-:-:S04]  /*2c30*/  IMAD R2, R2, c[0x0][0x1f0], RZ ;  /* 0x00007c0002027a24 */ /* 0x000fc800078e02ff */
[----:B------:R-:W-:Y:S01]  /*2c40*/  IMAD R6, R236, c[0x0][0x1f4], R2 ;  /* 0x00007d00ec067a24 */ /* 0x000fe200078e0202 */
[----:B------:R-:W-:-:S04]  /*2c50*/  IADD3 R2, P0, R4, UR18, RZ ;  /* 0x0000001204027c10 */ /* 0x000fc8000ff1e0ff */
[----:B------:R-:W-:Y:S02]  /*2c60*/  IADD3.X R4, R5, UR16, R6, P0, !PT ;  /* 0x0000001005047c10 */ /* 0x000fe400087fe406 */
[C---:B------:R-:W-:Y:S02]  /*2c70*/  LEA R9, P0, R2.reuse, c[0x0][0x1c8], 0x1 ;  /* 0x0000720002097a11 */ /* 0x040fe400078008ff */
[----:B------:R-:W-:Y:S02]  /*2c80*/  SHF.R.S32.HI R5, RZ, 0x1f, R155 ;  /* 0x0000001fff057819 */ /* 0x000fe4000001149b */
[----:B------:R-:W-:Y:S02]  /*2c90*/  LEA.HI.X R4, R2, c[0x0][0x1cc], R4, 0x1, P0 ;  /* 0x0000730002047a11 */ /* 0x000fe400000f0c04 */
[----:B------:R-:W1:Y:S01]  /*2ca0*/  SHFL.IDX PT, R2, R9, 0x1, 0x1c1f ;  /* 0x003c1f0009027f89 */ /* 0x000e6200000e0000 */
[----:B------:R-:W-:Y:S02]  /*2cb0*/  LEA.HI R5, R5, R155, RZ, 0x3 ;  /* 0x0000009b05057211 */ /* 0x000fe400078f18ff */
[----:B------:R-:W-:Y:S01]  /*2cc0*/  SHF.R.S32.HI R6, RZ, 0x1f, R154 ;  /* 0x0000001fff067819 */ /* 0x000fe2000001149a */
[----:B------:R-:W2:Y:S03]  /*2cd0*/  SHFL.IDX PT, R8, R4, 0x1, 0x1c1f ;  /* 0x003c1f0004087f89 */ /* 0x000ea600000e0000 */
[----:B------:R-:W-:Y:S01]  /*2ce0*/  LEA.HI R6, R6, R154, RZ, 0x3 ;  /* 0x0000009a06067211 */ /* 0x000fe200078f18ff */
[----:B------:R-:W3:Y:S03]  /*2cf0*/  SHFL.IDX PT, R9, R9, RZ, 0x1c1f ;  /* 0x001c1fff09097589 */ /* 0x000ee600000e0000 */
[----:B------:R-:W-:Y:S01]  /*2d00*/  LOP3.LUT R6, R6, 0xfffffff8, RZ, 0xc0, !PT ;  /* 0xfffffff806067812 */ /* 0x000fe200078ec0ff */
[----:B------:R4:W5:Y:S04]  /*2d10*/  SHFL.IDX PT, R10, R4, RZ, 0x1c1f ;  /* 0x001c1fff040a7589 */ /* 0x00096800000e0000 */
[----:B------:R-:W-:Y:S01]  /*2d20*/  IMAD.WIDE R6, R6, 0x2, RZ ;  /* 0x0000000206067825 */ /* 0x000fe200078e02ff */
[----:B-1----:R-:W-:-:S04]  /*2d30*/  IADD3 R18, P1, P0, R18, R2, R14 ;  /* 0x0000000212127210 */ /* 0x002fc8000783e00e */
[----:B--2---:R-:W-:Y:S02]  /*2d40*/  IADD3.X R19, RZ, R8, R15, P1, P0 ;  /* 0x00000008ff137210 */ /* 0x004fe40000fe040f */
[----:B---3--:R-:W-:Y:S02]  /*2d50*/  IADD3 R14, P6, R14, R9, RZ ;  /* 0x000000090e0e7210 */ /* 0x008fe40007fde0ff */
[----:B----4-:R-:W-:-:S03]  /*2d60*/  LOP3.LUT R4, R5, 0xfffffff8, RZ, 0xc0, !PT ;  /* 0xfffffff805047812 */ /* 0x010fc600078ec0ff */
[----:B-----5:R-:W-:Y:S01]  /*2d70*/  IMAD.X R15, R15, 0x1, R10, P6 ;  /* 0x000000010f0f7824 */ /* 0x020fe200030e060a */
[----:B------:R-:W-:Y:S01]  /*2d80*/  ISETP.NE.U32.AND P6, PT, R20, RZ, PT ;  /* 0x000000ff1400720c */ /* 0x000fe20003fc5070 */
[----:B------:R-:W-:-:S05]  /*2d90*/  IMAD.WIDE R4, R4, 0x2, RZ ;  /* 0x0000000204047825 */ /* 0x000fca00078e02ff */
[----:B------:R-:W-:-:S04]  /*2da0*/  IADD3 R16, P1, P0, R16, R2, R4 ;  /* 0x0000000210107210 */ /* 0x000fc8000783e004 */
[----:B------:R-:W-:Y:S02]  /*2db0*/  IADD3.X R17, RZ, R8, R5, P1, P0 ;  /* 0x00000008ff117210 */ /* 0x000fe40000fe0405 */
[----:B------:R-:W-:Y:S01]  /*2dc0*/  IADD3 R12, P1, P0, R12, R2, R6 ;  /* 0x000000020c0c7210 */ /* 0x000fe2000783e006 */
[----:B------:R-:W-:-:S03]  /*2dd0*/  IMAD.SHL.U32 R2, R153, 0x2, RZ ;  /* 0x0000000299027824 */ /* 0x000fc600078e00ff */
[----:B------:R-:W-:Y:S02]  /*2de0*/  IADD3.X R13, RZ, R8, R7, P1, P0 ;  /* 0x00000008ff0d7210 */ /* 0x000fe40000fe0407 */
[-C--:B------:R-:W-:Y:S01]  /*2df0*/  IADD3 R8, P1, R4, R9.reuse, RZ ;  /* 0x0000000904087210 */ /* 0x080fe20007f3e0ff */
[----:B------:R1:W-:Y:S01]  /*2e00*/  LDGSTS.E.BYPASS.LTC128B.128 [R2+0x3100], [R14.64], !P3 ;  /* 0x031000000e027fae */ /* 0x0003e2000d901d4e */
[----:B------:R-:W-:-:S03]  /*2e10*/  IADD3 R4, P0, R6, R9, RZ ;  /* 0x0000000906047210 */ /* 0x000fc60007f1e0ff */
[--C-:B------:R-:W-:Y:S01]  /*2e20*/  IMAD.X R9, R5, 0x1, R10.reuse, P1 ;  /* 0x0000000105097824 */ /* 0x100fe200008e060a */
[----:B------:R-:W-:Y:S01]  /*2e30*/  ISETP.NE.U32.AND P1, PT, R11, RZ, PT ;  /* 0x000000ff0b00720c */ /* 0x000fe20003f25070 */
[----:B------:R-:W-:Y:S01]  /*2e40*/  IMAD.X R5, R7, 0x1, R10, P0 ;  /* 0x0000000107057824 */ /* 0x000fe200000e060a */
[----:B------:R-:W-:Y:S02]  /*2e50*/  ISETP.NE.U32.AND P0, PT, R152, RZ, PT ;  /* 0x000000ff9800720c */ /* 0x000fe40003f05070 */
[----:B------:R1:W-:Y:S04]  /*2e60*/  LDGSTS.E.BYPASS.LTC128B.128 [R2+0x4100], [R8.64], !P4 ;  /* 0x0410000008027fae */ /* 0x0003e8000e101d4e */
[----:B------:R1:W-:Y:S04]  /*2e70*/  LDGSTS.E.BYPASS.LTC128B.128 [R2+0x5100], [R4.64], !P5 ;  /* 0x0510000004027fae */ /* 0x0003e8000e901d4e */
[----:B------:R1:W-:Y:S04]  /*2e80*/  LDGSTS.E.BYPASS.LTC128B.128.ZFILL [R2+0x3900], [R18.64], P6 ;  /* 0x0390000012027fae */ /* 0x0003e8000b141d4e */
[----:B------:R1:W-:Y:S04]  /*2e90*/  LDGSTS.E.BYPASS.LTC128B.128.ZFILL [R2+0x4900], [R16.64], P1 ;  /* 0x0490000010027fae */ /* 0x0003e80008941d4e */
[----:B------:R1:W-:Y:S02]  /*2ea0*/  LDGSTS.E.BYPASS.LTC128B.128.ZFILL [R2+0x5900], [R12.64], P0 ;  /* 0x059000000c027fae */ /* 0x0003e40008141d4e */
.L_x_1:
[----:B-1234-:R-:W-:Y:S01]  /*2eb0*/  SHF.R.S32.HI R2, RZ, 0x1f, R57 ;  /* 0x0000001fff027819 */ /* 0x01efe20000011439 */
[----:B------:R-:W-:Y:S01]  /*2ec0*/  IMAD.SHL.U32 R217, R0, 0x2, RZ ;  /* 0x0000000200d97824 */ /* 0x000fe200078e00ff */
[----:B------:R-:W0:Y:S02]  /*2ed0*/  LDGDEPBAR ;  /* 0x00000000000079af */ /* 0x000e240000000000 */
[----:B------:R-:W-:Y:S01]  /*2ee0*/  LEA.HI R4, R2, R57, RZ, 0x2 ;  /* 0x0000003902047211 */ /* 0x000fe200078f10ff */
[----:B------:R-:W-:-:S03]  /*2ef0*/  IMAD R218, R3, 0x2, R217 ;  /* 0x0000000203da7824 */ /* 0x000fc600078e02d9 */
[----:B------:R-:W-:Y:S01]  /*2f00*/  LOP3.LUT R2, R4, 0x7ffffffc, RZ, 0xc0, !PT ;  /* 0x7ffffffc04027812 */ /* 0x000fe200078ec0ff */
[----:B------:R1:W-:Y:S04]  /*2f10*/  STL [R1+0x44], R4 ;  /* 0x0000440401007387 */ /* 0x0003e80000100800 */
[----:B------:R-:W-:Y:S02]  /*2f20*/  IMAD.IADD R2, R57, 0x1, -R2 ;  /* 0x0000000139027824 */ /* 0x000fe400078e0a02 */
[----:B-1----:R-:W-:-:S04]  /*2f30*/  IMAD.U32 R4, RZ, RZ, UR17 ;  /* 0x00000011ff047e24 */ /* 0x002fc8000f8e00ff */
[----:B------:R-:W-:-:S05]  /*2f40*/  IMAD R2, R2, -0x2, R4 ;  /* 0xfffffffe02027824 */ /* 0x000fca00078e0204 */
[C---:B------:R-:W-:Y:S02]  /*2f50*/  ISETP.GT.AND P0, PT, R2.reuse, RZ, PT ;  /* 0x000000ff0200720c */ /* 0x040fe40003f04270 */
[C---:B------:R-:W-:Y:S02]  /*2f60*/  ISETP.GT.AND P1, PT, R2.reuse, 0x1, PT ;  /* 0x000000010200780c */ /* 0x040fe40003f24270 */
[----:B------:R-:W-:Y:S02]  /*2f70*/  ISETP.GT.AND P6, PT, R2, 0x8, PT ;  /* 0x000000080200780c */ /* 0x000fe40003fc4270 */
[----:B------:R-:W-:Y:S02]  /*2f80*/  FSEL R9, R117, -INF , P0 ;  /* 0xff80000075097808 */ /* 0x000fe40000000000 */
[----:B------:R-:W-:Y:S02]  /*2f90*/  FSEL R10, R116, -INF , P1 ;  /* 0xff800000740a7808 */ /* 0x000fe40000800000 */
[----:B------:R-:W-:-:S02]  /*2fa0*/  FSEL R15, R115, -INF , P0 ;  /* 0xff800000730f7808 */ /* 0x000fc40000000000 */
[----:B------:R-:W-:Y:S02]  /*2fb0*/  FSEL R39, R119, -INF , P0 ;  /* 0xff80000077277808 */ /* 0x000fe40000000000 */
[----:B------:R-:W-:Y:S02]  /*2fc0*/  FSEL R32, R121, -INF , P0 ;  /* 0xff80000079207808 */ /* 0x000fe40000000000 */
[----:B------:R-:W-:Y:S02]  /*2fd0*/  ISETP.GT.AND P0, PT, R2, 0x9, PT ;  /* 0x000000090200780c */ /* 0x000fe40003f04270 */
[----:B------:R-:W-:Y:S02]  /*2fe0*/  FSEL R11, R105, -INF , P6 ;  /* 0xff800000690b7808 */ /* 0x000fe40003000000 */
[----:B------:R-:W-:Y:S02]  /*2ff0*/  FMNMX.FTZ R4, R9, R10, !PT ;  /* 0x0000000a09047209 */ /* 0x000fe40007810000 */
        /* <DEDUP_REMOVED lines=9> */
[----:B------:R-:W-:Y:S02]  /*3090*/  FSEL R47, R97, -INF , P1 ;  /* 0xff800000612f7808 */ /* 0x000fe40000800000 */
[----:B------:R-:W-:Y:S02]  /*30a0*/  FSEL R107, R99, -INF , P1 ;  /* 0xff800000636b7808 */ /* 0x000fe40000800000 */
[----:B------:R-:W-:Y:S02]  /*30b0*/  FSEL R100, R102, -INF , P1 ;  /* 0xff80000066647808 */ /* 0x000fe40000800000 */
[----:B------:R-:W-:-:S02]  /*30c0*/  ISETP.GT.AND P1, PT, R2, 0x11, PT ;  /* 0x000000110200780c */ /* 0x000fc40003f24270 */
[----:B------:R-:W-:Y:S02]  /*30d0*/  FMNMX.FTZ R4, R14, R4, !PT ;  /* 0x000000040e047209 */ /* 0x000fe40007810000 */
[----:B------:R-:W-:Y:S02]  /*30e0*/  FSEL R46, R106, -INF , P0 ;  /* 0xff8000006a2e7808 */ /* 0x000fe40000000000 */
[----:B------:R-:W-:Y:S02]  /*30f0*/  FSEL R38, R112, -INF , P0 ;  /* 0xff80000070267808 */ /* 0x000fe40000000000 */
[----:B------:R-:W-:Y:S02]  /*3100*/  ISETP.GT.AND P0, PT, R2, 0x18, PT ;  /* 0x000000180200780c */ /* 0x000fe40003f04270 */
[----:B------:R-:W-:Y:S02]  /*3110*/  FSEL R48, R96, -INF , P1 ;  /* 0xff80000060307808 */ /* 0x000fe40000800000 */
[----:B------:R-:W-:-:S02]  /*3120*/  FMNMX.FTZ R4, R47, R4, !PT ;  /* 0x000000042f047209 */ /* 0x000fc40007810000 */
        /* <DEDUP_REMOVED lines=9> */
[----:B------:R-:W-:Y:S02]  /*31c0*/  ISETP.GT.AND P6, PT, R2, 0x20, PT ;  /* 0x000000200200780c */ /* 0x000fe40003fc4270 */
[----:B------:R-:W-:Y:S02]  /*31d0*/  FMNMX.FTZ R4, R49, R4, !PT ;  /* 0x0000000431047209 */ /* 0x000fe40007810000 */
[----:B------:R-:W-:-:S02]  /*31e0*/  FMNMX.FTZ R5, R15, R16, !PT ;  /* 0x000000100f057209 */ /* 0x000fc40007810000 */
[----:B------:R-:W-:Y:S02]  /*31f0*/  FSEL R57, R93, -INF , P1 ;  /* 0xff8000005d397808 */ /* 0x000fe40000800000 */
[----:B------:R-:W-:Y:S02]  /*3200*/  FSEL R128, R98, -INF , P1 ;  /* 0xff80000062807808 */ /* 0x000fe40000800000 */
[----:B------:R-:W-:Y:S02]  /*3210*/  FSEL R101, R101, -INF , P1 ;  /* 0xff80000065657808 */ /* 0x000fe40000800000 */
[----:B------:R-:W-:Y:S02]  /*3220*/  ISETP.GT.AND P1, PT, R2, 0x21, PT ;  /* 0x000000210200780c */ /* 0x000fe40003f24270 */
[----:B------:R-:W-:Y:S02]  /*3230*/  FSEL R131, R79, -INF , P6 ;  /* 0xff8000004f837808 */ /* 0x000fe40003000000 */
[----:B------:R-:W-:-:S02]  /*3240*/  FMNMX.FTZ R4, R50, R4, !PT ;  /* 0x0000000432047209 */ /* 0x000fc40007810000 */
[----:B------:R-:W-:Y:S02]  /*3250*/  FMNMX.FTZ R5, R17, R5, !PT ;  /* 0x0000000511057209 */ /* 0x000fe40007810000 */
[----:B------:R-:W-:Y:S02]  /*3260*/  FSEL R58, R58, -INF , P0 ;  /* 0xff8000003a3a7808 */ /* 0x000fe40000000000 */
[----:B------:R-:W-:Y:S02]  /*3270*/  FSEL R129, R91, -INF , P0 ;  /* 0xff8000005b817808 */ /* 0x000fe40000000000 */
[----:B------:R-:W-:Y:S02]  /*3280*/  FSEL R102, R94, -INF , P0 ;  /* 0xff8000005e667808 */ /* 0x000fe40000000000 */
[----:B------:R-:W-:Y:S02]  /*3290*/  ISETP.GT.AND P0, PT, R2, 0x28, PT ;  /* 0x000000280200780c */ /* 0x000fe40003f04270 */
[----:B------:R-:W-:-:S02]  /*32a0*/  FSEL R154, R78, -INF , P1 ;  /* 0xff8000004e9a7808 */ /* 0x000fc40000800000 */
[----:B------:R-:W-:Y:S02]  /*32b0*/  FMNMX.FTZ R4, R131, R4, !PT ;  /* 0x0000000483047209 */ /* 0x000fe40007810000 */
[----:B------:R-:W-:Y:S02]  /*32c0*/  FMNMX.FTZ R5, R18, R5, !PT ;  /* 0x0000000512057209 */ /* 0x000fe40007810000 */
[----:B------:R-:W-:Y:S02]  /*32d0*/  FSEL R164, R76, -INF , P1 ;  /* 0xff8000004ca47808 */ /* 0x000fe40000800000 */
[----:B------:R-:W-:Y:S02]  /*32e0*/  FSEL R187, R84, -INF , P1 ;  /* 0xff80000054bb7808 */ /* 0x000fe40000800000 */
[----:B------:R-:W-:Y:S02]  /*32f0*/  FSEL R184, R87, -INF , P1 ;  /* 0xff80000057b87808 */ /* 0x000fe40000800000 */
[----:B------:R-:W-:-:S02]  /*3300*/  FSEL R153, R72, -INF , P0 ;  /* 0xff80000048997808 */ /* 0x000fc40000000000 */
[----:B------:R-:W-:Y:S02]  /*3310*/  ISETP.GT.AND P1, PT, R2, 0x29, PT ;  /* 0x000000290200780c */ /* 0x000fe40003f24270 */
[----:B------:R-:W-:Y:S02]  /*3320*/  FMNMX.FTZ R4, R154, R4, !PT ;  /* 0x000000049a047209 */ /* 0x000fe40007810000 */
[----:B------:R-:W-:Y:S02]  /*3330*/  FMNMX.FTZ R5, R51, R5, !PT ;  /* 0x0000000533057209 */ /* 0x000fe40007810000 */
[----:B------:R-:W-:Y:S02]  /*3340*/  FSEL R165, R74, -INF , P0 ;  /* 0xff8000004aa57808 */ /* 0x000fe40000000000 */
[----:B------:R-:W-:Y:S02]  /*3350*/  FSEL R190, R70, -INF , P0 ;  /* 0xff80000046be7808 */ /* 0x000fe40000000000 */
[----:B------:R-:W-:-:S02]  /*3360*/  FSEL R186, R68, -INF , P0 ;  /* 0xff80000044ba7808 */ /* 0x000fc40000000000 */
[----:B------:R-:W-:Y:S02]  /*3370*/  FSEL R152, R73, -INF , P1 ;  /* 0xff80000049987808 */ /* 0x000fe40000800000 */
[----:B------:R-:W-:Y:S02]  /*3380*/  ISETP.GT.AND P0, PT, R2, 0x30, PT ;  /* 0x000000300200780c */ /* 0x000fe40003f04270 */
[----:B------:R-:W-:Y:S02]  /*3390*/  FMNMX.FTZ R4, R153, R4, !PT ;  /* 0x0000000499047209 */ /* 0x000fe40007810000 */
[----:B------:R-:W-:Y:S02]  /*33a0*/  FMNMX.FTZ R5, R57, R5, !PT ;  /* 0x0000000539057209 */ /* 0x000fe40007810000 */
[----:B------:R-:W-:Y:S02]  /*33b0*/  FSEL R155, R77, -INF , P6 ;  /* 0xff8000004d9b7808 */ /* 0x000fe40003000000 */
[----:B------:R-:W-:-:S02]  /*33c0*/  FSEL R189, R85, -INF , P6 ;  /* 0xff80000055bd7808 */ /* 0x000fc40003000000 */
[----:B------:R-:W-:Y:S02]  /*33d0*/  FSEL R167, R86, -INF , P6 ;  /* 0xff80000056a77808 */ /* 0x000fe40003000000 */
[----:B------:R-:W-:Y:S02]  /*33e0*/  ISETP.GT.AND P6, PT, R2, 0x31, PT ;  /* 0x000000310200780c */ /* 0x000fe40003fc4270 */
[----:B------:R-:W-:Y:S02]  /*33f0*/  FSEL R200, R27, -INF , P0 ;  /* 0xff8000001bc87808 */ /* 0x000fe40000000000 */
[----:B------:R-:W-:Y:S02]  /*3400*/  FMNMX.FTZ R4, R152, R4, !PT ;  /* 0x0000000498047209 */ /* 0x000fe40007810000 */
        /* <DEDUP_REMOVED lines=10> */
[----:B------:R-:W-:Y:S02]  /*34b0*/  FMNMX.FTZ R5, R59, R5, !PT ;  /* 0x000000053b057209 */ /* 0x000fe40007810000 */
[----:B------:R-:W-:Y:S02]  /*34c0*/  ISETP.GT.AND P0, PT, R2, 0x39, PT ;  /* 0x000000390200780c */ /* 0x000fe40003f04270 */
[----:B------:R-:W-:Y:S02]  /*34d0*/  FSEL R202, R22, -INF , P1 ;  /* 0xff80000016ca7808 */ /* 0x000fe40000800000 */
[----:B------:R-:W-:-:S02]  /*34e0*/  FMNMX.FTZ R2, R201, R4, !PT ;  /* 0x00000004c9027209 */ /* 0x000fc40007810000 */
[----:B------:R-:W-:Y:S02]  /*34f0*/  FMNMX.FTZ R6, R32, R36, !PT ;  /* 0x0000002420067209 */ /* 0x000fe40007810000 */
[----:B------:R-:W-:Y:S02]  /*3500*/  FMNMX.FTZ R4, R155, R5, !PT ;  /* 0x000000059b047209 */ /* 0x000fe40007810000 */
[----:B------:R-:W-:Y:S02]  /*3510*/  FSEL R203, R21, -INF , P0 ;  /* 0xff80000015cb7808 */ /* 0x000fe40000000000 */
[----:B------:R-:W-:Y:S02]  /*3520*/  FMNMX.FTZ R2, R202, R2, !PT ;  /* 0x00000002ca027209 */ /* 0x000fe40007810000 */
[----:B------:R-:W-:Y:S02]  /*3530*/  FMNMX.FTZ R5, R37, R6, !PT ;  /* 0x0000000625057209 */ /* 0x000fe40007810000 */
[----:B------:R-:W-:-:S02]  /*3540*/  FMNMX.FTZ R4, R164, R4, !PT ;  /* 0x00000004a4047209 */ /* 0x000fc40007810000 */
[----:B------:R-:W-:Y:S02]  /*3550*/  FMNMX.FTZ R103, R203, R2, !PT ;  /* 0x00000002cb677209 */ /* 0x000fe40007810000 */
[----:B------:R-:W-:Y:S02]  /*3560*/  FMNMX.FTZ R5, R38, R5, !PT ;  /* 0x0000000526057209 */ /* 0x000fe40007810000 */
[----:B------:R-:W-:Y:S01]  /*3570*/  FMNMX.FTZ R2, R165, R4, !PT ;  /* 0x00000004a5027209 */ /* 0x000fe20007810000 */
[----:B------:R-:W1:Y:S01]  /*3580*/  SHFL.BFLY PT, R7, R103, 0x2, 0x1f ;  /* 0x0c401f0067077f89 */ /* 0x000e6200000e0000 */
[----:B------:R-:W-:Y:S02]  /*3590*/  FMNMX.FTZ R4, R100, R5, !PT ;  /* 0x0000000564047209 */ /* 0x000fe40007810000 */
[----:B------:R-:W-:Y:S02]  /*35a0*/  FMNMX.FTZ R2, R166, R2, !PT ;  /* 0x00000002a6027209 */ /* 0x000fe40007810000 */
[----:B------:R-:W-:-:S02]  /*35b0*/  FSEL R205, R28, -INF , P6 ;  /* 0xff8000001ccd7808 */ /* 0x000fc40003000000 */
[----:B------:R-:W-:Y:S02]  /*35c0*/  FMNMX.FTZ R4, R101, R4, !PT ;  /* 0x0000000465047209 */ /* 0x000fe40007810000 */
[----:B------:R-:W-:Y:S02]  /*35d0*/  FMNMX.FTZ R2, R211, R2, !PT ;  /* 0x00000002d3027209 */ /* 0x000fe40007810000 */
[----:B------:R-:W-:Y:S02]  /*35e0*/  FSEL R204, R24, -INF , P1 ;  /* 0xff80000018cc7808 */ /* 0x000fe40000800000 */
[----:B------:R-:W-:Y:S01]  /*35f0*/  FMNMX.FTZ R4, R102, R4, !PT ;  /* 0x0000000466047209 */ /* 0x000fe20007810000 */
[----:B------:R-:W-:Y:S01]  /*3600*/  LDSM.16.MT88.4 R24, [R218+0x100] ;  /* 0x00010000da18783b */ /* 0x000fe20000004200 */
[----:B------:R-:W-:Y:S02]  /*3610*/  FMNMX.FTZ R2, R205, R2, !PT ;  /* 0x00000002cd027209 */ /* 0x000fe40007810000 */
[----:B------:R-:W-:-:S02]  /*3620*/  FSEL R210, R23, -INF , P0 ;  /* 0xff80000017d27808 */ /* 0x000fc40000000000 */
[----:B------:R-:W-:Y:S01]  /*3630*/  FMNMX.FTZ R4, R106, R4, !PT ;  /* 0x000000046a047209 */ /* 0x000fe20007810000 */
[----:B------:R-:W-:Y:S01]  /*3640*/  LDSM.16.MT88.4 R20, [R217+0x1100] ;  /* 0x00110000d914783b */ /* 0x000fe20000004200 */
[----:B------:R-:W-:Y:S02]  /*3650*/  FMNMX.FTZ R2, R204, R2, !PT ;  /* 0x00000002cc027209 */ /* 0x000fe40007810000 */
[----:B------:R-:W-:Y:S02]  /*3660*/  FMNMX.FTZ R5, R39, R44, !PT ;  /* 0x0000002c27057209 */ /* 0x000fe40007810000 */
[----:B------:R-:W-:Y:S02]  /*3670*/  FMNMX.FTZ R4, R167, R4, !PT ;  /* 0x00000004a7047209 */ /* 0x000fe40007810000 */
[----:B------:R-:W-:Y:S02]  /*3680*/  FMNMX.FTZ R6, R210, R2, !PT ;  /* 0x00000002d2067209 */ /* 0x000fe40007810000 */
[----:B------:R-:W-:-:S02]  /*3690*/  FMNMX.FTZ R2, R45, R5, !PT ;  /* 0x000000052d027209 */ /* 0x000fc40007810000 */
[----:B------:R-:W-:Y:S02]  /*36a0*/  FMNMX.FTZ R4, R184, R4, !PT ;  /* 0x00000004b8047209 */ /* 0x000fe40007810000 */
[----:B------:R-:W-:Y:S02]  /*36b0*/  FMNMX.FTZ R2, R46, R2, !PT ;  /* 0x000000022e027209 */ /* 0x000fe40007810000 */
[----:B-1----:R-:W-:Y:S02]  /*36c0*/  FMNMX.FTZ R103, R103, R7, !PT ;  /* 0x0000000767677209 */ /* 0x002fe40007810000 */
[----:B------:R-:W1:Y:S01]  /*36d0*/  SHFL.BFLY PT, R7, R6, 0x2, 0x1f ;  /* 0x0c401f0006077f89 */ /* 0x000e6200000e0000 */
[----:B------:R-:W-:Y:S02]  /*36e0*/  FMNMX.FTZ R4, R186, R4, !PT ;  /* 0x00000004ba047209 */ /* 0x000fe40007810000 */
[----:B------:R-:W-:Y:S01]  /*36f0*/  FMNMX.FTZ R2, R107, R2, !PT ;  /* 0x000000026b027209 */ /* 0x000fe20007810000 */
[----:B------:R-:W2:Y:S01]  /*3700*/  SHFL.BFLY PT, R8, R103, 0x1, 0x1f ;  /* 0x0c201f0067087f89 */ /* 0x000ea200000e0000 */
[----:B------:R-:W-:-:S02]  /*3710*/  FMNMX.FTZ R4, R185, R4, !PT ;  /* 0x00000004b9047209 */ /* 0x000fc40007810000 */
[----:B------:R-:W-:Y:S02]  /*3720*/  FMNMX.FTZ R2, R128, R2, !PT ;  /* 0x0000000280027209 */ /* 0x000fe40007810000 */
[----:B------:R-:W-:Y:S02]  /*3730*/  FSEL R207, R53, -INF , P6 ;  /* 0xff80000035cf7808 */ /* 0x000fe40003000000 */
[----:B------:R-:W-:Y:S02]  /*3740*/  FMNMX.FTZ R4, R239, R4, !PT ;  /* 0x00000004ef047209 */ /* 0x000fe40007810000 */
[----:B------:R-:W-:Y:S02]  /*3750*/  FMNMX.FTZ R2, R129, R2, !PT ;  /* 0x0000000281027209 */ /* 0x000fe40007810000 */
[----:B------:R-:W-:Y:S02]  /*3760*/  FSEL R212, R30, -INF , P1 ;  /* 0xff8000001ed47808 */ /* 0x000fe40000800000 */
[----:B------:R-:W-:-:S02]  /*3770*/  FMNMX.FTZ R4, R207, R4, !PT ;  /* 0x00000004cf047209 */ /* 0x000fc40007810000 */
[----:B------:R-:W-:Y:S02]  /*3780*/  FMNMX.FTZ R2, R130, R2, !PT ;  /* 0x0000000282027209 */ /* 0x000fe40007810000 */
[----:B------:R-:W-:Y:S02]  /*3790*/  FSEL R214, R29, -INF , P0 ;  /* 0xff8000001dd67808 */ /* 0x000fe40000000000 */
[----:B------:R-:W-:Y:S01]  /*37a0*/  FMNMX.FTZ R4, R212, R4, !PT ;  /* 0x00000004d4047209 */ /* 0x000fe20007810000 */
[----:B------:R-:W-:Y:S01]  /*37b0*/  LDSM.16.MT88.4 R28, [R217+0x100] ;  /* 0x00010000d91c783b */ /* 0x000fe20000004200 */
[----:B------:R-:W-:Y:S02]  /*37c0*/  FMNMX.FTZ R5, R189, R2, !PT ;  /* 0x00000002bd057209 */ /* 0x000fe40007810000 */
[----:B------:R-:W-:Y:S02]  /*37d0*/  FMNMX.FTZ R4, R214, R4, !PT ;  /* 0x00000004d6047209 */ /* 0x000fe40007810000 */
[----:B------:R-:W-:-:S02]  /*37e0*/  FMNMX.FTZ R5, R187, R5, !PT ;  /* 0x00000005bb057209 */ /* 0x000fc40007810000 */
[----:B-1----:R-:W-:Y:S02]  /*37f0*/  FMNMX.FTZ R2, R6, R7, !PT ;  /* 0x0000000706027209 */ /* 0x002fe40007810000 */
[----:B------:R-:W-:Y:S01]  /*3800*/  SHFL.BFLY PT, R7, R4, 0x2, 0x1f ;  /* 0x0c401f0004077f89 */ /* 0x000fe200000e0000 */
[----:B------:R-:W-:Y:S02]  /*3810*/  FMNMX.FTZ R5, R190, R5, !PT ;  /* 0x00000005be057209 */ /* 0x000fe40007810000 */
[----:B--2---:R-:W-:Y:S02]  /*3820*/  FMNMX.FTZ R103, R103, R8, !PT ;  /* 0x0000000867677209 */ /* 0x004fe40007810000 */
[----:B------:R-:W-:Y:S01]  /*3830*/  FMNMX.FTZ R5, R188, R5, !PT ;  /* 0x00000005bc057209 */ /* 0x000fe20007810000 */
[----:B------:R-:W1:Y:S01]  /*3840*/  SHFL.BFLY PT, R8, R2, 0x1, 0x1f ;  /* 0x0c201f0002087f89 */ /* 0x000e6200000e0000 */
[----:B------:R-:W-:Y:S01]  /*3850*/  FSEL R215, R40, -INF , P6 ;  /* 0xff80000028d77808 */ /* 0x000fe20003000000 */
[----:B------:R-:W-:Y:S01]  /*3860*/  FMUL.FTZ R13, R103, c[0x0][0x2d0] ;  /* 0x0000b400670d7a20 */ /* 0x000fe20000410000 */
[----:B------:R-:W-:Y:S01]  /*3870*/  FMNMX.FTZ R5, R137, R5, !PT ;  /* 0x0000000589057209 */ /* 0x000fe20007810000 */
[----:B------:R-:W-:Y:S01]  /*3880*/  LDSM.16.MT88.4 R40, [R218+0x2100] ;  /* 0x00210000da28783b */ /* 0x000fe20000004200 */
[----:B------:R-:W-:-:S02]  /*3890*/  FSETP.NEU.FTZ.AND P6, PT, R103, -INF , PT ;  /* 0xff8000006700780b */ /* 0x000fc40003fdd000 */
[----:B------:R-:W-:Y:S02]  /*38a0*/  FSEL R234, R34, -INF , P1 ;  /* 0xff80000022ea7808 */ /* 0x000fe40000800000 */
[----:B------:R-:W-:Y:S02]  /*38b0*/  FMNMX.FTZ R5, R215, R5, !PT ;  /* 0x00000005d7057209 */ /* 0x000fe40007810000 */
[----:B------:R-:W-:Y:S02]  /*38c0*/  FSEL R13, R13, RZ, P6 ;  /* 0x000000ff0d0d7208 */ /* 0x000fe40003000000 */
[----:B------:R-:W-:Y:S02]  /*38d0*/  FSEL R237, R33, -INF , P0 ;  /* 0xff80000021ed7808 */ /* 0x000fe40000000000 */
[----:B------:R-:W-:Y:S01]  /*38e0*/  FMNMX.FTZ R5, R234, R5, !PT ;  /* 0x00000005ea057209 */ /* 0x000fe20007810000 */
[----:B------:R-:W-:-:S03]  /*38f0*/  FFMA.FTZ R6, R9, c[0x0][0x2d0], -R13 ;  /* 0x0000b40009067a23 */ /* 0x000fc6000001080d */
[----:B------:R-:W-:Y:S01]  /*3900*/  FMNMX.FTZ R5, R237, R5, !PT ;  /* 0x00000005ed057209 */ /* 0x000fe20007810000 */
[----:B------:R2:W-:Y:S01]  /*3910*/  MUFU.EX2 R192, R6 ;  /* 0x0000000600c07308 */ /* 0x0005e20000000800 */
[----:B-1----:R-:W-:-:S04]  /*3920*/  FMNMX.FTZ R2, R2, R8, !PT ;  /* 0x0000000802027209 */ /* 0x002fc80007810000 */
[C---:B------:R-:W-:Y:S01]  /*3930*/  FSETP.NEU.FTZ.AND P0, PT, R2.reuse, -INF , PT ;  /* 0xff8000000200780b */ /* 0x040fe20003f1d000 */
[----:B------:R-:W-:-:S05]  /*3940*/  FMUL.FTZ R12, R2, c[0x0][0x2d0] ;  /* 0x0000b400020c7a20 */ /* 0x000fca0000410000 */
[----:B------:R-:W-:Y:S02]  /*3950*/  FSEL R12, R12, RZ, P0 ;  /* 0x000000ff0c0c7208 */ /* 0x000fe40000000000 */
[----:B--2---:R-:W-:Y:S01]  /*3960*/  FMNMX.FTZ R6, R4, R7, !PT ;  /* 0x0000000704067209 */ /* 0x004fe20007810000 */
[----:B------:R-:W-:Y:S01]  /*3970*/  FFMA.FTZ R4, R10, c[0x0][0x2d0], -R13 ;  /* 0x0000b4000a047a23 */ /* 0x000fe2000001080d */
[----:B------:R-:W-:Y:S01]  /*3980*/  SHFL.BFLY PT, R7, R5, 0x2, 0x1f ;  /* 0x0c401f0005077f89 */ /* 0x000fe200000e0000 */
[--C-:B------:R-:W-:Y:S02]  /*3990*/  FFMA.FTZ R0, R16, c[0x0][0x2d0], -R12.reuse ;  /* 0x0000b40010007a23 */ /* 0x100fe4000001080c */
[----:B------:R1:W-:Y:S01]  /*39a0*/  MUFU.EX2 R19, R4 ;  /* 0x0000000400137308 */ /* 0x0003e20000000800 */
[----:B------:R-:W2:Y:S01]  /*39b0*/  SHFL.BFLY PT, R105, R6, 0x1, 0x1f ;  /* 0x0c201f0006697f89 */ /* 0x000ea200000e0000 */
[----:B------:R-:W-:-:S06]  /*39c0*/  FFMA.FTZ R3, R18, c[0x0][0x2d0], -R12 ;  /* 0x0000b40012037a23 */ /* 0x000fcc000001080c */
[----:B------:R3:W-:Y:S01]  /*39d0*/  MUFU.EX2 R197, R0 ;  /* 0x0000000000c57308 */ /* 0x0007e20000000800 */
[----:B-1----:R-:W-:-:S07]  /*39e0*/  FFMA.FTZ R4, R11, c[0x0][0x2d0], -R13 ;  /* 0x0000b4000b047a23 */ /* 0x002fce000001080d */
[----:B------:R-:W-:Y:S01]  /*39f0*/  MUFU.EX2 R182, R3 ;  /* 0x0000000300b67308 */ /* 0x000fe20000000800 */
[----:B---3--:R-:W-:-:S07]  /*3a00*/  FFMA.FTZ R0, R17, c[0x0][0x2d0], -R12 ;  /* 0x0000b40011007a23 */ /* 0x008fce000001080c */
[----:B------:R1:W-:Y:S01]  /*3a10*/  MUFU.EX2 R136, R4 ;  /* 0x0000000400887308 */ /* 0x0003e20000000800 */
[----:B--2---:R-:W-:-:S04]  /*3a20*/  FMNMX.FTZ R105, R6, R105, !PT ;  /* 0x0000006906697209 */ /* 0x004fc80007810000 */
[C---:B------:R-:W-:Y:S01]  /*3a30*/  FSETP.NEU.FTZ.AND P0, PT, R105.reuse, -INF , PT ;  /* 0xff8000006900780b */ /* 0x040fe20003f1d000 */
[----:B-1----:R-:W-:Y:S02]  /*3a40*/  FFMA.FTZ R4, R14, c[0x0][0x2d0], -R13 ;  /* 0x0000b4000e047a23 */ /* 0x002fe4000001080d */
[----:B------:R1:W-:Y:S08]  /*3a50*/  MUFU.EX2 R14, R0 ;  /* 0x00000000000e7308 */ /* 0x0003f00000000800 */
[----:B------:R2:W3:Y:S01]  /*3a60*/  MUFU.EX2 R181, R4 ;  /* 0x0000000400b57308 */ /* 0x0004e20000000800 */
[----:B-1----:R-:W-:-:S05]  /*3a70*/  FMUL.FTZ R0, R105, c[0x0][0x2d0] ;  /* 0x0000b40069007a20 */ /* 0x002fca0000410000 */
[----:B------:R-:W-:Y:S01]  /*3a80*/  FSEL R0, R0, RZ, P0 ;  /* 0x000000ff00007208 */ /* 0x000fe20000000000 */
[----:B--2---:R-:W-:Y:S01]  /*3a90*/  FFMA.FTZ R4, R15, c[0x0][0x2d0], -R12 ;  /* 0x0000b4000f047a23 */ /* 0x004fe2000001080c */
[----:B---3--:R-:W-:Y:S01]  /*3aa0*/  F2FP.BF16.PACK_AB R6, R181, R136 ;  /* 0x00000088b506723e */ /* 0x008fe200000010ff */
[----:B------:R-:W-:Y:S02]  /*3ab0*/  IMAD.MOV.U32 R15, RZ, RZ, R19 ;  /* 0x000000ffff0f7224 */ /* 0x000fe400078e0013 */
[----:B------:R1:W2:Y:S01]  /*3ac0*/  MUFU.EX2 R196, R4 ;  /* 0x0000000400c47308 */ /* 0x0002a20000000800 */
[--C-:B------:R-:W-:Y:S01]  /*3ad0*/  FFMA.FTZ R3, R32, c[0x0][0x2d0], -R0.reuse ;  /* 0x0000b40020037a23 */ /* 0x100fe20000010800 */
[----:B------:R-:W-:Y:S01]  /*3ae0*/  LDSM.16.MT88.4 R16, [R218+0x1100] ;  /* 0x00110000da10783b */ /* 0x000fe20000004200 */
[----:B------:R-:W-:-:S03]  /*3af0*/  FFMA.FTZ R8, R37, c[0x0][0x2d0], -R0 ;  /* 0x0000b40025087a23 */ /* 0x000fc60000010800 */
[----:B------:R-:W-:Y:S02]  /*3b00*/  LDSM.16.MT88.4 R32, [R217+0x2100] ;  /* 0x00210000d920783b */ /* 0x000fe40000004200 */
[----:B------:R3:W-:Y:S01]  /*3b10*/  MUFU.EX2 R251, R3 ;  /* 0x0000000300fb7308 */ /* 0x0007e20000000800 */
[----:B-1----:R-:W-:-:S07]  /*3b20*/  FMNMX.FTZ R4, R5, R7, !PT ;  /* 0x0000000705047209 */ /* 0x002fce0007810000 */
[----:B------:R1:W-:Y:S01]  /*3b30*/  MUFU.EX2 R252, R8 ;  /* 0x0000000800fc7308 */ /* 0x0003e20000000800 */
[----:B------:R-:W-:Y:S01]  /*3b40*/  F2FP.BF16.PACK_AB R7, R182, R14 ;  /* 0x0000000eb607723e */ /* 0x000fe200000010ff */
[----:B------:R-:W4:Y:S01]  /*3b50*/  SHFL.BFLY PT, R5, R4, 0x1, 0x1f ;  /* 0x0c201f0004057f89 */ /* 0x000f2200000e0000 */
[----:B---3--:R-:W-:-:S05]  /*3b60*/  FFMA.FTZ R3, R36, c[0x0][0x2d0], -R0 ;  /* 0x0000b40024037a23 */ /* 0x008fca0000010800 */
[----:B------:R3:W-:Y:S01]  /*3b70*/  MUFU.EX2 R247, R3 ;  /* 0x0000000300f77308 */ /* 0x0007e20000000800 */
[----:B-1----:R-:W-:-:S07]  /*3b80*/  FFMA.FTZ R8, R38, c[0x0][0x2d0], -R0 ;  /* 0x0000b40026087a23 */ /* 0x002fce0000010800 */
[----:B------:R-:W1:Y:S01]  /*3b90*/  MUFU.EX2 R180, R8 ;  /* 0x0000000800b47308 */ /* 0x000e620000000800 */
[----:B----4-:R-:W-:Y:S02]  /*3ba0*/  FMNMX.FTZ R104, R4, R5, !PT ;  /* 0x0000000504687209 */ /* 0x010fe40007810000 */
[----:B------:R-:W-:Y:S02]  /*3bb0*/  F2FP.BF16.PACK_AB R4, R15, R192 ;  /* 0x000000c00f04723e */ /* 0x000fe400000010ff */
[C---:B------:R-:W-:Y:S01]  /*3bc0*/  FSETP.NEU.FTZ.AND P0, PT, R104.reuse, -INF , PT ;  /* 0xff8000006800780b */ /* 0x040fe20003f1d000 */
[----:B---3--:R-:W-:Y:S01]  /*3bd0*/  FMUL.FTZ R3, R104, c[0x0][0x2d0] ;  /* 0x0000b40068037a20 */ /* 0x008fe20000410000 */
[----:B--2---:R-:W-:Y:S02]  /*3be0*/  F2FP.BF16.PACK_AB R5, R197, R196 ;  /* 0x000000c4c505723e */ /* 0x004fe400000010ff */
[----:B-1----:R-:W-:Y:S02]  /*3bf0*/  F2FP.BF16.PACK_AB R10, R180, R252 ;  /* 0x000000fcb40a723e */ /* 0x002fe400000010ff */
[----:B------:R-:W-:-:S02]  /*3c00*/  FSEL R3, R3, RZ, P0 ;  /* 0x000000ff03037208 */ /* 0x000fc40000000000 */
[----:B------:R-:W-:Y:S01]  /*3c10*/  PLOP3.LUT P0, PT, PT, PT, UP0, 0x40, 0x0 ;  /* 0x000000000000781c */ /* 0x000fe20003f0e808 */
[C---:B------:R-:W-:Y:S02]  /*3c20*/  HMMA.16816.F32.BF16 R124, R4.reuse, R28, RZ ;  /* 0x0000001c047c723c */ /* 0x040fe400000418ff */
[--C-:B------:R-:W-:Y:S02]  /*3c30*/  FFMA.FTZ R8, R39, c[0x0][0x2d0], -R3.reuse ;  /* 0x0000b40027087a23 */ /* 0x100fe40000010803 */
[----:B------:R-:W-:Y:S02]  /*3c40*/  LDSM.16.MT88.4 R36, [R218+0x2500] ;  /* 0x00250000da24783b */ /* 0x000fe40000004200 */
[----:B------:R1:W-:Y:S02]  /*3c50*/  MUFU.EX2 R244, R8 ;  /* 0x0000000800f47308 */ /* 0x0003e40000000800 */
[C---:B------:R-:W-:Y:S08]  /*3c60*/  HMMA.16816.F32.BF16 R120, R4.reuse, R24, RZ ;  /* 0x000000180478723c */ /* 0x040ff000000418ff */
[----:B------:R-:W-:Y:S01]  /*3c70*/  HMMA.16816.F32.BF16 R116, R4, R20, RZ ;  /* 0x000000140474723c */ /* 0x000fe200000418ff */
[----:B-1----:R-:W-:-:S07]  /*3c80*/  FFMA.FTZ R8, R44, c[0x0][0x2d0], -R3 ;  /* 0x0000b4002c087a23 */ /* 0x002fce0000010803 */
[C---:B------:R-:W-:Y:S01]  /*3c90*/  HMMA.16816.F32.BF16 R112, R4.reuse, R16, RZ ;  /* 0x000000100470723c */ /* 0x040fe200000418ff */
[----:B------:R1:W2:Y:S07]  /*3ca0*/  MUFU.EX2 R243, R8 ;  /* 0x0000000800f37308 */ /* 0x0002ae0000000800 */
[C---:B------:R-:W-:Y:S08]  /*3cb0*/  HMMA.16816.F32.BF16 R108, R4.reuse, R32, RZ ;  /* 0x00000020046c723c */ /* 0x040ff000000418ff */
[----:B------:R-:W-:Y:S01]  /*3cc0*/  HMMA.16816.F32.BF16 R96, R4, R40, RZ ;  /* 0x000000280460723c */ /* 0x000fe200000418ff */
[----:B-1----:R-:W-:Y:S01]  /*3cd0*/  FFMA.FTZ R8, R45, c[0x0][0x2d0], -R3 ;  /* 0x0000b4002d087a23 */ /* 0x002fe20000010803 */
[----:B--2---:R-:W-:-:S03]  /*3ce0*/  F2FP.BF16.PACK_AB R9, R243, R244 ;  /* 0x000000f4f309723e */ /* 0x004fc600000010ff */
[----:B------:R1:W-:Y:S03]  /*3cf0*/  MUFU.EX2 R246, R8 ;  /* 0x0000000800f67308 */ /* 0x0003e60000000800 */
[C---:B------:R-:W-:Y:S08]  /*3d00*/  HMMA.16816.F32.BF16 R92, R4.reuse, R30, RZ ;  /* 0x0000001e045c723c */ /* 0x040ff000000418ff */
[----:B------:R-:W-:Y:S01]  /*3d10*/  HMMA.16816.F32.BF16 R88, R4, R26, RZ ;  /* 0x0000001a0458723c */ /* 0x000fe200000418ff */
[----:B-1----:R-:W-:-:S07]  /*3d20*/  FFMA.FTZ R8, R46, c[0x0][0x2d0], -R3 ;  /* 0x0000b4002e087a23 */ /* 0x002fce0000010803 */
[C---:B------:R-:W-:Y:S01]  /*3d30*/  HMMA.16816.F32.BF16 R84, R4.reuse, R22, RZ ;  /* 0x000000160454723c */ /* 0x040fe200000418ff */
[----:B------:R1:W2:Y:S07]  /*3d40*/  MUFU.EX2 R250, R8 ;  /* 0x0000000800fa7308 */ /* 0x0002ae0000000800 */
[C---:B------:R-:W-:Y:S08]  /*3d50*/  HMMA.16816.F32.BF16 R80, R4.reuse, R18, RZ ;  /* 0x000000120450723c */ /* 0x040ff000000418ff */
[----:B------:R-:W-:Y:S01]  /*3d60*/  HMMA.16816.F32.BF16 R76, R4, R34, RZ ;  /* 0x00000022044c723c */ /* 0x000fe200000418ff */
[----:B-1----:R-:W-:-:S02]  /*3d70*/  F2FP.BF16.PACK_AB R8, R247, R251 ;  /* 0x000000fbf708723e */ /* 0x002fc400000010ff */
[----:B--2---:R-:W-:-:S05]  /*3d80*/  F2FP.BF16.PACK_AB R11, R250, R246 ;  /* 0x000000f6fa0b723e */ /* 0x004fca00000010ff */
[----:B------:R-:W-:Y:S07]  /*3d90*/  HMMA.16816.F32.BF16 R68, R4, R42, RZ ;  /* 0x0000002a0444723c */ /* 0x000fee00000418ff */
[--C-:B------:R-:W-:Y:S01]  /*3da0*/  FFMA.FTZ R4, R47, c[0x0][0x2d0], -R13.reuse ;  /* 0x0000b4002f047a23 */ /* 0x100fe2000001080d */
[C---:B------:R-:W-:Y:S03]  /*3db0*/  HMMA.16816.F32.BF16 R72, R8.reuse, R28, RZ ;  /* 0x0000001c0848723c */ /* 0x040fe600000418ff */
[----:B------:R1:W-:Y:S05]  /*3dc0*/  MUFU.EX2 R245, R4 ;  /* 0x0000000400f57308 */ /* 0x0003ea0000000800 */
[C---:B------:R-:W-:Y:S01]  /*3dd0*/  HMMA.16816.F32.BF16 R144, R8.reuse, R30, RZ ;  /* 0x0000001e0890723c */ /* 0x040fe200000418ff */
[----:B------:R-:W-:Y:S07]  /*3de0*/  LDSM.16.MT88.4 R28, [R218+0x1500] ;  /* 0x00150000da1c783b */ /* 0x000fee0000004200 */
[----:B------:R-:W-:Y:S01]  /*3df0*/  HMMA.16816.F32.BF16 R64, R8, R24, RZ ;  /* 0x000000180840723c */ /* 0x000fe200000418ff */
[----:B-1----:R-:W-:-:S04]  /*3e00*/  FFMA.FTZ R4, R48, c[0x0][0x2d0], -R13 ;  /* 0x0000b40030047a23 */ /* 0x002fc8000001080d */
[----:B------:R1:W-:Y:S03]  /*3e10*/  MUFU.EX2 R138, R4 ;  /* 0x00000004008a7308 */ /* 0x0003e60000000800 */
[C---:B------:R-:W-:Y:S01]  /*3e20*/  HMMA.16816.F32.BF16 R140, R8.reuse, R26, RZ ;  /* 0x0000001a088c723c */ /* 0x040fe200000418ff */
[----:B------:R-:W-:Y:S07]  /*3e30*/  LDSM.16.MT88.4 R24, [R217+0x500] ;  /* 0x00050000d918783b */ /* 0x000fee0000004200 */
[----:B------:R-:W-:Y:S01]  /*3e40*/  HMMA.16816.F32.BF16 R60, R8, R20, RZ ;  /* 0x00000014083c723c */ /* 0x000fe200000418ff */
[----:B-1----:R-:W-:-:S07]  /*3e50*/  FFMA.FTZ R4, R49, c[0x0][0x2d0], -R13 ;  /* 0x0000b40031047a23 */ /* 0x002fce000001080d */
[C---:B------:R-:W-:Y:S01]  /*3e60*/  HMMA.16816.F32.BF16 R132, R8.reuse, R22, RZ ;  /* 0x000000160884723c */ /* 0x040fe200000418ff */
[----:B------:R-:W-:Y:S01]  /*3e70*/  LDSM.16.MT88.4 R20, [R218+0x500] ;  /* 0x00050000da14783b */ /* 0x000fe20000004200 */
[----:B------:R1:W-:Y:S06]  /*3e80*/  MUFU.EX2 R249, R4 ;  /* 0x0000000400f97308 */ /* 0x0003ec0000000800 */
[C---:B------:R-:W-:Y:S08]  /*3e90*/  HMMA.16816.F32.BF16 R52, R8.reuse, R16, RZ ;  /* 0x000000100834723c */ /* 0x040ff000000418ff */
[----:B------:R-:W-:Y:S01]  /*3ea0*/  HMMA.16816.F32.BF16 R148, R8, R18, RZ ;  /* 0x000000120894723c */ /* 0x000fe200000418ff */
[----:B------:R-:W2:Y:S01]  /*3eb0*/  LDSM.16.MT88.4 R16, [R217+0x1500] ;  /* 0x00150000d910783b */ /* 0x000ea20000004200 */
[----:B-1----:R-:W-:-:S04]  /*3ec0*/  FFMA.FTZ R4, R50, c[0x0][0x2d0], -R13 ;  /* 0x0000b40032047a23 */ /* 0x002fc8000001080d */
[----:B------:R1:W3:Y:S02]  /*3ed0*/  MUFU.EX2 R248, R4 ;  /* 0x0000000400f87308 */ /* 0x0002e40000000800 */
[C---:B------:R-:W-:Y:S08]  /*3ee0*/  HMMA.16816.F32.BF16 R156, R8.reuse, R34, RZ ;  /* 0x00000022089c723c */ /* 0x040ff000000418ff */
[----:B------:R-:W-:Y:S01]  /*3ef0*/  HMMA.16816.F32.BF16 R44, R8, R40, RZ ;  /* 0x00000028082c723c */ /* 0x000fe200000418ff */
[----:B-1----:R-:W-:-:S07]  /*3f00*/  FFMA.FTZ R4, R51, c[0x0][0x2d0], -R12 ;  /* 0x0000b40033047a23 */ /* 0x002fce000001080c */
[C---:B------:R-:W-:Y:S01]  /*3f10*/  HMMA.16816.F32.BF16 R168, R8.reuse, R42, RZ ;  /* 0x0000002a08a8723c */ /* 0x040fe200000418ff */
[----:B---3--:R-:W-:Y:S01]  /*3f20*/  F2FP.BF16.PACK_AB R6, R248, R249 ;  /* 0x000000f9f806723e */ /* 0x008fe200000010ff */
[----:B------:R1:W-:Y:S06]  /*3f30*/  MUFU.EX2 R240, R4 ;  /* 0x0000000400f07308 */ /* 0x0003ec0000000800 */
[----:B------:R-:W-:Y:S01]  /*3f40*/  HMMA.16816.F32.BF16 R48, R8, R32, RZ ;  /* 0x000000200830723c */ /* 0x000fe200000418ff */
[----:B------:R-:W3:Y:S06]  /*3f50*/  LDSM.16.MT88.4 R32, [R217+0x2500] ;  /* 0x00250000d920783b */ /* 0x000eec0000004200 */
[----:B------:R-:W-:-:S02]  /*3f60*/  FFMA.FTZ R8, R102, c[0x0][0x2d0], -R0 ;  /* 0x0000b40066087a23 */ /* 0x000fc40000010800 */
[----:B-1----:R-:W-:Y:S02]  /*3f70*/  FFMA.FTZ R4, R57, c[0x0][0x2d0], -R12 ;  /* 0x0000b40039047a23 */ /* 0x002fe4000001080c */
[----:B------:R1:W-:Y:S01]  /*3f80*/  MUFU.EX2 R233, R8 ;  /* 0x0000000800e97308 */ /* 0x0003e20000000800 */
[----:B------:R-:W-:-:S07]  /*3f90*/  IMAD.MOV.U32 R57, RZ, RZ, R138 ;  /* 0x000000ffff397224 */ /* 0x000fce00078e008a */
[----:B------:R4:W5:Y:S01]  /*3fa0*/  MUFU.EX2 R5, R4 ;  /* 0x0000000400057308 */ /* 0x0009620000000800 */
[----:B-1----:R-:W-:-:S07]  /*3fb0*/  FFMA.FTZ R8, R106, c[0x0][0x2d0], -R0 ;  /* 0x0000b4006a087a23 */ /* 0x002fce0000010800 */
[----:B------:R1:W-:Y:S01]  /*3fc0*/  MUFU.EX2 R213, R8 ;  /* 0x0000000800d57308 */ /* 0x0003e20000000800 */
[----:B----4-:R-:W-:Y:S02]  /*3fd0*/  FFMA.FTZ R4, R58, c[0x0][0x2d0], -R12 ;  /* 0x0000b4003a047a23 */ /* 0x010fe4000001080c */
[----:B-----5:R-:W-:-:S05]  /*3fe0*/  IMAD.MOV.U32 R58, RZ, RZ, R5 ;  /* 0x000000ffff3a7224 */ /* 0x020fca00078e0005 */
[----:B------:R4:W-:Y:S01]  /*3ff0*/  MUFU.EX2 R242, R4 ;  /* 0x0000000400f27308 */ /* 0x0009e20000000800 */
[----:B------:R-:W-:Y:S01]  /*4000*/  F2FP.BF16.PACK_AB R5, R58, R240 ;  /* 0x000000f03a05723e */ /* 0x000fe200000010ff */
[----:B-1----:R-:W-:-:S06]  /*4010*/  FFMA.FTZ R8, R107, c[0x0][0x2d0], -R3 ;  /* 0x0000b4006b087a23 */ /* 0x002fcc0000010803 */
[----:B------:R1:W-:Y:S01]  /*4020*/  MUFU.EX2 R209, R8 ;  /* 0x0000000800d17308 */ /* 0x0003e20000000800 */
[----:B----4-:R-:W-:Y:S02]  /*4030*/  FFMA.FTZ R4, R59, c[0x0][0x2d0], -R12 ;  /* 0x0000b4003b047a23 */ /* 0x010fe4000001080c */
[----:B------:R-:W-:-:S05]  /*4040*/  IMAD.MOV.U32 R59, RZ, RZ, R137 ;  /* 0x000000ffff3b7224 */ /* 0x000fca00078e0089 */
[----:B------:R4:W5:Y:S01]  /*4050*/  MUFU.EX2 R241, R4 ;  /* 0x0000000400f17308 */ /* 0x0009620000000800 */
[----:B-1----:R-:W-:Y:S02]  /*4060*/  FFMA.FTZ R8, R128, c[0x0][0x2d0], -R3 ;  /* 0x0000b40080087a23 */ /* 0x002fe40000010803 */
[----:B------:R-:W-:-:S05]  /*4070*/  IMAD.MOV.U32 R128, RZ, RZ, R180 ;  /* 0x000000ffff807224 */ /* 0x000fca00078e00b4 */
[----:B------:R1:W-:Y:S01]  /*4080*/  MUFU.EX2 R191, R8 ;  /* 0x0000000800bf7308 */ /* 0x0003e20000000800 */
[----:B----4-:R-:W-:Y:S01]  /*4090*/  FFMA.FTZ R4, R100, c[0x0][0x2d0], -R0 ;  /* 0x0000b40064047a23 */ /* 0x010fe20000010800 */
[----:B-----5:R-:W-:Y:S01]  /*40a0*/  F2FP.BF16.PACK_AB R7, R241, R242 ;  /* 0x000000f2f107723e */ /* 0x020fe200000010ff */
[----:B------:R-:W-:-:S05]  /*40b0*/  IMAD.MOV.U32 R100, RZ, RZ, R136 ;  /* 0x000000ffff647224 */ /* 0x000fca00078e0088 */
[----:B------:R4:W-:Y:S01]  /*40c0*/  MUFU.EX2 R235, R4 ;  /* 0x0000000400eb7308 */ /* 0x0009e20000000800 */
[----:B-1----:R-:W-:Y:S02]  /*40d0*/  FFMA.FTZ R8, R129, c[0x0][0x2d0], -R3 ;  /* 0x0000b40081087a23 */ /* 0x002fe40000010803 */
[----:B------:R-:W-:-:S05]  /*40e0*/  IMAD.MOV.U32 R129, RZ, RZ, R14 ;  /* 0x000000ffff817224 */ /* 0x000fca00078e000e */
[----:B------:R1:W-:Y:S01]  /*40f0*/  MUFU.EX2 R208, R8 ;  /* 0x0000000800d07308 */ /* 0x0003e20000000800 */
[----:B------:R-:W-:Y:S02]  /*4100*/  FFMA.FTZ R14, R165, c[0x0][0x2d0], -R12 ;  /* 0x0000b400a50e7a23 */ /* 0x000fe4000001080c */
[----:B----4-:R-:W-:-:S05]  /*4110*/  FFMA.FTZ R4, R101, c[0x0][0x2d0], -R0 ;  /* 0x0000b40065047a23 */ /* 0x010fca0000010800 */
[----:B------:R4:W5:Y:S01]  /*4120*/  MUFU.EX2 R183, R4 ;  /* 0x0000000400b77308 */ /* 0x0009620000000800 */
[----:B-1----:R-:W-:-:S07]  /*4130*/  FFMA.FTZ R8, R130, c[0x0][0x2d0], -R3 ;  /* 0x0000b40082087a23 */ /* 0x002fce0000010803 */
[----:B------:R1:W-:Y:S01]  /*4140*/  MUFU.EX2 R180, R14 ;  /* 0x0000000e00b47308 */ /* 0x0003e20000000800 */
[----:B----4-:R-:W-:-:S07]  /*4150*/  F2FP.BF16.PACK_AB R4, R57, R245 ;  /* 0x000000f53904723e */ /* 0x010fce00000010ff */
[----:B------:R4:W4:Y:S01]  /*4160*/  MUFU.EX2 R206, R8 ;  /* 0x0000000800ce7308 */ /* 0x0009220000000800 */
[----:B--2---:R-:W-:Y:S01]  /*4170*/  HMMA.16816.F32.BF16 R160, R4, R16, R116 ;  /* 0x0000001004a0723c */ /* 0x004fe20000041874 */
[----:B-1----:R-:W-:-:S07]  /*4180*/  FFMA.FTZ R14, R166, c[0x0][0x2d0], -R12 ;  /* 0x0000b400a60e7a23 */ /* 0x002fce000001080c */
[----:B---3--:R-:W-:Y:S01]  /*4190*/  HMMA.16816.F32.BF16 R116, R4, R32, R108 ;  /* 0x000000200474723c */ /* 0x008fe2000004186c */
[----:B----4-:R-:W-:-:S04]  /*41a0*/  FFMA.FTZ R8, R131, c[0x0][0x2d0], -R13 ;  /* 0x0000b40083087a23 */ /* 0x010fc8000001080d */
[----:B------:R1:W-:Y:S03]  /*41b0*/  MUFU.EX2 R199, R8 ;  /* 0x0000000800c77308 */ /* 0x0003e60000000800 */
[C---:B------:R-:W-:Y:S08]  /*41c0*/  HMMA.16816.F32.BF16 R172, R4.reuse, R20, R120 ;  /* 0x0000001404ac723c */ /* 0x040ff00000041878 */
[----:B------:R-:W-:Y:S01]  /*41d0*/  HMMA.16816.F32.BF16 R108, R4, R36, R96 ;  /* 0x00000024046c723c */ /* 0x000fe20000041860 */
[----:B-1----:R-:W-:-:S07]  /*41e0*/  FFMA.FTZ R8, R154, c[0x0][0x2d0], -R13 ;  /* 0x0000b4009a087a23 */ /* 0x002fce000001080d */
[C---:B------:R-:W-:Y:S01]  /*41f0*/  HMMA.16816.F32.BF16 R176, R4.reuse, R24, R124 ;  /* 0x0000001804b0723c */ /* 0x040fe2000004187c */
[----:B------:R-:W-:Y:S01]  /*4200*/  IMAD.MOV.U32 R154, RZ, RZ, R192 ;  /* 0x000000ffff9a7224 */ /* 0x000fe200078e00c0 */
[----:B------:R1:W2:Y:S06]  /*4210*/  MUFU.EX2 R198, R8 ;  /* 0x0000000800c67308 */ /* 0x0002ac0000000800 */
[C---:B------:R-:W-:Y:S08]  /*4220*/  HMMA.16816.F32.BF16 R120, R4.reuse, R26, R92 ;  /* 0x0000001a0478723c */ /* 0x040ff0000004185c */
[----:B------:R-:W-:Y:S01]  /*4230*/  HMMA.16816.F32.BF16 R136, R4, R22, R88 ;  /* 0x000000160488723c */ /* 0x000fe20000041858 */
[----:B-1----:R-:W-:-:S02]  /*4240*/  FFMA.FTZ R8, R153, c[0x0][0x2d0], -R13 ;  /* 0x0000b40099087a23 */ /* 0x002fc4000001080d */
[----:B------:R-:W-:Y:S02]  /*4250*/  IMAD.MOV.U32 R153, RZ, RZ, R197 ;  /* 0x000000ffff997224 */ /* 0x000fe400078e00c5 */
[----:B------:R1:W-:Y:S03]  /*4260*/  MUFU.EX2 R197, R8 ;  /* 0x0000000800c57308 */ /* 0x0003e60000000800 */
[C---:B------:R-:W-:Y:S08]  /*4270*/  HMMA.16816.F32.BF16 R96, R4.reuse, R18, R84 ;  /* 0x000000120460723c */ /* 0x040ff00000041854 */
[----:B------:R-:W-:Y:S01]  /*4280*/  HMMA.16816.F32.BF16 R124, R4, R28, R112 ;  /* 0x0000001c047c723c */ /* 0x000fe20000041870 */
[----:B-1----:R-:W-:-:S07]  /*4290*/  FFMA.FTZ R8, R152, c[0x0][0x2d0], -R13 ;  /* 0x0000b40098087a23 */ /* 0x002fce000001080d */
[C---:B------:R-:W-:Y:S01]  /*42a0*/  HMMA.16816.F32.BF16 R92, R4.reuse, R30, R80 ;  /* 0x0000001e045c723c */ /* 0x040fe20000041850 */
[----:B------:R-:W-:Y:S02]  /*42b0*/  IMAD.MOV.U32 R152, RZ, RZ, R196 ;  /* 0x000000ffff987224 */ /* 0x000fe400078e00c4 */
[----:B------:R1:W-:Y:S05]  /*42c0*/  MUFU.EX2 R196, R8 ;  /* 0x0000000800c47308 */ /* 0x0003ea0000000800 */
[C---:B------:R-:W-:Y:S08]  /*42d0*/  HMMA.16816.F32.BF16 R88, R4.reuse, R34, R76 ;  /* 0x000000220458723c */ /* 0x040ff0000004184c */
[----:B------:R-:W-:Y:S01]  /*42e0*/  HMMA.16816.F32.BF16 R84, R4, R38, R68 ;  /* 0x000000260454723c */ /* 0x000fe20000041844 */
[----:B-1----:R-:W-:-:S02]  /*42f0*/  FFMA.FTZ R8, R155, c[0x0][0x2d0], -R12 ;  /* 0x0000b4009b087a23 */ /* 0x002fc4000001080c */
[----:B------:R-:W-:-:S04]  /*4300*/  IMAD.MOV.U32 R155, RZ, RZ, R100 ;  /* 0x000000ffff9b7224 */ /* 0x000fc800078e0064 */
[----:B-----5:R-:W-:Y:S02]  /*4310*/  F2FP.BF16.PACK_AB R4, R183, R235 ;  /* 0x000000ebb704723e */ /* 0x020fe400000010ff */
[----:B------:R-:W-:Y:S02]  /*4320*/  F2FP.BF16.PACK_AB R5, R191, R209 ;  /* 0x000000d1bf05723e */ /* 0x000fe400000010ff */
[----:B------:R-:W-:Y:S02]  /*4330*/  F2FP.BF16.PACK_AB R6, R213, R233 ;  /* 0x000000e9d506723e */ /* 0x000fe400000010ff */
[----:B------:R-:W-:-:S07]  /*4340*/  F2FP.BF16.PACK_AB R7, R206, R208 ;  /* 0x000000d0ce07723e */ /* 0x000fce00000010ff */
[C---:B------:R-:W-:Y:S08]  /*4350*/  HMMA.16816.F32.BF16 R76, R4.reuse, R20, R64 ;  /* 0x00000014044c723c */ /* 0x040ff00000041840 */
[C---:B------:R-:W-:Y:S08]  /*4360*/  HMMA.16816.F32.BF16 R64, R4.reuse, R32, R48 ;  /* 0x000000200440723c */ /* 0x040ff00000041830 */
[C---:B------:R-:W-:Y:S01]  /*4370*/  HMMA.16816.F32.BF16 R48, R4.reuse, R22, R140 ;  /* 0x000000160430723c */ /* 0x040fe2000004188c */
[----:B------:R-:W1:Y:S06]  /*4380*/  LDSM.16.MT88.4 R20, [R217+0x1900] ;  /* 0x00190000d914783b */ /* 0x000e6c0000004200 */
[----:B------:R-:W-:Y:S01]  /*4390*/  IMAD.MOV.U32 R141, RZ, RZ, R181 ;  /* 0x000000ffff8d7224 */ /* 0x000fe200078e00b5 */
[----:B------:R-:W-:Y:S01]  /*43a0*/  HMMA.16816.F32.BF16 R80, R4, R24, R72 ;  /* 0x000000180450723c */ /* 0x000fe20000041848 */
[----:B------:R3:W-:Y:S01]  /*43b0*/  MUFU.EX2 R181, R14 ;  /* 0x0000000e00b57308 */ /* 0x0007e20000000800 */
[----:B------:R-:W-:-:S02]  /*43c0*/  IMAD.MOV.U32 R143, RZ, RZ, R183 ;  /* 0x000000ffff8f7224 */ /* 0x000fc400078e00b7 */
[----:B------:R-:W-:-:S04]  /*43d0*/  IMAD.MOV.U32 R142, RZ, RZ, R182 ;  /* 0x000000ffff8e7224 */ /* 0x000fc800078e00b6 */
[C---:B------:R-:W-:Y:S01]  /*43e0*/  HMMA.16816.F32.BF16 R72, R4.reuse, R16, R60 ;  /* 0x000000100448723c */ /* 0x040fe2000004183c */
[----:B------:R4:W-:Y:S07]  /*43f0*/  MUFU.EX2 R183, R8 ;  /* 0x0000000800b77308 */ /* 0x0009ee0000000800 */
[----:B------:R-:W-:Y:S01]  /*4400*/  HMMA.16816.F32.BF16 R68, R4, R28, R52 ;  /* 0x0000001c0444723c */ /* 0x000fe20000041834 */
[----:B---3--:R-:W-:-:S04]  /*4410*/  FFMA.FTZ R14, R167, c[0x0][0x2d0], -R0 ;  /* 0x0000b400a70e7a23 */ /* 0x008fc80000010800 */
[----:B------:R3:W-:Y:S03]  /*4420*/  MUFU.EX2 R106, R14 ;  /* 0x0000000e006a7308 */ /* 0x0007e60000000800 */
[----:B------:R-:W-:Y:S01]  /*4430*/  HMMA.16816.F32.BF16 R192, R4, R36, R44 ;  /* 0x0000002404c0723c */ /* 0x000fe2000004182c */
[----:B----4-:R-:W-:-:S04]  /*4440*/  FFMA.FTZ R8, R164, c[0x0][0x2d0], -R12 ;  /* 0x0000b400a4087a23 */ /* 0x010fc8000001080c */
[----:B------:R4:W5:Y:S03]  /*4450*/  MUFU.EX2 R182, R8 ;  /* 0x0000000800b67308 */ /* 0x0009660000000800 */
[----:B------:R-:W-:Y:S01]  /*4460*/  HMMA.16816.F32.BF16 R40, R4, R30, R148 ;  /* 0x0000001e0428723c */ /* 0x000fe20000041894 */
[----:B------:R-:W-:Y:S01]  /*4470*/  LDSM.16.MT88.4 R28, [R217+0x2900] ;  /* 0x00290000d91c783b */ /* 0x000fe20000004200 */
[----:B---3--:R-:W-:-:S06]  /*4480*/  FFMA.FTZ R14, R184, c[0x0][0x2d0], -R0 ;  /* 0x0000b400b80e7a23 */ /* 0x008fcc0000010800 */
[C---:B------:R-:W-:Y:S01]  /*4490*/  HMMA.16816.F32.BF16 R60, R4.reuse, R26, R144 ;  /* 0x0000001a043c723c */ /* 0x040fe20000041890 */
[----:B------:R3:W1:Y:S01]  /*44a0*/  MUFU.EX2 R101, R14 ;  /* 0x0000000e00657308 */ /* 0x0006620000000800 */
[----:B------:R-:W-:Y:S04]  /*44b0*/  LDSM.16.MT88.4 R24, [R218+0x1900] ;  /* 0x00190000da18783b */ /* 0x000fe80000004200 */
[----:B----4-:R-:W-:Y:S01]  /*44c0*/  LDSM.16.MT88.4 R8, [R218+0x900] ;  /* 0x00090000da08783b */ /* 0x010fe20000004200 */
[----:B------:R-:W-:Y:S01]  /*44d0*/  IMAD.MOV.U32 R145, RZ, RZ, R57 ;  /* 0x000000ffff917224 */ /* 0x000fe200078e0039 */
[----:B------:R-:W-:Y:S01]  /*44e0*/  HMMA.16816.F32.BF16 R44, R4, R18, R132 ;  /* 0x00000012042c723c */ /* 0x000fe20000041884 */
[----:B------:R-:W-:Y:S01]  /*44f0*/  IMAD.MOV.U32 R147, RZ, RZ, R59 ;  /* 0x000000ffff937224 */ /* 0x000fe200078e003b */
[----:B------:R-:W4:Y:S01]  /*4500*/  LDSM.16.MT88.4 R16, [R217+0x900] ;  /* 0x00090000d910783b */ /* 0x000f220000004200 */
[----:B------:R-:W-:-:S02]  /*4510*/  IMAD.MOV.U32 R146, RZ, RZ, R58 ;  /* 0x000000ffff927224 */ /* 0x000fc400078e003a */
[----:B------:R-:W-:-:S03]  /*4520*/  IMAD.MOV.U32 R144, RZ, RZ, R191 ;  /* 0x000000ffff907224 */ /* 0x000fc600078e00bf */
[C---:B------:R-:W-:Y:S01]  /*4530*/  HMMA.16816.F32.BF16 R52, R4.reuse, R34, R156 ;  /* 0x000000220434723c */ /* 0x040fe2000004189c */
[----:B---3--:R-:W-:Y:S01]  /*4540*/  FFMA.FTZ R14, R186, c[0x0][0x2d0], -R0 ;  /* 0x0000b400ba0e7a23 */ /* 0x008fe20000010800 */
[----:B------:R-:W3:Y:S03]  /*4550*/  LDSM.16.MT88.4 R32, [R218+0x2900] ;  /* 0x00290000da20783b */ /* 0x000ee60000004200 */
[----:B------:R1:W-:Y:S01]  /*4560*/  MUFU.EX2 R102, R14 ;  /* 0x0000000e00667308 */ /* 0x0003e20000000800 */
[----:B------:R-:W3:Y:S02]  /*4570*/  LDSM.16.MT88.4 R156, [R217+0x1d00] ;  /* 0x001d0000d99c783b */ /* 0x000ee40000004200 */
[----:B------:R-:W-:Y:S07]  /*4580*/  HMMA.16816.F32.BF16 R36, R4, R38, R168 ;  /* 0x000000260424723c */ /* 0x000fee00000418a8 */
[----:B--2---:R-:W-:-:S02]  /*4590*/  F2FP.BF16.PACK_AB R4, R198, R199 ;  /* 0x000000c7c604723e */ /* 0x004fc400000010ff */
[----:B-----5:R-:W-:Y:S02]  /*45a0*/  F2FP.BF16.PACK_AB R5, R182, R183 ;  /* 0x000000b7b605723e */ /* 0x020fe400000010ff */
[----:B------:R-:W-:Y:S01]  /*45b0*/  F2FP.BF16.PACK_AB R6, R196, R197 ;  /* 0x000000c5c406723e */ /* 0x000fe200000010ff */
[----:B-1----:R-:W-:Y:S01]  /*45c0*/  FFMA.FTZ R14, R185, c[0x0][0x2d0], -R0 ;  /* 0x0000b400b90e7a23 */ /* 0x002fe20000010800 */
[----:B------:R-:W-:-:S03]  /*45d0*/  F2FP.BF16.PACK_AB R7, R181, R180 ;  /* 0x000000b4b507723e */ /* 0x000fc600000010ff */
[----:B------:R1:W-:Y:S04]  /*45e0*/  MUFU.EX2 R107, R14 ;  /* 0x0000000e006b7308 */ /* 0x0003e80000000800 */
[C---:B------:R-:W-:Y:S08]  /*45f0*/  HMMA.16816.F32.BF16 R148, R4.reuse, R20, R160 ;  /* 0x000000140494723c */ /* 0x040ff000000418a0 */
[----:B----4-:R-:W-:Y:S01]  /*4600*/  HMMA.16816.F32.BF16 R112, R4, R16, R176 ;  /* 0x000000100470723c */ /* 0x010fe200000418b0 */
[----:B-1----:R-:W-:-:S04]  /*4610*/  FFMA.FTZ R14, R189, c[0x0][0x2d0], -R3 ;  /* 0x0000b400bd0e7a23 */ /* 0x002fc80000010803 */
[----:B------:R1:W-:Y:S03]  /*4620*/  MUFU.EX2 R57, R14 ;  /* 0x0000000e00397308 */ /* 0x0003e60000000800 */
[C---:B------:R-:W-:Y:S01]  /*4630*/  HMMA.16816.F32.BF16 R132, R4.reuse, R8, R172 ;  /* 0x000000080484723c */ /* 0x040fe200000418ac */
[----:B------:R-:W-:Y:S07]  /*4640*/  LDSM.16.MT88.4 R172, [R218+0x1d00] ;  /* 0x001d0000daac783b */ /* 0x000fee0000004200 */
[----:B------:R-:W-:Y:S01]  /*4650*/  HMMA.16816.F32.BF16 R164, R4, R24, R124 ;  /* 0x0000001804a4723c */ /* 0x000fe2000004187c */
[----:B------:R-:W2:Y:S01]  /*4660*/  LDSM.16.MT88.4 R124, [R217+0xd00] ;  /* 0x000d0000d97c783b */ /* 0x000ea20000004200 */
[----:B-1----:R-:W-:-:S06]  /*4670*/  FFMA.FTZ R14, R187, c[0x0][0x2d0], -R3 ;  /* 0x0000b400bb0e7a23 */ /* 0x002fcc0000010803 */
[C---:B------:R-:W-:Y:S01]  /*4680*/  HMMA.16816.F32.BF16 R120, R4.reuse, R18, R120 ;  /* 0x000000120478723c */ /* 0x040fe20000041878 */
[----:B------:R1:W4:Y:S07]  /*4690*/  MUFU.EX2 R100, R14 ;  /* 0x0000000e00647308 */ /* 0x00032e0000000800 */
[C---:B------:R-:W-:Y:S08]  /*46a0*/  HMMA.16816.F32.BF16 R184, R4.reuse, R28, R116 ;  /* 0x0000001c04b8723c */ /* 0x040ff00000041874 */
[----:B------:R-:W-:Y:S01]  /*46b0*/  HMMA.16816.F32.BF16 R136, R4, R10, R136 ;  /* 0x0000000a0488723c */ /* 0x000fe20000041888 */
[----:B-1----:R-:W-:-:S04]  /*46c0*/  FFMA.FTZ R14, R190, c[0x0][0x2d0], -R3 ;  /* 0x0000b400be0e7a23 */ /* 0x002fc80000010803 */
[----:B------:R1:W-:Y:S03]  /*46d0*/  MUFU.EX2 R59, R14 ;  /* 0x0000000e003b7308 */ /* 0x0003e60000000800 */
[C---:B------:R-:W-:Y:S08]  /*46e0*/  HMMA.16816.F32.BF16 R96, R4.reuse, R22, R96 ;  /* 0x000000160460723c */ /* 0x040ff00000041860 */
[----:B------:R-:W-:Y:S01]  /*46f0*/  HMMA.16816.F32.BF16 R168, R4, R26, R92 ;  /* 0x0000001a04a8723c */ /* 0x000fe2000004185c */
[----:B-1----:R-:W-:-:S07]  /*4700*/  FFMA.FTZ R14, R188, c[0x0][0x2d0], -R3 ;  /* 0x0000b400bc0e7a23 */ /* 0x002fce0000010803 */
[C---:B------:R-:W-:Y:S01]  /*4710*/  HMMA.16816.F32.BF16 R88, R4.reuse, R30, R88 ;  /* 0x0000001e0458723c */ /* 0x040fe20000041858 */
[----:B------:R1:W5:Y:S07]  /*4720*/  MUFU.EX2 R58, R14 ;  /* 0x0000000e003a7308 */ /* 0x00036e0000000800 */
[C---:B---3--:R-:W-:Y:S08]  /*4730*/  HMMA.16816.F32.BF16 R188, R4.reuse, R32, R108 ;  /* 0x0000002004bc723c */ /* 0x048ff0000004186c */
[----:B------:R-:W-:Y:S01]  /*4740*/  HMMA.16816.F32.BF16 R116, R4, R34, R84 ;  /* 0x000000220474723c */ /* 0x000fe20000041854 */
[----:B-1----:R-:W-:-:S06]  /*4750*/  IMAD.MOV.U32 R14, RZ, RZ, R129 ;  /* 0x000000ffff0e7224 */ /* 0x002fcc00078e0081 */
[----:B------:R-:W-:Y:S02]  /*4760*/  F2FP.BF16.PACK_AB R4, R101, R106 ;  /* 0x0000006a6504723e */ /* 0x000fe400000010ff */
[----:B----4-:R-:W-:Y:S02]  /*4770*/  F2FP.BF16.PACK_AB R5, R100, R57 ;  /* 0x000000396405723e */ /* 0x010fe400000010ff */
[----:B------:R-:W-:Y:S02]  /*4780*/  F2FP.BF16.PACK_AB R6, R107, R102 ;  /* 0x000000666b06723e */ /* 0x000fe400000010ff */
[----:B-----5:R-:W-:-:S07]  /*4790*/  F2FP.BF16.PACK_AB R7, R58, R59 ;  /* 0x0000003b3a07723e */ /* 0x020fce00000010ff */
[C---:B------:R-:W-:Y:S01]  /*47a0*/  HMMA.16816.F32.BF16 R176, R4.reuse, R16, R80 ;  /* 0x0000001004b0723c */ /* 0x040fe20000041850 */
[----:B------:R-:W-:Y:S06]  /*47b0*/  LDSM.16.MT88.4 R80, [R217+0x2d00] ;  /* 0x002d0000d950783b */ /* 0x000fec0000004200 */
[----:B------:R-:W-:Y:S01]  /*47c0*/  IMAD.MOV.U32 R16, RZ, RZ, R128 ;  /* 0x000000ffff107224 */ /* 0x000fe200078e0080 */
[C---:B------:R-:W-:Y:S07]  /*47d0*/  HMMA.16816.F32.BF16 R108, R4.reuse, R10, R48 ;  /* 0x0000000a046c723c */ /* 0x040fee0000041830 */
[----:B------:R-:W-:Y:S01]  /*47e0*/  IMAD.MOV.U32 R50, RZ, RZ, R145 ;  /* 0x000000ffff327224 */ /* 0x000fe200078e0091 */
[----:B------:R-:W-:Y:S01]  /*47f0*/  HMMA.16816.F32.BF16 R128, R4, R8, R76 ;  /* 0x000000080480723c */ /* 0x000fe2000004184c */
[----:B------:R-:W-:-:S06]  /*4800*/  IMAD.MOV.U32 R51, RZ, RZ, R146 ;  /* 0x000000ffff337224 */ /* 0x000fcc00078e0092 */
[----:B------:R-:W-:Y:S01]  /*4810*/  FFMA.FTZ R8, R200, c[0x0][0x2d0], -R13 ;  /* 0x0000b400c8087a23 */ /* 0x000fe2000001080d */
[C---:B------:R-:W-:Y:S01]  /*4820*/  HMMA.16816.F32.BF16 R160, R4.reuse, R18, R60 ;  /* 0x0000001204a0723c */ /* 0x040fe2000004183c */
[----:B------:R-:W-:Y:S02]  /*4830*/  IMAD.MOV.U32 R76, RZ, RZ, R144 ;  /* 0x000000ffff4c7224 */ /* 0x000fe400078e0090 */
[----:B------:R1:W-:Y:S01]  /*4840*/  MUFU.EX2 R49, R8 ;  /* 0x0000000800317308 */ /* 0x0003e20000000800 */
[----:B------:R-:W-:Y:S02]  /*4850*/  IMAD.MOV.U32 R200, RZ, RZ, R147 ;  /* 0x000000ffffc87224 */ /* 0x000fe400078e0093 */
[----:B------:R-:W-:Y:S02]  /*4860*/  IMAD.MOV.U32 R79, RZ, RZ, R141 ;  /* 0x000000ffff4f7224 */ /* 0x000fe400078e008d */
[----:B------:R-:W-:Y:S01]  /*4870*/  HMMA.16816.F32.BF16 R60, R4, R22, R44 ;  /* 0x00000016043c723c */ /* 0x000fe2000004182c */
[----:B------:R-:W-:-:S02]  /*4880*/  IMAD.MOV.U32 R78, RZ, RZ, R142 ;  /* 0x000000ffff4e7224 */ /* 0x000fc400078e008e */
[----:B------:R-:W-:Y:S02]  /*4890*/  IMAD.MOV.U32 R77, RZ, RZ, R143 ;  /* 0x000000ffff4d7224 */ /* 0x000fe400078e008f */
[----:B------:R-:W3:Y:S02]  /*48a0*/  LDSM.16.MT88.4 R140, [R218+0xd00] ;  /* 0x000d0000da8c783b */ /* 0x000ee40000004200 */
[----:B------:R-:W-:Y:S01]  /*48b0*/  IMAD.MOV.U32 R45, RZ, RZ, R16 ;  /* 0x000000ffff2d7224 */ /* 0x000fe200078e0010 */
[----:B------:R-:W-:Y:S01]  /*48c0*/  HMMA.16816.F32.BF16 R68, R4, R24, R68 ;  /* 0x000000180444723c */ /* 0x000fe20000041844 */
[----:B------:R-:W-:Y:S02]  /*48d0*/  IMAD.MOV.U32 R47, RZ, RZ, R78 ;  /* 0x000000ffff2f7224 */ /* 0x000fe400078e004e */
[----:B-1----:R-:W-:Y:S02]  /*48e0*/  FFMA.FTZ R8, R201, c[0x0][0x2d0], -R13 ;  /* 0x0000b400c9087a23 */ /* 0x002fe4000001080d */
[----:B------:R-:W-:-:S02]  /*48f0*/  IMAD.MOV.U32 R46, RZ, RZ, R79 ;  /* 0x000000ffff2e7224 */ /* 0x000fc400078e004f */
[----:B------:R1:W4:Y:S01]  /*4900*/  MUFU.EX2 R48, R8 ;  /* 0x0000000800307308 */ /* 0x0003220000000800 */
[----:B------:R-:W-:Y:S01]  /*4910*/  HMMA.16816.F32.BF16 R144, R4, R20, R72 ;  /* 0x000000140490723c */ /* 0x000fe20000041848 */
[----:B------:R-:W-:-:S07]  /*4920*/  IMAD.MOV.U32 R201, RZ, RZ, R77 ;  /* 0x000000ffffc97224 */ /* 0x000fce00078e004d */
[----:B------:R-:W-:Y:S01]  /*4930*/  HMMA.16816.F32.BF16 R40, R4, R26, R40 ;  /* 0x0000001a0428723c */ /* 0x000fe20000041828 */
[----:B-1----:R-:W-:-:S07]  /*4940*/  FFMA.FTZ R8, R202, c[0x0][0x2d0], -R13 ;  /* 0x0000b400ca087a23 */ /* 0x002fce000001080d */
[C---:B------:R-:W-:Y:S01]  /*4950*/  HMMA.16816.F32.BF16 R64, R4.reuse, R28, R64 ;  /* 0x0000001c0440723c */ /* 0x040fe20000041840 */
[----:B------:R-:W-:Y:S01]  /*4960*/  IMAD.MOV.U32 R202, RZ, RZ, R14 ;  /* 0x000000ffffca7224 */ /* 0x000fe200078e000e */
[----:B----4-:R-:W-:Y:S01]  /*4970*/  F2FP.BF16.PACK_AB R92, R48, R49 ;  /* 0x00000031305c723e */ /* 0x010fe200000010ff */
[----:B------:R1:W-:Y:S01]  /*4980*/  MUFU.EX2 R44, R8 ;  /* 0x00000008002c7308 */ /* 0x0003e20000000800 */
[----:B------:R-:W-:Y:S02]  /*4990*/  IMAD.MOV.U32 R27, RZ, RZ, R152 ;  /* 0x000000ffff1b7224 */ /* 0x000fe400078e0098 */
[----:B------:R-:W-:Y:S02]  /*49a0*/  IMAD.MOV.U32 R26, RZ, RZ, R153 ;  /* 0x000000ffff1a7224 */ /* 0x000fe400078e0099 */
[----:B------:R-:W-:Y:S01]  /*49b0*/  HMMA.16816.F32.BF16 R52, R4, R30, R52 ;  /* 0x0000001e0434723c */ /* 0x000fe20000041834 */
[----:B------:R-:W-:-:S07]  /*49c0*/  IMAD.MOV.U32 R29, RZ, RZ, R15 ;  /* 0x000000ffff1d7224 */ /* 0x000fce00078e000f */
[C---:B------:R-:W-:Y:S01]  /*49d0*/  HMMA.16816.F32.BF16 R84, R4.reuse, R32, R192 ;  /* 0x000000200454723c */ /* 0x040fe200000418c0 */
[----:B-1----:R-:W-:Y:S02]  /*49e0*/  FFMA.FTZ R8, R203, c[0x0][0x2d0], -R13 ;  /* 0x0000b400cb087a23 */ /* 0x002fe4000001080d */
[----:B------:R-:W-:Y:S02]  /*49f0*/  IMAD.MOV.U32 R203, RZ, RZ, R155 ;  /* 0x000000ffffcb7224 */ /* 0x000fe400078e009b */
[----:B------:R1:W4:Y:S03]  /*4a00*/  MUFU.EX2 R25, R8 ;  /* 0x0000000800197308 */ /* 0x0003260000000800 */
[----:B------:R-:W-:Y:S07]  /*4a10*/  HMMA.16816.F32.BF16 R36, R4, R34, R36 ;  /* 0x000000220424723c */ /* 0x000fee0000041824 */
[----:B------:R-:W-:-:S02]  /*4a20*/  FFMA.FTZ R4, R212, c[0x0][0x2d0], -R0 ;  /* 0x0000b400d4047a23 */ /* 0x000fc40000010800 */
[----:B------:R-:W-:Y:S02]  /*4a30*/  FADD.FTZ R5, R244, R243 ;  /* 0x000000f3f4057221 */ /* 0x000fe40000010000 */
[----:B------:R5:W-:Y:S01]  /*4a40*/  MUFU.EX2 R18, R4 ;  /* 0x0000000400127308 */ /* 0x000be20000000800 */
[----:B-1----:R-:W-:Y:S01]  /*4a50*/  FFMA.FTZ R8, R211, c[0x0][0x2d0], -R12 ;  /* 0x0000b400d3087a23 */ /* 0x002fe2000001080c */
[----:B----4-:R-:W-:Y:S01]  /*4a60*/  F2FP.BF16.PACK_AB R94, R25, R44 ;  /* 0x0000002c195e723e */ /* 0x010fe200000010ff */
[----:B------:R-:W-:-:S05]  /*4a70*/  IMAD.MOV.U32 R211, RZ, RZ, R154 ;  /* 0x000000ffffd37224 */ /* 0x000fca00078e009a */
[----:B------:R1:W-:Y:S01]  /*4a80*/  MUFU.EX2 R24, R8 ;  /* 0x0000000800187308 */ /* 0x0003e20000000800 */
[----:B-----5:R-:W-:-:S04]  /*4a90*/  FADD.FTZ R4, R211, R29 ;  /* 0x0000001dd3047221 */ /* 0x020fc80000010000 */
[----:B------:R-:W-:Y:S02]  /*4aa0*/  FADD.FTZ R7, R203, R4 ;  /* 0x00000004cb077221 */ /* 0x000fe40000010000 */
[----:B-1----:R-:W-:-:S04]  /*4ab0*/  FFMA.FTZ R8, R205, c[0x0][0x2d0], -R12 ;  /* 0x0000b400cd087a23 */ /* 0x002fc8000001080c */
[----:B------:R1:W4:Y:S02]  /*4ac0*/  MUFU.EX2 R23, R8 ;  /* 0x0000000800177308 */ /* 0x0003240000000800 */
[----:B-1----:R-:W-:Y:S01]  /*4ad0*/  FFMA.FTZ R8, R204, c[0x0][0x2d0], -R12 ;  /* 0x0000b400cc087a23 */ /* 0x002fe2000001080c */
[----:B----4-:R-:W-:-:S05]  /*4ae0*/  F2FP.BF16.PACK_AB R93, R23, R24 ;  /* 0x00000018175d723e */ /* 0x010fca00000010ff */
[----:B------:R1:W-:Y:S02]  /*4af0*/  MUFU.EX2 R21, R8 ;  /* 0x0000000800157308 */ /* 0x0003e40000000800 */
[----:B-1----:R-:W-:Y:S02]  /*4b00*/  FFMA.FTZ R8, R210, c[0x0][0x2d0], -R12 ;  /* 0x0000b400d2087a23 */ /* 0x002fe4000001080c */
[----:B------:R-:W-:-:S04]  /*4b10*/  FADD.FTZ R12, R246, R5 ;  /* 0x00000005f60c7221 */ /* 0x000fc80000010000 */
[----:B------:R1:W4:Y:S01]  /*4b20*/  MUFU.EX2 R22, R8 ;  /* 0x0000000800167308 */ /* 0x0003220000000800 */
[----:B------:R-:W-:Y:S02]  /*4b30*/  FADD.FTZ R4, R250, R12 ;  /* 0x0000000cfa047221 */ /* 0x000fe40000010000 */
[----:B-1----:R-:W-:Y:S01]  /*4b40*/  FFMA.FTZ R8, R239, c[0x0][0x2d0], -R0 ;  /* 0x0000b400ef087a23 */ /* 0x002fe20000010800 */
[----:B----4-:R-:W-:-:S04]  /*4b50*/  F2FP.BF16.PACK_AB R95, R22, R21 ;  /* 0x00000015165f723e */ /* 0x010fc800000010ff */
[----:B------:R1:W-:Y:S03]  /*4b60*/  MUFU.EX2 R20, R8 ;  /* 0x0000000800147308 */ /* 0x0003e60000000800 */
[C---:B------:R-:W-:Y:S08]  /*4b70*/  HMMA.16816.F32.BF16 R152, R92.reuse, R158, R96 ;  /* 0x0000009e5c98723c */ /* 0x040ff00000041860 */
[----:B--2---:R-:W-:Y:S01]  /*4b80*/  HMMA.16816.F32.BF16 R112, R92, R124, R112 ;  /* 0x0000007c5c70723c */ /* 0x004fe20000041870 */
[----:B-1----:R-:W-:-:S02]  /*4b90*/  FFMA.FTZ R8, R207, c[0x0][0x2d0], -R0 ;  /* 0x0000b400cf087a23 */ /* 0x002fc40000010800 */
[----:B------:R-:W-:Y:S02]  /*4ba0*/  FFMA.FTZ R0, R214, c[0x0][0x2d0], -R0 ;  /* 0x0000b400d6007a23 */ /* 0x000fe40000010800 */
[----:B------:R1:W2:Y:S03]  /*4bb0*/  MUFU.EX2 R19, R8 ;  /* 0x0000000800137308 */ /* 0x0002a60000000800 */
[C---:B------:R-:W-:Y:S05]  /*4bc0*/  HMMA.16816.F32.BF16 R120, R92.reuse, R126, R120 ;  /* 0x0000007e5c78723c */ /* 0x040fea0000041878 */
[----:B------:R4:W5:Y:S03]  /*4bd0*/  MUFU.EX2 R17, R0 ;  /* 0x0000000000117308 */ /* 0x0009660000000800 */
[----:B---3--:R-:W-:Y:S01]  /*4be0*/  HMMA.16816.F32.BF16 R132, R92, R140, R132 ;  /* 0x0000008c5c84723c */ /* 0x008fe20000041884 */
[----:B-1----:R-:W1:Y:S01]  /*4bf0*/  LDSM.16.MT88.4 R8, [R218+0x2d00] ;  /* 0x002d0000da08783b */ /* 0x002e620000004200 */
[----:B--2---:R-:W-:-:S06]  /*4c00*/  F2FP.BF16.PACK_AB R96, R19, R20 ;  /* 0x000000141360723e */ /* 0x004fcc00000010ff */
[----:B------:R-:W-:Y:S01]  /*4c10*/  HMMA.16816.F32.BF16 R136, R92, R142, R136 ;  /* 0x0000008e5c88723c */ /* 0x000fe20000041888 */
[----:B----4-:R-:W-:Y:S01]  /*4c20*/  FFMA.FTZ R0, R200, c[0x0][0x2d0], -R3 ;  /* 0x0000b400c8007a23 */ /* 0x010fe20000010803 */
[----:B-----5:R-:W-:Y:S01]  /*4c30*/  F2FP.BF16.PACK_AB R98, R17, R18 ;  /* 0x000000121162723e */ /* 0x020fe200000010ff */
[----:B------:R-:W-:-:S05]  /*4c40*/  IMAD.MOV.U32 R200, RZ, RZ, R76 ;  /* 0x000000ffffc87224 */ /* 0x000fca00078e004c */
[C---:B------:R-:W-:Y:S01]  /*4c50*/  HMMA.16816.F32.BF16 R148, R92.reuse, R156, R148 ;  /* 0x0000009c5c94723c */ /* 0x040fe20000041894 */
[----:B------:R2:W-:Y:S07]  /*4c60*/  MUFU.EX2 R13, R0 ;  /* 0x00000000000d7308 */ /* 0x0005ee0000000800 */
[C---:B------:R-:W-:Y:S08]  /*4c70*/  HMMA.16816.F32.BF16 R76, R92.reuse, R82, R88 ;  /* 0x000000525c4c723c */ /* 0x040ff00000041858 */
[----:B------:R-:W-:Y:S01]  /*4c80*/  HMMA.16816.F32.BF16 R164, R92, R172, R164 ;  /* 0x000000ac5ca4723c */ /* 0x000fe200000418a4 */
[----:B--2---:R-:W-:-:S04]  /*4c90*/  FFMA.FTZ R0, R215, c[0x0][0x2d0], -R3 ;  /* 0x0000b400d7007a23 */ /* 0x004fc80000010803 */
[----:B------:R2:W3:Y:S03]  /*4ca0*/  MUFU.EX2 R14, R0 ;  /* 0x00000000000e7308 */ /* 0x0004e60000000800 */
[C---:B------:R-:W-:Y:S08]  /*4cb0*/  HMMA.16816.F32.BF16 R168, R92.reuse, R174, R168 ;  /* 0x000000ae5ca8723c */ /* 0x040ff000000418a8 */
[----:B------:R-:W-:Y:S01]  /*4cc0*/  HMMA.16816.F32.BF16 R72, R92, R80, R184 ;  /* 0x000000505c48723c */ /* 0x000fe200000418b8 */
[--C-:B--2---:R-:W-:Y:S01]  /*4cd0*/  FFMA.FTZ R0, R234, c[0x0][0x2d0], -R3.reuse ;  /* 0x0000b400ea007a23 */ /* 0x104fe20000010803 */
[----:B---3--:R-:W-:Y:S01]  /*4ce0*/  F2FP.BF16.PACK_AB R97, R14, R13 ;  /* 0x0000000d0e61723e */ /* 0x008fe200000010ff */
[----:B------:R-:W-:-:S05]  /*4cf0*/  FFMA.FTZ R3, R237, c[0x0][0x2d0], -R3 ;  /* 0x0000b400ed037a23 */ /* 0x000fca0000010803 */
[C---:B-1----:R-:W-:Y:S01]  /*4d00*/  HMMA.16816.F32.BF16 R88, R92.reuse, R8, R188 ;  /* 0x000000085c58723c */ /* 0x042fe200000418bc */
[----:B------:R1:W-:Y:S07]  /*4d10*/  MUFU.EX2 R15, R0 ;  /* 0x00000000000f7308 */ /* 0x0003ee0000000800 */
[----:B------:R-:W-:Y:S01]  /*4d20*/  HMMA.16816.F32.BF16 R92, R92, R10, R116 ;  /* 0x0000000a5c5c723c */ /* 0x000fe20000041874 */
[----:B------:R2:W3:Y:S01]  /*4d30*/  MUFU.EX2 R16, R3 ;  /* 0x0000000300107308 */ /* 0x0004e20000000800 */
[----:B-1----:R-:W-:-:S04]  /*4d40*/  FADD.FTZ R0, R251, R247 ;  /* 0x000000f7fb007221 */ /* 0x002fc80000010000 */
[----:B------:R-:W-:Y:S02]  /*4d50*/  FADD.FTZ R0, R252, R0 ;  /* 0x00000000fc007221 */ /* 0x000fe40000010000 */
[----:B--2---:R-:W-:Y:S01]  /*4d60*/  FADD.FTZ R3, R27, R26 ;  /* 0x0000001a1b037221 */ /* 0x004fe20000010000 */
[----:B---3--:R-:W-:Y:S01]  /*4d70*/  F2FP.BF16.PACK_AB R99, R16, R15 ;  /* 0x0000000f1063723e */ /* 0x008fe200000010ff */
[----:B------:R-:W-:Y:S02]  /*4d80*/  FADD.FTZ R5, R45, R0 ;  /* 0x000000002d057221 */ /* 0x000fe40000010000 */
[----:B------:R-:W-:Y:S02]  /*4d90*/  FADD.FTZ R6, R202, R3 ;  /* 0x00000003ca067221 */ /* 0x000fe40000010000 */
[----:B------:R-:W-:Y:S02]  /*4da0*/  FADD.FTZ R3, R46, R7 ;  /* 0x000000072e037221 */ /* 0x000fe40000010000 */
[----:B------:R-:W-:Y:S01]  /*4db0*/  FADD.FTZ R0, R47, R6 ;  /* 0x000000062f007221 */ /* 0x000fe20000010000 */
[----:B------:R-:W-:Y:S01]  /*4dc0*/  HMMA.16816.F32.BF16 R116, R96, R124, R176 ;  /* 0x0000007c6074723c */ /* 0x000fe200000418b0 */
[----:B------:R-:W-:-:S02]  /*4dd0*/  FADD.FTZ R7, R235, R5 ;  /* 0x00000005eb077221 */ /* 0x000fc40000010000 */
[----:B------:R-:W-:Y:S02]  /*4de0*/  FADD.FTZ R5, R240, R0 ;  /* 0x00000000f0057221 */ /* 0x000fe40000010000 */
[----:B------:R-:W-:Y:S02]  /*4df0*/  FADD.FTZ R0, R201, R7 ;  /* 0x00000007c9007221 */ /* 0x000fe40000010000 */
[----:B------:R-:W-:Y:S01]  /*4e00*/  FADD.FTZ R6, R209, R4 ;  /* 0x00000004d1067221 */ /* 0x000fe20000010000 */
[----:B------:R-:W-:Y:S01]  /*4e10*/  HMMA.16816.F32.BF16 R124, R96, R126, R160 ;  /* 0x0000007e607c723c */ /* 0x000fe200000418a0 */
[----:B------:R-:W-:Y:S02]  /*4e20*/  FADD.FTZ R4, R245, R3 ;  /* 0x00000003f5047221 */ /* 0x000fe40000010000 */
[----:B------:R-:W-:Y:S02]  /*4e30*/  FADD.FTZ R0, R233, R0 ;  /* 0x00000000e9007221 */ /* 0x000fe40000010000 */
[----:B------:R-:W-:-:S02]  /*4e40*/  FADD.FTZ R3, R200, R6 ;  /* 0x00000006c8037221 */ /* 0x000fc40000010000 */
[----:B------:R-:W-:Y:S01]  /*4e50*/  FADD.FTZ R5, R51, R5 ;  /* 0x0000000533057221 */ /* 0x000fe20000010000 */
[C---:B------:R-:W-:Y:S01]  /*4e60*/  HMMA.16816.F32.BF16 R160, R96.reuse, R172, R68 ;  /* 0x000000ac60a0723c */ /* 0x040fe20000041844 */
        /* <DEDUP_REMOVED lines=44> */
[----:B------:R1:W-:Y:S01]  /*5130*/  STL [R1+0x14], R0 ;  /* 0x0000140001007387 */ /* 0x0003e20000100800 */
[----:B------:R-:W-:Y:S01]  /*5140*/  FADD.FTZ R4, R44, R4 ;  /* 0x000000042c047221 */ /* 0x000fe20000010000 */
[----:B------:R-:W-:Y:S01]  /*5150*/  HMMA.16816.F32.BF16 R96, R96, R10, R36 ;  /* 0x0000000a6060723c */ /* 0x000fe20000041824 */
[----:B------:R-:W-:Y:S02]  /*5160*/  FADD.FTZ R6, R16, R3 ;  /* 0x0000000310067221 */ /* 0x000fe40000010000 */
[----:B------:R-:W-:-:S03]  /*5170*/  FADD.FTZ R3, R25, R4 ;  /* 0x0000000419037221 */ /* 0x000fc60000010000 */
[----:B------:R2:W-:Y:S01]  /*5180*/  STL [R1+0x18], R6 ;  /* 0x0000180601007387 */ /* 0x0005e20000100800 */
[----:B-1----:R-:W-:-:S05]  /*5190*/  FADD.FTZ R0, R22, R5 ;  /* 0x0000000516007221 */ /* 0x002fca0000010000 */
[----:B------:R2:W-:Y:S04]  /*51a0*/  STL [R1+0x20], R0 ;  /* 0x0000200001007387 */ /* 0x0005e80000100800 */
[----:B------:R2:W-:Y:S01]  /*51b0*/  STL [R1+0x1c], R3 ;  /* 0x00001c0301007387 */ /* 0x0005e20000100800 */
[----:B------:R-:W-:Y:S05]  /*51c0*/  @P0 BRA `(.L_x_2) ;  /* 0x0000437000000947 */ /* 0x000fea0003800000 */
[C---:B------:R-:W-:Y:S01]  /*51d0*/  IADD3 R50, R56.reuse, 0x20, RZ ;  /* 0x0000002038327810 */ /* 0x040fe20007ffe0ff */
[----:B------:R-:W-:Y:S01]  /*51e0*/  IMAD.MOV.U32 R107, RZ, RZ, R2 ;  /* 0x000000ffff6b7224 */ /* 0x000fe200078e0002 */
[----:B------:R-:W-:Y:S01]  /*51f0*/  IADD3 R51, R56, 0x40, RZ ;  /* 0x0000004038337810 */ /* 0x000fe20007ffe0ff */
[----:B------:R-:W-:Y:S01]  /*5200*/  IMAD.MOV.U32 R100, RZ, RZ, R104 ;  /* 0x000000ffff647224 */ /* 0x000fe200078e0068 */
[----:B--2---:R-:W-:Y:S01]  /*5210*/  SHF.R.S32.HI R0, RZ, 0x1f, R50 ;  /* 0x0000001fff007819 */ /* 0x004fe20000011432 */
[----:B------:R-:W-:Y:S01]  /*5220*/  IMAD.MOV.U32 R3, RZ, RZ, R105 ;  /* 0x000000ffff037224 */ /* 0x000fe200078e0069 */
[----:B------:R-:W-:Y:S01]  /*5230*/  SHF.R.S32.HI R4, RZ, 0x1f, R51 ;  /* 0x0000001fff047819 */ /* 0x000fe20000011433 */
[----:B------:R-:W-:Y:S01]  /*5240*/  IMAD.MOV.U32 R106, RZ, RZ, R103 ;  /* 0x000000ffff6a7224 */ /* 0x000fe200078e0067 */
[----:B------:R-:W-:Y:S01]  /*5250*/  LEA.HI R0, R0, R50, RZ, 0x3 ;  /* 0x0000003200007211 */ /* 0x000fe200078f18ff */
[----:B------:R-:W-:Y:S01]  /*5260*/  IMAD.WIDE R234, R56, 0x2, RZ ;  /* 0x0000000238ea7825 */ /* 0x000fe200078e02ff */
[----:B------:R-:W-:Y:S01]  /*5270*/  LEA.HI R4, R4, R51, RZ, 0x3 ;  /* 0x0000003304047211 */ /* 0x000fe200078f18ff */
[----:B------:R-:W-:Y:S01]  /*5280*/  UIADD3 UR7, UR7, -0x2, URZ ;  /* 0xfffffffe07077890 */ /* 0x000fe2000fffe03f */
[----:B------:R-:W-:-:S02]  /*5290*/  LOP3.LUT R0, R0, 0xfffffff8, RZ, 0xc0, !PT ;  /* 0xfffffff800007812 */ /* 0x000fc400078ec0ff */
[----:B------:R-:W-:Y:S02]  /*52a0*/  LOP3.LUT R2, R4, 0xfffffff8, RZ, 0xc0, !PT ;  /* 0xfffffff804027812 */ /* 0x000fe400078ec0ff */
[----:B------:R-:W-:Y:S02]  /*52b0*/  SHF.R.S32.HI R4, RZ, 0x1f, R0 ;  /* 0x0000001fff047819 */ /* 0x000fe40000011400 */
[----:B------:R-:W-:Y:S02]  /*52c0*/  SHF.R.S32.HI R5, RZ, 0x1f, R2 ;  /* 0x0000001fff057819 */ /* 0x000fe40000011402 */
[----:B------:R-:W2:Y:S01]  /*52d0*/  LDL R51, [R1+0x38] ;  /* 0x0000380001337983 */ /* 0x000ea20000100800 */
[C---:B------:R-:W-:Y:S01]  /*52e0*/  SHF.L.U64.HI R7, R0.reuse, 0x1, R4 ;  /* 0x0000000100077819 */ /* 0x040fe20000010204 */
[----:B------:R-:W-:Y:S01]  /*52f0*/  IMAD.SHL.U32 R6, R0, 0x2, RZ ;  /* 0x0000000200067824 */ /* 0x000fe200078e00ff */
[C---:B------:R-:W-:Y:S01]  /*5300*/  SHF.L.U64.HI R4, R2.reuse, 0x1, R5 ;  /* 0x0000000102047819 */ /* 0x040fe20000010205 */
[----:B------:R-:W-:Y:S01]  /*5310*/  IMAD.SHL.U32 R2, R2, 0x2, RZ ;  /* 0x0000000202027824 */ /* 0x000fe200078e00ff */
[----:B------:R-:W-:Y:S01]  /*5320*/  SEL R0, RZ, 0x10, P3 ;  /* 0x00000010ff007807 */ /* 0x000fe20001800000 */
[----:B------:R-:W-:Y:S01]  /*5330*/  STL [R1], R7 ;  /* 0x0000000701007387 */ /* 0x000fe20000100800 */
[----:B------:R-:W-:-:S02]  /*5340*/  SEL R5, RZ, 0x10, P5 ;  /* 0x00000010ff057807 */ /* 0x000fc40002800000 */
[----:B------:R-:W-:Y:S01]  /*5350*/  ISETP.NE.U32.AND P1, PT, R0, RZ, PT ;  /* 0x000000ff0000720c */ /* 0x000fe20003f25070 */
[----:B------:R1:W-:Y:S01]  /*5360*/  STL [R1+0x4], R6 ;  /* 0x0000040601007387 */ /* 0x0003e20000100800 */
[----:B------:R-:W-:-:S03]  /*5370*/  ISETP.NE.U32.AND P6, PT, R5, RZ, PT ;  /* 0x000000ff0500720c */ /* 0x000fc60003fc5070 */
[----:B------:R3:W-:Y:S04]  /*5380*/  STL [R1+0x8], R4 ;  /* 0x0000080401007387 */ /* 0x0007e80000100800 */
[----:B------:R4:W-:Y:S04]  /*5390*/  STL [R1+0xc], R2 ;  /* 0x00000c0201007387 */ /* 0x0009e80000100800 */
[----:B------:R5:W-:Y:S01]  /*53a0*/  STL [R1+0x4c], R0 ;  /* 0x00004c0001007387 */ /* 0x000be20000100800 */
[----:B-1----:R-:W-:Y:S02]  /*53b0*/  SEL R6, RZ, 0x10, P4 ;  /* 0x00000010ff067807 */ /* 0x002fe40002000000 */
[----:B---3--:R-:W-:-:S03]  /*53c0*/  IADD3 R4, -R0, 0x10, RZ ;  /* 0x0000001000047810 */ /* 0x008fc60007ffe1ff */
[----:B------:R1:W-:Y:S01]  /*53d0*/  STL [R1+0x48], R6 ;  /* 0x0000480601007387 */ /* 0x0003e20000100800 */
[C---:B------:R-:W-:Y:S02]  /*53e0*/  ISETP.NE.U32.AND P0, PT, R6.reuse, RZ, PT ;  /* 0x000000ff0600720c */ /* 0x040fe40003f05070 */
[----:B----4-:R-:W-:Y:S02]  /*53f0*/  IADD3 R2, -R6, 0x10, RZ ;  /* 0x0000001006027810 */ /* 0x010fe40007ffe1ff */
[----:B------:R-:W-:Y:S02]  /*5400*/  LOP3.LUT R4, R4, 0xf, RZ, 0xc0, !PT ;  /* 0x0000000f04047812 */ /* 0x000fe400078ec0ff */
[----:B-----5:R-:W-:Y:S02]  /*5410*/  IADD3 R0, -R5, 0x10, RZ ;  /* 0x0000001005007810 */ /* 0x020fe40007ffe1ff */
[----:B------:R-:W-:Y:S01]  /*5420*/  LOP3.LUT R2, R2, 0xf, RZ, 0xc0, !PT ;  /* 0x0000000f02027812 */ /* 0x000fe200078ec0ff */
[----:B------:R1:W-:Y:S01]  /*5430*/  STL [R1+0x34], R4 ;  /* 0x0000340401007387 */ /* 0x0003e20000100800 */
[----:B------:R-:W-:-:S05]  /*5440*/  LOP3.LUT R0, R0, 0xf, RZ, 0xc0, !PT ;  /* 0x0000000f00007812 */ /* 0x000fca00078ec0ff */
[----:B------:R1:W-:Y:S04]  /*5450*/  STL [R1+0x2c], R0 ;  /* 0x00002c0001007387 */ /* 0x0003e80000100800 */
[----:B------:R1:W-:Y:S01]  /*5460*/  STL [R1+0x30], R2 ;  /* 0x0000300201007387 */ /* 0x0003e20000100800 */
[----:B--2---:R-:W-:Y:S01]  /*5470*/  IMAD.SHL.U32 R233, R51, 0x2, RZ ;  /* 0x0000000233e97824 */ /* 0x004fe200078e00ff */
[----:B-1----:R-:W-:Y:S05]  /*5480*/  BRA `(.L_x_3) ;  /* 0x000003a000007947 */ /* 0x002fea0003800000 */
.L_x_5:
[----:B------:R-:W2:Y:S01]  /*5490*/  LDL R2, [R1+0x4] ;  /* 0x0000040001027983 */ /* 0x000ea20000100800 */
[----:B------:R-:W-:Y:S01]  /*54a0*/  IMAD.MOV.U32 R236, RZ, RZ, RZ ;  /* 0x000000ffffec7224 */ /* 0x000fe200078e00ff */
[----:B------:R-:W-:Y:S01]  /*54b0*/  PLOP3.LUT P0, PT, PT, PT, UP1, 0x80, 0x0 ;  /* 0x000000000000781c */ /* 0x000fe20003f0f018 */
[----:B------:R-:W-:Y:S01]  /*54c0*/  ULEA UR4, UR7, UR10, 0x6 ;  /* 0x0000000a07047291 */ /* 0x000fe2000f8e303f */
[----:B------:R-:W3:Y:S04]  /*54d0*/  LDL R104, [R1+0x10] ;  /* 0x0000100001687983 */ /* 0x000ee80000100800 */
[----:B------:R-:W4:Y:S04]  /*54e0*/  LDL R103, [R1+0xc] ;  /* 0x00000c0001677983 */ /* 0x000f280000100800 */
[----:B------:R-:W5:Y:S01]  /*54f0*/  LDL R102, [R1] ;  /* 0x0000000001667983 */ /* 0x000f620000100800 */
[----:B--2---:R-:W-:Y:S02]  /*5500*/  IMAD.MOV.U32 R105, RZ, RZ, R2 ;  /* 0x000000ffff697224 */ /* 0x004fe400078e0002 */
[----:B------:R-:W-:Y:S05]  /*5510*/  IMAD.U32 R2, RZ, RZ, UR4 ;  /* 0x00000004ff027e24 */ /* 0x000fea000f8e00ff */
[----:B---3--:R-:W-:Y:S05]  /*5520*/  IADD3 R2, R2, -0x40, R104 ;  /* 0xffffffc002027810 */ /* 0x008fea0007ffe068 */
[----:B------:R-:W-:Y:S01]  /*5530*/  @P0 IMAD.HI.U32 R4, R2, c[0x0][0x2bc], RZ ;  /* 0x0000af0002040a27 */ /* 0x000fe200078e00ff */
[----:B------:R-:W-:Y:S03]  /*5540*/  PLOP3.LUT P0, PT, PT, PT, UP1, 0x80, 0x0 ;  /* 0x000000000000781c */ /* 0x000fe60003f0f018 */
[----:B------:R-:W-:Y:S10]  /*5550*/  IMAD.MOV.U32 R0, RZ, RZ, R2 ;  /* 0x000000ffff007224 */ /* 0x000ff400078e0002 */
[----:B------:R-:W-:Y:S04]  /*5560*/  @P0 SHF.R.U32.HI R0, RZ, c[0x0][0x2c0], R4 ;  /* 0x0000b000ff000a19 */ /* 0x000fe80000011604 */
[C---:B------:R-:W-:Y:S04]  /*5570*/  @!P2 IADD3 R5, P0, R0.reuse, UR12, RZ ;  /* 0x0000000c0005ac10 */ /* 0x040fe8000ff1e0ff */
[----:B------:R-:W-:Y:S01]  /*5580*/  @!P2 LEA.HI.X.SX32 R6, R0, UR11, 0x1, P0 ;  /* 0x0000000b0006ac11 */ /* 0x000fe200080f0eff */
[----:B------:R-:W-:Y:S01]  /*5590*/  IMAD.MOV R0, RZ, RZ, -R0 ;  /* 0x000000ffff007224 */ /* 0x000fe200078e0a00 */
[C---:B------:R-:W-:Y:S03]  /*55a0*/  @!P2 LEA R4, P0, R5.reuse, c[0x0][0x2a0], 0x2 ;  /* 0x0000a8000504aa11 */ /* 0x040fe600078010ff */
[----:B------:R-:W-:Y:S01]  /*55b0*/  IMAD R238, R0, c[0x0][0x2b8], R2 ;  /* 0x0000ae0000ee7a24 */ /* 0x000fe200078e0202 */
[----:B------:R-:W-:Y:S04]  /*55c0*/  @!P2 LEA.HI.X R5, R5, c[0x0][0x2a4], R6, 0x2, P0 ;  /* 0x0000a9000505aa11 */ /* 0x000fe800000f1406 */
[----:B------:R-:W-:Y:S01]  /*55d0*/  SHF.R.S32.HI R0, RZ, 0x1f, R238 ;  /* 0x0000001fff007819 */ /* 0x000fe200000114ee */
[----:B------:R1:W2:Y:S04]  /*55e0*/  @!P2 LDG.E R236, [R4.64] ;  /* 0x0000000e04eca981 */ /* 0x0002a8000c1e1900 */
[----:B------:R-:W-:Y:S04]  /*55f0*/  IMAD R0, R0, c[0x0][0x1e0], RZ ;  /* 0x0000780000007a24 */ /* 0x000fe800078e02ff */
[C---:B------:R-:W-:Y:S02]  /*5600*/  IMAD R0, R238.reuse, c[0x0][0x1e4], R0 ;  /* 0x00007900ee007a24 */ /* 0x040fe400078e0200 */
[----:B-1----:R-:W-:Y:S04]  /*5610*/  IMAD.WIDE.U32 R4, R238, c[0x0][0x1e0], RZ ;  /* 0x00007800ee047a25 */ /* 0x002fe800078e00ff */
[----:B------:R-:W-:Y:S01]  /*5620*/  IMAD.IADD R5, R5, 0x1, R0 ;  /* 0x0000000105057824 */ /* 0x000fe200078e0200 */
[----:B--2---:R-:W-:Y:S03]  /*5630*/  SHF.R.S32.HI R2, RZ, 0x1f, R236 ;  /* 0x0000001fff027819 */ /* 0x004fe600000114ec */
[----:B------:R-:W-:Y:S04]  /*5640*/  IMAD.WIDE.U32 R4, R236, c[0x0][0x1f0], R4 ;  /* 0x00007c00ec047a25 */ /* 0x000fe800078e0004 */
[----:B------:R-:W-:Y:S01]  /*5650*/  IMAD R2, R2, c[0x0][0x1f0], RZ ;  /* 0x00007c0002027a24 */ /* 0x000fe200078e02ff */
[----:B------:R-:W-:Y:S03]  /*5660*/  IADD3 R0, P0, R4, UR18, RZ ;  /* 0x0000001204007c10 */ /* 0x000fe6000ff1e0ff */
[----:B------:R-:W-:Y:S05]  /*5670*/  IMAD R2, R236, c[0x0][0x1f4], R2 ;  /* 0x00007d00ec027a24 */ /* 0x000fea00078e0202 */
[----:B------:R-:W-:Y:S02]  /*5680*/  IADD3.X R4, R5, UR16, R2, P0, !PT ;  /* 0x0000001005047c10 */ /* 0x000fe400087fe402 */
[C---:B------:R-:W-:Y:S04]  /*5690*/  LEA R5, P0, R0.reuse, c[0x0][0x1c8], 0x1 ;  /* 0x0000720000057a11 */ /* 0x040fe800078008ff */
[----:B------:R-:W-:Y:S02]  /*56a0*/  LEA.HI.X R4, R0, c[0x0][0x1cc], R4, 0x1, P0 ;  /* 0x0000730000047a11 */ /* 0x000fe400000f0c04 */
[----:B------:R-:W1:Y:S04]  /*56b0*/  SHFL.IDX PT, R0, R5, RZ, 0x1c1f ;  /* 0x001c1fff05007589 */ /* 0x000e6800000e0000 */
[----:B------:R-:W2:Y:S01]  /*56c0*/  SHFL.IDX PT, R2, R4, RZ, 0x1c1f ;  /* 0x001c1fff04027589 */ /* 0x000ea200000e0000 */
[----:B-1----:R-:W-:Y:S05]  /*56d0*/  IADD3 R14, P0, R234, R0, RZ ;  /* 0x00000000ea0e7210 */ /* 0x002fea0007f1e0ff */
[C---:B--2---:R-:W-:Y:S01]  /*56e0*/  IMAD.X R15, R235.reuse, 0x1, R2, P0 ;  /* 0x00000001eb0f7824 */ /* 0x044fe200000e0602 */
[----:B------:R-:W-:Y:S04]  /*56f0*/  IADD3 R12, P0, R0, R105, RZ ;  /* 0x00000069000c7210 */ /* 0x000fe80007f1e0ff */
[----:B------:R-:W-:Y:S01]  /*5700*/  @!PT LDS RZ, [RZ] ;  /* 0x00000000fffff984 */ /* 0x000fe20000000800 */
[----:B------:R1:W-:Y:S01]  /*5710*/  LDGSTS.E.BYPASS.LTC128B.128 [R233+0x3100], [R14.64], !P3 ;  /* 0x031000000ee97fae */ /* 0x0003e2000d901d4e */
[----:B-----5:R-:W-:Y:S01]  /*5720*/  IMAD.X R13, R2, 0x1, R102, P0 ;  /* 0x00000001020d7824 */ /* 0x020fe200000e0666 */
[----:B----4-:R-:W-:Y:S02]  /*5730*/  IADD3 R10, P0, R0, R103, RZ ;  /* 0x00000067000a7210 */ /* 0x010fe40007f1e0ff */
[----:B------:R-:W2:Y:S03]  /*5740*/  SHFL.IDX PT, R0, R5, 0x1, 0x1c1f ;  /* 0x003c1f0005007f89 */ /* 0x000ea600000e0000 */
[--C-:B------:R-:W-:Y:S01]  /*5750*/  IMAD.X R11, R2, 0x1, R101.reuse, P0 ;  /* 0x00000001020b7824 */ /* 0x100fe200000e0665 */
[----:B------:R1:W-:Y:S04]  /*5760*/  LDGSTS.E.BYPASS.LTC128B.128 [R233+0x4100], [R12.64], !P4 ;  /* 0x041000000ce97fae */ /* 0x0003e8000e101d4e */
[----:B------:R-:W3:Y:S04]  /*5770*/  SHFL.IDX PT, R2, R4, 0x1, 0x1c1f ;  /* 0x003c1f0004027f89 */ /* 0x000ee800000e0000 */
[----:B------:R1:W-:Y:S01]  /*5780*/  LDGSTS.E.BYPASS.LTC128B.128 [R233+0x5100], [R10.64], !P5 ;  /* 0x051000000ae97fae */ /* 0x0003e2000e901d4e */
[----:B--2---:R-:W-:Y:S05]  /*5790*/  IADD3 R8, P0, R234, R0, RZ ;  /* 0x00000000ea087210 */ /* 0x004fea0007f1e0ff */
[----:B---3--:R-:W-:Y:S01]  /*57a0*/  IMAD.X R9, R235, 0x1, R2, P0 ;  /* 0x00000001eb097824 */ /* 0x008fe200000e0602 */
[----:B------:R-:W-:Y:S04]  /*57b0*/  IADD3 R6, P0, R0, R105, RZ ;  /* 0x0000006900067210 */ /* 0x000fe80007f1e0ff */
[----:B------:R1:W-:Y:S01]  /*57c0*/  LDGSTS.E.BYPASS.LTC128B.128 [R233+0x3900], [R8.64], !P3 ;  /* 0x0390000008e97fae */ /* 0x0003e2000d901d4e */
[----:B------:R-:W-:Y:S01]  /*57d0*/  IMAD.X R7, R2, 0x1, R102, P0 ;  /* 0x0000000102077824 */ /* 0x000fe200000e0666 */
[----:B------:R-:W-:Y:S04]  /*57e0*/  IADD3 R4, P0, R0, R103, RZ ;  /* 0x0000006700047210 */ /* 0x000fe80007f1e0ff */
[----:B------:R1:W-:Y:S01]  /*57f0*/  LDGSTS.E.BYPASS.LTC128B.128 [R233+0x4900], [R6.64], !P4 ;  /* 0x0490000006e97fae */ /* 0x0003e2000e101d4e */
[----:B------:R-:W-:Y:S05]  /*5800*/  IMAD.X R5, R2, 0x1, R101, P0 ;  /* 0x0000000102057824 */ /* 0x000fea00000e0665 */
[----:B------:R1:W-:Y:S01]  /*5810*/  LDGSTS.E.BYPASS.LTC128B.128 [R233+0x5900], [R4.64], !P5 ;  /* 0x0590000004e97fae */ /* 0x0003e2000e901d4e */
[----:B------:R-:W-:-:S05]  /*5820*/  BRA `(.L_x_4) ;  /* 0x000013d000007947 */ /* 0x000fca0003800000 */
.L_x_3:
[----:B------:R-:W2:Y:S01]  /*5830*/  LDL R11, [R1+0x34] ;  /* 0x00003400010b7983 */ /* 0x000ea20000100800 */
[----:B------:R-:W-:Y:S01]  /*5840*/  SHF.R.S32.HI R0, RZ, 0x1f, R238 ;  /* 0x0000001fff007819 */ /* 0x000fe200000114ee */
[----:B------:R-:W-:Y:S01]  /*5850*/  IMAD.WIDE.U32 R4, R238, c[0x0][0x208], RZ ;  /* 0x00008200ee047a25 */ /* 0x000fe200078e00ff */
[----:B------:R-:W-:Y:S01]  /*5860*/  SHF.R.S32.HI R2, RZ, 0x1f, R236 ;  /* 0x0000001fff027819 */ /* 0x000fe200000114ec */
[----:B------:R-:W3:Y:S01]  /*5870*/  LDL R10, [R1+0x30] ;  /* 0x00003000010a7983 */ /* 0x000ee20000100800 */
[----:B------:R-:W-:Y:S04]  /*5880*/  DEPBAR.LE SB0, 0x0 ;  /* 0x000080000000791a */ /* 0x000fe80000000000 */
[----:B------:R-:W3:Y:S01]  /*5890*/  LDL R8, [R1+0x4] ;  /* 0x0000040001087983 */ /* 0x000ee20000100800 */
[----:B------:R-:W-:Y:S01]  /*58a0*/  IMAD R0, R0, c[0x0][0x208], RZ ;  /* 0x0000820000007a24 */ /* 0x000fe200078e02ff */
[----:B------:R-:W-:Y:S01]  /*58b0*/  UISETP.GE.AND UP0, UPT, UR7, 0x1, UPT ;  /* 0x000000010700788c */ /* 0x000fe2000bf06270 */
[----:B------:R-:W-:Y:S01]  /*58c0*/  IMAD R2, R2, c[0x0][0x218], RZ ;  /* 0x0000860002027a24 */ /* 0x000fe200078e02ff */
[----:B------:R-:W4:Y:S01]  /*58d0*/  LDL R9, [R1+0x2c] ;  /* 0x00002c0001097983 */ /* 0x000f220000100800 */
[----:B------:R-:W-:Y:S02]  /*58e0*/  IMAD R0, R238, c[0x0][0x20c], R0 ;  /* 0x00008300ee007a24 */ /* 0x000fe400078e0200 */
[C---:B------:R-:W-:Y:S01]  /*58f0*/  IMAD R2, R236.reuse, c[0x0][0x21c], R2 ;  /* 0x00008700ec027a24 */ /* 0x040fe200078e0202 */
[----:B------:R-:W5:Y:S02]  /*5900*/  LDL R7, [R1] ;  /* 0x0000000001077983 */ /* 0x000f640000100800 */
[----:B------:R-:W-:Y:S02]  /*5910*/  IADD3 R5, R5, R0, RZ ;  /* 0x0000000005057210 */ /* 0x000fe40007ffe0ff */
[----:B------:R-:W4:Y:S03]  /*5920*/  LDL R6, [R1+0xc] ;  /* 0x00000c0001067983 */ /* 0x000f260000100800 */
[----:B------:R-:W-:Y:S01]  /*5930*/  IMAD.WIDE.U32 R4, R236, c[0x0][0x218], R4 ;  /* 0x00008600ec047a25 */ /* 0x000fe200078e0004 */
[----:B------:R-:W4:Y:S04]  /*5940*/  LDL R101, [R1+0x8] ;  /* 0x0000080001657983 */ /* 0x000f280000100800 */
[----:B------:R-:W4:Y:S04]  /*5950*/  LDL R201, [R1+0x4c] ;  /* 0x00004c0001c97983 */ /* 0x000f280000100800 */
[----:B------:R-:W-:Y:S01]  /*5960*/  BAR.SYNC.DEFER_BLOCKING 0x0 ;  /* 0x0000000000007b1d */ /* 0x000fe20000010000 */
[----:B------:R-:W-:Y:S04]  /*5970*/  IADD3 R0, P0, R4, UR20, RZ ;  /* 0x0000001404007c10 */ /* 0x000fe8000ff1e0ff */
[----:B------:R-:W-:Y:S02]  /*5980*/  IADD3.X R4, R5, UR5, R2, P0, !PT ;  /* 0x0000000505047c10 */ /* 0x000fe400087fe402 */
[C---:B------:R-:W-:Y:S04]  /*5990*/  LEA R5, P0, R0.reuse, c[0x0][0x1f8], 0x1 ;  /* 0x00007e0000057a11 */ /* 0x040fe800078008ff */
[----:B------:R-:W-:Y:S01]  /*59a0*/  LEA.HI.X R4, R0, c[0x0][0x1fc], R4, 0x1, P0 ;  /* 0x00007f0000047a11 */ /* 0x000fe200000f0c04 */
[----:B------:R-:W-:Y:S08]  /*59b0*/  LDSM.16.M88.4 R64, [R219+0x6100] ;  /* 0x00610000db40783b */ /* 0x000ff00000000200 */
[----:B------:R-:W4:Y:S04]  /*59c0*/  LDL R200, [R1+0x48] ;  /* 0x0000480001c87983 */ /* 0x000f280000100800 */
[----:B------:R-:W2:Y:S08]  /*59d0*/  SHFL.IDX PT, R0, R5, 0x1, 0x1c1f ;  /* 0x003c1f0005007f89 */ /* 0x000eb000000e0000 */
[----:B------:R-:W1:Y:S08]  /*59e0*/  SHFL.IDX PT, R2, R4, 0x1, 0x1c1f ;  /* 0x003c1f0004027f89 */ /* 0x000e7000000e0000 */
[----:B------:R-:W-:Y:S08]  /*59f0*/  LDSM.16.M88.4 R16, [R216+0x3100] ;  /* 0x00310000d810783b */ /* 0x000ff00000000200 */
[----:B------:R-:W-:Y:S08]  /*5a00*/  LDSM.16.M88.4 R60, [R219+0x7100] ;  /* 0x00710000db3c783b */ /* 0x000ff00000000200 */
[----:B------:R-:W-:Y:S08]  /*5a10*/  LDSM.16.M88.4 R32, [R216+0x3500] ;  /* 0x00350000d820783b */ /* 0x000ff00000000200 */
[----:B------:R-:W-:Y:S08]  /*5a20*/  LDSM.16.M88.4 R48, [R216+0x3900] ;  /* 0x00390000d830783b */ /* 0x000ff00000000200 */
[----:B------:R-:W-:Y:S08]  /*5a30*/  LDSM.16.M88.4 R108, [R216+0x3d00] ;  /* 0x003d0000d86c783b */ /* 0x000ff00000000200 */
[----:B------:R-:W-:Y:S08]  /*5a40*/  LDSM.16.M88.4 R176, [R220+0x6100] ;  /* 0x00610000dcb0783b */ /* 0x000ff00000000200 */
[----:B------:R-:W-:Y:S08]  /*5a50*/  LDSM.16.M88.4 R180, [R221] ;  /* 0x00000000ddb4783b */ /* 0x000ff00000000200 */
[----:B------:R-:W-:Y:S08]  /*5a60*/  LDSM.16.M88.4 R184, [R220+0x7100] ;  /* 0x00710000dcb8783b */ /* 0x000ff00000000200 */
[----:B------:R-:W-:Y:S01]  /*5a70*/  LDSM.16.M88.4 R188, [R232] ;  /* 0x00000000e8bc783b */ /* 0x000fe20000000200 */
[----:B--2---:R-:W-:Y:S04]  /*5a80*/  IADD3 R194, P1, P0, R11, R0, R234 ;  /* 0x000000000bc27210 */ /* 0x004fe8000783e0ea */
[----:B-1----:R-:W-:Y:S02]  /*5a90*/  IADD3.X R195, RZ, R2, R235, P1, P0 ;  /* 0x00000002ffc37210 */ /* 0x002fe40000fe04eb */
[----:B---3--:R-:W-:Y:S04]  /*5aa0*/  IADD3 R198, P1, P0, R10, R0, R8 ;  /* 0x000000000ac67210 */ /* 0x008fe8000783e008 */
[----:B-----5:R-:W-:Y:S02]  /*5ab0*/  IADD3.X R199, RZ, R2, R7, P1, P0 ;  /* 0x00000002ffc77210 */ /* 0x020fe40000fe0407 */
[----:B----4-:R-:W-:Y:S02]  /*5ac0*/  IADD3 R196, P1, P0, R9, R0, R6 ;  /* 0x0000000009c47210 */ /* 0x010fe4000783e006 */
[----:B------:R-:W1:Y:S02]  /*5ad0*/  SHFL.IDX PT, R0, R5, RZ, 0x1c1f ;  /* 0x001c1fff05007589 */ /* 0x000e6400000e0000 */
[----:B------:R-:W-:Y:S06]  /*5ae0*/  IADD3.X R197, RZ, R2, R101, P1, P0 ;  /* 0x00000002ffc57210 */ /* 0x000fec0000fe0465 */
[----:B------:R-:W2:Y:S01]  /*5af0*/  SHFL.IDX PT, R2, R4, RZ, 0x1c1f ;  /* 0x001c1fff04027589 */ /* 0x000ea200000e0000 */
[----:B-1----:R-:W-:Y:S04]  /*5b00*/  IADD3 R102, P0, R234, R0, RZ ;  /* 0x00000000ea667210 */ /* 0x002fe80007f1e0ff */
[----:B--2---:R-:W-:Y:S02]  /*5b10*/  IADD3.X R103, R235, R2, RZ, P0, !PT ;  /* 0x00000002eb677210 */ /* 0x004fe400007fe4ff */
[----:B------:R-:W-:Y:S04]  /*5b20*/  IADD3 R192, P0, R0, R8, RZ ;  /* 0x0000000800c07210 */ /* 0x000fe80007f1e0ff */
[----:B------:R-:W-:Y:S02]  /*5b30*/  IADD3.X R193, R2, R7, RZ, P0, !PT ;  /* 0x0000000702c17210 */ /* 0x000fe400007fe4ff */
[----:B------:R-:W-:Y:S02]  /*5b40*/  IADD3 R104, P0, R0, R6, RZ ;  /* 0x0000000600687210 */ /* 0x000fe40007f1e0ff */
[-C--:B------:R-:W-:Y:S03]  /*5b50*/  HMMA.16816.F32.BF16 R4, R64, R16.reuse, RZ ;  /* 0x000000104004723c */ /* 0x080fe600000418ff */
[----:B------:R-:W-:Y:S02]  /*5b60*/  IADD3.X R105, R2, R101, RZ, P0, !PT ;  /* 0x0000006502697210 */ /* 0x000fe400007fe4ff */
[----:B------:R-:W-:Y:S02]  /*5b70*/  ISETP.NE.U32.AND P0, PT, R201, RZ, PT ;  /* 0x000000ffc900720c */ /* 0x000fe40003f05070 */
[----:B------:R-:W-:Y:S01]  /*5b80*/  ISETP.NE.U32.AND P1, PT, R200, RZ, PT ;  /* 0x000000ffc800720c */ /* 0x000fe20003f25070 */
[C---:B------:R-:W-:Y:S08]  /*5b90*/  HMMA.16816.F32.BF16 R8, R60.reuse, R16, RZ ;  /* 0x000000103c08723c */ /* 0x040ff000000418ff */
[-C--:B------:R-:W-:Y:S08]  /*5ba0*/  HMMA.16816.F32.BF16 R12, R60, R18.reuse, RZ ;  /* 0x000000123c0c723c */ /* 0x080ff000000418ff */
        /* <DEDUP_REMOVED lines=12> */
[----:B------:R-:W-:Y:S01]  /*5c70*/  HMMA.16816.F32.BF16 R64, R64, R110, RZ ;  /* 0x0000006e4040723c */ /* 0x000fe200000418ff */
[----:B------:R-:W1:Y:S07]  /*5c80*/  LDSM.16.M88.4 R108, [R231] ;  /* 0x00000000e76c783b */ /* 0x000e6e0000000200 */
[-C--:B------:R-:W-:Y:S08]  /*5c90*/  HMMA.16816.F32.BF16 R4, R176, R180.reuse, R4 ;  /* 0x000000b4b004723c */ /* 0x080ff00000041804 */
[C---:B------:R-:W-:Y:S08]  /*5ca0*/  HMMA.16816.F32.BF16 R8, R184.reuse, R180, R8 ;  /* 0x000000b4b808723c */ /* 0x040ff00000041808 */
[-C--:B------:R-:W-:Y:S08]  /*5cb0*/  HMMA.16816.F32.BF16 R12, R184, R182.reuse, R12 ;  /* 0x000000b6b80c723c */ /* 0x080ff0000004180c */
[C---:B------:R-:W-:Y:S01]  /*5cc0*/  HMMA.16816.F32.BF16 R16, R176.reuse, R182, R16 ;  /* 0x000000b6b010723c */ /* 0x040fe20000041810 */
[----:B------:R-:W2:Y:S07]  /*5cd0*/  LDSM.16.M88.4 R180, [R230] ;  /* 0x00000000e6b4783b */ /* 0x000eae0000000200 */
[-C--:B------:R-:W-:Y:S01]  /*5ce0*/  HMMA.16816.F32.BF16 R20, R176, R188.reuse, R20 ;  /* 0x000000bcb014723c */ /* 0x080fe20000041814 */
[----:B------:R-:W-:Y:S01]  /*5cf0*/  @!PT LDS RZ, [RZ] ;  /* 0x00000000fffff984 */ /* 0x000fe20000000800 */
[----:B------:R-:W-:Y:S01]  /*5d00*/  @!PT LDS RZ, [RZ] ;  /* 0x00000000fffff984 */ /* 0x000fe20000000800 */
[----:B------:R-:W-:Y:S01]  /*5d10*/  @!PT LDS RZ, [RZ] ;  /* 0x00000000fffff984 */ /* 0x000fe20000000800 */
[----:B------:R3:W-:Y:S07]  /*5d20*/  LDGSTS.E.BYPASS.LTC128B.128 [R233+0x100], [R102.64], !P3 ;  /* 0x0010000066e97fae */ /* 0x0007ee000d901d4e */
[C---:B------:R-:W-:Y:S01]  /*5d30*/  HMMA.16816.F32.BF16 R24, R184.reuse, R188, R24 ;  /* 0x000000bcb818723c */ /* 0x040fe20000041818 */
[----:B------:R4:W-:Y:S07]  /*5d40*/  LDGSTS.E.BYPASS.LTC128B.128 [R233+0x1100], [R192.64], !P4 ;  /* 0x01100000c0e97fae */ /* 0x0009ee000e101d4e */
[-C--:B------:R-:W-:Y:S01]  /*5d50*/  HMMA.16816.F32.BF16 R28, R184, R190.reuse, R28 ;  /* 0x000000beb81c723c */ /* 0x080fe2000004181c */
[----:B------:R3:W-:Y:S07]  /*5d60*/  LDGSTS.E.BYPASS.LTC128B.128 [R233+0x2100], [R104.64], !P5 ;  /* 0x0210000068e97fae */ /* 0x0007ee000e901d4e */
[C---:B------:R-:W-:Y:S01]  /*5d70*/  HMMA.16816.F32.BF16 R32, R176.reuse, R190, R32 ;  /* 0x000000beb020723c */ /* 0x040fe20000041820 */
[----:B------:R4:W-:Y:S01]  /*5d80*/  LDGSTS.E.BYPASS.LTC128B.128.ZFILL [R233+0x900], [R194.64], P0 ;  /* 0x00900000c2e97fae */ /* 0x0009e20008141d4e */
[----:B------:R-:W-:Y:S06]  /*5d90*/  PLOP3.LUT P0, PT, PT, PT, UP0, 0x80, 0x0 ;  /* 0x000000000000781c */ /* 0x000fec0003f0f008 */
[-C--:B-1----:R-:W-:Y:S01]  /*5da0*/  HMMA.16816.F32.BF16 R36, R176, R108.reuse, R36 ;  /* 0x0000006cb024723c */ /* 0x082fe20000041824 */
[----:B------:R1:W-:Y:S07]  /*5db0*/  LDGSTS.E.BYPASS.LTC128B.128.ZFILL [R233+0x1900], [R198.64], P1 ;  /* 0x01900000c6e97fae */ /* 0x0003ee0008941d4e */
[C---:B------:R-:W-:Y:S01]  /*5dc0*/  HMMA.16816.F32.BF16 R40, R184.reuse, R108, R40 ;  /* 0x0000006cb828723c */ /* 0x040fe20000041828 */
[----:B------:R1:W-:Y:S07]  /*5dd0*/  LDGSTS.E.BYPASS.LTC128B.128.ZFILL [R233+0x2900], [R196.64], P6 ;  /* 0x02900000c4e97fae */ /* 0x0003ee000b141d4e */
[-C--:B------:R-:W-:Y:S01]  /*5de0*/  HMMA.16816.F32.BF16 R44, R184, R110.reuse, R44 ;  /* 0x0000006eb82c723c */ /* 0x080fe2000004182c */
[----:B------:R-:W-:Y:S07]  /*5df0*/  LDSM.16.M88.4 R200, [R219+0x9100] ;  /* 0x00910000dbc8783b */ /* 0x000fee0000000200 */
[C---:B------:R-:W-:Y:S01]  /*5e00*/  HMMA.16816.F32.BF16 R48, R176.reuse, R110, R48 ;  /* 0x0000006eb030723c */ /* 0x040fe20000041830 */
[----:B----4-:R-:W-:Y:S07]  /*5e10*/  LDSM.16.M88.4 R192, [R219+0x8100] ;  /* 0x00810000dbc0783b */ /* 0x010fee0000000200 */
[-C--:B--2---:R-:W-:Y:S01]  /*5e20*/  HMMA.16816.F32.BF16 R52, R176, R180.reuse, R52 ;  /* 0x000000b4b034723c */ /* 0x084fe20000041834 */
[----:B------:R-:W0:Y:S07]  /*5e30*/  LDGDEPBAR ;  /* 0x00000000000079af */ /* 0x000e2e0000000000 */
[C---:B------:R-:W-:Y:S01]  /*5e40*/  HMMA.16816.F32.BF16 R56, R184.reuse, R180, R56 ;  /* 0x000000b4b838723c */ /* 0x040fe20000041838 */
[----:B-1----:R-:W1:Y:S07]  /*5e50*/  LDSM.16.M88.4 R196, [R216+0x4100] ;  /* 0x00410000d8c4783b */ /* 0x002e6e0000000200 */
[-C--:B------:R-:W-:Y:S01]  /*5e60*/  HMMA.16816.F32.BF16 R60, R184, R182.reuse, R60 ;  /* 0x000000b6b83c723c */ /* 0x080fe2000004183c */
[----:B------:R-:W2:Y:S07]  /*5e70*/  LDSM.16.M88.4 R188, [R216+0x4500] ;  /* 0x00450000d8bc783b */ /* 0x000eae0000000200 */
[----:B------:R-:W-:Y:S01]  /*5e80*/  HMMA.16816.F32.BF16 R64, R176, R182, R64 ;  /* 0x000000b6b040723c */ /* 0x000fe20000041840 */
[----:B------:R-:W4:Y:S08]  /*5e90*/  LDSM.16.M88.4 R108, [R216+0x4900] ;  /* 0x00490000d86c783b */ /* 0x000f300000000200 */
[----:B------:R-:W5:Y:S08]  /*5ea0*/  LDSM.16.M88.4 R184, [R216+0x4d00] ;  /* 0x004d0000d8b8783b */ /* 0x000f700000000200 */
[----:B------:R-:W-:Y:S08]  /*5eb0*/  LDSM.16.M88.4 R204, [R220+0x8100] ;  /* 0x00810000dccc783b */ /* 0x000ff00000000200 */
[----:B------:R-:W3:Y:S01]  /*5ec0*/  LDSM.16.M88.4 R208, [R229] ;  /* 0x00000000e5d0783b */ /* 0x000ee20000000200 */
[-C--:B-1----:R-:W-:Y:S07]  /*5ed0*/  HMMA.16816.F32.BF16 R4, R192, R196.reuse, R4 ;  /* 0x000000c4c004723c */ /* 0x082fee0000041804 */
[----:B------:R-:W1:Y:S01]  /*5ee0*/  LDSM.16.M88.4 R212, [R220+0x9100] ;  /* 0x00910000dcd4783b */ /* 0x000e620000000200 */
[C---:B------:R-:W-:Y:S07]  /*5ef0*/  HMMA.16816.F32.BF16 R8, R200.reuse, R196, R8 ;  /* 0x000000c4c808723c */ /* 0x040fee0000041808 */
[----:B------:R-:W1:Y:S01]  /*5f00*/  LDSM.16.M88.4 R176, [R228] ;  /* 0x00000000e4b0783b */ /* 0x000e620000000200 */
[-C--:B------:R-:W-:Y:S07]  /*5f10*/  HMMA.16816.F32.BF16 R12, R200, R198.reuse, R12 ;  /* 0x000000c6c80c723c */ /* 0x080fee000004180c */
[----:B------:R-:W1:Y:S01]  /*5f20*/  LDSM.16.M88.4 R180, [R227] ;  /* 0x00000000e3b4783b */ /* 0x000e620000000200 */
[C---:B------:R-:W-:Y:S07]  /*5f30*/  HMMA.16816.F32.BF16 R16, R192.reuse, R198, R16 ;  /* 0x000000c6c010723c */ /* 0x040fee0000041810 */
[----:B------:R-:W-:Y:S01]  /*5f40*/  LDSM.16.M88.4 R196, [R216+0x5900] ;  /* 0x00590000d8c4783b */ /* 0x000fe20000000200 */
[-C--:B--2---:R-:W-:Y:S08]  /*5f50*/  HMMA.16816.F32.BF16 R20, R192, R188.reuse, R20 ;  /* 0x000000bcc014723c */ /* 0x084ff00000041814 */
[C---:B------:R-:W-:Y:S08]  /*5f60*/  HMMA.16816.F32.BF16 R24, R200.reuse, R188, R24 ;  /* 0x000000bcc818723c */ /* 0x040ff00000041818 */
[-C--:B------:R-:W-:Y:S08]  /*5f70*/  HMMA.16816.F32.BF16 R28, R200, R190.reuse, R28 ;  /* 0x000000bec81c723c */ /* 0x080ff0000004181c */
[C---:B------:R-:W-:Y:S01]  /*5f80*/  HMMA.16816.F32.BF16 R32, R192.reuse, R190, R32 ;  /* 0x000000bec020723c */ /* 0x040fe20000041820 */
[----:B------:R-:W-:Y:S07]  /*5f90*/  LDSM.16.M88.4 R188, [R216+0x5100] ;  /* 0x00510000d8bc783b */ /* 0x000fee0000000200 */
[-C--:B----4-:R-:W-:Y:S08]  /*5fa0*/  HMMA.16816.F32.BF16 R36, R192, R108.reuse, R36 ;  /* 0x0000006cc024723c */ /* 0x090ff00000041824 */
[C---:B------:R-:W-:Y:S08]  /*5fb0*/  HMMA.16816.F32.BF16 R40, R200.reuse, R108, R40 ;  /* 0x0000006cc828723c */ /* 0x040ff00000041828 */
[-C--:B------:R-:W-:Y:S08]  /*5fc0*/  HMMA.16816.F32.BF16 R44, R200, R110.reuse, R44 ;  /* 0x0000006ec82c723c */ /* 0x080ff0000004182c */
[C---:B------:R-:W-:Y:S01]  /*5fd0*/  HMMA.16816.F32.BF16 R48, R192.reuse, R110, R48 ;  /* 0x0000006ec030723c */ /* 0x040fe20000041830 */
[----:B------:R-:W2:Y:S07]  /*5fe0*/  LDSM.16.M88.4 R108, [R226] ;  /* 0x00000000e26c783b */ /* 0x000eae0000000200 */
[-C--:B-----5:R-:W-:Y:S08]  /*5ff0*/  HMMA.16816.F32.BF16 R52, R192, R184.reuse, R52 ;  /* 0x000000b8c034723c */ /* 0x0a0ff00000041834 */
[C---:B------:R-:W-:Y:S08]  /*6000*/  HMMA.16816.F32.BF16 R56, R200.reuse, R184, R56 ;  /* 0x000000b8c838723c */ /* 0x040ff00000041838 */
[-C--:B------:R-:W-:Y:S01]  /*6010*/  HMMA.16816.F32.BF16 R60, R200, R186.reuse, R60 ;  /* 0x000000bac83c723c */ /* 0x080fe2000004183c */
[----:B------:R-:W-:Y:S07]  /*6020*/  LDSM.16.M88.4 R200, [R216+0x5d00] ;  /* 0x005d0000d8c8783b */ /* 0x000fee0000000200 */
[----:B------:R-:W-:Y:S01]  /*6030*/  HMMA.16816.F32.BF16 R64, R192, R186, R64 ;  /* 0x000000bac040723c */ /* 0x000fe20000041840 */
[----:B------:R-:W4:Y:S07]  /*6040*/  LDSM.16.M88.4 R184, [R219+0xa100] ;  /* 0x00a10000dbb8783b */ /* 0x000f2e0000000200 */
[-C--:B---3--:R-:W-:Y:S01]  /*6050*/  HMMA.16816.F32.BF16 R4, R204, R208.reuse, R4 ;  /* 0x000000d0cc04723c */ /* 0x088fe20000041804 */
[----:B------:R-:W3:Y:S07]  /*6060*/  LDSM.16.M88.4 R192, [R219+0xb100] ;  /* 0x00b10000dbc0783b */ /* 0x000eee0000000200 */
[C---:B-1----:R-:W-:Y:S08]  /*6070*/  HMMA.16816.F32.BF16 R8, R212.reuse, R208, R8 ;  /* 0x000000d0d408723c */ /* 0x042ff00000041808 */
[-C--:B------:R-:W-:Y:S08]  /*6080*/  HMMA.16816.F32.BF16 R12, R212, R210.reuse, R12 ;  /* 0x000000d2d40c723c */ /* 0x080ff0000004180c */
[C---:B------:R-:W-:Y:S01]  /*6090*/  HMMA.16816.F32.BF16 R16, R204.reuse, R210, R16 ;  /* 0x000000d2cc10723c */ /* 0x040fe20000041810 */
[----:B------:R-:W-:Y:S07]  /*60a0*/  LDSM.16.M88.4 R208, [R225] ;  /* 0x00000000e1d0783b */ /* 0x000fee0000000200 */
[-C--:B------:R-:W-:Y:S08]  /*60b0*/  HMMA.16816.F32.BF16 R20, R204, R176.reuse, R20 ;  /* 0x000000b0cc14723c */ /* 0x080ff00000041814 */
[C---:B------:R-:W-:Y:S08]  /*60c0*/  HMMA.16816.F32.BF16 R24, R212.reuse, R176, R24 ;  /* 0x000000b0d418723c */ /* 0x040ff00000041818 */
[-C--:B------:R-:W-:Y:S08]  /*60d0*/  HMMA.16816.F32.BF16 R28, R212, R178.reuse, R28 ;  /* 0x000000b2d41c723c */ /* 0x080ff0000004181c */
[C---:B------:R-:W-:Y:S01]  /*60e0*/  HMMA.16816.F32.BF16 R32, R204.reuse, R178, R32 ;  /* 0x000000b2cc20723c */ /* 0x040fe20000041820 */
[----:B------:R-:W1:Y:S07]  /*60f0*/  LDSM.16.M88.4 R176, [R216+0x5500] ;  /* 0x00550000d8b0783b */ /* 0x000e6e0000000200 */
[-C--:B------:R-:W-:Y:S08]  /*6100*/  HMMA.16816.F32.BF16 R36, R204, R180.reuse, R36 ;  /* 0x000000b4cc24723c */ /* 0x080ff00000041824 */
[C---:B------:R-:W-:Y:S08]  /*6110*/  HMMA.16816.F32.BF16 R40, R212.reuse, R180, R40 ;  /* 0x000000b4d428723c */ /* 0x040ff00000041828 */
[-C--:B------:R-:W-:Y:S08]  /*6120*/  HMMA.16816.F32.BF16 R44, R212, R182.reuse, R44 ;  /* 0x000000b6d42c723c */ /* 0x080ff0000004182c */
[C---:B------:R-:W-:Y:S01]  /*6130*/  HMMA.16816.F32.BF16 R48, R204.reuse, R182, R48 ;  /* 0x000000b6cc30723c */ /* 0x040fe20000041830 */
[----:B------:R-:W5:Y:S07]  /*6140*/  LDSM.16.M88.4 R180, [R220+0xa100] ;  /* 0x00a10000dcb4783b */ /* 0x000f6e0000000200 */
[-C--:B--2---:R-:W-:Y:S08]  /*6150*/  HMMA.16816.F32.BF16 R52, R204, R108.reuse, R52 ;  /* 0x0000006ccc34723c */ /* 0x084ff00000041834 */
[C---:B------:R-:W-:Y:S08]  /*6160*/  HMMA.16816.F32.BF16 R56, R212.reuse, R108, R56 ;  /* 0x0000006cd438723c */ /* 0x040ff00000041838 */
[-C--:B------:R-:W-:Y:S08]  /*6170*/  HMMA.16816.F32.BF16 R60, R212, R110.reuse, R60 ;  /* 0x0000006ed43c723c */ /* 0x080ff0000004183c */
[----:B------:R-:W-:Y:S01]  /*6180*/  HMMA.16816.F32.BF16 R64, R204, R110, R64 ;  /* 0x0000006ecc40723c */ /* 0x000fe20000041840 */
[----:B------:R-:W2:Y:S07]  /*6190*/  LDSM.16.M88.4 R108, [R220+0xb100] ;  /* 0x00b10000dc6c783b */ /* 0x000eae0000000200 */
[-C--:B----4-:R-:W-:Y:S08]  /*61a0*/  HMMA.16816.F32.BF16 R4, R184, R188.reuse, R4 ;  /* 0x000000bcb804723c */ /* 0x090ff00000041804 */
[C---:B---3--:R-:W-:Y:S08]  /*61b0*/  HMMA.16816.F32.BF16 R8, R192.reuse, R188, R8 ;  /* 0x000000bcc008723c */ /* 0x048ff00000041808 */
[-C--:B------:R-:W-:Y:S08]  /*61c0*/  HMMA.16816.F32.BF16 R12, R192, R190.reuse, R12 ;  /* 0x000000bec00c723c */ /* 0x080ff0000004180c */
[C---:B------:R-:W-:Y:S08]  /*61d0*/  HMMA.16816.F32.BF16 R16, R184.reuse, R190, R16 ;  /* 0x000000beb810723c */ /* 0x040ff00000041810 */
[-C--:B-1----:R-:W-:Y:S08]  /*61e0*/  HMMA.16816.F32.BF16 R20, R184, R176.reuse, R20 ;  /* 0x000000b0b814723c */ /* 0x082ff00000041814 */
[C---:B------:R-:W-:Y:S08]  /*61f0*/  HMMA.16816.F32.BF16 R24, R192.reuse, R176, R24 ;  /* 0x000000b0c018723c */ /* 0x040ff00000041818 */
[-C--:B------:R-:W-:Y:S08]  /*6200*/  HMMA.16816.F32.BF16 R28, R192, R178.reuse, R28 ;  /* 0x000000b2c01c723c */ /* 0x080ff0000004181c */
        /* <DEDUP_REMOVED lines=8> */
[----:B------:R-:W-:Y:S08]  /*6290*/  HMMA.16816.F32.BF16 R64, R184, R202, R64 ;  /* 0x000000cab840723c */ /* 0x000ff00000041840 */
[-C--:B-----5:R-:W-:Y:S08]  /*62a0*/  HMMA.16816.F32.BF16 R4, R180, R208.reuse, R4 ;  /* 0x000000d0b404723c */ /* 0x0a0ff00000041804 */
[C---:B--2---:R-:W-:Y:S08]  /*62b0*/  HMMA.16816.F32.BF16 R8, R108.reuse, R208, R8 ;  /* 0x000000d06c08723c */ /* 0x044ff00000041808 */
[-C--:B------:R-:W-:Y:S08]  /*62c0*/  HMMA.16816.F32.BF16 R12, R108, R210.reuse, R12 ;  /* 0x000000d26c0c723c */ /* 0x080ff0000004180c */
[----:B------:R-:W-:Y:S01]  /*62d0*/  FMUL.FTZ R4, R4, c[0x0][0x320] ;  /* 0x0000c80004047a20 */ /* 0x000fe20000410000 */
[C---:B------:R-:W-:Y:S03]  /*62e0*/  HMMA.16816.F32.BF16 R16, R180.reuse, R210, R16 ;  /* 0x000000d2b410723c */ /* 0x040fe60000041810 */
[----:B------:R-:W1:Y:S01]  /*62f0*/  MUFU.TANH R177, R4 ;  /* 0x0000000400b17308 */ /* 0x000e620000002400 */
[----:B------:R-:W-:Y:S02]  /*6300*/  FMUL.FTZ R5, R5, c[0x0][0x320] ;  /* 0x0000c80005057a20 */ /* 0x000fe40000410000 */
[----:B------:R-:W-:Y:S02]  /*6310*/  FMUL.FTZ R6, R6, c[0x0][0x320] ;  /* 0x0000c80006067a20 */ /* 0x000fe40000410000 */
[----:B------:R-:W-:Y:S04]  /*6320*/  FMUL.FTZ R7, R7, c[0x0][0x320] ;  /* 0x0000c80007077a20 */ /* 0x000fe80000410000 */
[----:B------:R-:W-:Y:S01]  /*6330*/  FMUL.FTZ R8, R8, c[0x0][0x320] ;  /* 0x0000c80008087a20 */ /* 0x000fe20000410000 */
[----:B------:R-:W2:Y:S01]  /*6340*/  MUFU.TANH R186, R5 ;  /* 0x0000000500ba7308 */ /* 0x000ea20000002400 */
[----:B------:R-:W-:Y:S02]  /*6350*/  FMUL.FTZ R9, R9, c[0x0][0x320] ;  /* 0x0000c80009097a20 */ /* 0x000fe40000410000 */
[----:B------:R-:W-:Y:S02]  /*6360*/  FMUL.FTZ R10, R10, c[0x0][0x320] ;  /* 0x0000c8000a0a7a20 */ /* 0x000fe40000410000 */
[----:B------:R-:W-:Y:S02]  /*6370*/  FMUL.FTZ R11, R11, c[0x0][0x320] ;  /* 0x0000c8000b0b7a20 */ /* 0x000fe40000410000 */
[----:B------:R-:W-:Y:S02]  /*6380*/  FMUL.FTZ R12, R12, c[0x0][0x320] ;  /* 0x0000c8000c0c7a20 */ /* 0x000fe40000410000 */
[----:B------:R-:W-:Y:S01]  /*6390*/  FMUL.FTZ R13, R13, c[0x0][0x320] ;  /* 0x0000c8000d0d7a20 */ /* 0x000fe20000410000 */
[----:B------:R-:W3:Y:S01]  /*63a0*/  MUFU.TANH R178, R6 ;  /* 0x0000000600b27308 */ /* 0x000ee20000002400 */
[----:B------:R-:W-:Y:S02]  /*63b0*/  FMUL.FTZ R16, R16, c[0x0][0x320] ;  /* 0x0000c80010107a20 */ /* 0x000fe40000410000 */
[----:B------:R-:W-:Y:S02]  /*63c0*/  FMUL.FTZ R14, R14, c[0x0][0x320] ;  /* 0x0000c8000e0e7a20 */ /* 0x000fe40000410000 */
[----:B------:R-:W-:Y:S05]  /*63d0*/  FMUL.FTZ R15, R15, c[0x0][0x320] ;  /* 0x0000c8000f0f7a20 */ /* 0x000fea0000410000 */
[----:B------:R4:W1:Y:S10]  /*63e0*/  MUFU.TANH R188, R7 ;  /* 0x0000000700bc7308 */ /* 0x0008740000002400 */
[----:B------:R-:W1:Y:S10]  /*63f0*/  MUFU.TANH R187, R8 ;  /* 0x0000000800bb7308 */ /* 0x000e740000002400 */
[----:B------:R-:W1:Y:S01]  /*6400*/  MUFU.TANH R191, R9 ;  /* 0x0000000900bf7308 */ /* 0x000e620000002400 */
[----:B----4-:R-:W4:Y:S09]  /*6410*/  LDSM.16.M88.4 R4, [R224] ;  /* 0x00000000e004783b */ /* 0x010f320000000200 */
[----:B------:R-:W1:Y:S10]  /*6420*/  MUFU.TANH R185, R10 ;  /* 0x0000000a00b97308 */ /* 0x000e740000002400 */
[----:B------:R5:W1:Y:S10]  /*6430*/  MUFU.TANH R192, R11 ;  /* 0x0000000b00c07308 */ /* 0x000a740000002400 */
[----:B------:R1:W1:Y:S10]  /*6440*/  MUFU.TANH R176, R16 ;  /* 0x0000001000b07308 */ /* 0x0002740000002400 */
[----:B------:R2:W2:Y:S01]  /*6450*/  MUFU.TANH R184, R12 ;  /* 0x0000000c00b87308 */ /* 0x0004a20000002400 */
[----:B-----5:R-:W5:Y:S01]  /*6460*/  LDSM.16.M88.4 R8, [R223] ;  /* 0x00000000df08783b */ /* 0x020f620000000200 */
[-C--:B----4-:R-:W-:Y:S08]  /*6470*/  HMMA.16816.F32.BF16 R20, R180, R4.reuse, R20 ;  /* 0x00000004b414723c */ /* 0x090ff00000041814 */
[----:B------:R4:W2:Y:S01]  /*6480*/  MUFU.TANH R179, R13 ;  /* 0x0000000d00b37308 */ /* 0x0008a20000002400 */
[C---:B------:R-:W-:Y:S04]  /*6490*/  HMMA.16816.F32.BF16 R24, R108.reuse, R4, R24 ;  /* 0x000000046c18723c */ /* 0x040fe80000041818 */
[----:B-1----:R-:W-:Y:S02]  /*64a0*/  FMUL.FTZ R16, R17, c[0x0][0x320] ;  /* 0x0000c80011107a20 */ /* 0x002fe40000410000 */
[----:B------:R-:W-:Y:S03]  /*64b0*/  FMUL.FTZ R17, R18, c[0x0][0x320] ;  /* 0x0000c80012117a20 */ /* 0x000fe60000410000 */
[----:B------:R4:W1:Y:S01]  /*64c0*/  MUFU.TANH R190, R14 ;  /* 0x0000000e00be7308 */ /* 0x0008620000002400 */
[-C--:B------:R-:W-:Y:S03]  /*64d0*/  HMMA.16816.F32.BF16 R28, R108, R6.reuse, R28 ;  /* 0x000000066c1c723c */ /* 0x080fe6000004181c */
[----:B------:R-:W-:Y:S05]  /*64e0*/  FMUL.FTZ R18, R19, c[0x0][0x320] ;  /* 0x0000c80013127a20 */ /* 0x000fea0000410000 */
[C---:B------:R-:W-:Y:S01]  /*64f0*/  HMMA.16816.F32.BF16 R32, R180.reuse, R6, R32 ;  /* 0x00000006b420723c */ /* 0x040fe20000041820 */
[----:B------:R4:W1:Y:S01]  /*6500*/  MUFU.TANH R189, R15 ;  /* 0x0000000f00bd7308 */ /* 0x0008620000002400 */
[----:B------:R-:W1:Y:S01]  /*6510*/  LDSM.16.M88.4 R4, [R222] ;  /* 0x00000000de04783b */ /* 0x000e620000000200 */
[----:B------:R-:W-:Y:S04]  /*6520*/  DEPBAR.LE SB0, 0x0 ;  /* 0x000080000000791a */ /* 0x000fe80000000000 */
[----:B------:R-:W-:Y:S02]  /*6530*/  FMUL.FTZ R20, R20, c[0x0][0x320] ;  /* 0x0000c80014147a20 */ /* 0x000fe40000410000 */
[----:B------:R-:W-:Y:S02]  /*6540*/  FMUL.FTZ R21, R21, c[0x0][0x320] ;  /* 0x0000c80015157a20 */ /* 0x000fe40000410000 */
[----:B------:R-:W1:Y:S01]  /*6550*/  MUFU.TANH R16, R16 ;  /* 0x0000001000107308 */ /* 0x000e620000002400 */
[----:B------:R-:W-:Y:S01]  /*6560*/  BAR.SYNC.DEFER_BLOCKING 0x0 ;  /* 0x0000000000007b1d */ /* 0x000fe20000010000 */
[----:B------:R-:W-:Y:S01]  /*6570*/  FMUL.FTZ R22, R22, c[0x0][0x320] ;  /* 0x0000c80016167a20 */ /* 0x000fe20000410000 */
[-C--:B-----5:R-:W-:Y:S05]  /*6580*/  HMMA.16816.F32.BF16 R36, R180, R8.reuse, R36 ;  /* 0x00000008b424723c */ /* 0x0a0fea0000041824 */
[----:B------:R-:W-:Y:S02]  /*6590*/  FMUL.FTZ R23, R23, c[0x0][0x320] ;  /* 0x0000c80017177a20 */ /* 0x000fe40000410000 */
[----:B------:R-:W1:Y:S01]  /*65a0*/  MUFU.TANH R17, R17 ;  /* 0x0000001100117308 */ /* 0x000e620000002400 */
[----:B------:R-:W-:Y:S01]  /*65b0*/  FMUL.FTZ R24, R24, c[0x0][0x320] ;  /* 0x0000c80018187a20 */ /* 0x000fe20000410000 */
[C---:B------:R-:W-:Y:S04]  /*65c0*/  HMMA.16816.F32.BF16 R40, R108.reuse, R8, R40 ;  /* 0x000000086c28723c */ /* 0x040fe80000041828 */
[----:B------:R-:W-:Y:S02]  /*65d0*/  FMUL.FTZ R25, R25, c[0x0][0x320] ;  /* 0x0000c80019197a20 */ /* 0x000fe40000410000 */
[----:B------:R-:W-:Y:S02]  /*65e0*/  FMUL.FTZ R26, R26, c[0x0][0x320] ;  /* 0x0000c8001a1a7a20 */ /* 0x000fe40000410000 */
[----:B------:R-:W2:Y:S01]  /*65f0*/  MUFU.TANH R18, R18 ;  /* 0x0000001200127308 */ /* 0x000ea20000002400 */
[-C--:B------:R-:W-:Y:S03]  /*6600*/  HMMA.16816.F32.BF16 R44, R108, R10.reuse, R44 ;  /* 0x0000000a6c2c723c */ /* 0x080fe6000004182c */
[----:B------:R-:W-:Y:S02]  /*6610*/  FMUL.FTZ R27, R27, c[0x0][0x320] ;  /* 0x0000c8001b1b7a20 */ /* 0x000fe40000410000 */
[----:B------:R-:W-:Y:S02]  /*6620*/  FMUL.FTZ R28, R28, c[0x0][0x320] ;  /* 0x0000c8001c1c7a20 */ /* 0x000fe40000410000 */
[----:B------:R-:W-:Y:S01]  /*6630*/  FMUL.FTZ R29, R29, c[0x0][0x320] ;  /* 0x0000c8001d1d7a20 */ /* 0x000fe20000410000 */
[C---:B------:R-:W-:Y:S01]  /*6640*/  HMMA.16816.F32.BF16 R48, R180.reuse, R10, R48 ;  /* 0x0000000ab430723c */ /* 0x040fe20000041830 */
[----:B------:R4:W2:Y:S03]  /*6650*/  MUFU.TANH R193, R20 ;  /* 0x0000001400c17308 */ /* 0x0008a60000002400 */
[----:B------:R-:W-:Y:S02]  /*6660*/  FMUL.FTZ R30, R30, c[0x0][0x320] ;  /* 0x0000c8001e1e7a20 */ /* 0x000fe40000410000 */
[----:B------:R-:W-:Y:S02]  /*6670*/  FMUL.FTZ R31, R31, c[0x0][0x320] ;  /* 0x0000c8001f1f7a20 */ /* 0x000fe40000410000 */
[-C--:B-1----:R-:W-:Y:S03]  /*6680*/  HMMA.16816.F32.BF16 R52, R180, R4.reuse, R52 ;  /* 0x00000004b434723c */ /* 0x082fe60000041834 */
[----:B------:R4:W1:Y:S01]  /*6690*/  MUFU.TANH R194, R21 ;  /* 0x0000001500c27308 */ /* 0x0008620000002400 */
[----:B------:R-:W-:Y:S02]  /*66a0*/  FMUL.FTZ R32, R32, c[0x0][0x320] ;  /* 0x0000c80020207a20 */ /* 0x000fe40000410000 */
[----:B------:R-:W-:Y:S02]  /*66b0*/  FMUL.FTZ R33, R33, c[0x0][0x320] ;  /* 0x0000c80021217a20 */ /* 0x000fe40000410000 */
[C---:B------:R-:W-:Y:S04]  /*66c0*/  HMMA.16816.F32.BF16 R56, R108.reuse, R4, R56 ;  /* 0x000000046c38723c */ /* 0x040fe80000041838 */
[----:B------:R-:W-:Y:S01]  /*66d0*/  FMUL.FTZ R46, R46, c[0x0][0x320] ;  /* 0x0000c8002e2e7a20 */ /* 0x000fe20000410000 */
[----:B------:R4:W1:Y:S01]  /*66e0*/  MUFU.TANH R197, R22 ;  /* 0x0000001600c57308 */ /* 0x0008620000002400 */
[----:B------:R-:W-:Y:S02]  /*66f0*/  FMUL.FTZ R47, R47, c[0x0][0x320] ;  /* 0x0000c8002f2f7a20 */ /* 0x000fe40000410000 */
[-C--:B------:R-:W-:Y:S04]  /*6700*/  HMMA.16816.F32.BF16 R60, R108, R6.reuse, R60 ;  /* 0x000000066c3c723c */ /* 0x080fe8000004183c */
[----:B------:R-:W-:Y:S02]  /*6710*/  FMUL.FTZ R50, R50, c[0x0][0x320] ;  /* 0x0000c80032327a20 */ /* 0x000fe40000410000 */
[----:B------:R-:W-:Y:S01]  /*6720*/  FMUL.FTZ R51, R51, c[0x0][0x320] ;  /* 0x0000c80033337a20 */ /* 0x000fe20000410000 */
[----:B------:R4:W1:Y:S01]  /*6730*/  MUFU.TANH R199, R23 ;  /* 0x0000001700c77308 */ /* 0x0008620000002400 */
[----:B------:R-:W-:Y:S04]  /*6740*/  HMMA.16816.F32.BF16 R64, R180, R6, R64 ;  /* 0x00000006b440723c */ /* 0x000fe80000041840 */
[----:B------:R-:W-:Y:S02]  /*6750*/  FMUL.FTZ R34, R34, c[0x0][0x320] ;  /* 0x0000c80022227a20 */ /* 0x000fe40000410000 */
[----:B------:R-:W-:Y:S02]  /*6760*/  FMUL.FTZ R35, R35, c[0x0][0x320] ;  /* 0x0000c80023237a20 */ /* 0x000fe40000410000 */
[----:B------:R-:W-:Y:S01]  /*6770*/  FMUL.FTZ R36, R36, c[0x0][0x320] ;  /* 0x0000c80024247a20 */ /* 0x000fe20000410000 */
[----:B------:R4:W1:Y:S03]  /*6780*/  MUFU.TANH R202, R24 ;  /* 0x0000001800ca7308 */ /* 0x0008660000002400 */
[----:B------:R-:W-:Y:S02]  /*6790*/  FMUL.FTZ R37, R37, c[0x0][0x320] ;  /* 0x0000c80025257a20 */ /* 0x000fe40000410000 */
[----:B------:R-:W-:Y:S02]  /*67a0*/  FMUL.FTZ R38, R38, c[0x0][0x320] ;  /* 0x0000c80026267a20 */ /* 0x000fe40000410000 */
[----:B------:R-:W-:Y:S02]  /*67b0*/  FMUL.FTZ R39, R39, c[0x0][0x320] ;  /* 0x0000c80027277a20 */ /* 0x000fe40000410000 */
[----:B------:R-:W-:Y:S01]  /*67c0*/  FMUL.FTZ R40, R40, c[0x0][0x320] ;  /* 0x0000c80028287a20 */ /* 0x000fe20000410000 */
[----:B------:R4:W1:Y:S01]  /*67d0*/  MUFU.TANH R201, R25 ;  /* 0x0000001900c97308 */ /* 0x0008620000002400 */
[----:B------:R-:W-:Y:S02]  /*67e0*/  FMUL.FTZ R41, R41, c[0x0][0x320] ;  /* 0x0000c80029297a20 */ /* 0x000fe40000410000 */
        /* <DEDUP_REMOVED lines=25> */
[----:B------:R-:W-:Y:S05]  /*6980*/  FMUL.FTZ R67, R67, c[0x0][0x320] ;  /* 0x0000c80043437a20 */ /* 0x000fea0000410000 */
[----:B------:R4:W1:Y:S10]  /*6990*/  MUFU.TANH R207, R30 ;  /* 0x0000001e00cf7308 */ /* 0x0008740000002400 */
        /* <DEDUP_REMOVED lines=36> */
[----:B------:R4:W1:Y:S02]  /*6be0*/  MUFU.TANH R183, R67 ;  /* 0x0000004300b77308 */ /* 0x0008640000002400 */
[----:B-1234-:R-:W-:-:S05]  /*6bf0*/  @P0 BRA `(.L_x_5) ;  /* 0xffffe89000000947 */ /* 0x01efca000383ffff */
.L_x_4:
[----:B------:R-:W-:Y:S01]  /*6c00*/  FMNMX.FTZ R105, R177, R3, !PT ;  /* 0x00000003b1697209 */ /* 0x000fe20007810000 */
[----:B------:R-:W-:Y:S01]  /*6c10*/  LDSM.16.MT88.4 R20, [R217+0x100] ;  /* 0x00010000d914783b */ /* 0x000fe20000004200 */
[----:B------:R-:W-:Y:S01]  /*6c20*/  FMNMX.FTZ R0, R178, R100, !PT ;  /* 0x00000064b2007209 */ /* 0x000fe20007810000 */
[----:B------:R-:W-:Y:S01]  /*6c30*/  UIADD3 UR4, UR7, -0x1, URZ ;  /* 0xffffffff07047890 */ /* 0x000fe2000fffe03f */
[----:B------:R-:W-:Y:S02]  /*6c40*/  FMNMX.FTZ R105, R186, R105, !PT ;  /* 0x00000069ba697209 */ /* 0x000fe40007810000 */
[----:B------:R-:W-:Y:S02]  /*6c50*/  FMNMX.FTZ R0, R188, R0, !PT ;  /* 0x00000000bc007209 */ /* 0x000fe40007810000 */
[----:B------:R-:W-:Y:S01]  /*6c60*/  FMNMX.FTZ R105, R176, R105, !PT ;  /* 0x00000069b0697209 */ /* 0x000fe20007810000 */
[----:B------:R-:W-:Y:S01]  /*6c70*/  LDSM.16.MT88.4 R36, [R218+0x100] ;  /* 0x00010000da24783b */ /* 0x000fe20000004200 */
[----:B------:R-:W-:Y:S02]  /*6c80*/  FMNMX.FTZ R0, R17, R0, !PT ;  /* 0x0000000011007209 */ /* 0x000fe40007810000 */
        /* <DEDUP_REMOVED lines=8> */
[----:B------:R-:W-:Y:S01]  /*6d10*/  STL [R1+0x54], R216 ;  /* 0x000054d801007387 */ /* 0x000fe20000100800 */
[----:B------:R-:W-:Y:S02]  /*6d20*/  FMNMX.FTZ R0, R199, R0, !PT ;  /* 0x00000000c7007209 */ /* 0x000fe40007810000 */
[----:B------:R-:W-:Y:S01]  /*6d30*/  FMNMX.FTZ R105, R195, R105, !PT ;  /* 0x00000069c3697209 */ /* 0x000fe20007810000 */
[----:B------:R-:W0:Y:S01]  /*6d40*/  LDGDEPBAR ;  /* 0x00000000000079af */ /* 0x000e220000000000 */
[----:B------:R-:W-:Y:S02]  /*6d50*/  FMNMX.FTZ R2, R191, R2, !PT ;  /* 0x00000002bf027209 */ /* 0x000fe40007810000 */
        /* <DEDUP_REMOVED lines=22> */
[----:B------:R-:W-:Y:S01]  /*6ec0*/  FMNMX.FTZ R0, R250, R0, !PT ;  /* 0x00000000fa007209 */ /* 0x000fe20007810000 */
[----:B-1----:R-:W-:Y:S01]  /*6ed0*/  SHFL.BFLY PT, R5, R105, 0x2, 0x1f ;  /* 0x0c401f0069057f89 */ /* 0x002fe200000e0000 */
[----:B------:R-:W-:Y:S02]  /*6ee0*/  FMNMX.FTZ R2, R240, R2, !PT ;  /* 0x00000002f0027209 */ /* 0x000fe40007810000 */
[----:B------:R-:W-:Y:S02]  /*6ef0*/  FMNMX.FTZ R0, R182, R0, !PT ;  /* 0x00000000b6007209 */ /* 0x000fe40007810000 */
[----:B------:R-:W-:Y:S02]  /*6f00*/  FMNMX.FTZ R2, R243, R2, !PT ;  /* 0x00000002f3027209 */ /* 0x000fe40007810000 */
[----:B------:R-:W-:Y:S02]  /*6f10*/  FMNMX.FTZ R0, R183, R0, !PT ;  /* 0x00000000b7007209 */ /* 0x000fe40007810000 */
[----:B------:R-:W-:Y:S02]  /*6f20*/  FMNMX.FTZ R2, R244, R2, !PT ;  /* 0x00000002f4027209 */ /* 0x000fe40007810000 */
[----:B------:R-:W-:Y:S01]  /*6f30*/  FMNMX.FTZ R4, R185, R107, !PT ;  /* 0x0000006bb9047209 */ /* 0x000fe20007810000 */
[----:B------:R-:W-:Y:S01]  /*6f40*/  SHFL.BFLY PT, R104, R0, 0x2, 0x1f ;  /* 0x0c401f0000687f89 */ /* 0x000fe200000e0000 */
        /* <DEDUP_REMOVED lines=8> */
[----:B------:R-:W-:Y:S01]  /*6fd0*/  ISETP.LT.AND P0, PT, RZ, UR7, PT ;  /* 0x00000007ff007c0c */ /* 0x000fe2000bf01270 */
[----:B------:R-:W1:Y:S01]  /*6fe0*/  SHFL.BFLY PT, R103, R2, 0x2, 0x1f ;  /* 0x0c401f0002677f89 */ /* 0x000e6200000e0000 */
[----:B------:R-:W-:Y:S01]  /*6ff0*/  FMNMX.FTZ R4, R204, R4, !PT ;  /* 0x00000004cc047209 */ /* 0x000fe20007810000 */
[----:B------:R-:W-:Y:S01]  /*7000*/  UMOV UR7, UR4 ;  /* 0x0000000400077c82 */ /* 0x000fe20008000000 */
[----:B-1----:R-:W-:Y:S02]  /*7010*/  FMNMX.FTZ R103, R2, R103, !PT ;  /* 0x0000006702677209 */ /* 0x002fe40007810000 */
[----:B------:R-:W-:Y:S02]  /*7020*/  FMNMX.FTZ R105, R105, R5, !PT ;  /* 0x0000000569697209 */ /* 0x000fe40007810000 */
[----:B------:R-:W-:Y:S01]  /*7030*/  FMNMX.FTZ R104, R0, R104, !PT ;  /* 0x0000006800687209 */ /* 0x000fe20007810000 */
[----:B------:R-:W1:Y:S01]  /*7040*/  SHFL.BFLY PT, R6, R103, 0x1, 0x1f ;  /* 0x0c201f0067067f89 */ /* 0x000e6200000e0000 */
[----:B------:R-:W-:Y:S04]  /*7050*/  FMNMX.FTZ R0, R207, R4, !PT ;  /* 0x00000004cf007209 */ /* 0x000fe80007810000 */
[----:B------:R-:W-:Y:S03]  /*7060*/  FMNMX.FTZ R0, R208, R0, !PT ;  /* 0x00000000d0007209 */ /* 0x000fe60007810000 */
[----:B------:R-:W2:Y:S01]  /*7070*/  SHFL.BFLY PT, R5, R105, 0x1, 0x1f ;  /* 0x0c201f0069057f89 */ /* 0x000ea200000e0000 */
[----:B------:R-:W-:Y:S04]  /*7080*/  FMNMX.FTZ R0, R241, R0, !PT ;  /* 0x00000000f1007209 */ /* 0x000fe80007810000 */
[----:B------:R-:W-:Y:S03]  /*7090*/  FMNMX.FTZ R0, R242, R0, !PT ;  /* 0x00000000f2007209 */ /* 0x000fe60007810000 */
[----:B------:R-:W3:Y:S01]  /*70a0*/  SHFL.BFLY PT, R4, R104, 0x1, 0x1f ;  /* 0x0c201f0068047f89 */ /* 0x000ee200000e0000 */
[----:B------:R-:W-:Y:S04]  /*70b0*/  FMNMX.FTZ R0, R245, R0, !PT ;  /* 0x00000000f5007209 */ /* 0x000fe80007810000 */
[----:B------:R-:W-:Y:S02]  /*70c0*/  FMNMX.FTZ R2, R246, R0, !PT ;  /* 0x00000000f6027209 */ /* 0x000fe40007810000 */
[----:B-1----:R-:W-:Y:S02]  /*70d0*/  FMNMX.FTZ R103, R103, R6, !PT ;  /* 0x0000000667677209 */ /* 0x002fe40007810000 */
[----:B--2---:R-:W-:Y:S05]  /*70e0*/  FMNMX.FTZ R105, R105, R5, !PT ;  /* 0x0000000569697209 */ /* 0x004fea0007810000 */
[----:B------:R-:W-:Y:S01]  /*70f0*/  FADD.FTZ R0, -R105, R3 ;  /* 0x0000000369007221 */ /* 0x000fe20000010100 */
[----:B------:R-:W-:Y:S01]  /*7100*/  FMNMX.FTZ R3, R51, R2, !PT ;  /* 0x0000000233037209 */ /* 0x000fe20007810000 */
[----:B------:R-:W-:Y:S01]  /*7110*/  FMUL.FTZ R111, R105, c[0x0][0x2d0] ;  /* 0x0000b400696f7a20 */ /* 0x000fe20000410000 */
[----:B---3--:R-:W-:Y:S01]  /*7120*/  FMNMX.FTZ R104, R104, R4, !PT ;  /* 0x0000000468687209 */ /* 0x008fe20007810000 */
[----:B------:R-:W-:Y:S01]  /*7130*/  FMUL.FTZ R2, R0, c[0x0][0x2d0] ;  /* 0x0000b40000027a20 */ /* 0x000fe20000410000 */
[----:B------:R-:W-:Y:S01]  /*7140*/  FMNMX.FTZ R0, R50, R3, !PT ;  /* 0x0000000332007209 */ /* 0x000fe20007810000 */
[--C-:B------:R-:W-:Y:S02]  /*7150*/  FFMA.FTZ R4, R177, c[0x0][0x2d0], -R111.reuse ;  /* 0x0000b400b1047a23 */ /* 0x100fe4000001086f */
[----:B------:R1:W2:Y:S01]  /*7160*/  MUFU.EX2 R102, R2 ;  /* 0x0000000200667308 */ /* 0x0002a20000000800 */
[----:B------:R-:W-:Y:S01]  /*7170*/  FMNMX.FTZ R0, R108, R0, !PT ;  /* 0x000000006c007209 */ /* 0x000fe20007810000 */
[----:B------:R-:W-:Y:S02]  /*7180*/  FMUL.FTZ R110, R104, c[0x0][0x2d0] ;  /* 0x0000b400686e7a20 */ /* 0x000fe40000410000 */
[--C-:B------:R-:W-:Y:S01]  /*7190*/  FFMA.FTZ R40, R194, c[0x0][0x2d0], -R111.reuse ;  /* 0x0000b400c2287a23 */ /* 0x100fe2000001086f */
[----:B------:R-:W-:Y:S01]  /*71a0*/  FMNMX.FTZ R0, R109, R0, !PT ;  /* 0x000000006d007209 */ /* 0x000fe20007810000 */
[--C-:B------:R-:W-:Y:S02]  /*71b0*/  FFMA.FTZ R60, R198, c[0x0][0x2d0], -R110.reuse ;  /* 0x0000b400c63c7a23 */ /* 0x100fe4000001086e */
[----:B------:R-:W-:Y:S02]  /*71c0*/  FFMA.FTZ R64, R200, c[0x0][0x2d0], -R110 ;  /* 0x0000b400c8407a23 */ /* 0x000fe4000001086e */
[----:B------:R-:W3:Y:S01]  /*71d0*/  SHFL.BFLY PT, R3, R0, 0x2, 0x1f ;  /* 0x0c401f0000037f89 */ /* 0x000ee200000e0000 */
[----:B------:R-:W-:Y:S10]  /*71e0*/  MUFU.EX2 R177, R4 ;  /* 0x0000000400b17308 */ /* 0x000ff40000000800 */
[----:B------:R-:W-:Y:S01]  /*71f0*/  MUFU.EX2 R56, R40 ;  /* 0x0000002800387308 */ /* 0x000fe20000000800 */
[----:B-1----:R-:W-:Y:S02]  /*7200*/  FADD.FTZ R2, -R104, R100 ;  /* 0x0000006468027221 */ /* 0x002fe40000010100 */
[----:B--2---:R-:W-:Y:S02]  /*7210*/  FMUL.FTZ R33, R102, R141 ;  /* 0x0000008d66217220 */ /* 0x004fe40000410000 */
[----:B------:R-:W-:Y:S02]  /*7220*/  FMUL.FTZ R2, R2, c[0x0][0x2d0] ;  /* 0x0000b40002027a20 */ /* 0x000fe40000410000 */
[C---:B------:R-:W-:Y:S03]  /*7230*/  FMUL.FTZ R32, R102.reuse, R140 ;  /* 0x0000008c66207220 */ /* 0x040fe60000410000 */
[----:B------:R1:W-:Y:S01]  /*7240*/  MUFU.EX2 R216, R64 ;  /* 0x0000004000d87308 */ /* 0x0003e20000000800 */
[----:B------:R-:W-:Y:S01]  /*7250*/  FMUL.FTZ R65, R102, R173 ;  /* 0x000000ad66417220 */ /* 0x000fe20000410000 */
[----:B---3--:R-:W-:Y:S01]  /*7260*/  FMNMX.FTZ R0, R0, R3, !PT ;  /* 0x0000000300007209 */ /* 0x008fe20007810000 */
[--C-:B------:R-:W-:Y:S02]  /*7270*/  FFMA.FTZ R3, R16, c[0x0][0x2d0], -R111.reuse ;  /* 0x0000b40010037a23 */ /* 0x100fe4000001086f */
[C---:B------:R-:W-:Y:S02]  /*7280*/  FMUL.FTZ R16, R102.reuse, R124 ;  /* 0x0000007c66107220 */ /* 0x040fe40000410000 */
[C---:B------:R-:W-:Y:S03]  /*7290*/  FMUL.FTZ R68, R102.reuse, R68 ;  /* 0x0000004466447220 */ /* 0x040fe60000410000 */
[----:B------:R2:W-:Y:S01]  /*72a0*/  MUFU.EX2 R7, R3 ;  /* 0x0000000300077308 */ /* 0x0005e20000000800 */
[C---:B------:R-:W-:Y:S02]  /*72b0*/  FMUL.FTZ R69, R102.reuse, R69 ;  /* 0x0000004566457220 */ /* 0x040fe40000410000 */
[C---:B------:R-:W-:Y:S02]  /*72c0*/  FMUL.FTZ R80, R102.reuse, R80 ;  /* 0x0000005066507220 */ /* 0x040fe40000410000 */
[C---:B------:R-:W-:Y:S02]  /*72d0*/  FMUL.FTZ R81, R102.reuse, R81 ;  /* 0x0000005166517220 */ /* 0x040fe40000410000 */
[C---:B------:R-:W-:Y:S02]  /*72e0*/  FMUL.FTZ R84, R102.reuse, R84 ;  /* 0x0000005466547220 */ /* 0x040fe40000410000 */
[C---:B------:R-:W-:Y:S01]  /*72f0*/  FMUL.FTZ R85, R102.reuse, R85 ;  /* 0x0000005566557220 */ /* 0x040fe20000410000 */
[----:B------:R3:W4:Y:S01]  /*7300*/  MUFU.EX2 R101, R2 ;  /* 0x0000000200657308 */ /* 0x0007220000000800 */
[C---:B------:R-:W-:Y:S02]  /*7310*/  FMUL.FTZ R96, R102.reuse, R96 ;  /* 0x0000006066607220 */ /* 0x040fe40000410000 */
[C---:B------:R-:W-:Y:S02]  /*7320*/  FMUL.FTZ R97, R102.reuse, R97 ;  /* 0x0000006166617220 */ /* 0x040fe40000410000 */
[----:B-1----:R-:W-:Y:S02]  /*7330*/  FMUL.FTZ R64, R102, R172 ;  /* 0x000000ac66407220 */ /* 0x002fe40000410000 */
[----:B--2---:R-:W-:Y:S04]  /*7340*/  FFMA.FTZ R3, R178, c[0x0][0x2d0], -R110 ;  /* 0x0000b400b2037a23 */ /* 0x004fe8000001086e */
[----:B------:R1:W-:Y:S01]  /*7350*/  MUFU.EX2 R4, R3 ;  /* 0x0000000300047308 */ /* 0x0003e20000000800 */
[----:B---3--:R-:W-:Y:S02]  /*7360*/  FADD.FTZ R2, -R103, R106 ;  /* 0x0000006a67027221 */ /* 0x008fe40000010100 */
[C---:B----4-:R-:W-:Y:S02]  /*7370*/  FMUL.FTZ R19, R101.reuse, R127 ;  /* 0x0000007f65137220 */ /* 0x050fe40000410000 */
[----:B------:R-:W-:Y:S02]  /*7380*/  FMUL.FTZ R2, R2, c[0x0][0x2d0] ;  /* 0x0000b40002027a20 */ /* 0x000fe40000410000 */
[C---:B------:R-:W-:Y:S03]  /*7390*/  FMUL.FTZ R34, R101.reuse, R142 ;  /* 0x0000008e65227220 */ /* 0x040fe60000410000 */
[----:B------:R2:W3:Y:S01]  /*73a0*/  MUFU.EX2 R100, R2 ;  /* 0x0000000200647308 */ /* 0x0004e20000000800 */
[C---:B------:R-:W-:Y:S02]  /*73b0*/  FMUL.FTZ R35, R101.reuse, R143 ;  /* 0x0000008f65237220 */ /* 0x040fe40000410000 */
[C---:B------:R-:W-:Y:S02]  /*73c0*/  FMUL.FTZ R66, R101.reuse, R174 ;  /* 0x000000ae65427220 */ /* 0x040fe40000410000 */
[C---:B------:R-:W-:Y:S02]  /*73d0*/  FMUL.FTZ R67, R101.reuse, R175 ;  /* 0x000000af65437220 */ /* 0x040fe40000410000 */
[C---:B------:R-:W-:Y:S01]  /*73e0*/  FMUL.FTZ R70, R101.reuse, R70 ;  /* 0x0000004665467220 */ /* 0x040fe20000410000 */
[----:B------:R-:W-:Y:S01]  /*73f0*/  LDSM.16.MT88.4 R172, [R218+0x1d00] ;  /* 0x001d0000daac783b */ /* 0x000fe20000004200 */
[C---:B------:R-:W-:Y:S02]  /*7400*/  FMUL.FTZ R71, R101.reuse, R71 ;  /* 0x0000004765477220 */ /* 0x040fe40000410000 */
[--C-:B-1----:R-:W-:Y:S01]  /*7410*/  FFMA.FTZ R3, R188, c[0x0][0x2d0], -R110.reuse ;  /* 0x0000b400bc037a23 */ /* 0x102fe2000001086e */
[----:B------:R-:W-:Y:S01]  /*7420*/  MOV R188, R51 ;  /* 0x0000003300bc7202 */ /* 0x000fe20000000f00 */
[C---:B------:R-:W-:Y:S02]  /*7430*/  FMUL.FTZ R51, R101.reuse, R159 ;  /* 0x0000009f65337220 */ /* 0x040fe40000410000 */
[----:B------:R1:W4:Y:S01]  /*7440*/  MUFU.EX2 R43, R3 ;  /* 0x00000003002b7308 */ /* 0x0003220000000800 */
[C---:B------:R-:W-:Y:S02]  /*7450*/  FMUL.FTZ R82, R101.reuse, R82 ;  /* 0x0000005265527220 */ /* 0x040fe40000410000 */
[C---:B------:R-:W-:Y:S02]  /*7460*/  FMUL.FTZ R83, R101.reuse, R83 ;  /* 0x0000005365537220 */ /* 0x040fe40000410000 */
[C---:B------:R-:W-:Y:S02]  /*7470*/  FMUL.FTZ R86, R101.reuse, R86 ;  /* 0x0000005665567220 */ /* 0x040fe40000410000 */
[----:B------:R-:W-:Y:S02]  /*7480*/  FMUL.FTZ R87, R101, R87 ;  /* 0x0000005765577220 */ /* 0x000fe40000410000 */
[--C-:B--2---:R-:W-:Y:S02]  /*7490*/  FFMA.FTZ R2, R186, c[0x0][0x2d0], -R111.reuse ;  /* 0x0000b400ba027a23 */ /* 0x104fe4000001086f */
[C---:B---3--:R-:W-:Y:S02]  /*74a0*/  FMUL.FTZ R9, R100.reuse, R113 ;  /* 0x0000007164097220 */ /* 0x048fe40000410000 */
[----:B------:R2:W-:Y:S01]  /*74b0*/  MUFU.EX2 R186, R2 ;  /* 0x0000000200ba7308 */ /* 0x0005e20000000800 */
[C---:B------:R-:W-:Y:S02]  /*74c0*/  FMUL.FTZ R12, R100.reuse, R120 ;  /* 0x00000078640c7220 */ /* 0x040fe40000410000 */
[C---:B------:R-:W-:Y:S02]  /*74d0*/  FMUL.FTZ R13, R100.reuse, R121 ;  /* 0x00000079640d7220 */ /* 0x040fe40000410000 */
[C---:B------:R-:W-:Y:S02]  /*74e0*/  FMUL.FTZ R24, R100.reuse, R132 ;  /* 0x0000008464187220 */ /* 0x040fe40000410000 */
[C---:B------:R-:W-:Y:S02]  /*74f0*/  FMUL.FTZ R25, R100.reuse, R133 ;  /* 0x0000008564197220 */ /* 0x040fe40000410000 */
[----:B------:R-:W-:Y:S02]  /*7500*/  FMUL.FTZ R28, R100, R136 ;  /* 0x00000088641c7220 */ /* 0x000fe40000410000 */
[----:B-1----:R-:W-:Y:S01]  /*7510*/  FFMA.FTZ R3, R17, c[0x0][0x2d0], -R110 ;  /* 0x0000b40011037a23 */ /* 0x002fe2000001086e */
[----:B----4-:R-:W-:Y:S01]  /*7520*/  MOV R133, R43 ;  /* 0x0000002b00857202 */ /* 0x010fe20000000f00 */
[----:B------:R-:W-:Y:S02]  /*7530*/  FMUL.FTZ R17, R102, R125 ;  /* 0x0000007d66117220 */ /* 0x000fe40000410000 */
[----:B------:R1:W3:Y:S01]  /*7540*/  MUFU.EX2 R49, R3 ;  /* 0x0000000300317308 */ /* 0x0002e20000000800 */
[C---:B------:R-:W-:Y:S02]  /*7550*/  FMUL.FTZ R29, R100.reuse, R137 ;  /* 0x00000089641d7220 */ /* 0x040fe40000410000 */
[C---:B------:R-:W-:Y:S02]  /*7560*/  FMUL.FTZ R40, R100.reuse, R148 ;  /* 0x0000009464287220 */ /* 0x040fe40000410000 */
[C---:B------:R-:W-:Y:S02]  /*7570*/  FMUL.FTZ R57, R100.reuse, R165 ;  /* 0x000000a564397220 */ /* 0x040fe40000410000 */
[----:B------:R-:W-:Y:S02]  /*7580*/  FMUL.FTZ R61, R100, R169 ;  /* 0x000000a9643d7220 */ /* 0x000fe40000410000 */
[----:B--2---:R-:W-:Y:S02]  /*7590*/  FFMA.FTZ R2, R176, c[0x0][0x2d0], -R111 ;  /* 0x0000b400b0027a23 */ /* 0x004fe4000001086f */
[----:B------:R-:W-:Y:S02]  /*75a0*/  FMUL.FTZ R176, R103, c[0x0][0x2d0] ;  /* 0x0000b40067b07a20 */ /* 0x000fe40000410000 */
[----:B------:R2:W4:Y:S01]  /*75b0*/  MUFU.EX2 R8, R2 ;  /* 0x0000000200087308 */ /* 0x0005220000000800 */
[----:B------:R-:W-:Y:S02]  /*75c0*/  FMUL.FTZ R72, R100, R72 ;  /* 0x0000004864487220 */ /* 0x000fe40000410000 */
[--C-:B------:R-:W-:Y:S02]  /*75d0*/  FFMA.FTZ R106, R202, c[0x0][0x2d0], -R176.reuse ;  /* 0x0000b400ca6a7a23 */ /* 0x100fe400000108b0 */
[C---:B------:R-:W-:Y:S02]  /*75e0*/  FMUL.FTZ R73, R100.reuse, R73 ;  /* 0x0000004964497220 */ /* 0x040fe40000410000 */
[C---:B------:R-:W-:Y:S02]  /*75f0*/  FMUL.FTZ R76, R100.reuse, R76 ;  /* 0x0000004c644c7220 */ /* 0x040fe40000410000 */
[C---:B------:R-:W-:Y:S02]  /*7600*/  FMUL.FTZ R77, R100.reuse, R77 ;  /* 0x0000004d644d7220 */ /* 0x040fe40000410000 */
[--C-:B-1----:R-:W-:Y:S01]  /*7610*/  FFMA.FTZ R3, R187, c[0x0][0x2d0], -R176.reuse ;  /* 0x0000b400bb037a23 */ /* 0x102fe200000108b0 */
[----:B------:R-:W-:Y:S01]  /*7620*/  MOV R187, R4 ;  /* 0x0000000400bb7202 */ /* 0x000fe20000000f00 */
[C---:B------:R-:W-:Y:S01]  /*7630*/  FMUL.FTZ R88, R100.reuse, R88 ;  /* 0x0000005864587220 */ /* 0x040fe20000410000 */
[----:B---3--:R-:W-:Y:S01]  /*7640*/  MOV R136, R49 ;  /* 0x0000003100887202 */ /* 0x008fe20000000f00 */
[----:B------:R1:W-:Y:S01]  /*7650*/  MUFU.EX2 R44, R3 ;  /* 0x00000003002c7308 */ /* 0x0003e20000000800 */
[C---:B------:R-:W-:Y:S02]  /*7660*/  FMUL.FTZ R89, R100.reuse, R89 ;  /* 0x0000005964597220 */ /* 0x040fe40000410000 */
[C---:B------:R-:W-:Y:S02]  /*7670*/  FMUL.FTZ R92, R100.reuse, R92 ;  /* 0x0000005c645c7220 */ /* 0x040fe40000410000 */
[C---:B------:R-:W-:Y:S02]  /*7680*/  FMUL.FTZ R93, R100.reuse, R93 ;  /* 0x0000005d645d7220 */ /* 0x040fe40000410000 */
[C---:B------:R-:W-:Y:S01]  /*7690*/  FMUL.FTZ R98, R101.reuse, R98 ;  /* 0x0000006265627220 */ /* 0x040fe20000410000 */
[----:B--2---:R-:W2:Y:S01]  /*76a0*/  SHFL.BFLY PT, R2, R0, 0x1, 0x1f ;  /* 0x0c201f0000027f89 */ /* 0x004ea200000e0000 */
[----:B----4-:R-:W-:Y:S01]  /*76b0*/  MOV R178, R8 ;  /* 0x0000000800b27202 */ /* 0x010fe20000000f00 */
[----:B------:R-:W-:Y:S02]  /*76c0*/  FMUL.FTZ R8, R100, R112 ;  /* 0x0000007064087220 */ /* 0x000fe40000410000 */
[----:B------:R-:W-:Y:S02]  /*76d0*/  FMUL.FTZ R99, R101, R99 ;  /* 0x0000006365637220 */ /* 0x000fe40000410000 */
[----:B-1----:R-:W-:Y:S04]  /*76e0*/  FFMA.FTZ R3, R191, c[0x0][0x2d0], -R176 ;  /* 0x0000b400bf037a23 */ /* 0x002fe800000108b0 */
[----:B------:R1:W3:Y:S01]  /*76f0*/  MUFU.EX2 R48, R3 ;  /* 0x0000000300307308 */ /* 0x0002e20000000800 */
[----:B--2---:R-:W-:Y:S01]  /*7700*/  FMNMX.FTZ R2, R0, R2, !PT ;  /* 0x0000000200027209 */ /* 0x004fe20007810000 */
[----:B------:R-:W-:Y:S02]  /*7710*/  FFMA.FTZ R0, R18, c[0x0][0x2d0], -R110 ;  /* 0x0000b40012007a23 */ /* 0x000fe4000001086e */
[----:B------:R-:W-:Y:S06]  /*7720*/  FMUL.FTZ R18, R101, R126 ;  /* 0x0000007e65127220 */ /* 0x000fec0000410000 */
[----:B------:R2:W4:Y:S01]  /*7730*/  MUFU.EX2 R45, R0 ;  /* 0x00000000002d7308 */ /* 0x0005220000000800 */
[----:B------:R-:W-:Y:S01]  /*7740*/  LDSM.16.MT88.4 R124, [R217+0x2100] ;  /* 0x00210000d97c783b */ /* 0x000fe20000004200 */
[----:B-1----:R-:W-:Y:S01]  /*7750*/  FFMA.FTZ R3, R184, c[0x0][0x2d0], -R176 ;  /* 0x0000b400b8037a23 */ /* 0x002fe200000108b0 */
[----:B---3--:R-:W-:Y:S02]  /*7760*/  F2FP.BF16.PACK_AB R112, R48, R44 ;  /* 0x0000002c3070723e */ /* 0x008fe400000010ff */
[----:B------:R-:W-:Y:S05]  /*7770*/  MOV R137, R48 ;  /* 0x0000003000897202 */ /* 0x000fea0000000f00 */
[----:B------:R1:W-:Y:S01]  /*7780*/  MUFU.EX2 R184, R3 ;  /* 0x0000000300b87308 */ /* 0x0003e20000000800 */
[----:B------:R-:W-:Y:S02]  /*7790*/  FFMA.FTZ R48, R199, c[0x0][0x2d0], -R110 ;  /* 0x0000b400c7307a23 */ /* 0x000fe4000001086e */
[----:B--2---:R-:W-:Y:S01]  /*77a0*/  FADD.FTZ R0, -R2, R107 ;  /* 0x0000006b02007221 */ /* 0x004fe20000010100 */
[----:B------:R-:W-:Y:S01]  /*77b0*/  MOV R107, R50 ;  /* 0x00000032006b7202 */ /* 0x000fe20000000f00 */
[----:B------:R-:W-:Y:S02]  /*77c0*/  FMUL.FTZ R50, R101, R158 ;  /* 0x0000009e65327220 */ /* 0x000fe40000410000 */
[----:B------:R-:W-:Y:S01]  /*77d0*/  FMUL.FTZ R0, R0, c[0x0][0x2d0] ;  /* 0x0000b40000007a20 */ /* 0x000fe20000410000 */
[----:B------:R-:W-:Y:S01]  /*77e0*/  MOV R143, R107 ;  /* 0x0000006b008f7202 */ /* 0x000fe20000000f00 */
[----:B------:R-:W-:Y:S04]  /*77f0*/  FFMA.FTZ R107, R210, c[0x0][0x2d0], -R111 ;  /* 0x0000b400d26b7a23 */ /* 0x000fe8000001086f */
[----:B------:R-:W2:Y:S01]  /*7800*/  MUFU.EX2 R0, R0 ;  /* 0x0000000000007308 */ /* 0x000ea20000000800 */
[----:B-1----:R-:W-:Y:S01]  /*7810*/  FFMA.FTZ R3, R179, c[0x0][0x2d0], -R176 ;  /* 0x0000b400b3037a23 */ /* 0x002fe200000108b0 */
[----:B------:R-:W-:Y:S01]  /*7820*/  MOV R179, R7 ;  /* 0x0000000700b37202 */ /* 0x000fe20000000f00 */
[----:B------:R-:W-:Y:S01]  /*7830*/  FMUL.FTZ R7, R101, R119 ;  /* 0x0000007765077220 */ /* 0x000fe20000410000 */
[----:B----4-:R-:W-:Y:S06]  /*7840*/  F2FP.BF16.PACK_AB R119, R45, R49 ;  /* 0x000000312d77723e */ /* 0x010fec00000010ff */
[----:B------:R1:W-:Y:S01]  /*7850*/  MUFU.EX2 R5, R3 ;  /* 0x0000000300057308 */ /* 0x0003e20000000800 */
[----:B------:R-:W-:Y:S02]  /*7860*/  FMUL.FTZ R49, R102, R157 ;  /* 0x0000009d66317220 */ /* 0x000fe40000410000 */
[C---:B--2---:R-:W-:Y:S02]  /*7870*/  FMUL.FTZ R10, R0.reuse, R114 ;  /* 0x00000072000a7220 */ /* 0x044fe40000410000 */
[C---:B------:R-:W-:Y:S02]  /*7880*/  FMUL.FTZ R11, R0.reuse, R115 ;  /* 0x00000073000b7220 */ /* 0x040fe40000410000 */
[C---:B------:R-:W-:Y:S02]  /*7890*/  FMUL.FTZ R14, R0.reuse, R122 ;  /* 0x0000007a000e7220 */ /* 0x040fe40000410000 */
[C---:B------:R-:W-:Y:S02]  /*78a0*/  FMUL.FTZ R15, R0.reuse, R123 ;  /* 0x0000007b000f7220 */ /* 0x040fe40000410000 */
[C---:B------:R-:W-:Y:S01]  /*78b0*/  FMUL.FTZ R26, R0.reuse, R134 ;  /* 0x00000086001a7220 */ /* 0x040fe20000410000 */
[----:B------:R-:W-:Y:S01]  /*78c0*/  MOV R134, R44 ;  /* 0x0000002c00867202 */ /* 0x000fe20000000f00 */
[----:B------:R-:W-:Y:S01]  /*78d0*/  FMUL.FTZ R27, R0, R135 ;  /* 0x00000087001b7220 */ /* 0x000fe20000410000 */
[----:B------:R-:W2:Y:S01]  /*78e0*/  LDSM.16.MT88.4 R120, [R218+0x1100] ;  /* 0x00110000da78783b */ /* 0x000ea20000004200 */
[----:B-1----:R-:W-:Y:S01]  /*78f0*/  FMUL.FTZ R3, R2, c[0x0][0x2d0] ;  /* 0x0000b40002037a20 */ /* 0x002fe20000410000 */
[----:B------:R-:W-:Y:S01]  /*7900*/  MOV R135, R45 ;  /* 0x0000002d00877202 */ /* 0x000fe20000000f00 */
[C---:B------:R-:W-:Y:S01]  /*7910*/  FMUL.FTZ R30, R0.reuse, R138 ;  /* 0x0000008a001e7220 */ /* 0x040fe20000410000 */
[----:B------:R-:W-:Y:S01]  /*7920*/  MOV R138, R46 ;  /* 0x0000002e008a7202 */ /* 0x000fe20000000f00 */
[--C-:B------:R-:W-:Y:S01]  /*7930*/  FFMA.FTZ R4, R185, c[0x0][0x2d0], -R3.reuse ;  /* 0x0000b400b9047a23 */ /* 0x100fe20000010803 */
[----:B------:R-:W-:Y:S01]  /*7940*/  MOV R185, R47 ;  /* 0x0000002f00b97202 */ /* 0x000fe20000000f00 */
[C---:B------:R-:W-:Y:S01]  /*7950*/  FMUL.FTZ R31, R0.reuse, R139 ;  /* 0x0000008b001f7220 */ /* 0x040fe20000410000 */
[----:B------:R-:W-:Y:S01]  /*7960*/  MOV R159, R138 ;  /* 0x0000008a009f7202 */ /* 0x000fe20000000f00 */
[----:B------:R1:W3:Y:S01]  /*7970*/  MUFU.EX2 R6, R4 ;  /* 0x0000000400067308 */ /* 0x0002e20000000800 */
[----:B------:R-:W-:Y:S01]  /*7980*/  FFMA.FTZ R44, R197, c[0x0][0x2d0], -R110 ;  /* 0x0000b400c52c7a23 */ /* 0x000fe2000001086e */
[----:B------:R-:W-:Y:S01]  /*7990*/  MOV R138, R137 ;  /* 0x00000089008a7202 */ /* 0x000fe20000000f00 */
[----:B------:R-:W-:Y:S01]  /*79a0*/  FMUL.FTZ R46, R0, R154 ;  /* 0x0000009a002e7220 */ /* 0x000fe20000410000 */
[----:B------:R-:W-:Y:S01]  /*79b0*/  MOV R137, R136 ;  /* 0x0000008800897202 */ /* 0x000fe20000000f00 */
[----:B------:R-:W-:Y:S01]  /*79c0*/  FMUL.FTZ R45, R100, R153 ;  /* 0x00000099642d7220 */ /* 0x000fe20000410000 */
[----:B------:R-:W-:Y:S01]  /*79d0*/  MOV R136, R187 ;  /* 0x000000bb00887202 */ /* 0x000fe20000000f00 */
[C---:B------:R-:W-:Y:S02]  /*79e0*/  FMUL.FTZ R47, R0.reuse, R155 ;  /* 0x0000009b002f7220 */ /* 0x040fe40000410000 */
[C---:B------:R-:W-:Y:S01]  /*79f0*/  FMUL.FTZ R58, R0.reuse, R166 ;  /* 0x000000a6003a7220 */ /* 0x040fe20000410000 */
[----:B------:R4:W-:Y:S01]  /*7a00*/  MUFU.EX2 R155, R60 ;  /* 0x0000003c009b7308 */ /* 0x0009e20000000800 */
[C---:B------:R-:W-:Y:S02]  /*7a10*/  FMUL.FTZ R59, R0.reuse, R167 ;  /* 0x000000a7003b7220 */ /* 0x040fe40000410000 */
[C---:B------:R-:W-:Y:S02]  /*7a20*/  FMUL.FTZ R62, R0.reuse, R170 ;  /* 0x000000aa003e7220 */ /* 0x040fe40000410000 */
[C---:B------:R-:W-:Y:S02]  /*7a30*/  FMUL.FTZ R63, R0.reuse, R171 ;  /* 0x000000ab003f7220 */ /* 0x040fe40000410000 */
[C---:B------:R-:W-:Y:S02]  /*7a40*/  FMUL.FTZ R74, R0.reuse, R74 ;  /* 0x0000004a004a7220 */ /* 0x040fe40000410000 */
[C---:B------:R-:W-:Y:S02]  /*7a50*/  FMUL.FTZ R75, R0.reuse, R75 ;  /* 0x0000004b004b7220 */ /* 0x040fe40000410000 */
[C---:B------:R-:W-:Y:S02]  /*7a60*/  FMUL.FTZ R78, R0.reuse, R78 ;  /* 0x0000004e004e7220 */ /* 0x040fe40000410000 */
[----:B------:R-:W-:Y:S02]  /*7a70*/  FMUL.FTZ R79, R0, R79 ;  /* 0x0000004f004f7220 */ /* 0x000fe40000410000 */
[--C-:B-1----:R-:W-:Y:S01]  /*7a80*/  FFMA.FTZ R4, R192, c[0x0][0x2d0], -R3.reuse ;  /* 0x0000b400c0047a23 */ /* 0x102fe20000010803 */
[----:B---3--:R-:W-:Y:S01]  /*7a90*/  MOV R192, R6 ;  /* 0x0000000600c07202 */ /* 0x008fe20000000f00 */
[----:B------:R-:W-:Y:S01]  /*7aa0*/  FMUL.FTZ R6, R101, R118 ;  /* 0x0000007665067220 */ /* 0x000fe20000410000 */
[----:B------:R-:W-:Y:S01]  /*7ab0*/  F2FP.BF16.PACK_AB R118, R179, R178 ;  /* 0x000000b2b376723e */ /* 0x000fe200000010ff */
[----:B------:R1:W3:Y:S01]  /*7ac0*/  MUFU.EX2 R42, R4 ;  /* 0x00000004002a7308 */ /* 0x0002e20000000800 */
[C---:B------:R-:W-:Y:S01]  /*7ad0*/  FMUL.FTZ R90, R0.reuse, R90 ;  /* 0x0000005a005a7220 */ /* 0x040fe20000410000 */
[----:B------:R-:W-:Y:S01]  /*7ae0*/  MOV R141, R192 ;  /* 0x000000c0008d7202 */ /* 0x000fe20000000f00 */
[----:B------:R-:W-:Y:S02]  /*7af0*/  FMUL.FTZ R91, R0, R91 ;  /* 0x0000005b005b7220 */ /* 0x000fe40000410000 */
[----:B----4-:R-:W-:Y:S02]  /*7b00*/  FMUL.FTZ R60, R100, R168 ;  /* 0x000000a8643c7220 */ /* 0x010fe40000410000 */
[C---:B------:R-:W-:Y:S02]  /*7b10*/  FMUL.FTZ R94, R0.reuse, R94 ;  /* 0x0000005e005e7220 */ /* 0x040fe40000410000 */
[----:B------:R-:W-:Y:S02]  /*7b20*/  FMUL.FTZ R95, R0, R95 ;  /* 0x0000005f005f7220 */ /* 0x000fe40000410000 */
[--C-:B------:R-:W-:Y:S02]  /*7b30*/  FFMA.FTZ R108, R108, c[0x0][0x2d0], -R3.reuse ;  /* 0x0000b4006c6c7a23 */ /* 0x100fe40000010803 */
[--C-:B-1----:R-:W-:Y:S01]  /*7b40*/  FFMA.FTZ R4, R190, c[0x0][0x2d0], -R3.reuse ;  /* 0x0000b400be047a23 */ /* 0x102fe20000010803 */
[----:B---3--:R-:W-:Y:S02]  /*7b50*/  F2FP.BF16.PACK_AB R113, R42, R192 ;  /* 0x000000c02a71723e */ /* 0x008fe400000010ff */
[----:B------:R-:W-:Y:S01]  /*7b60*/  MOV R132, R42 ;  /* 0x0000002a00847202 */ /* 0x000fe20000000f00 */
[----:B------:R1:W-:Y:S01]  /*7b70*/  MUFU.EX2 R191, R4 ;  /* 0x0000000400bf7308 */ /* 0x0003e20000000800 */
[----:B------:R-:W-:Y:S09]  /*7b80*/  FMUL.FTZ R42, R0, R150 ;  /* 0x00000096002a7220 */ /* 0x000ff20000410000 */
[----:B------:R3:W-:Y:S01]  /*7b90*/  MUFU.EX2 R150, R48 ;  /* 0x0000003000967308 */ /* 0x0007e20000000800 */
[----:B-1----:R-:W-:Y:S01]  /*7ba0*/  FFMA.FTZ R4, R189, c[0x0][0x2d0], -R3 ;  /* 0x0000b400bd047a23 */ /* 0x002fe20000010803 */
[----:B------:R-:W-:Y:S01]  /*7bb0*/  MOV R189, R5 ;  /* 0x0000000500bd7202 */ /* 0x000fe20000000f00 */
[----:B------:R-:W-:Y:S01]  /*7bc0*/  FMUL.FTZ R5, R102, R117 ;  /* 0x0000007566057220 */ /* 0x000fe20000410000 */
[----:B------:R-:W-:Y:S06]  /*7bd0*/  F2FP.BF16.PACK_AB R117, R43, R187 ;  /* 0x000000bb2b75723e */ /* 0x000fec00000010ff */
[----:B------:R1:W4:Y:S01]  /*7be0*/  MUFU.EX2 R190, R4 ;  /* 0x0000000400be7308 */ /* 0x0003220000000800 */
[----:B------:R-:W-:Y:S01]  /*7bf0*/  F2FP.BF16.PACK_AB R114, R189, R184 ;  /* 0x000000b8bd72723e */ /* 0x000fe200000010ff */
[----:B------:R-:W-:Y:S01]  /*7c00*/  FMUL.FTZ R43, R0, R151 ;  /* 0x00000097002b7220 */ /* 0x000fe20000410000 */
[----:B------:R-:W-:Y:S01]  /*7c10*/  MOV R187, R188 ;  /* 0x000000bc00bb7202 */ /* 0x000fe20000000f00 */
[C---:B---3--:R-:W-:Y:S02]  /*7c20*/  FMUL.FTZ R48, R102.reuse, R156 ;  /* 0x0000009c66307220 */ /* 0x048fe40000410000 */
[----:B-1----:R-:W-:Y:S01]  /*7c30*/  FMUL.FTZ R4, R102, R116 ;  /* 0x0000007466047220 */ /* 0x002fe20000410000 */
[----:B------:R-:W-:Y:S02]  /*7c40*/  F2FP.BF16.PACK_AB R116, R186, R177 ;  /* 0x000000b1ba74723e */ /* 0x000fe400000010ff */
[----:B----4-:R-:W-:Y:S02]  /*7c50*/  F2FP.BF16.PACK_AB R115, R190, R191 ;  /* 0x000000bfbe73723e */ /* 0x010fe400000010ff */
[----:B------:R-:W-:Y:S03]  /*7c60*/  MOV R142, R190 ;  /* 0x000000be008e7202 */ /* 0x000fe60000000f00 */
[-C--:B------:R-:W-:Y:S08]  /*7c70*/  HMMA.16816.F32.BF16 R4, R116, R20.reuse, R4 ;  /* 0x000000147404723c */ /* 0x080ff00000041804 */
[C---:B------:R-:W-:Y:S07]  /*7c80*/  HMMA.16816.F32.BF16 R8, R112.reuse, R20, R8 ;  /* 0x000000147008723c */ /* 0x040fee0000041808 */
[C---:B------:R-:W-:Y:S01]  /*7c90*/  FMUL.FTZ R20, R102.reuse, R128 ;  /* 0x0000008066147220 */ /* 0x040fe20000410000 */
[-C--:B------:R-:W-:Y:S01]  /*7ca0*/  HMMA.16816.F32.BF16 R12, R112, R22.reuse, R12 ;  /* 0x00000016700c723c */ /* 0x080fe2000004180c */
[C---:B------:R-:W-:Y:S07]  /*7cb0*/  FMUL.FTZ R21, R102.reuse, R129 ;  /* 0x0000008166157220 */ /* 0x040fee0000410000 */
[C---:B------:R-:W-:Y:S07]  /*7cc0*/  HMMA.16816.F32.BF16 R16, R116.reuse, R22, R16 ;  /* 0x000000167410723c */ /* 0x040fee0000041810 */
[C---:B------:R-:W-:Y:S02]  /*7cd0*/  FMUL.FTZ R22, R101.reuse, R130 ;  /* 0x0000008265167220 */ /* 0x040fe40000410000 */
[----:B------:R-:W-:Y:S02]  /*7ce0*/  FMUL.FTZ R23, R101, R131 ;  /* 0x0000008365177220 */ /* 0x000fe40000410000 */
[----:B------:R-:W-:Y:S05]  /*7cf0*/  LDSM.16.MT88.4 R128, [R218+0x500] ;  /* 0x00050000da80783b */ /* 0x000fea0000004200 */
[-C--:B------:R-:W-:Y:S08]  /*7d00*/  HMMA.16816.F32.BF16 R20, R116, R36.reuse, R20 ;  /* 0x000000247414723c */ /* 0x080ff00000041814 */
[C---:B------:R-:W-:Y:S07]  /*7d10*/  HMMA.16816.F32.BF16 R24, R112.reuse, R36, R24 ;  /* 0x000000247018723c */ /* 0x040fee0000041818 */
[----:B------:R-:W-:Y:S01]  /*7d20*/  FMUL.FTZ R37, R102, R145 ;  /* 0x0000009166257220 */ /* 0x000fe20000410000 */
[-C--:B------:R-:W-:Y:S01]  /*7d30*/  HMMA.16816.F32.BF16 R28, R112, R38.reuse, R28 ;  /* 0x00000026701c723c */ /* 0x080fe2000004181c */
[----:B------:R1:W-:Y:S03]  /*7d40*/  MUFU.EX2 R145, R44 ;  /* 0x0000002c00917308 */ /* 0x0003e60000000800 */
[--C-:B------:R-:W-:Y:S04]  /*7d50*/  FFMA.FTZ R36, R193, c[0x0][0x2d0], -R111.reuse ;  /* 0x0000b400c1247a23 */ /* 0x100fe8000001086f */
[C---:B------:R-:W-:Y:S03]  /*7d60*/  HMMA.16816.F32.BF16 R32, R116.reuse, R38, R32 ;  /* 0x000000267420723c */ /* 0x040fe60000041820 */
[----:B------:R3:W4:Y:S04]  /*7d70*/  MUFU.EX2 R41, R36 ;  /* 0x0000002400297308 */ /* 0x0007280000000800 */
[C---:B------:R-:W-:Y:S02]  /*7d80*/  FMUL.FTZ R39, R101.reuse, R147 ;  /* 0x0000009365277220 */ /* 0x040fe40000410000 */
[----:B------:R-:W-:Y:S04]  /*7d90*/  FMUL.FTZ R38, R101, R146 ;  /* 0x0000009265267220 */ /* 0x000fe80000410000 */
[----:B------:R2:W-:Y:S01]  /*7da0*/  MUFU.EX2 R147, R106 ;  /* 0x0000006a00937308 */ /* 0x0005e20000000800 */
[----:B-1----:R-:W-:Y:S02]  /*7db0*/  FMUL.FTZ R44, R100, R152 ;  /* 0x00000098642c7220 */ /* 0x002fe40000410000 */
[----:B---3--:R-:W-:Y:S01]  /*7dc0*/  FMUL.FTZ R36, R102, R144 ;  /* 0x0000009066247220 */ /* 0x008fe20000410000 */
[----:B----4-:R-:W-:Y:S01]  /*7dd0*/  MOV R144, R41 ;  /* 0x0000002900907202 */ /* 0x010fe20000000f00 */
[----:B------:R-:W-:Y:S01]  /*7de0*/  FMUL.FTZ R41, R100, R149 ;  /* 0x0000009564297220 */ /* 0x000fe20000410000 */
[----:B------:R-:W-:Y:S01]  /*7df0*/  MOV R149, R56 ;  /* 0x0000003800957202 */ /* 0x000fe20000000f00 */
[--C-:B------:R-:W-:Y:S03]  /*7e00*/  FFMA.FTZ R56, R195, c[0x0][0x2d0], -R111.reuse ;  /* 0x0000b400c3387a23 */ /* 0x100fe6000001086f */
[-C--:B------:R-:W-:Y:S01]  /*7e10*/  HMMA.16816.F32.BF16 R36, R116, R52.reuse, R36 ;  /* 0x000000347424723c */ /* 0x080fe20000041824 */
[----:B------:R1:W-:Y:S01]  /*7e20*/  MUFU.EX2 R158, R56 ;  /* 0x00000038009e7308 */ /* 0x0003e20000000800 */
[--C-:B--2---:R-:W-:Y:S06]  /*7e30*/  FFMA.FTZ R106, R201, c[0x0][0x2d0], -R176.reuse ;  /* 0x0000b400c96a7a23 */ /* 0x104fec00000108b0 */
[C---:B------:R-:W-:Y:S03]  /*7e40*/  HMMA.16816.F32.BF16 R40, R112.reuse, R52, R40 ;  /* 0x000000347028723c */ /* 0x040fe60000041828 */
[----:B------:R2:W-:Y:S04]  /*7e50*/  MUFU.EX2 R151, R106 ;  /* 0x0000006a00977308 */ /* 0x0005e80000000800 */
[----:B------:R-:W-:Y:S01]  /*7e60*/  FFMA.FTZ R52, R196, c[0x0][0x2d0], -R111 ;  /* 0x0000b400c4347a23 */ /* 0x000fe2000001086f */
[-C--:B------:R-:W-:Y:S01]  /*7e70*/  HMMA.16816.F32.BF16 R44, R112, R54.reuse, R44 ;  /* 0x00000036702c723c */ /* 0x080fe2000004182c */
[----:B------:R-:W-:Y:S04]  /*7e80*/  FMUL.FTZ R53, R102, R161 ;  /* 0x000000a166357220 */ /* 0x000fe80000410000 */
[----:B------:R3:W4:Y:S03]  /*7e90*/  MUFU.EX2 R153, R52 ;  /* 0x0000003400997308 */ /* 0x0007260000000800 */
[C---:B------:R-:W-:Y:S01]  /*7ea0*/  HMMA.16816.F32.BF16 R48, R116.reuse, R54, R48 ;  /* 0x000000367430723c */ /* 0x040fe20000041830 */
[----:B-1----:R-:W-:Y:S06]  /*7eb0*/  FMUL.FTZ R56, R100, R164 ;  /* 0x000000a464387220 */ /* 0x002fec0000410000 */
[C---:B------:R-:W-:Y:S02]  /*7ec0*/  FMUL.FTZ R54, R101.reuse, R162 ;  /* 0x000000a265367220 */ /* 0x040fe40000410000 */
[----:B------:R-:W-:Y:S03]  /*7ed0*/  FMUL.FTZ R55, R101, R163 ;  /* 0x000000a365377220 */ /* 0x000fe60000410000 */
[--C-:B--2---:R-:W-:Y:S04]  /*7ee0*/  FFMA.FTZ R106, R203, c[0x0][0x2d0], -R3.reuse ;  /* 0x0000b400cb6a7a23 */ /* 0x104fe80000010803 */
[----:B------:R1:W-:Y:S01]  /*7ef0*/  MUFU.EX2 R148, R106 ;  /* 0x0000006a00947308 */ /* 0x0003e20000000800 */
[----:B---3--:R-:W-:Y:S07]  /*7f00*/  FMUL.FTZ R52, R102, R160 ;  /* 0x000000a066347220 */ /* 0x008fee0000410000 */
[-C--:B------:R-:W-:Y:S08]  /*7f10*/  HMMA.16816.F32.BF16 R52, R116, R120.reuse, R52 ;  /* 0x000000787434723c */ /* 0x080ff00000041834 */
[C---:B------:R-:W-:Y:S01]  /*7f20*/  HMMA.16816.F32.BF16 R56, R112.reuse, R120, R56 ;  /* 0x000000787038723c */ /* 0x040fe20000041838 */
[--C-:B-1----:R-:W-:Y:S07]  /*7f30*/  FFMA.FTZ R106, R204, c[0x0][0x2d0], -R3.reuse ;  /* 0x0000b400cc6a7a23 */ /* 0x102fee0000010803 */
[-C--:B------:R-:W-:Y:S01]  /*7f40*/  HMMA.16816.F32.BF16 R60, R112, R122.reuse, R60 ;  /* 0x0000007a703c723c */ /* 0x080fe2000004183c */
[----:B------:R1:W-:Y:S07]  /*7f50*/  MUFU.EX2 R152, R106 ;  /* 0x0000006a00987308 */ /* 0x0003ee0000000800 */
[C---:B------:R-:W-:Y:S01]  /*7f60*/  HMMA.16816.F32.BF16 R64, R116.reuse, R122, R64 ;  /* 0x0000007a7440723c */ /* 0x040fe20000041840 */
[----:B------:R-:W2:Y:S07]  /*7f70*/  LDSM.16.MT88.4 R120, [R218+0x2100] ;  /* 0x00210000da78783b */ /* 0x000eae0000004200 */
[-C--:B------:R-:W-:Y:S08]  /*7f80*/  HMMA.16816.F32.BF16 R68, R116, R124.reuse, R68 ;  /* 0x0000007c7444723c */ /* 0x080ff00000041844 */
[C---:B------:R-:W-:Y:S01]  /*7f90*/  HMMA.16816.F32.BF16 R72, R112.reuse, R124, R72 ;  /* 0x0000007c7048723c */ /* 0x040fe20000041848 */
[--C-:B-1----:R-:W-:Y:S04]  /*7fa0*/  FFMA.FTZ R106, R205, c[0x0][0x2d0], -R176.reuse ;  /* 0x0000b400cd6a7a23 */ /* 0x102fe800000108b0 */
[----:B------:R1:W-:Y:S03]  /*7fb0*/  MUFU.EX2 R156, R106 ;  /* 0x0000006a009c7308 */ /* 0x0003e60000000800 */
[-C--:B------:R-:W-:Y:S08]  /*7fc0*/  HMMA.16816.F32.BF16 R76, R112, R126.reuse, R76 ;  /* 0x0000007e704c723c */ /* 0x080ff0000004184c */
[C---:B------:R-:W-:Y:S01]  /*7fd0*/  HMMA.16816.F32.BF16 R80, R116.reuse, R126, R80 ;  /* 0x0000007e7450723c */ /* 0x040fe20000041850 */
[----:B------:R-:W3:Y:S07]  /*7fe0*/  LDSM.16.MT88.4 R124, [R217+0x500] ;  /* 0x00050000d97c783b */ /* 0x000eee0000004200 */
[-C--:B--2---:R-:W-:Y:S01]  /*7ff0*/  HMMA.16816.F32.BF16 R84, R116, R120.reuse, R84 ;  /* 0x000000787454723c */ /* 0x084fe20000041854 */
[--C-:B-1----:R-:W-:Y:S07]  /*8000*/  FFMA.FTZ R106, R206, c[0x0][0x2d0], -R176.reuse ;  /* 0x0000b400ce6a7a23 */ /* 0x102fee00000108b0 */
[C---:B------:R-:W-:Y:S01]  /*8010*/  HMMA.16816.F32.BF16 R88, R112.reuse, R120, R88 ;  /* 0x000000787058723c */ /* 0x040fe20000041858 */
[----:B------:R1:W2:Y:S07]  /*8020*/  MUFU.EX2 R154, R106 ;  /* 0x0000006a009a7308 */ /* 0x0002ae0000000800 */
[-C--:B------:R-:W-:Y:S07]  /*8030*/  HMMA.16816.F32.BF16 R92, R112, R122.reuse, R92 ;  /* 0x0000007a705c723c */ /* 0x080fee000004185c */
[----:B----4-:R-:W-:Y:S01]  /*8040*/  F2FP.BF16.PACK_AB R114, R158, R153 ;  /* 0x000000999e72723e */ /* 0x010fe200000010ff */
[----:B------:R-:W-:Y:S01]  /*8050*/  HMMA.16816.F32.BF16 R96, R116, R122, R96 ;  /* 0x0000007a7460723c */ /* 0x000fe20000041860 */
[----:B------:R-:W-:Y:S01]  /*8060*/  F2FP.BF16.PACK_AB R115, R216, R155 ;  /* 0x0000009bd873723e */ /* 0x000fe200000010ff */
[----:B------:R-:W4:Y:S02]  /*8070*/  LDSM.16.MT88.4 R120, [R217+0x1500] ;  /* 0x00150000d978783b */ /* 0x000f240000004200 */
[----:B------:R-:W-:Y:S02]  /*8080*/  F2FP.BF16.PACK_AB R112, R149, R144 ;  /* 0x000000909570723e */ /* 0x000fe400000010ff */
[----:B------:R-:W-:Y:S02]  /*8090*/  F2FP.BF16.PACK_AB R113, R150, R145 ;  /* 0x000000919671723e */ /* 0x000fe400000010ff */
[----:B------:R-:W-:Y:S01]  /*80a0*/  F2FP.BF16.PACK_AB R116, R151, R147 ;  /* 0x000000939774723e */ /* 0x000fe200000010ff */
[--C-:B-1----:R-:W-:Y:S03]  /*80b0*/  FFMA.FTZ R106, R207, c[0x0][0x2d0], -R3.reuse ;  /* 0x0000b400cf6a7a23 */ /* 0x102fe60000010803 */
[----:B--2---:R-:W-:Y:S01]  /*80c0*/  F2FP.BF16.PACK_AB R118, R154, R156 ;  /* 0x0000009c9a76723e */ /* 0x004fe200000010ff */
[-C--:B---3--:R-:W-:Y:S01]  /*80d0*/  HMMA.16816.F32.BF16 R4, R112, R124.reuse, R4 ;  /* 0x0000007c7004723c */ /* 0x088fe20000041804 */
[----:B------:R1:W-:Y:S01]  /*80e0*/  MUFU.EX2 R157, R106 ;  /* 0x0000006a009d7308 */ /* 0x0003e20000000800 */
[----:B------:R-:W-:Y:S01]  /*80f0*/  F2FP.BF16.PACK_AB R117, R152, R148 ;  /* 0x000000949875723e */ /* 0x000fe200000010ff */
[----:B-1----:R-:W-:Y:S08]  /*8100*/  FFMA.FTZ R106, R208, c[0x0][0x2d0], -R3 ;  /* 0x0000b400d06a7a23 */ /* 0x002ff00000010803 */
[----:B------:R1:W-:Y:S10]  /*8110*/  MUFU.EX2 R208, R107 ;  /* 0x0000006b00d07308 */ /* 0x0003f40000000800 */
[----:B------:R2:W3:Y:S01]  /*8120*/  MUFU.EX2 R146, R106 ;  /* 0x0000006a00927308 */ /* 0x0004e20000000800 */
[----:B-1----:R-:W-:Y:S01]  /*8130*/  FFMA.FTZ R107, R240, c[0x0][0x2d0], -R176 ;  /* 0x0000b400f06b7a23 */ /* 0x002fe200000108b0 */
[----:B------:R-:W-:Y:S08]  /*8140*/  MOV R240, R156 ;  /* 0x0000009c00f07202 */ /* 0x000ff00000000f00 */
[----:B------:R1:W-:Y:S01]  /*8150*/  MUFU.EX2 R204, R107 ;  /* 0x0000006b00cc7308 */ /* 0x0003e20000000800 */
[--C-:B--2---:R-:W-:Y:S01]  /*8160*/  FFMA.FTZ R106, R213, c[0x0][0x2d0], -R111.reuse ;  /* 0x0000b400d56a7a23 */ /* 0x104fe2000001086f */
[----:B---3--:R-:W-:Y:S02]  /*8170*/  F2FP.BF16.PACK_AB R119, R146, R157 ;  /* 0x0000009d9277723e */ /* 0x008fe400000010ff */
[----:B------:R-:W-:Y:S06]  /*8180*/  MOV R210, R146 ;  /* 0x0000009200d27202 */ /* 0x000fec0000000f00 */
[----:B------:R2:W-:Y:S01]  /*8190*/  MUFU.EX2 R139, R106 ;  /* 0x0000006a008b7308 */ /* 0x0005e20000000800 */
[----:B------:R-:W-:Y:S02]  /*81a0*/  MOV R146, R136 ;  /* 0x0000008800927202 */ /* 0x000fe40000000f00 */
[----:B------:R-:W-:Y:S01]  /*81b0*/  MOV R136, R134 ;  /* 0x0000008600887202 */ /* 0x000fe20000000f00 */
[C---:B------:R-:W-:Y:S01]  /*81c0*/  HMMA.16816.F32.BF16 R8, R116.reuse, R124, R8 ;  /* 0x0000007c7408723c */ /* 0x040fe20000041808 */
[----:B------:R-:W-:Y:S02]  /*81d0*/  MOV R134, R132 ;  /* 0x0000008400867202 */ /* 0x000fe40000000f00 */
[----:B------:R-:W-:Y:S05]  /*81e0*/  MOV R132, R177 ;  /* 0x000000b100847202 */ /* 0x000fea0000000f00 */
[-C--:B------:R-:W-:Y:S01]  /*81f0*/  HMMA.16816.F32.BF16 R12, R116, R126.reuse, R12 ;  /* 0x0000007e740c723c */ /* 0x080fe2000004180c */
[--C-:B-1----:R-:W-:Y:S07]  /*8200*/  FFMA.FTZ R107, R183, c[0x0][0x2d0], -R110.reuse ;  /* 0x0000b400b76b7a23 */ /* 0x102fee000001086e */
[C---:B------:R-:W-:Y:S01]  /*8210*/  HMMA.16816.F32.BF16 R16, R112.reuse, R126, R16 ;  /* 0x0000007e7010723c */ /* 0x040fe20000041810 */
[----:B------:R-:W1:Y:S01]  /*8220*/  LDSM.16.MT88.4 R124, [R218+0x1500] ;  /* 0x00150000da7c783b */ /* 0x000e620000004200 */
[----:B------:R-:W-:Y:S02]  /*8230*/  MUFU.EX2 R190, R107 ;  /* 0x0000006b00be7308 */ /* 0x000fe40000000800 */
[--C-:B--2---:R-:W-:Y:S04]  /*8240*/  FFMA.FTZ R106, R214, c[0x0][0x2d0], -R111.reuse ;  /* 0x0000b400d66a7a23 */ /* 0x104fe8000001086f */
[-C--:B------:R-:W-:Y:S04]  /*8250*/  HMMA.16816.F32.BF16 R20, R112, R128.reuse, R20 ;  /* 0x000000807014723c */ /* 0x080fe80000041814 */
[----:B------:R2:W3:Y:S04]  /*8260*/  MUFU.EX2 R140, R106 ;  /* 0x0000006a008c7308 */ /* 0x0004e80000000800 */
[C---:B------:R-:W-:Y:S06]  /*8270*/  HMMA.16816.F32.BF16 R24, R116.reuse, R128, R24 ;  /* 0x000000807418723c */ /* 0x040fec0000041818 */
[----:B------:R-:W-:Y:S02]  /*8280*/  MUFU.EX2 R107, R108 ;  /* 0x0000006c006b7308 */ /* 0x000fe40000000800 */
[-C--:B------:R-:W-:Y:S08]  /*8290*/  HMMA.16816.F32.BF16 R28, R116, R130.reuse, R28 ;  /* 0x00000082741c723c */ /* 0x080ff0000004181c */
[C---:B------:R-:W-:Y:S01]  /*82a0*/  HMMA.16816.F32.BF16 R32, R112.reuse, R130, R32 ;  /* 0x000000827020723c */ /* 0x040fe20000041820 */
[----:B------:R-:W1:Y:S03]  /*82b0*/  LDSM.16.MT88.4 R128, [R217+0x2500] ;  /* 0x00250000d980783b */ /* 0x000e660000004200 */
[--C-:B--2---:R-:W-:Y:S01]  /*82c0*/  FFMA.FTZ R106, R215, c[0x0][0x2d0], -R110.reuse ;  /* 0x0000b400d76a7a23 */ /* 0x104fe2000001086e */
[----:B---3--:R-:W-:Y:S02]  /*82d0*/  MOV R215, R140 ;  /* 0x0000008c00d77202 */ /* 0x008fe40000000f00 */
[----:B------:R-:W-:Y:S01]  /*82e0*/  MOV R140, R191 ;  /* 0x000000bf008c7202 */ /* 0x000fe20000000f00 */
[-C--:B----4-:R-:W-:Y:S01]  /*82f0*/  HMMA.16816.F32.BF16 R36, R112, R120.reuse, R36 ;  /* 0x000000787024723c */ /* 0x090fe20000041824 */
[----:B------:R2:W-:Y:S07]  /*8300*/  MUFU.EX2 R214, R106 ;  /* 0x0000006a00d67308 */ /* 0x0005ee0000000800 */
[C---:B------:R-:W-:Y:S08]  /*8310*/  HMMA.16816.F32.BF16 R40, R116.reuse, R120, R40 ;  /* 0x000000787428723c */ /* 0x040ff00000041828 */
[-C--:B------:R-:W-:Y:S08]  /*8320*/  HMMA.16816.F32.BF16 R44, R116, R122.reuse, R44 ;  /* 0x0000007a742c723c */ /* 0x080ff0000004182c */
[C---:B------:R-:W-:Y:S01]  /*8330*/  HMMA.16816.F32.BF16 R48, R112.reuse, R122, R48 ;  /* 0x0000007a7030723c */ /* 0x040fe20000041830 */
[--C-:B--2---:R-:W-:Y:S01]  /*8340*/  FFMA.FTZ R106, R237, c[0x0][0x2d0], -R110.reuse ;  /* 0x0000b400ed6a7a23 */ /* 0x104fe2000001086e */
[----:B------:R-:W2:Y:S02]  /*8350*/  LDSM.16.MT88.4 R120, [R218+0x2500] ;  /* 0x00250000da78783b */ /* 0x000ea40000004200 */
[----:B------:R-:W-:Y:S01]  /*8360*/  MOV R237, R139 ;  /* 0x0000008b00ed7202 */ /* 0x000fe20000000f00 */
[----:B------:R3:W4:Y:S01]  /*8370*/  MUFU.EX2 R213, R106 ;  /* 0x0000006a00d57308 */ /* 0x0007220000000800 */
[----:B------:R-:W-:Y:S02]  /*8380*/  MOV R139, R189 ;  /* 0x000000bd008b7202 */ /* 0x000fe40000000f00 */
[-C--:B-1----:R-:W-:Y:S08]  /*8390*/  HMMA.16816.F32.BF16 R52, R112, R124.reuse, R52 ;  /* 0x0000007c7034723c */ /* 0x082ff00000041834 */
[C---:B------:R-:W-:Y:S08]  /*83a0*/  HMMA.16816.F32.BF16 R56, R116.reuse, R124, R56 ;  /* 0x0000007c7438723c */ /* 0x040ff00000041838 */
[-C--:B------:R-:W-:Y:S01]  /*83b0*/  HMMA.16816.F32.BF16 R60, R116, R126.reuse, R60 ;  /* 0x0000007e743c723c */ /* 0x080fe2000004183c */
[----:B---3--:R-:W-:Y:S07]  /*83c0*/  FFMA.FTZ R106, R209, c[0x0][0x2d0], -R111 ;  /* 0x0000b400d16a7a23 */ /* 0x008fee000001086f */
[C---:B------:R-:W-:Y:S01]  /*83d0*/  HMMA.16816.F32.BF16 R64, R112.reuse, R126, R64 ;  /* 0x0000007e7040723c */ /* 0x040fe20000041840 */
[----:B------:R1:W3:Y:S01]  /*83e0*/  MUFU.EX2 R209, R106 ;  /* 0x0000006a00d17308 */ /* 0x0002e20000000800 */
[----:B------:R-:W3:Y:S06]  /*83f0*/  LDSM.16.MT88.4 R124, [R217+0x900] ;  /* 0x00090000d97c783b */ /* 0x000eec0000004200 */
[-C--:B------:R-:W-:Y:S08]  /*8400*/  HMMA.16816.F32.BF16 R68, R112, R128.reuse, R68 ;  /* 0x000000807044723c */ /* 0x080ff00000041844 */
[C---:B------:R-:W-:Y:S08]  /*8410*/  HMMA.16816.F32.BF16 R72, R116.reuse, R128, R72 ;  /* 0x000000807448723c */ /* 0x040ff00000041848 */
[-C--:B------:R-:W-:Y:S01]  /*8420*/  HMMA.16816.F32.BF16 R76, R116, R130.reuse, R76 ;  /* 0x00000082744c723c */ /* 0x080fe2000004184c */
[--C-:B-1----:R-:W-:Y:S03]  /*8430*/  FFMA.FTZ R106, R211, c[0x0][0x2d0], -R110.reuse ;  /* 0x0000b400d36a7a23 */ /* 0x102fe6000001086e */
[----:B------:R-:W-:Y:S01]  /*8440*/  MOV R211, R154 ;  /* 0x0000009a00d37202 */ /* 0x000fe20000000f00 */
[----:B------:R1:W-:Y:S03]  /*8450*/  MUFU.EX2 R207, R106 ;  /* 0x0000006a00cf7308 */ /* 0x0003e60000000800 */
[C---:B------:R-:W-:Y:S01]  /*8460*/  HMMA.16816.F32.BF16 R80, R112.reuse, R130, R80 ;  /* 0x000000827050723c */ /* 0x040fe20000041850 */
[----:B------:R-:W3:Y:S07]  /*8470*/  LDSM.16.MT88.4 R128, [R218+0x900] ;  /* 0x00090000da80783b */ /* 0x000eee0000004200 */
[-C--:B--2---:R-:W-:Y:S08]  /*8480*/  HMMA.16816.F32.BF16 R84, R112, R120.reuse, R84 ;  /* 0x000000787054723c */ /* 0x084ff00000041854 */
[C---:B------:R-:W-:Y:S01]  /*8490*/  HMMA.16816.F32.BF16 R88, R116.reuse, R120, R88 ;  /* 0x000000787458723c */ /* 0x040fe20000041858 */
[----:B-1----:R-:W-:Y:S03]  /*84a0*/  FFMA.FTZ R106, R212, c[0x0][0x2d0], -R110 ;  /* 0x0000b400d46a7a23 */ /* 0x002fe6000001086e */
[----:B------:R-:W-:Y:S04]  /*84b0*/  MOV R212, R158 ;  /* 0x0000009e00d47202 */ /* 0x000fe80000000f00 */
[-C--:B------:R-:W-:Y:S01]  /*84c0*/  HMMA.16816.F32.BF16 R92, R116, R122.reuse, R92 ;  /* 0x0000007a745c723c */ /* 0x080fe2000004185c */
[----:B------:R1:W2:Y:S07]  /*84d0*/  MUFU.EX2 R206, R106 ;  /* 0x0000006a00ce7308 */ /* 0x0002ae0000000800 */
[----:B------:R-:W-:Y:S01]  /*84e0*/  HMMA.16816.F32.BF16 R96, R112, R122, R96 ;  /* 0x0000007a7060723c */ /* 0x000fe20000041860 */
[----:B------:R-:W2:Y:S06]  /*84f0*/  LDSM.16.MT88.4 R120, [R217+0x1900] ;  /* 0x00190000d978783b */ /* 0x000eac0000004200 */
[----:B------:R-:W-:Y:S02]  /*8500*/  F2FP.BF16.PACK_AB R112, R215, R237 ;  /* 0x000000edd770723e */ /* 0x000fe400000010ff */
[----:B----4-:R-:W-:Y:S03]  /*8510*/  F2FP.BF16.PACK_AB R113, R213, R214 ;  /* 0x000000d6d571723e */ /* 0x010fe600000010ff */
[----:B---3--:R-:W-:Y:S01]  /*8520*/  F2FP.BF16.PACK_AB R114, R208, R209 ;  /* 0x000000d1d072723e */ /* 0x008fe200000010ff */
[--C-:B-1----:R-:W-:Y:S01]  /*8530*/  FFMA.FTZ R106, R239, c[0x0][0x2d0], -R176.reuse ;  /* 0x0000b400ef6a7a23 */ /* 0x102fe200000108b0 */
[----:B--2---:R-:W-:Y:S02]  /*8540*/  F2FP.BF16.PACK_AB R115, R206, R207 ;  /* 0x000000cfce73723e */ /* 0x004fe400000010ff */
[----:B------:R-:W-:Y:S01]  /*8550*/  MOV R239, R157 ;  /* 0x0000009d00ef7202 */ /* 0x000fe20000000f00 */
[----:B------:R1:W2:Y:S04]  /*8560*/  MUFU.EX2 R205, R106 ;  /* 0x0000006a00cd7308 */ /* 0x0002a80000000800 */
[-C--:B------:R-:W-:Y:S01]  /*8570*/  HMMA.16816.F32.BF16 R4, R112, R124.reuse, R4 ;  /* 0x0000007c7004723c */ /* 0x080fe20000041804 */
[--C-:B-1----:R-:W-:Y:S01]  /*8580*/  FFMA.FTZ R106, R241, c[0x0][0x2d0], -R3.reuse ;  /* 0x0000b400f16a7a23 */ /* 0x102fe20000010803 */
[----:B--2---:R-:W-:Y:S02]  /*8590*/  F2FP.BF16.PACK_AB R116, R204, R205 ;  /* 0x000000cdcc74723e */ /* 0x004fe400000010ff */
[----:B------:R-:W-:Y:S02]  /*85a0*/  MOV R241, R155 ;  /* 0x0000009b00f17202 */ /* 0x000fe40000000f00 */
[----:B------:R1:W-:Y:S02]  /*85b0*/  MUFU.EX2 R202, R106 ;  /* 0x0000006a00ca7308 */ /* 0x0003e40000000800 */
[--C-:B-1----:R-:W-:Y:S01]  /*85c0*/  FFMA.FTZ R106, R242, c[0x0][0x2d0], -R3.reuse ;  /* 0x0000b400f26a7a23 */ /* 0x102fe20000010803 */
[----:B------:R-:W-:Y:S07]  /*85d0*/  MOV R242, R153 ;  /* 0x0000009900f27202 */ /* 0x000fee0000000f00 */
[----:B------:R1:W2:Y:S02]  /*85e0*/  MUFU.EX2 R203, R106 ;  /* 0x0000006a00cb7308 */ /* 0x0002a40000000800 */
[--C-:B-1----:R-:W-:Y:S01]  /*85f0*/  FFMA.FTZ R106, R243, c[0x0][0x2d0], -R176.reuse ;  /* 0x0000b400f36a7a23 */ /* 0x102fe200000108b0 */
[----:B--2---:R-:W-:Y:S02]  /*8600*/  F2FP.BF16.PACK_AB R117, R203, R202 ;  /* 0x000000cacb75723e */ /* 0x004fe400000010ff */
[----:B------:R-:W-:Y:S05]  /*8610*/  MOV R243, R152 ;  /* 0x0000009800f37202 */ /* 0x000fea0000000f00 */
[----:B------:R1:W-:Y:S02]  /*8620*/  MUFU.EX2 R200, R106 ;  /* 0x0000006a00c87308 */ /* 0x0003e40000000800 */
[----:B-1----:R-:W-:Y:S01]  /*8630*/  FFMA.FTZ R106, R244, c[0x0][0x2d0], -R176 ;  /* 0x0000b400f46a7a23 */ /* 0x002fe200000108b0 */
        /* <DEDUP_REMOVED lines=12> */
[----:B------:R1:W-:Y:S01]  /*8700*/  MUFU.EX2 R197, R106 ;  /* 0x0000006a00c57308 */ /* 0x0003e20000000800 */
[C---:B------:R-:W-:Y:S08]  /*8710*/  HMMA.16816.F32.BF16 R8, R116.reuse, R124, R8 ;  /* 0x0000007c7408723c */ /* 0x040ff00000041808 */
[-C--:B------:R-:W-:Y:S08]  /*8720*/  HMMA.16816.F32.BF16 R12, R116, R126.reuse, R12 ;  /* 0x0000007e740c723c */ /* 0x080ff0000004180c */
[C---:B------:R-:W-:Y:S01]  /*8730*/  HMMA.16816.F32.BF16 R16, R112.reuse, R126, R16 ;  /* 0x0000007e7010723c */ /* 0x040fe20000041810 */
[----:B------:R-:W2:Y:S03]  /*8740*/  LDSM.16.MT88.4 R124, [R218+0x1900] ;  /* 0x00190000da7c783b */ /* 0x000ea60000004200 */
[--C-:B-1----:R-:W-:Y:S01]  /*8750*/  FFMA.FTZ R106, R248, c[0x0][0x2d0], -R111.reuse ;  /* 0x0000b400f86a7a23 */ /* 0x102fe2000001086f */
[----:B------:R-:W-:Y:S02]  /*8760*/  MOV R248, R147 ;  /* 0x0000009300f87202 */ /* 0x000fe40000000f00 */
[----:B------:R-:W-:Y:S01]  /*8770*/  MOV R147, R184 ;  /* 0x000000b800937202 */ /* 0x000fe20000000f00 */
[-C--:B------:R-:W-:Y:S01]  /*8780*/  HMMA.16816.F32.BF16 R20, R112, R128.reuse, R20 ;  /* 0x000000807014723c */ /* 0x080fe20000041814 */
[----:B------:R1:W3:Y:S07]  /*8790*/  MUFU.EX2 R196, R106 ;  /* 0x0000006a00c47308 */ /* 0x0002ee0000000800 */
[C---:B------:R-:W-:Y:S08]  /*87a0*/  HMMA.16816.F32.BF16 R24, R116.reuse, R128, R24 ;  /* 0x000000807418723c */ /* 0x040ff00000041818 */
[-C--:B------:R-:W-:Y:S08]  /*87b0*/  HMMA.16816.F32.BF16 R28, R116, R130.reuse, R28 ;  /* 0x00000082741c723c */ /* 0x080ff0000004181c */
[C---:B------:R-:W-:Y:S01]  /*87c0*/  HMMA.16816.F32.BF16 R32, R112.reuse, R130, R32 ;  /* 0x000000827020723c */ /* 0x040fe20000041820 */
[--C-:B-1----:R-:W-:Y:S01]  /*87d0*/  FFMA.FTZ R106, R249, c[0x0][0x2d0], -R110.reuse ;  /* 0x0000b400f96a7a23 */ /* 0x102fe2000001086e */
[----:B------:R-:W1:Y:S02]  /*87e0*/  LDSM.16.MT88.4 R128, [R217+0x2900] ;  /* 0x00290000d980783b */ /* 0x000e640000004200 */
[----:B---3--:R-:W-:Y:S01]  /*87f0*/  F2FP.BF16.PACK_AB R108, R196, R197 ;  /* 0x000000c5c46c723e */ /* 0x008fe200000010ff */
[----:B------:R3:W-:Y:S01]  /*8800*/  MUFU.EX2 R194, R106 ;  /* 0x0000006a00c27308 */ /* 0x0007e20000000800 */
[----:B------:R-:W-:Y:S02]  /*8810*/  MOV R249, R145 ;  /* 0x0000009100f97202 */ /* 0x000fe40000000f00 */
[-C--:B------:R-:W-:Y:S01]  /*8820*/  HMMA.16816.F32.BF16 R36, R112, R120.reuse, R36 ;  /* 0x000000787024723c */ /* 0x080fe20000041824 */
[----:B------:R-:W-:Y:S07]  /*8830*/  MOV R145, R140 ;  /* 0x0000008c00917202 */ /* 0x000fee0000000f00 */
[C---:B------:R-:W-:Y:S08]  /*8840*/  HMMA.16816.F32.BF16 R40, R116.reuse, R120, R40 ;  /* 0x000000787428723c */ /* 0x040ff00000041828 */
[-C--:B------:R-:W-:Y:S01]  /*8850*/  HMMA.16816.F32.BF16 R44, R116, R122.reuse, R44 ;  /* 0x0000007a742c723c */ /* 0x080fe2000004182c */
[--C-:B---3--:R-:W-:Y:S03]  /*8860*/  FFMA.FTZ R106, R250, c[0x0][0x2d0], -R110.reuse ;  /* 0x0000b400fa6a7a23 */ /* 0x108fe6000001086e */
[----:B------:R-:W-:Y:S04]  /*8870*/  MOV R250, R144 ;  /* 0x0000009000fa7202 */ /* 0x000fe80000000f00 */
[C---:B------:R-:W-:Y:S01]  /*8880*/  HMMA.16816.F32.BF16 R48, R112.reuse, R122, R48 ;  /* 0x0000007a7030723c */ /* 0x040fe20000041830 */
[----:B------:R3:W-:Y:S01]  /*8890*/  MUFU.EX2 R195, R106 ;  /* 0x0000006a00c37308 */ /* 0x0007e20000000800 */
[----:B------:R-:W4:Y:S02]  /*88a0*/  LDSM.16.MT88.4 R120, [R218+0x2900] ;  /* 0x00290000da78783b */ /* 0x000f240000004200 */
[----:B------:R-:W-:Y:S04]  /*88b0*/  MOV R144, R141 ;  /* 0x0000008d00907202 */ /* 0x000fe80000000f00 */
[-C--:B--2---:R-:W-:Y:S08]  /*88c0*/  HMMA.16816.F32.BF16 R52, R112, R124.reuse, R52 ;  /* 0x0000007c7034723c */ /* 0x084ff00000041834 */
[C---:B------:R-:W-:Y:S08]  /*88d0*/  HMMA.16816.F32.BF16 R56, R116.reuse, R124, R56 ;  /* 0x0000007c7438723c */ /* 0x040ff00000041838 */
[-C--:B------:R-:W-:Y:S01]  /*88e0*/  HMMA.16816.F32.BF16 R60, R116, R126.reuse, R60 ;  /* 0x0000007e743c723c */ /* 0x080fe2000004183c */
[--C-:B---3--:R-:W-:Y:S04]  /*88f0*/  FFMA.FTZ R106, R180, c[0x0][0x2d0], -R111.reuse ;  /* 0x0000b400b46a7a23 */ /* 0x108fe8000001086f */
[----:B------:R2:W-:Y:S03]  /*8900*/  MUFU.EX2 R192, R106 ;  /* 0x0000006a00c07308 */ /* 0x0005e60000000800 */
[C---:B------:R-:W-:Y:S01]  /*8910*/  HMMA.16816.F32.BF16 R64, R112.reuse, R126, R64 ;  /* 0x0000007e7040723c */ /* 0x040fe20000041840 */
[----:B------:R-:W3:Y:S07]  /*8920*/  LDSM.16.MT88.4 R124, [R217+0xd00] ;  /* 0x000d0000d97c783b */ /* 0x000eee0000004200 */
[-C--:B-1----:R-:W-:Y:S08]  /*8930*/  HMMA.16816.F32.BF16 R68, R112, R128.reuse, R68 ;  /* 0x000000807044723c */ /* 0x082ff00000041844 */
[C---:B------:R-:W-:Y:S01]  /*8940*/  HMMA.16816.F32.BF16 R72, R116.reuse, R128, R72 ;  /* 0x000000807448723c */ /* 0x040fe20000041848 */
[----:B--2---:R-:W-:Y:S07]  /*8950*/  FFMA.FTZ R106, R181, c[0x0][0x2d0], -R111 ;  /* 0x0000b400b56a7a23 */ /* 0x004fee000001086f */
[-C--:B------:R-:W-:Y:S01]  /*8960*/  HMMA.16816.F32.BF16 R76, R116, R130.reuse, R76 ;  /* 0x00000082744c723c */ /* 0x080fe2000004184c */
[----:B------:R1:W2:Y:S07]  /*8970*/  MUFU.EX2 R193, R106 ;  /* 0x0000006a00c17308 */ /* 0x0002ae0000000800 */
[C---:B------:R-:W-:Y:S08]  /*8980*/  HMMA.16816.F32.BF16 R80, R112.reuse, R130, R80 ;  /* 0x000000827050723c */ /* 0x040ff00000041850 */
[-C--:B----4-:R-:W-:Y:S08]  /*8990*/  HMMA.16816.F32.BF16 R84, R112, R120.reuse, R84 ;  /* 0x000000787054723c */ /* 0x090ff00000041854 */
[C---:B------:R-:W-:Y:S01]  /*89a0*/  HMMA.16816.F32.BF16 R88, R116.reuse, R120, R88 ;  /* 0x000000787458723c */ /* 0x040fe20000041858 */
[----:B-1----:R-:W-:Y:S02]  /*89b0*/  FFMA.FTZ R106, R182, c[0x0][0x2d0], -R110 ;  /* 0x0000b400b66a7a23 */ /* 0x002fe4000001086e */
[----:B------:R-:W-:Y:S01]  /*89c0*/  LDSM.16.MT88.4 R180, [R217+0x2d00] ;  /* 0x002d0000d9b4783b */ /* 0x000fe20000004200 */
[----:B--2---:R-:W-:Y:S01]  /*89d0*/  F2FP.BF16.PACK_AB R110, R193, R192 ;  /* 0x000000c0c16e723e */ /* 0x004fe200000010ff */
[----:B------:R1:W2:Y:S03]  /*89e0*/  MUFU.EX2 R191, R106 ;  /* 0x0000006a00bf7308 */ /* 0x0002a60000000800 */
[-C--:B------:R-:W-:Y:S08]  /*89f0*/  HMMA.16816.F32.BF16 R92, R116, R122.reuse, R92 ;  /* 0x0000007a745c723c */ /* 0x080ff0000004185c */
[----:B------:R-:W-:Y:S01]  /*8a00*/  HMMA.16816.F32.BF16 R96, R112, R122, R96 ;  /* 0x0000007a7060723c */ /* 0x000fe20000041860 */
[--C-:B-1----:R-:W-:Y:S03]  /*8a10*/  FFMA.FTZ R106, R251, c[0x0][0x2d0], -R176.reuse ;  /* 0x0000b400fb6a7a23 */ /* 0x102fe600000108b0 */
[----:B--2---:R-:W-:Y:S01]  /*8a20*/  F2FP.BF16.PACK_AB R111, R190, R191 ;  /* 0x000000bfbe6f723e */ /* 0x004fe200000010ff */
[----:B------:R1:W-:Y:S02]  /*8a30*/  MUFU.EX2 R189, R106 ;  /* 0x0000006a00bd7308 */ /* 0x0003e40000000800 */
[--C-:B-1----:R-:W-:Y:S08]  /*8a40*/  FFMA.FTZ R106, R252, c[0x0][0x2d0], -R176.reuse ;  /* 0x0000b400fc6a7a23 */ /* 0x102ff000000108b0 */
[----:B------:R1:W-:Y:S02]  /*8a50*/  MUFU.EX2 R188, R106 ;  /* 0x0000006a00bc7308 */ /* 0x0003e40000000800 */
[--C-:B-1----:R-:W-:Y:S08]  /*8a60*/  FFMA.FTZ R106, R187, c[0x0][0x2d0], -R3.reuse ;  /* 0x0000b400bb6a7a23 */ /* 0x102ff00000010803 */
[----:B------:R1:W-:Y:S02]  /*8a70*/  MUFU.EX2 R187, R106 ;  /* 0x0000006a00bb7308 */ /* 0x0003e40000000800 */
[--C-:B-1----:R-:W-:Y:S01]  /*8a80*/  FFMA.FTZ R106, R143, c[0x0][0x2d0], -R3.reuse ;  /* 0x0000b4008f6a7a23 */ /* 0x102fe20000010803 */
[----:B------:R-:W-:Y:S01]  /*8a90*/  MOV R143, R142 ;  /* 0x0000008e008f7202 */ /* 0x000fe20000000f00 */
[----:B------:R-:W-:Y:S01]  /*8aa0*/  FFMA.FTZ R3, R109, c[0x0][0x2d0], -R3 ;  /* 0x0000b4006d037a23 */ /* 0x000fe20000010803 */
[----:B------:R-:W-:Y:S02]  /*8ab0*/  MOV R142, R139 ;  /* 0x0000008b008e7202 */ /* 0x000fe40000000f00 */
[----:B------:R-:W-:Y:S03]  /*8ac0*/  MOV R139, R186 ;  /* 0x000000ba008b7202 */ /* 0x000fe60000000f00 */
[----:B------:R1:W2:Y:S01]  /*8ad0*/  MUFU.EX2 R186, R106 ;  /* 0x0000006a00ba7308 */ /* 0x0002a20000000800 */
[----:B------:R-:W-:Y:S02]  /*8ae0*/  F2FP.BF16.PACK_AB R109, R195, R194 ;  /* 0x000000c2c36d723e */ /* 0x000fe400000010ff */
[----:B------:R-:W-:Y:S02]  /*8af0*/  MOV R251, R143 ;  /* 0x0000008f00fb7202 */ /* 0x000fe40000000f00 */
[----:B------:R-:W-:Y:S02]  /*8b00*/  MOV R252, R142 ;  /* 0x0000008e00fc7202 */ /* 0x000fe40000000f00 */
[----:B------:R-:W4:Y:S01]  /*8b10*/  LDSM.16.MT88.4 R140, [R218+0xd00] ;  /* 0x000d0000da8c783b */ /* 0x000f220000004200 */
[-C--:B---3--:R-:W-:Y:S07]  /*8b20*/  HMMA.16816.F32.BF16 R116, R108, R124.reuse, R4 ;  /* 0x0000007c6c74723c */ /* 0x088fee0000041804 */
[----:B------:R-:W-:Y:S02]  /*8b30*/  MOV R7, R179 ;  /* 0x000000b300077202 */ /* 0x000fe40000000f00 */
[----:B------:R-:W-:Y:S03]  /*8b40*/  MOV R5, R146 ;  /* 0x0000009200057202 */ /* 0x000fe60000000f00 */
[----:B------:R-:W-:Y:S02]  /*8b50*/  MOV R6, R145 ;  /* 0x0000009100067202 */ /* 0x000fe40000000f00 */
[----:B------:R-:W-:Y:S01]  /*8b60*/  MOV R4, R147 ;  /* 0x0000009300047202 */ /* 0x000fe20000000f00 */
[--C-:B-1----:R-:W-:Y:S01]  /*8b70*/  FFMA.FTZ R106, R185, c[0x0][0x2d0], -R176.reuse ;  /* 0x0000b400b96a7a23 */ /* 0x102fe200000108b0 */
[----:B--2---:R-:W-:Y:S03]  /*8b80*/  F2FP.BF16.PACK_AB R177, R186, R187 ;  /* 0x000000bbbab1723e */ /* 0x004fe600000010ff */
[----:B------:R1:W-:Y:S02]  /*8b90*/  MUFU.EX2 R185, R106 ;  /* 0x0000006a00b97308 */ /* 0x0003e40000000800 */
[----:B-1----:R-:W-:Y:S01]  /*8ba0*/  FFMA.FTZ R106, R159, c[0x0][0x2d0], -R176 ;  /* 0x0000b4009f6a7a23 */ /* 0x002fe200000108b0 */
[----:B------:R-:W-:Y:S01]  /*8bb0*/  F2FP.BF16.PACK_AB R176, R188, R189 ;  /* 0x000000bdbcb0723e */ /* 0x000fe200000010ff */
[----:B------:R-:W1:Y:S06]  /*8bc0*/  LDSM.16.MT88.4 R156, [R217+0x1d00] ;  /* 0x001d0000d99c783b */ /* 0x000e6c0000004200 */
[----:B------:R-:W-:Y:S10]  /*8bd0*/  MUFU.EX2 R184, R106 ;  /* 0x0000006a00b87308 */ /* 0x000ff40000000800 */
[----:B------:R2:W3:Y:S02]  /*8be0*/  MUFU.EX2 R106, R3 ;  /* 0x00000003006a7308 */ /* 0x0004e40000000800 */
[----:B--2---:R-:W-:Y:S02]  /*8bf0*/  MOV R3, R135 ;  /* 0x0000008700037202 */ /* 0x004fe40000000f00 */
[----:B---3--:R-:W-:Y:S02]  /*8c00*/  F2FP.BF16.PACK_AB R179, R106, R107 ;  /* 0x0000006b6ab3723e */ /* 0x008fe400000010ff */
[----:B------:R-:W-:Y:S02]  /*8c10*/  MOV R135, R133 ;  /* 0x0000008500877202 */ /* 0x000fe40000000f00 */
[----:B------:R-:W-:Y:S02]  /*8c20*/  MOV R133, R178 ;  /* 0x000000b200857202 */ /* 0x000fe40000000f00 */
[----:B------:R-:W-:Y:S07]  /*8c30*/  F2FP.BF16.PACK_AB R178, R184, R185 ;  /* 0x000000b9b8b2723e */ /* 0x000fee00000010ff */
[C---:B------:R-:W-:Y:S07]  /*8c40*/  HMMA.16816.F32.BF16 R112, R176.reuse, R124, R8 ;  /* 0x0000007cb070723c */ /* 0x040fee0000041808 */
[----:B------:R-:W-:Y:S01]  /*8c50*/  MOV R10, R137 ;  /* 0x00000089000a7202 */ /* 0x000fe20000000f00 */
[-C--:B------:R-:W-:Y:S01]  /*8c60*/  HMMA.16816.F32.BF16 R120, R176, R126.reuse, R12 ;  /* 0x0000007eb078723c */ /* 0x080fe2000004180c */
[----:B------:R-:W-:Y:S03]  /*8c70*/  MOV R11, R144 ;  /* 0x00000090000b7202 */ /* 0x000fe60000000f00 */
[----:B------:R-:W-:Y:S02]  /*8c80*/  MOV R9, R139 ;  /* 0x0000008b00097202 */ /* 0x000fe40000000f00 */
[----:B------:R-:W-:Y:S02]  /*8c90*/  MOV R8, R138 ;  /* 0x0000008a00087202 */ /* 0x000fe40000000f00 */
[C---:B------:R-:W-:Y:S01]  /*8ca0*/  HMMA.16816.F32.BF16 R124, R108.reuse, R126, R16 ;  /* 0x0000007e6c7c723c */ /* 0x040fe20000041810 */
[----:B------:R-:W2:Y:S03]  /*8cb0*/  LDL.LU R19, [R1+0x14] ;  /* 0x0000140001137983 */ /* 0x000ea60000300800 */
[----:B------:R-:W-:Y:S02]  /*8cc0*/  MOV R15, R133 ;  /* 0x00000085000f7202 */ /* 0x000fe40000000f00 */
[----:B------:R-:W-:Y:S02]  /*8cd0*/  MOV R13, R135 ;  /* 0x00000087000d7202 */ /* 0x000fe40000000f00 */
[-C--:B----4-:R-:W-:Y:S01]  /*8ce0*/  HMMA.16816.F32.BF16 R128, R108, R140.reuse, R20 ;  /* 0x0000008c6c80723c */ /* 0x090fe20000041814 */
[----:B------:R-:W-:Y:S03]  /*8cf0*/  MOV R18, R132 ;  /* 0x0000008400127202 */ /* 0x000fe60000000f00 */
[----:B------:R-:W-:Y:S02]  /*8d00*/  MOV R14, R134 ;  /* 0x00000086000e7202 */ /* 0x000fe40000000f00 */
[----:B------:R-:W-:Y:S02]  /*8d10*/  MOV R12, R136 ;  /* 0x00000088000c7202 */ /* 0x000fe40000000f00 */
[C---:B------:R-:W-:Y:S08]  /*8d20*/  HMMA.16816.F32.BF16 R132, R176.reuse, R140, R24 ;  /* 0x0000008cb084723c */ /* 0x040ff00000041818 */
        /* <DEDUP_REMOVED lines=13> */
[C---:B------:R-:W-:Y:S01]  /*8e00*/  HMMA.16816.F32.BF16 R80, R108.reuse, R182, R80 ;  /* 0x000000b66c50723c */ /* 0x040fe20000041850 */
[----:B--2---:R-:W-:Y:S03]  /*8e10*/  FFMA.FTZ R102, R102, R19, R18 ;  /* 0x0000001366667223 */ /* 0x004fe60000010012 */
[----:B------:R-:W-:Y:S02]  /*8e20*/  MOV R18, R5 ;  /* 0x0000000500127202 */ /* 0x000fe40000000f00 */
[----:B------:R-:W-:Y:S01]  /*8e30*/  MOV R5, R6 ;  /* 0x0000000600057202 */ /* 0x000fe20000000f00 */
[----:B------:R-:W-:Y:S01]  /*8e40*/  FADD.FTZ R9, R9, R102 ;  /* 0x0000006609097221 */ /* 0x000fe20000010000 */
[----:B------:R-:W-:Y:S04]  /*8e50*/  MOV R6, R7 ;  /* 0x0000000700067202 */ /* 0x000fe80000000f00 */
[----:B------:R-:W-:Y:S02]  /*8e60*/  MOV R7, R3 ;  /* 0x0000000300077202 */ /* 0x000fe40000000f00 */
        /* <DEDUP_REMOVED lines=16> */
[----:B------:R1:W5:Y:S01]  /*8f70*/  LDL.LU R216, [R1+0x54] ;  /* 0x0000540001d87983 */ /* 0x0003620000300800 */
[----:B------:R-:W-:Y:S02]  /*8f80*/  MOV R19, R12 ;  /* 0x0000000c00137202 */ /* 0x000fe40000000f00 */
[----:B------:R-:W-:Y:S01]  /*8f90*/  MOV R12, R13 ;  /* 0x0000000d000c7202 */ /* 0x000fe20000000f00 */
[----:B------:R-:W2:Y:S01]  /*8fa0*/  LDL.LU R17, [R1+0x18] ;  /* 0x0000180001117983 */ /* 0x000ea20000300800 */
[----:B------:R-:W-:Y:S02]  /*8fb0*/  MOV R13, R14 ;  /* 0x0000000e000d7202 */ /* 0x000fe40000000f00 */
[----:B------:R-:W-:Y:S01]  /*8fc0*/  MOV R14, R15 ;  /* 0x0000000f000e7202 */ /* 0x000fe20000000f00 */
[----:B------:R-:W3:Y:S01]  /*8fd0*/  LDL.LU R16, [R1+0x1c] ;  /* 0x00001c0001107983 */ /* 0x000ee20000300800 */
[----:B------:R-:W-:Y:S02]  /*8fe0*/  MOV R15, R10 ;  /* 0x0000000a000f7202 */ /* 0x000fe40000000f00 */
[----:B------:R-:W-:Y:S02]  /*8ff0*/  MOV R10, R4 ;  /* 0x00000004000a7202 */ /* 0x000fe40000000f00 */
[----:B------:R-:W4:Y:S01]  /*9000*/  LDL.LU R4, [R1+0x20] ;  /* 0x0000200001047983 */ /* 0x000f220000300800 */
[----:B--2---:R-:W-:Y:S01]  /*9010*/  FFMA.FTZ R101, R101, R17, R18 ;  /* 0x0000001165657223 */ /* 0x004fe20000010012 */
[----:B------:R-:W-:Y:S02]  /*9020*/  MOV R18, R13 ;  /* 0x0000000d00127202 */ /* 0x000fe40000000f00 */
[----:B------:R-:W-:Y:S01]  /*9030*/  MOV R13, R15 ;  /* 0x0000000f000d7202 */ /* 0x000fe20000000f00 */
[----:B---3--:R-:W-:Y:S01]  /*9040*/  FFMA.FTZ R100, R100, R16, R19 ;  /* 0x0000001064647223 */ /* 0x008fe20000010013 */
[----:B------:R-:W-:Y:S01]  /*9050*/  MOV R15, R5 ;  /* 0x00000005000f7202 */ /* 0x000fe20000000f00 */
[----:B------:R-:W-:Y:S01]  /*9060*/  FADD.FTZ R12, R12, R101 ;  /* 0x000000650c0c7221 */ /* 0x000fe20000010000 */
[----:B------:R-:W-:Y:S01]  /*9070*/  MOV R19, R14 ;  /* 0x0000000e00137202 */ /* 0x000fe20000000f00 */
[----:B------:R-:W-:Y:S01]  /*9080*/  FADD.FTZ R8, R8, R100 ;  /* 0x0000006408087221 */ /* 0x000fe20000010000 */
[----:B------:R-:W-:Y:S01]  /*9090*/  MOV R14, R10 ;  /* 0x0000000a000e7202 */ /* 0x000fe20000000f00 */
[----:B----4-:R-:W-:Y:S01]  /*90a0*/  FFMA.FTZ R0, R0, R4, R11 ;  /* 0x0000000400007223 */ /* 0x010fe2000001000b */
[----:B------:R-:W-:Y:S01]  /*90b0*/  MOV R10, R6 ;  /* 0x00000006000a7202 */ /* 0x000fe20000000f00 */
[----:B------:R-:W-:Y:S01]  /*90c0*/  FADD.FTZ R9, R19, R9 ;  /* 0x0000000913097221 */ /* 0x000fe20000010000 */
[----:B------:R-:W-:Y:S01]  /*90d0*/  MOV R11, R7 ;  /* 0x00000007000b7202 */ /* 0x000fe20000000f00 */
[----:B------:R-:W-:Y:S01]  /*90e0*/  FADD.FTZ R0, R18, R0 ;  /* 0x0000000012007221 */ /* 0x000fe20000010000 */
[----:B------:R-:W2:Y:S01]  /*90f0*/  LDSM.16.MT88.4 R4, [R218+0x2d00] ;  /* 0x002d0000da04783b */ /* 0x000ea20000004200 */
[----:B------:R-:W-:Y:S01]  /*9100*/  FADD.FTZ R12, R13, R12 ;  /* 0x0000000c0d0c7221 */ /* 0x000fe20000010000 */
[----:B------:R-:W-:Y:S01]  /*9110*/  MOV R100, R104 ;  /* 0x0000006800647202 */ /* 0x000fe20000000f00 */
[----:B------:R-:W-:Y:S02]  /*9120*/  FADD.FTZ R8, R14, R8 ;  /* 0x000000080e087221 */ /* 0x000fe40000010000 */
        /* <DEDUP_REMOVED lines=17> */
[----:B------:R-:W-:Y:S01]  /*9240*/  FADD.FTZ R0, R240, R10 ;  /* 0x0000000af0007221 */ /* 0x000fe20000010000 */
[-C--:B--2---:R-:W-:Y:S01]  /*9250*/  HMMA.16816.F32.BF16 R84, R108, R4.reuse, R84 ;  /* 0x000000046c54723c */ /* 0x084fe20000041854 */
[----:B------:R-:W-:Y:S02]  /*9260*/  FADD.FTZ R11, R212, R8 ;  /* 0x00000008d40b7221 */ /* 0x000fe40000010000 */
[----:B------:R-:W-:Y:S02]  /*9270*/  FADD.FTZ R10, R211, R3 ;  /* 0x00000003d30a7221 */ /* 0x000fe40000010000 */
[----:B------:R-:W-:Y:S02]  /*9280*/  FADD.FTZ R8, R237, R12 ;  /* 0x0000000ced087221 */ /* 0x000fe40000010000 */
[----:B------:R-:W-:Y:S01]  /*9290*/  FADD.FTZ R9, R210, R0 ;  /* 0x00000000d2097221 */ /* 0x000fe20000010000 */
[C---:B------:R-:W-:Y:S01]  /*92a0*/  HMMA.16816.F32.BF16 R88, R176.reuse, R4, R88 ;  /* 0x00000004b058723c */ /* 0x040fe20000041858 */
[----:B------:R-:W-:Y:S03]  /*92b0*/  FADD.FTZ R3, R214, R11 ;  /* 0x0000000bd6037221 */ /* 0x000fe60000010000 */
[----:B------:R-:W-:Y:S02]  /*92c0*/  FADD.FTZ R0, R205, R10 ;  /* 0x0000000acd007221 */ /* 0x000fe40000010000 */
[----:B------:R-:W-:Y:S02]  /*92d0*/  FADD.FTZ R11, R215, R8 ;  /* 0x00000008d70b7221 */ /* 0x000fe40000010000 */
[----:B------:R-:W-:Y:S01]  /*92e0*/  FADD.FTZ R12, R202, R9 ;  /* 0x00000009ca0c7221 */ /* 0x000fe20000010000 */
[-C--:B------:R-:W-:Y:S03]  /*92f0*/  HMMA.16816.F32.BF16 R92, R176, R6.reuse, R92 ;  /* 0x00000006b05c723c */ /* 0x080fe6000004185c */
[----:B------:R-:W-:Y:S02]  /*9300*/  FADD.FTZ R10, R213, R3 ;  /* 0x00000003d50a7221 */ /* 0x000fe40000010000 */
[----:B------:R-:W-:Y:S02]  /*9310*/  FADD.FTZ R9, R204, R0 ;  /* 0x00000000cc097221 */ /* 0x000fe40000010000 */
[----:B------:R-:W-:Y:S01]  /*9320*/  FADD.FTZ R3, R209, R11 ;  /* 0x0000000bd1037221 */ /* 0x000fe20000010000 */
[----:B------:R-:W-:Y:S01]  /*9330*/  HMMA.16816.F32.BF16 R96, R108, R6, R96 ;  /* 0x000000066c60723c */ /* 0x000fe20000041860 */
[----:B------:R-:W-:Y:S03]  /*9340*/  FADD.FTZ R8, R203, R12 ;  /* 0x0000000ccb087221 */ /* 0x000fe60000010000 */
[----:B------:R-:W-:Y:S02]  /*9350*/  FADD.FTZ R0, R207, R10 ;  /* 0x0000000acf007221 */ /* 0x000fe40000010000 */
[----:B------:R-:W-:Y:S02]  /*9360*/  FADD.FTZ R11, R200, R9 ;  /* 0x00000009c80b7221 */ /* 0x000fe40000010000 */
[----:B------:R-:W-:Y:S04]  /*9370*/  FADD.FTZ R9, R208, R3 ;  /* 0x00000003d0097221 */ /* 0x000fe80000010000 */
        /* <DEDUP_REMOVED lines=15> */
[----:B------:R-:W-:Y:S01]  /*9470*/  STL [R1+0x14], R5 ;  /* 0x0000140501007387 */ /* 0x000fe20000100800 */
[----:B------:R-:W-:Y:S02]  /*9480*/  FADD.FTZ R4, R190, R4 ;  /* 0x00000004be047221 */ /* 0x000fe40000010000 */
[----:B------:R-:W-:Y:S02]  /*9490*/  FADD.FTZ R0, R186, R8 ;  /* 0x00000008ba007221 */ /* 0x000fe40000010000 */
[----:B------:R-:W-:Y:S01]  /*94a0*/  FADD.FTZ R3, R184, R3 ;  /* 0x00000003b8037221 */ /* 0x000fe20000010000 */
[----:B------:R-:W-:Y:S01]  /*94b0*/  STL [R1+0x18], R4 ;  /* 0x0000180401007387 */ /* 0x000fe20000100800 */
[----:B------:R-:W-:Y:S01]  /*94c0*/  FADD.FTZ R0, R107, R0 ;  /* 0x000000006b007221 */ /* 0x000fe20000010000 */
[----:B------:R-:W-:Y:S02]  /*94d0*/  MOV R107, R2 ;  /* 0x00000002006b7202 */ /* 0x000fe40000000f00 */
[----:B------:R2:W-:Y:S01]  /*94e0*/  STL [R1+0x1c], R3 ;  /* 0x00001c0301007387 */ /* 0x0005e20000100800 */
[----:B------:R-:W-:Y:S01]  /*94f0*/  FADD.FTZ R0, R106, R0 ;  /* 0x000000006a007221 */ /* 0x000fe20000010000 */
[----:B------:R-:W-:Y:S04]  /*9500*/  MOV R106, R103 ;  /* 0x00000067006a7202 */ /* 0x000fe80000000f00 */
[----:B------:R1:W-:Y:S01]  /*9510*/  STL [R1+0x20], R0 ;  /* 0x0000200001007387 */ /* 0x0003e20000100800 */
[----:B--2---:R-:W-:Y:S01]  /*9520*/  MOV R3, R105 ;  /* 0x0000006900037202 */ /* 0x004fe20000000f00 */
[----:B-1---5:R-:W-:-:S05]  /*9530*/  @P0 BRA `(.L_x_3) ;  /* 0xffffc2f000000947 */ /* 0x022fca000383ffff */
.L_x_2:
[----:B--2---:R-:W2:Y:S01]  /*9540*/  LDL.LU R0, [R1+0x14] ;  /* 0x0000140001007983 */ /* 0x004ea20000300800 */
[----:B------:R-:W-:Y:S01]  /*9550*/  MOV R64, c[0x0][0x4e8] ;  /* 0x00013a0000407a02 */ /* 0x000fe20000000f00 */
[----:B------:R-:W1:Y:S01]  /*9560*/  S2UR UR7, SR_CTAID.Y ;  /* 0x00000000000779c3 */ /* 0x000e620000002600 */
[----:B------:R-:W-:Y:S01]  /*9570*/  ULDC.64 UR4, c[0x0][0x490] ;  /* 0x0001240000047ab9 */ /* 0x000fe20000000a00 */
[----:B------:R-:W3:Y:S04]  /*9580*/  LDL.LU R12, [R1+0x18] ;  /* 0x00001800010c7983 */ /* 0x000ee80000300800 */
[----:B------:R-:W4:Y:S04]  /*9590*/  LDL.LU R11, [R1+0x1c] ;  /* 0x00001c00010b7983 */ /* 0x000f280000300800 */
[----:B------:R-:W4:Y:S04]  /*95a0*/  LDL.LU R4, [R1+0x20] ;  /* 0x0000200001047983 */ /* 0x000f280000300800 */
[----:B------:R-:W4:Y:S04]  /*95b0*/  LDL.LU R10, [R1+0x44] ;  /* 0x00004400010a7983 */ /* 0x000f280000300800 */
[----:B------:R-:W4:Y:S04]  /*95c0*/  LDL.LU R5, [R1+0x50] ;  /* 0x0000500001057983 */ /* 0x000f280000300800 */
[----:B------:R-:W4:Y:S01]  /*95d0*/  LDL.LU R13, [R1+0x40] ;  /* 0x00004000010d7983 */ /* 0x000f220000300800 */
[----:B------:R-:W-:Y:S01]  /*95e0*/  ISETP.NE.AND P5, PT, R64, 0x1, PT ;  /* 0x000000014000780c */ /* 0x000fe20003fa5270 */
[----:B-1----:R-:W-:-:S02]  /*95f0*/  UIMAD.WIDE.U32 UR8, UR7, UR4, URZ ;  /* 0x00000004070872a5 */ /* 0x002fc4000f8e003f */
[----:B------:R-:W-:Y:S01]  /*9600*/  USHF.R.S32.HI UR6, URZ, 0x1f, UR7 ;  /* 0x0000001f3f067899 */ /* 0x000fe20008011407 */
[----:B------:R-:W-:Y:S01]  /*9610*/  MOV R66, 0xff800000 ;  /* 0xff80000000427802 */ /* 0x000fe20000000f00 */
[----:B------:R-:W4:Y:S02]  /*9620*/  LDL.LU R106, [R1+0x38] ;  /* 0x00003800016a7983 */ /* 0x000f240000300800 */
[----:B------:R-:W-:Y:S01]  /*9630*/  UIMAD UR4, UR6, UR4, URZ ;  /* 0x00000004060472a4 */ /* 0x000fe2000f8e023f */
[----:B------:R-:W-:Y:S01]  /*9640*/  MOV R65, 0xff800000 ;  /* 0xff80000000417802 */ /* 0x000fe20000000f00 */
[----:B------:R-:W4:Y:S02]  /*9650*/  LDL R102, [R1+0x3c] ;  /* 0x00003c0001667983 */ /* 0x000f240000100800 */
[----:B------:R-:W-:-:S04]  /*9660*/  UIMAD UR4, UR7, UR5, UR4 ;  /* 0x00000005070472a4 */ /* 0x000fc8000f8e0204 */
[----:B------:R-:W-:Y:S01]  /*9670*/  UIADD3 UR4, UR9, UR4, URZ ;  /* 0x0000000409047290 */ /* 0x000fe2000fffe03f */
[----:B------:R-:W-:Y:S06]  /*9680*/  BAR.SYNC.DEFER_BLOCKING 0x1, 0x80 ;  /* 0x0042000000007b1d */ /* 0x000fec0000010000 */
[----:B--2---:R-:W1:Y:S04]  /*9690*/  SHFL.BFLY PT, R6, R0, 0x2, 0x1f ;  /* 0x0c401f0000067f89 */ /* 0x004e6800000e0000 */
[----:B---3--:R-:W2:Y:S04]  /*96a0*/  SHFL.BFLY PT, R7, R12, 0x2, 0x1f ;  /* 0x0c401f000c077f89 */ /* 0x008ea800000e0000 */
[----:B----4-:R-:W3:Y:S04]  /*96b0*/  SHFL.BFLY PT, R8, R11, 0x2, 0x1f ;  /* 0x0c401f000b087f89 */ /* 0x010ee800000e0000 */
[----:B------:R-:W4:Y:S01]  /*96c0*/  SHFL.BFLY PT, R9, R4, 0x2, 0x1f ;  /* 0x0c401f0004097f89 */ /* 0x000f2200000e0000 */
[----:B-1----:R-:W-:-:S02]  /*96d0*/  FADD.FTZ R6, R6, R0 ;  /* 0x0000000006067221 */ /* 0x002fc40000010000 */
[----:B--2---:R-:W-:-:S03]  /*96e0*/  FADD.FTZ R7, R7, R12 ;  /* 0x0000000c07077221 */ /* 0x004fc60000010000 */
[----:B------:R-:W1:Y:S01]  /*96f0*/  SHFL.BFLY PT, R0, R6, 0x1, 0x1f ;  /* 0x0c201f0006007f89 */ /* 0x000e6200000e0000 */
[----:B---3--:R-:W-:-:S03]  /*9700*/  FADD.FTZ R8, R8, R11 ;  /* 0x0000000b08087221 */ /* 0x008fc60000010000 */
[----:B------:R-:W2:Y:S01]  /*9710*/  S2R R12, SR_TID.X ;  /* 0x00000000000c7919 */ /* 0x000ea20000002100 */
[----:B----4-:R-:W-:-:S03]  /*9720*/  FADD.FTZ R9, R9, R4 ;  /* 0x0000000409097221 */ /* 0x010fc60000010000 */
[----:B------:R-:W3:Y:S04]  /*9730*/  SHFL.BFLY PT, R3, R7, 0x1, 0x1f ;  /* 0x0c201f0007037f89 */ /* 0x000ee800000e0000 */
[----:B------:R-:W4:Y:S04]  /*9740*/  SHFL.BFLY PT, R4, R8, 0x1, 0x1f ;  /* 0x0c201f0008047f89 */ /* 0x000f2800000e0000 */
[----:B------:R-:W4:Y:S01]  /*9750*/  SHFL.BFLY PT, R11, R9, 0x1, 0x1f ;  /* 0x0c201f00090b7f89 */ /* 0x000f2200000e0000 */
[----:B-1----:R-:W-:Y:S01]  /*9760*/  FADD.FTZ R6, R6, R0 ;  /* 0x0000000006067221 */ /* 0x002fe20000010000 */
[----:B------:R-:W-:-:S02]  /*9770*/  SHF.R.S32.HI R0, RZ, 0x2, R10 ;  /* 0x00000002ff007819 */ /* 0x000fc4000001140a */
[----:B------:R-:W-:Y:S02]  /*9780*/  MOV R10, R13 ;  /* 0x0000000d000a7202 */ /* 0x000fe40000000f00 */
[----:B--2---:R-:W-:Y:S02]  /*9790*/  SHF.R.S32.HI R14, RZ, 0x1f, R12 ;  /* 0x0000001fff0e7819 */ /* 0x004fe4000001140c */
[----:B------:R-:W-:Y:S01]  /*97a0*/  LEA R63, R5, R0, 0x4 ;  /* 0x00000000053f7211 */ /* 0x000fe200078e20ff */
[----:B---3--:R-:W-:Y:S01]  /*97b0*/  FADD.FTZ R7, R7, R3 ;  /* 0x0000000307077221 */ /* 0x008fe20000010000 */
[----:B------:R-:W-:Y:S01]  /*97c0*/  LEA.HI R101, R14, R12, RZ, 0x5 ;  /* 0x0000000c0e657211 */ /* 0x000fe200078f28ff */
[----:B------:R-:W-:Y:S01]  /*97d0*/  @P5 IMAD.HI.U32 R3, R13, c[0x0][0x4ec], RZ ;  /* 0x00013b000d035a27 */ /* 0x000fe200078e00ff */
[----:B------:R-:W-:Y:S02]  /*97e0*/  FSETP.NE.FTZ.AND P3, PT, R6, RZ, PT ;  /* 0x000000ff0600720b */ /* 0x000fe40003f75000 */
[----:B------:R-:W-:Y:S01]  /*97f0*/  LOP3.LUT R5, R101, 0xffffffe0, RZ, 0xc0, !PT ;  /* 0xffffffe065057812 */ /* 0x000fe200078ec0ff */
[----:B----4-:R-:W-:Y:S01]  /*9800*/  FADD.FTZ R8, R8, R4 ;  /* 0x0000000408087221 */ /* 0x010fe20000010000 */
[----:B------:R-:W-:Y:S01]  /*9810*/  @P5 SHF.R.U32.HI R10, RZ, c[0x0][0x4f0], R3 ;  /* 0x00013c00ff0a5a19 */ /* 0x000fe20000011603 */
[----:B------:R-:W-:Y:S01]  /*9820*/  FADD.FTZ R9, R9, R11 ;  /* 0x0000000b09097221 */ /* 0x000fe20000010000 */
[----:B------:R-:W-:Y:S01]  /*9830*/  MOV R0, RZ ;  /* 0x000000ff00007202 */ /* 0x000fe20000000f00 */
[----:B------:R-:W-:Y:S01]  /*9840*/  IMAD.IADD R3, R12, 0x1, -R5 ;  /* 0x000000010c037824 */ /* 0x000fe200078e0a05 */
[----:B------:R-:W-:-:S02]  /*9850*/  FSETP.NE.FTZ.AND P1, PT, R8, RZ, PT ;  /* 0x000000ff0800720b */ /* 0x000fc40003f35000 */
[----:B------:R-:W-:Y:S02]  /*9860*/  FSETP.NE.FTZ.AND P0, PT, R9, RZ, PT ;  /* 0x000000ff0900720b */ /* 0x000fe40003f15000 */
[----:B------:R-:W-:Y:S01]  /*9870*/  LOP3.LUT P4, RZ, R3, 0x3, RZ, 0xc0, !PT ;  /* 0x0000000303ff7812 */ /* 0x000fe2000788c0ff */
[----:B------:R-:W-:Y:S01]  /*9880*/  IMAD.MOV.U32 R3, RZ, RZ, RZ ;  /* 0x000000ffff037224 */ /* 0x000fe200078e00ff */
[----:B------:R-:W1:Y:S01]  /*9890*/  @P3 MUFU.RCP R0, R6 ;  /* 0x0000000600003308 */ /* 0x000e620000001000 */
[----:B------:R-:W-:Y:S02]  /*98a0*/  FSETP.NE.FTZ.AND P2, PT, R7, RZ, PT ;  /* 0x000000ff0700720b */ /* 0x000fe40003f55000 */
[----:B------:R-:W-:Y:S02]  /*98b0*/  MOV R4, RZ ;  /* 0x000000ff00047202 */ /* 0x000fe40000000f00 */
[----:B------:R-:W-:Y:S02]  /*98c0*/  IADD3 R5, -R10, RZ, RZ ;  /* 0x000000ff0a057210 */ /* 0x000fe40007ffe1ff */
[----:B------:R-:W-:Y:S01]  /*98d0*/  LEA.HI R14, R14, R12, RZ, 0x2 ;  /* 0x0000000c0e0e7211 */ /* 0x000fe200078f10ff */
[----:B------:R-:W2:Y:S02]  /*98e0*/  @P1 MUFU.RCP R3, R8 ;  /* 0x0000000800031308 */ /* 0x000ea40000001000 */
[----:B------:R-:W-:Y:S01]  /*98f0*/  IMAD R100, R5, c[0x0][0x4e8], R13 ;  /* 0x00013a0005647a24 */ /* 0x000fe200078e020d */
[----:B------:R-:W-:Y:S01]  /*9900*/  LOP3.LUT R15, R14, 0xfffffffc, RZ, 0xc0, !PT ;  /* 0xfffffffc0e0f7812 */ /* 0x000fe200078ec0ff */
[----:B-1----:R-:W-:-:S02]  /*9910*/  FMUL.FTZ R117, R0, R117 ;  /* 0x0000007500757220 */ /* 0x002fc40000410000 */
[C---:B------:R-:W-:Y:S02]  /*9920*/  FMUL.FTZ R16, R0.reuse, R116 ;  /* 0x0000007400107220 */ /* 0x040fe40000410000 */
[C---:B------:R-:W-:Y:S02]  /*9930*/  FMUL.FTZ R125, R0.reuse, R125 ;  /* 0x0000007d007d7220 */ /* 0x040fe40000410000 */
[C---:B------:R-:W-:Y:S02]  /*9940*/  FMUL.FTZ R18, R0.reuse, R124 ;  /* 0x0000007c00127220 */ /* 0x040fe40000410000 */
[----:B--2---:R-:W-:Y:S02]  /*9950*/  FMUL.FTZ R56, R3, R76 ;  /* 0x0000004c03387220 */ /* 0x004fe40000410000 */
[C---:B------:R-:W-:Y:S01]  /*9960*/  FMUL.FTZ R129, R0.reuse, R129 ;  /* 0x0000008100817220 */ /* 0x040fe20000410000 */
[----:B------:R-:W1:Y:S01]  /*9970*/  S2R R76, SR_CTAID.X ;  /* 0x00000000004c7919 */ /* 0x000e620000002500 */
[----:B------:R-:W-:-:S02]  /*9980*/  FMUL.FTZ R43, R0, R128 ;  /* 0x00000080002b7220 */ /* 0x000fc40000410000 */
[C---:B------:R-:W-:Y:S02]  /*9990*/  FMUL.FTZ R141, R0.reuse, R141 ;  /* 0x0000008d008d7220 */ /* 0x040fe40000410000 */
[C---:B------:R-:W-:Y:S02]  /*99a0*/  FMUL.FTZ R39, R0.reuse, R140 ;  /* 0x0000008c00277220 */ /* 0x040fe40000410000 */
[C---:B------:R-:W-:Y:S02]  /*99b0*/  FMUL.FTZ R145, R0.reuse, R145 ;  /* 0x0000009100917220 */ /* 0x040fe40000410000 */
[C---:B------:R-:W-:Y:S02]  /*99c0*/  FMUL.FTZ R35, R0.reuse, R144 ;  /* 0x0000009000237220 */ /* 0x040fe40000410000 */
[C---:B------:R-:W-:Y:S02]  /*99d0*/  FMUL.FTZ R157, R0.reuse, R157 ;  /* 0x0000009d009d7220 */ /* 0x040fe40000410000 */
        /* <DEDUP_REMOVED lines=12> */
[----:B------:R-:W-:Y:S01]  /*9aa0*/  FMUL.FTZ R50, R0, R96 ;  /* 0x0000006000327220 */ /* 0x000fe20000410000 */
[----:B------:R-:W-:Y:S01]  /*9ab0*/  MOV R0, RZ ;  /* 0x000000ff00007202 */ /* 0x000fe20000000f00 */
[----:B------:R-:W2:Y:S01]  /*9ac0*/  @P3 MUFU.LG2 R6, R6 ;  /* 0x0000000600063308 */ /* 0x000ea20000000c00 */
[----:B------:R-:W-:-:S02]  /*9ad0*/  FMUL.FTZ R113, R3, R113 ;  /* 0x0000007103717220 */ /* 0x000fc40000410000 */
[C---:B------:R-:W-:Y:S02]  /*9ae0*/  FMUL.FTZ R20, R3.reuse, R112 ;  /* 0x0000007003147220 */ /* 0x040fe40000410000 */
[----:B------:R-:W-:-:S03]  /*9af0*/  FMUL.FTZ R121, R3, R121 ;  /* 0x0000007903797220 */ /* 0x000fc60000410000 */
[----:B------:R-:W-:Y:S01]  /*9b00*/  @P2 MUFU.RCP R4, R7 ;  /* 0x0000000700042308 */ /* 0x000fe20000001000 */
[C---:B------:R-:W-:Y:S02]  /*9b10*/  FMUL.FTZ R62, R3.reuse, R120 ;  /* 0x00000078033e7220 */ /* 0x040fe40000410000 */
[C---:B------:R-:W-:Y:S02]  /*9b20*/  FMUL.FTZ R133, R3.reuse, R133 ;  /* 0x0000008503857220 */ /* 0x040fe40000410000 */
[C---:B------:R-:W-:Y:S02]  /*9b30*/  FMUL.FTZ R41, R3.reuse, R132 ;  /* 0x0000008403297220 */ /* 0x040fe40000410000 */
[C---:B------:R-:W-:Y:S01]  /*9b40*/  FMUL.FTZ R137, R3.reuse, R137 ;  /* 0x0000008903897220 */ /* 0x040fe20000410000 */
[----:B------:R-:W3:Y:S01]  /*9b50*/  @P0 MUFU.RCP R0, R9 ;  /* 0x0000000900000308 */ /* 0x000ee20000001000 */
        /* <DEDUP_REMOVED lines=15> */
[----:B------:R-:W-:Y:S01]  /*9c50*/  FMUL.FTZ R48, R3, R92 ;  /* 0x0000005c03307220 */ /* 0x000fe20000410000 */
[----:B------:R-:W-:Y:S01]  /*9c60*/  @P3 MOV R3, 0x3f317218 ;  /* 0x3f31721800033802 */ /* 0x000fe20000000f00 */
[----:B------:R-:W4:Y:S01]  /*9c70*/  @P2 MUFU.LG2 R7, R7 ;  /* 0x0000000700072308 */ /* 0x000f220000000c00 */
[----:B--2---:R-:W-:Y:S01]  /*9c80*/  @P3 FMUL.FTZ R6, R6, 0.69314718246459960938 ;  /* 0x3f31721806063820 */ /* 0x004fe20000410000 */
[----:B------:R-:W-:Y:S02]  /*9c90*/  MOV R5, UR9 ;  /* 0x0000000900057c02 */ /* 0x000fe40008000f00 */
[----:B------:R-:W-:Y:S01]  /*9ca0*/  @P3 FMUL.FTZ R3, R3, c[0x0][0x2d0] ;  /* 0x0000b40003033a20 */ /* 0x000fe20000410000 */
[----:B------:R-:W-:Y:S01]  /*9cb0*/  MOV R68, 0xff800000 ;  /* 0xff80000000447802 */ /* 0x000fe20000000f00 */
[C---:B---3--:R-:W-:Y:S01]  /*9cc0*/  FMUL.FTZ R115, R0.reuse, R115 ;  /* 0x0000007300737220 */ /* 0x048fe20000410000 */
[----:B------:R-:W-:Y:S01]  /*9cd0*/  IADD3 R15, -R15, R12, RZ ;  /* 0x0000000c0f0f7210 */ /* 0x000fe20007ffe1ff */
        /* <DEDUP_REMOVED lines=22> */
[----:B------:R-:W-:Y:S01]  /*9e40*/  FMUL.FTZ R46, R0, R94 ;  /* 0x0000005e002e7220 */ /* 0x000fe20000410000 */
[----:B-1----:R-:W-:Y:S01]  /*9e50*/  LEA R0, R76, R63, 0x7 ;  /* 0x0000003f4c007211 */ /* 0x002fe200078e38ff */
[----:B------:R-:W-:Y:S02]  /*9e60*/  @P3 FFMA.FTZ R68, R3, R105, R6 ;  /* 0x0000006903443223 */ /* 0x000fe40000010006 */
[----:B------:R-:W1:Y:S01]  /*9e70*/  @P0 MUFU.LG2 R6, R9 ;  /* 0x0000000900060308 */ /* 0x000e620000000c00 */
[----:B------:R-:W-:Y:S01]  /*9e80*/  FMUL.FTZ R61, R4, R70 ;  /* 0x00000046043d7220 */ /* 0x000fe20000410000 */
[----:B------:R-:W-:Y:S01]  /*9e90*/  IADD3 R5, R0, 0x8, RZ ;  /* 0x0000000800057810 */ /* 0x000fe20007ffe0ff */
[----:B------:R-:W-:-:S02]  /*9ea0*/  IMAD R70, R64, c[0x0][0x388], RZ ;  /* 0x0000e20040467a24 */ /* 0x000fc400078e02ff */
        /* <DEDUP_REMOVED lines=22> */
[----:B------:R-:W-:Y:S01]  /*a010*/  FMUL.FTZ R49, R4, R98 ;  /* 0x0000006204317220 */ /* 0x000fe20000410000 */
[----:B------:R-:W2:Y:S01]  /*a020*/  @P1 MUFU.LG2 R8, R8 ;  /* 0x0000000800081308 */ /* 0x000ea20000000c00 */
[----:B------:R-:W-:Y:S01]  /*a030*/  IMAD.U32 R4, RZ, RZ, UR8 ;  /* 0x00000008ff047e24 */ /* 0x000fe2000f8e00ff */
[----:B------:R-:W-:-:S02]  /*a040*/  @P2 MOV R3, 0x3f317218 ;  /* 0x3f31721800032802 */ /* 0x000fc40000000f00 */
[-C--:B------:R-:W-:Y:S01]  /*a050*/  ISETP.GE.OR P6, PT, R5, R70.reuse, P4 ;  /* 0x000000460500720c */ /* 0x080fe200027c6670 */
[----:B------:R-:W-:Y:S01]  /*a060*/  IMAD.MOV.U32 R12, RZ, RZ, R4 ;  /* 0x000000ffff0c7224 */ /* 0x000fe200078e0004 */
[C---:B------:R-:W-:Y:S01]  /*a070*/  IADD3 R4, R0.reuse, 0x40, RZ ;  /* 0x0000004000047810 */ /* 0x040fe20007ffe0ff */
[----:B----4-:R-:W-:Y:S01]  /*a080*/  @P2 FMUL.FTZ R5, R7, 0.69314718246459960938 ;  /* 0x3f31721807052820 */ /* 0x010fe20000410000 */
[C---:B------:R-:W-:Y:S01]  /*a090*/  ISETP.GE.OR P3, PT, R0.reuse, R70, P4 ;  /* 0x000000460000720c */ /* 0x040fe20002766670 */
[----:B------:R-:W3:Y:S01]  /*a0a0*/  S2R R72, SR_CTAID.Z ;  /* 0x0000000000487919 */ /* 0x000ee20000002700 */
[----:B------:R-:W-:Y:S01]  /*a0b0*/  IADD3 R7, R0, 0x48, RZ ;  /* 0x0000004800077810 */ /* 0x000fe20007ffe0ff */
[----:B------:R-:W-:Y:S01]  /*a0c0*/  @P2 FMUL.FTZ R3, R3, c[0x0][0x2d0] ;  /* 0x0000b40003032a20 */ /* 0x000fe20000410000 */
[----:B------:R-:W-:Y:S01]  /*a0d0*/  @P0 MOV R0, 0x3f317218 ;  /* 0x3f31721800000802 */ /* 0x000fe20000000f00 */
[----:B-1----:R-:W-:Y:S02]  /*a0e0*/  @P0 FMUL.FTZ R6, R6, 0.69314718246459960938 ;  /* 0x3f31721806060820 */ /* 0x002fe40000410000 */
[----:B------:R-:W-:Y:S01]  /*a0f0*/  @P2 FFMA.FTZ R66, R3, R104, R5 ;  /* 0x0000006803422223 */ /* 0x000fe20000010005 */
[----:B------:R-:W-:Y:S01]  /*a100*/  @P1 MOV R3, 0x3f317218 ;  /* 0x3f31721800031802 */ /* 0x000fe20000000f00 */
[----:B------:R-:W-:-:S02]  /*a110*/  @P0 FMUL.FTZ R0, R0, c[0x0][0x2d0] ;  /* 0x0000b40000000a20 */ /* 0x000fc40000410000 */
[----:B------:R-:W-:Y:S01]  /*a120*/  IMAD.MOV.U32 R64, RZ, RZ, -0x800000 ;  /* 0xff800000ff407424 */ /* 0x000fe200078e00ff */
[----:B------:R-:W-:Y:S01]  /*a130*/  MOV R13, UR4 ;  /* 0x00000004000d7c02 */ /* 0x000fe20008000f00 */
[----:B------:R-:W-:Y:S01]  /*a140*/  @P0 FFMA.FTZ R64, R0, R2, R6 ;  /* 0x0000000200400223 */ /* 0x000fe20000010006 */
[----:B------:R-:W-:Y:S01]  /*a150*/  SHF.R.S32.HI R0, RZ, 0x2, R14 ;  /* 0x00000002ff007819 */ /* 0x000fe2000001140e */
[----:B------:R-:W-:Y:S01]  /*a160*/  ULDC.64 UR4, c[0x0][0x3e8] ;  /* 0x0000fa0000047ab9 */ /* 0x000fe20000000a00 */
[----:B------:R-:W-:Y:S01]  /*a170*/  P2R R67, PR, RZ, 0x40 ;  /* 0x00000040ff437803 */ /* 0x000fe20000000000 */
[----:B--2---:R-:W-:Y:S01]  /*a180*/  @P1 FMUL.FTZ R8, R8, 0.69314718246459960938 ;  /* 0x3f31721808081820 */ /* 0x004fe20000410000 */
[-C--:B------:R-:W-:Y:S01]  /*a190*/  ISETP.GE.OR P6, PT, R4, R70.reuse, P4 ;  /* 0x000000460400720c */ /* 0x080fe200027c6670 */
[----:B------:R-:W-:Y:S01]  /*a1a0*/  @P1 FMUL.FTZ R3, R3, c[0x0][0x2d0] ;  /* 0x0000b40003031a20 */ /* 0x000fe20000410000 */
[----:B------:R-:W-:Y:S01]  /*a1b0*/  UIMAD UR6, UR6, UR4, URZ ;  /* 0x00000004060672a4 */ /* 0x000fe2000f8e023f */
[----:B------:R-:W-:-:S02]  /*a1c0*/  ISETP.GE.OR P4, PT, R7, R70, P4 ;  /* 0x000000460700720c */ /* 0x000fc40002786670 */
[----:B------:R-:W-:Y:S01]  /*a1d0*/  LEA.HI R2, R15, R15, RZ, 0x1 ;  /* 0x0000000f0f027211 */ /* 0x000fe200078f08ff */
[----:B------:R-:W-:Y:S01]  /*a1e0*/  @P1 FFMA.FTZ R65, R3, R103, R8 ;  /* 0x0000006703411223 */ /* 0x000fe20000010008 */
[----:B------:R-:W-:Y:S01]  /*a1f0*/  SHF.R.S32.HI R7, RZ, 0x1f, R0 ;  /* 0x0000001fff077819 */ /* 0x000fe20000011400 */
[----:B------:R-:W-:Y:S01]  /*a200*/  UIMAD.WIDE.U32 UR8, UR7, UR4, URZ ;  /* 0x00000004070872a5 */ /* 0x000fe2000f8e003f */
[----:B------:R-:W-:Y:S01]  /*a210*/  SHF.R.S32.HI R3, RZ, 0x5, R101 ;  /* 0x00000005ff037819 */ /* 0x000fe20000011465 */
[----:B------:R-:W-:Y:S01]  /*a220*/  UIMAD UR5, UR7, UR5, UR6 ;  /* 0x00000005070572a4 */ /* 0x000fe2000f8e0206 */
[C---:B------:R-:W-:Y:S02]  /*a230*/  LOP3.LUT R6, R2.reuse, 0x1ffffffe, RZ, 0xc0, !PT ;  /* 0x1ffffffe02067812 */ /* 0x040fe400078ec0ff */
[----:B------:R-:W-:Y:S02]  /*a240*/  LEA.HI R7, R7, R0, RZ, 0x3 ;  /* 0x0000000007077211 */ /* 0x000fe400078f18ff */
[----:B------:R-:W-:Y:S01]  /*a250*/  SHF.L.U32 R2, R2, 0x5, RZ ;  /* 0x0000000502027819 */ /* 0x000fe200000006ff */
[----:B------:R-:W-:Y:S01]  /*a260*/  UIADD3 UR5, UR9, UR5, URZ ;  /* 0x0000000509057290 */ /* 0x000fe2000fffe03f */
[----:B------:R-:W-:-:S02]  /*a270*/  LEA R14, R3, R15, 0x8 ;  /* 0x0000000f030e7211 */ /* 0x000fc400078e40ff */
[----:B------:R-:W-:Y:S02]  /*a280*/  IADD3 R3, R15, -R6, RZ ;  /* 0x800000060f037210 */ /* 0x000fe40007ffe0ff */
[----:B------:R-:W-:Y:S02]  /*a290*/  LOP3.LUT R6, R7, 0xfffffff8, RZ, 0xc0, !PT ;  /* 0xfffffff807067812 */ /* 0x000fe400078ec0ff */
[----:B------:R-:W-:Y:S02]  /*a2a0*/  LOP3.LUT R2, R2, 0xffffffc0, RZ, 0xc0, !PT ;  /* 0xffffffc002027812 */ /* 0x000fe400078ec0ff */
[----:B---3--:R-:W-:Y:S02]  /*a2b0*/  SHF.R.S32.HI R8, RZ, 0x1f, R72 ;  /* 0x0000001fff087819 */ /* 0x008fe40000011448 */
[----:B------:R-:W-:Y:S02]  /*a2c0*/  MOV R4, UR8 ;  /* 0x0000000800047c02 */ /* 0x000fe40008000f00 */
[----:B------:R-:W-:Y:S01]  /*a2d0*/  MOV R5, UR9 ;  /* 0x0000000900057c02 */ /* 0x000fe20008000f00 */
[----:B------:R-:W-:Y:S01]  /*a2e0*/  IMAD.U32 R5, RZ, RZ, UR5 ;  /* 0x00000005ff057e24 */ /* 0x000fe2000f8e00ff */
[----:B------:R-:W-:Y:S01]  /*a2f0*/  IADD3 R7, R0, -R6, RZ ;  /* 0x8000000600077210 */ /* 0x000fe20007ffe0ff */
[----:B------:R-:W-:-:S02]  /*a300*/  IMAD R0, R3, 0x8, R2 ;  /* 0x0000000803007824 */ /* 0x000fc400078e0202 */
[----:B------:R-:W-:Y:S02]  /*a310*/  IMAD R9, R8, c[0x0][0x3f0], RZ ;  /* 0x0000fc0008097a24 */ /* 0x000fe400078e02ff */
[----:B------:R-:W-:Y:S01]  /*a320*/  IMAD.WIDE.U32 R2, R72, c[0x0][0x3f0], R4 ;  /* 0x0000fc0048027a25 */ /* 0x000fe200078e0004 */
[----:B------:R-:W-:-:S03]  /*a330*/  IADD3 R5, R63, R0, RZ ;  /* 0x000000003f057210 */ /* 0x000fc60007ffe0ff */
[----:B------:R-:W-:Y:S01]  /*a340*/  IMAD R6, R72, c[0x0][0x3f4], R9 ;  /* 0x0000fd0048067a24 */ /* 0x000fe200078e0209 */
[----:B------:R-:W-:Y:S02]  /*a350*/  LEA.HI R0, R7, R7, RZ, 0x1 ;  /* 0x0000000707007211 */ /* 0x000fe400078f08ff */
[----:B------:R-:W-:Y:S01]  /*a360*/  SHF.R.S32.HI R4, RZ, 0x1f, R10 ;  /* 0x0000001fff047819 */ /* 0x000fe2000001140a */
[----:B------:R-:W-:Y:S01]  /*a370*/  IMAD R8, R8, c[0x0][0x498], RZ ;  /* 0x0001260008087a24 */ /* 0x000fe200078e02ff */
[----:B------:R-:W-:Y:S02]  /*a380*/  LEA R9, R76, R5, 0x7 ;  /* 0x000000054c097211 */ /* 0x000fe400078e38ff */
[----:B------:R-:W-:Y:S02]  /*a390*/  IADD3 R3, R3, R6, RZ ;  /* 0x0000000603037210 */ /* 0x000fe40007ffe0ff */
[----:B------:R-:W-:Y:S01]  /*a3a0*/  LOP3.LUT R6, R0, 0x3fffffe, RZ, 0xc0, !PT ;  /* 0x03fffffe00067812 */ /* 0x000fe200078ec0ff */
[----:B------:R-:W-:Y:S01]  /*a3b0*/  IMAD R4, R4, c[0x0][0x3e0], RZ ;  /* 0x0000f80004047a24 */ /* 0x000fe200078e02ff */
[----:B------:R-:W-:Y:S01]  /*a3c0*/  SHF.R.S32.HI R0, RZ, 0x1, R0 ;  /* 0x00000001ff007819 */ /* 0x000fe20000011400 */
[----:B------:R-:W-:Y:S01]  /*a3d0*/  IMAD R63, R72, c[0x0][0x49c], R8 ;  /* 0x00012700483f7a24 */ /* 0x000fe200078e0208 */
[----:B------:R-:W-:Y:S01]  /*a3e0*/  IADD3 R8, R7, -R6, RZ ;  /* 0x8000000607087210 */ /* 0x000fe20007ffe0ff */
[----:B------:R-:W-:Y:S01]  /*a3f0*/  @P5 IMAD.HI.U32 R5, R9, c[0x0][0x4ec], RZ ;  /* 0x00013b0009055a27 */ /* 0x000fe200078e00ff */
[----:B------:R-:W-:-:S03]  /*a400*/  SHF.L.U32 R6, R0, 0x6, RZ ;  /* 0x0000000600067819 */ /* 0x000fc600000006ff */
[C---:B------:R-:W-:Y:S02]  /*a410*/  IMAD R7, R10.reuse, c[0x0][0x3e4], R4 ;  /* 0x0000f9000a077a24 */ /* 0x040fe400078e0204 */
[----:B------:R-:W-:Y:S01]  /*a420*/  IMAD.MOV.U32 R4, RZ, RZ, R9 ;  /* 0x000000ffff047224 */ /* 0x000fe200078e0009 */
[----:B------:R-:W-:Y:S01]  /*a430*/  @P5 SHF.R.U32.HI R4, RZ, c[0x0][0x4f0], R5 ;  /* 0x00013c00ff045a19 */ /* 0x000fe20000011605 */
[----:B------:R-:W-:Y:S01]  /*a440*/  IMAD.WIDE.U32 R2, R10, c[0x0][0x3e0], R2 ;  /* 0x0000f8000a027a25 */ /* 0x000fe200078e0002 */
[----:B------:R-:W-:Y:S02]  /*a450*/  LOP3.LUT R5, R6, 0xc0, RZ, 0xc0, !PT ;  /* 0x000000c006057812 */ /* 0x000fe400078ec0ff */
[----:B------:R-:W-:Y:S02]  /*a460*/  LEA R10, R8, R14, 0x4 ;  /* 0x0000000e080a7211 */ /* 0x000fe400078e20ff */
[C---:B------:R-:W-:Y:S02]  /*a470*/  LOP3.LUT P1, RZ, R0.reuse, 0x2, RZ, 0xc0, !PT ;  /* 0x0000000200ff7812 */ /* 0x040fe4000782c0ff */
[----:B------:R-:W-:-:S02]  /*a480*/  LOP3.LUT R8, R0, 0x1, RZ, 0xc0, !PT ;  /* 0x0000000100087812 */ /* 0x000fc400078ec0ff */
[----:B------:R-:W-:Y:S02]  /*a490*/  IADD3 R6, -R4, RZ, RZ ;  /* 0x000000ff04067210 */ /* 0x000fe40007ffe1ff */
[----:B------:R-:W-:Y:S01]  /*a4a0*/  LEA.HI R0, R5, R5, RZ, 0x1d ;  /* 0x0000000505007211 */ /* 0x000fe200078fe8ff */
[----:B------:R-:W-:Y:S01]  /*a4b0*/  IMAD.WIDE.U32 R12, R72, c[0x0][0x498], R12 ;  /* 0x00012600480c7a25 */ /* 0x000fe200078e000c */
[----:B------:R-:W-:Y:S02]  /*a4c0*/  IADD3 R3, R3, R7, RZ ;  /* 0x0000000703037210 */ /* 0x000fe40007ffe0ff */
[----:B------:R-:W-:Y:S01]  /*a4d0*/  SHF.R.S32.HI R5, RZ, 0x1f, R100 ;  /* 0x0000001fff057819 */ /* 0x000fe20000011464 */
[----:B------:R-:W-:Y:S01]  /*a4e0*/  IMAD R6, R6, c[0x0][0x4e8], R9 ;  /* 0x00013a0006067a24 */ /* 0x000fe200078e0209 */
[----:B------:R-:W-:Y:S01]  /*a4f0*/  ISETP.NE.U32.AND P2, PT, R8, 0x1, PT ;  /* 0x000000010800780c */ /* 0x000fe20003f45070 */
[----:B------:R-:W-:Y:S01]  /*a500*/  IMAD.U32 R0, R10, 0x2, R0 ;  /* 0x000000020a007824 */ /* 0x000fe200078e0000 */
[----:B------:R-:W-:Y:S01]  /*a510*/  SHF.R.S32.HI R7, RZ, 0x1f, R4 ;  /* 0x0000001fff077819 */ /* 0x000fe20000011404 */
[----:B------:R-:W-:Y:S01]  /*a520*/  IMAD R5, R5, c[0x0][0x3d8], RZ ;  /* 0x0000f60005057a24 */ /* 0x000fe200078e02ff */
[----:B------:R-:W-:Y:S01]  /*a530*/  IADD3 R4, P0, R4, R12, RZ ;  /* 0x0000000c04047210 */ /* 0x000fe20007f1e0ff */
[----:B------:R-:W-:Y:S01]  /*a540*/  IMAD.WIDE.U32 R14, R100, c[0x0][0x3d8], R2 ;  /* 0x0000f600640e7a25 */ /* 0x000fe200078e0002 */
[----:B------:R-:W-:-:S02]  /*a550*/  SHF.R.S32.HI R3, RZ, 0x1f, R6 ;  /* 0x0000001fff037819 */ /* 0x000fc40000011406 */
[----:B------:R-:W-:Y:S02]  /*a560*/  SHF.L.U32 R0, R0, 0x1, RZ ;  /* 0x0000000100007819 */ /* 0x000fe400000006ff */
[----:B------:R-:W-:Y:S01]  /*a570*/  ISETP.NE.AND P5, PT, R67, RZ, PT ;  /* 0x000000ff4300720c */ /* 0x000fe20003fa5270 */
[----:B------:R-:W-:Y:S01]  /*a580*/  IMAD R67, R100, c[0x0][0x3dc], R5 ;  /* 0x0000f70064437a24 */ /* 0x000fe200078e0205 */
[----:B------:R-:W-:Y:S01]  /*a590*/  IADD3.X R5, R7, R13, R63, P0, !PT ;  /* 0x0000000d07057210 */ /* 0x000fe200007fe43f */
[----:B------:R-:W-:Y:S01]  /*a5a0*/  IMAD R3, R3, c[0x0][0x488], RZ ;  /* 0x0001220003037a24 */ /* 0x000fe200078e02ff */
[C---:B------:R-:W-:Y:S02]  /*a5b0*/  IADD3 R7, R0.reuse, 0x80, RZ ;  /* 0x0000008000077810 */ /* 0x040fe40007ffe0ff */
[----:B------:R-:W-:Y:S01]  /*a5c0*/  IADD3 R2, R0, 0x70, RZ ;  /* 0x0000007000027810 */ /* 0x000fe20007ffe0ff */
[----:B------:R-:W-:Y:S01]  /*a5d0*/  IMAD.WIDE.U32 R4, R6, c[0x0][0x488], R4 ;  /* 0x0001220006047a25 */ /* 0x000fe200078e0004 */
[----:B------:R-:W-:-:S02]  /*a5e0*/  @P2 IADD3 R2, R7, 0x10, RZ ;  /* 0x0000001007022810 */ /* 0x000fc40007ffe0ff */
[----:B------:R-:W-:Y:S01]  /*a5f0*/  MOV R7, 0x20 ;  /* 0x0000002000077802 */ /* 0x000fe20000000f00 */
[----:B------:R-:W-:Y:S01]  /*a600*/  IMAD R3, R6, c[0x0][0x48c], R3 ;  /* 0x0001230006037a24 */ /* 0x000fe200078e0203 */
[----:B------:R-:W-:Y:S02]  /*a610*/  F2FP.BF16.PACK_AB R16, R117, R16 ;  /* 0x000000107510723e */ /* 0x000fe400000010ff */
[----:B------:R-:W-:Y:S02]  /*a620*/  F2FP.BF16.PACK_AB R11, R119, R11 ;  /* 0x0000000b770b723e */ /* 0x000fe400000010ff */
[----:B------:R-:W-:Y:S02]  /*a630*/  SEL R7, R7, 0xffffffe0, !P1 ;  /* 0xffffffe007077807 */ /* 0x000fe40004800000 */
[----:B------:R-:W-:Y:S02]  /*a640*/  LEA R6, P0, R4, c[0x0][0x450], 0x2 ;  /* 0x0001140004067a11 */ /* 0x000fe400078010ff */
[----:B------:R-:W-:-:S02]  /*a650*/  IADD3 R5, R5, R3, RZ ;  /* 0x0000000305057210 */ /* 0x000fc40007ffe0ff */
[----:B------:R-:W-:Y:S02]  /*a660*/  F2FP.BF16.PACK_AB R18, R125, R18 ;  /* 0x000000127d12723e */ /* 0x000fe400000010ff */
[----:B------:R-:W-:Y:S02]  /*a670*/  F2FP.BF16.PACK_AB R17, R127, R17 ;  /* 0x000000117f11723e */ /* 0x000fe400000010ff */
[----:B------:R-:W-:Y:S02]  /*a680*/  F2FP.BF16.PACK_AB R20, R113, R20 ;  /* 0x000000147114723e */ /* 0x000fe400000010ff */
[----:B------:R-:W-:Y:S02]  /*a690*/  F2FP.BF16.PACK_AB R19, R115, R19 ;  /* 0x000000137313723e */ /* 0x000fe400000010ff */
[----:B------:R-:W-:Y:S02]  /*a6a0*/  F2FP.BF16.PACK_AB R62, R121, R62 ;  /* 0x0000003e793e723e */ /* 0x000fe400000010ff */
[----:B------:R-:W-:Y:S01]  /*a6b0*/  F2FP.BF16.PACK_AB R44, R123, R44 ;  /* 0x0000002c7b2c723e */ /* 0x000fe200000010ff */
[----:B------:R-:W-:Y:S01]  /*a6c0*/  STS [R0+0x80], R16 ;  /* 0x0000801000007388 */ /* 0x000fe20000000800 */
[----:B------:R-:W-:-:S02]  /*a6d0*/  F2FP.BF16.PACK_AB R43, R129, R43 ;  /* 0x0000002b812b723e */ /* 0x000fc400000010ff */
[----:B------:R-:W-:Y:S01]  /*a6e0*/  F2FP.BF16.PACK_AB R42, R131, R42 ;  /* 0x0000002a832a723e */ /* 0x000fe200000010ff */
[----:B------:R-:W-:Y:S01]  /*a6f0*/  STS [R0+0x280], R11 ;  /* 0x0002800b00007388 */ /* 0x000fe20000000800 */
[----:B------:R-:W-:Y:S02]  /*a700*/  IADD3 R3, R0, R7, RZ ;  /* 0x0000000700037210 */ /* 0x000fe40007ffe0ff */
[----:B------:R-:W-:Y:S01]  /*a710*/  LEA.HI.X R5, R4, c[0x0][0x454], R5, 0x2, P0 ;  /* 0x0001150004057a11 */ /* 0x000fe200000f1405 */
[----:B------:R-:W-:Y:S01]  /*a720*/  IMAD.IADD R4, R7, 0x1, R2 ;  /* 0x0000000107047824 */ /* 0x000fe200078e0202 */
[----:B------:R-:W-:Y:S01]  /*a730*/  F2FP.BF16.PACK_AB R39, R141, R39 ;  /* 0x000000278d27723e */ /* 0x000fe200000010ff */
[----:B------:R-:W-:Y:S01]  /*a740*/  STS [R2], R18 ;  /* 0x0000001202007388 */ /* 0x000fe20000000800 */
[----:B------:R-:W-:Y:S02]  /*a750*/  F2FP.BF16.PACK_AB R38, R143, R38 ;  /* 0x000000268f26723e */ /* 0x000fe400000010ff */
[----:B------:R-:W-:Y:S01]  /*a760*/  F2FP.BF16.PACK_AB R41, R133, R41 ;  /* 0x000000298529723e */ /* 0x000fe200000010ff */
[----:B------:R-:W-:Y:S01]  /*a770*/  STS [R2+0x200], R17 ;  /* 0x0002001102007388 */ /* 0x000fe20000000800 */
[----:B------:R-:W-:-:S02]  /*a780*/  F2FP.BF16.PACK_AB R40, R135, R40 ;  /* 0x000000288728723e */ /* 0x000fc400000010ff */
[----:B------:R-:W-:Y:S01]  /*a790*/  F2FP.BF16.PACK_AB R37, R137, R37 ;  /* 0x000000258925723e */ /* 0x000fe200000010ff */
[----:B------:R-:W-:Y:S01]  /*a7a0*/  STS [R0+0x1080], R20 ;  /* 0x0010801400007388 */ /* 0x000fe20000000800 */
[----:B------:R-:W-:Y:S02]  /*a7b0*/  F2FP.BF16.PACK_AB R36, R139, R36 ;  /* 0x000000248b24723e */ /* 0x000fe400000010ff */
[----:B------:R-:W-:Y:S01]  /*a7c0*/  F2FP.BF16.PACK_AB R35, R145, R35 ;  /* 0x000000239123723e */ /* 0x000fe200000010ff */
[----:B------:R-:W-:Y:S01]  /*a7d0*/  STS [R0+0x1280], R19 ;  /* 0x0012801300007388 */ /* 0x000fe20000000800 */
[----:B------:R-:W-:Y:S02]  /*a7e0*/  F2FP.BF16.PACK_AB R34, R147, R34 ;  /* 0x000000229322723e */ /* 0x000fe400000010ff */
[----:B------:R-:W-:Y:S01]  /*a7f0*/  F2FP.BF16.PACK_AB R31, R157, R31 ;  /* 0x0000001f9d1f723e */ /* 0x000fe200000010ff */
[----:B------:R-:W-:Y:S01]  /*a800*/  STS [R2+0x1000], R62 ;  /* 0x0010003e02007388 */ /* 0x000fe20000000800 */
[----:B------:R-:W-:-:S03]  /*a810*/  F2FP.BF16.PACK_AB R30, R159, R30 ;  /* 0x0000001e9f1e723e */ /* 0x000fc600000010ff */
[----:B------:R-:W-:Y:S01]  /*a820*/  STS [R2+0x1200], R44 ;  /* 0x0012002c02007388 */ /* 0x000fe20000000800 */
[----:B------:R-:W-:Y:S02]  /*a830*/  F2FP.BF16.PACK_AB R33, R149, R33 ;  /* 0x000000219521723e */ /* 0x000fe400000010ff */
[----:B------:R-:W-:Y:S01]  /*a840*/  F2FP.BF16.PACK_AB R32, R151, R32 ;  /* 0x000000209720723e */ /* 0x000fe200000010ff */
[----:B------:R-:W-:Y:S01]  /*a850*/  STS [R3+0x80], R43 ;  /* 0x0000802b03007388 */ /* 0x000fe20000000800 */
[----:B------:R-:W-:-:S03]  /*a860*/  F2FP.BF16.PACK_AB R29, R153, R29 ;  /* 0x0000001d991d723e */ /* 0x000fc600000010ff */
[----:B------:R-:W-:Y:S01]  /*a870*/  STS [R3+0x280], R42 ;  /* 0x0002802a03007388 */ /* 0x000fe20000000800 */
[----:B------:R-:W-:-:S03]  /*a880*/  F2FP.BF16.PACK_AB R28, R155, R28 ;  /* 0x0000001c9b1c723e */ /* 0x000fc600000010ff */
[----:B------:R-:W-:Y:S01]  /*a890*/  STS [R4], R39 ;  /* 0x0000002704007388 */ /* 0x000fe20000000800 */
[----:B------:R-:W-:-:S03]  /*a8a0*/  F2FP.BF16.PACK_AB R27, R161, R27 ;  /* 0x0000001ba11b723e */ /* 0x000fc600000010ff */
[----:B------:R-:W-:Y:S01]  /*a8b0*/  STS [R4+0x200], R38 ;  /* 0x0002002604007388 */ /* 0x000fe20000000800 */
        /* <DEDUP_REMOVED lines=23> */
[----:B------:R-:W-:Y:S04]  /*aa30*/  STS [R2+0x3200], R28 ;  /* 0x0032001c02007388 */ /* 0x000fe80000000800 */
        /* <DEDUP_REMOVED lines=9> */
[----:B------:R1:W-:Y:S04]  /*aad0*/  STS [R0+0x4280], R61 ;  /* 0x0042803d00007388 */ /* 0x0003e80000000800 */
[----:B------:R-:W-:Y:S04]  /*aae0*/  STS [R2+0x4000], R58 ;  /* 0x0040003a02007388 */ /* 0x000fe80000000800 */
[----:B------:R-:W-:Y:S04]  /*aaf0*/  STS [R2+0x4200], R57 ;  /* 0x0042003902007388 */ /* 0x000fe80000000800 */
[----:B------:R2:W-:Y:S04]  /*ab00*/  STS [R0+0x5080], R60 ;  /* 0x0050803c00007388 */ /* 0x0005e80000000800 */
[----:B-1----:R1:W5:Y:S04]  /*ab10*/  LDL R61, [R1+0x24] ;  /* 0x00002400013d7983 */ /* 0x0023680000100800 */
[----:B--2---:R1:W5:Y:S01]  /*ab20*/  LDL R60, [R1+0x28] ;  /* 0x00002800013c7983 */ /* 0x0043620000100800 */
[----:B------:R-:W-:-:S02]  /*ab30*/  F2FP.BF16.PACK_AB R59, R75, R59 ;  /* 0x0000003b4b3b723e */ /* 0x000fc400000010ff */
[----:B------:R-:W-:Y:S02]  /*ab40*/  F2FP.BF16.PACK_AB R56, R77, R56 ;  /* 0x000000384d38723e */ /* 0x000fe400000010ff */
[----:B------:R-:W-:Y:S02]  /*ab50*/  F2FP.BF16.PACK_AB R55, R79, R55 ;  /* 0x000000374f37723e */ /* 0x000fe400000010ff */
[----:B------:R-:W-:Y:S02]  /*ab60*/  F2FP.BF16.PACK_AB R54, R85, R54 ;  /* 0x000000365536723e */ /* 0x000fe400000010ff */
[----:B------:R-:W-:Y:S02]  /*ab70*/  F2FP.BF16.PACK_AB R53, R87, R53 ;  /* 0x000000355735723e */ /* 0x000fe400000010ff */
[----:B------:R-:W-:Y:S02]  /*ab80*/  F2FP.BF16.PACK_AB R50, R97, R50 ;  /* 0x000000326132723e */ /* 0x000fe400000010ff */
[----:B------:R-:W-:Y:S01]  /*ab90*/  F2FP.BF16.PACK_AB R49, R99, R49 ;  /* 0x000000316331723e */ /* 0x000fe200000010ff */
[----:B------:R2:W-:Y:S01]  /*aba0*/  STS [R0+0x5280], R59 ;  /* 0x0052803b00007388 */ /* 0x0005e20000000800 */
[----:B------:R-:W-:-:S02]  /*abb0*/  F2FP.BF16.PACK_AB R52, R89, R52 ;  /* 0x000000345934723e */ /* 0x000fc400000010ff */
[----:B------:R-:W-:Y:S01]  /*abc0*/  F2FP.BF16.PACK_AB R51, R91, R51 ;  /* 0x000000335b33723e */ /* 0x000fe200000010ff */
[----:B------:R-:W-:Y:S01]  /*abd0*/  STS [R2+0x5000], R56 ;  /* 0x0050003802007388 */ /* 0x000fe20000000800 */
[----:B------:R-:W-:Y:S02]  /*abe0*/  F2FP.BF16.PACK_AB R48, R93, R48 ;  /* 0x000000305d30723e */ /* 0x000fe400000010ff */
[----:B------:R-:W-:Y:S01]  /*abf0*/  F2FP.BF16.PACK_AB R46, R95, R46 ;  /* 0x0000002e5f2e723e */ /* 0x000fe200000010ff */
        /* <DEDUP_REMOVED lines=9> */
[----:B------:R-:W-:Y:S04]  /*ac90*/  SHFL.IDX PT, R10, R6, RZ, 0x1c1f ;  /* 0x001c1fff060a7589 */ /* 0x000fe800000e0000 */
[----:B------:R-:W3:Y:S04]  /*aca0*/  SHFL.IDX PT, R11, R5, RZ, 0x1c1f ;  /* 0x001c1fff050b7589 */ /* 0x000ee800000e0000 */
[----:B------:R-:W-:Y:S06]  /*acb0*/  BAR.SYNC.DEFER_BLOCKING 0x1, 0x80 ;  /* 0x0042000000007b1d */ /* 0x000fec0000010000 */
[----:B------:R-:W-:Y:S04]  /*acc0*/  SHFL.IDX PT, R8, R6, 0x1, 0x1c1f ;  /* 0x003c1f0006087f89 */ /* 0x000fe800000e0000 */
[----:B------:R-:W4:Y:S04]  /*acd0*/  SHFL.IDX PT, R9, R5, 0x1, 0x1c1f ;  /* 0x003c1f0005097f89 */ /* 0x000f2800000e0000 */
[----:B------:R-:W-:Y:S04]  /*ace0*/  SHFL.IDX PT, R12, R6, 0x2, 0x1c1f ;  /* 0x005c1f00060c7f89 */ /* 0x000fe800000e0000 */
[----:B------:R-:W1:Y:S04]  /*acf0*/  SHFL.IDX PT, R13, R5, 0x2, 0x1c1f ;  /* 0x005c1f00050d7f89 */ /* 0x000e6800000e0000 */
[----:B------:R-:W-:Y:S04]  /*ad00*/  SHFL.IDX PT, R6, R6, 0x3, 0x1c1f ;  /* 0x007c1f0006067f89 */ /* 0x000fe800000e0000 */
[----:B------:R1:W1:Y:S01]  /*ad10*/  SHFL.IDX PT, R7, R5, 0x3, 0x1c1f ;  /* 0x007c1f0005077f89 */ /* 0x00026200000e0000 */
[----:B--2---:R-:W-:-:S03]  /*ad20*/  SHF.L.U32 R0, R106, 0x1, RZ ;  /* 0x000000016a007819 */ /* 0x004fc600000006ff */
[----:B---3--:R-:W-:Y:S04]  /*ad30*/  @!P3 ST.E [R10.64], R68 ;  /* 0x000000440a00b985 */ /* 0x008fe8000c10190e */
[----:B----4-:R-:W-:Y:S04]  /*ad40*/  @!P5 ST.E [R8.64], R66 ;  /* 0x000000420800d985 */ /* 0x010fe8000c10190e */
[----:B-1----:R1:W-:Y:S04]  /*ad50*/  @!P6 ST.E [R12.64], R65 ;  /* 0x000000410c00e985 */ /* 0x0023e8000c10190e */
[----:B------:R-:W2:Y:S04]  /*ad60*/  S2R R5, SR_TID.X ;  /* 0x0000000000057919 */ /* 0x000ea80000002100 */
[----:B------:R3:W-:Y:S04]  /*ad70*/  @!P4 ST.E [R6.64], R64 ;  /* 0x000000400600c985 */ /* 0x0007e8000c10190e */
[----:B------:R3:W4:Y:S04]  /*ad80*/  LDS.128 R32, [R0+0x880] ;  /* 0x0008800000207984 */ /* 0x0007280000000c00 */
[----:B------:R3:W3:Y:S04]  /*ad90*/  LDS.128 R44, [R0+0x1080] ;  /* 0x00108000002c7984 */ /* 0x0006e80000000c00 */
[----:B------:R1:W3:Y:S04]  /*ada0*/  LDS.128 R52, [R0+0x1880] ;  /* 0x0018800000347984 */ /* 0x0002e80000000c00 */
[----:B------:R1:W3:Y:S04]  /*adb0*/  LDS.128 R28, [R0+0x2880] ;  /* 0x00288000001c7984 */ /* 0x0002e80000000c00 */
[----:B------:R3:W3:Y:S04]  /*adc0*/  LDS.128 R40, [R0+0x3080] ;  /* 0x0030800000287984 */ /* 0x0006e80000000c00 */
[----:B------:R3:W3:Y:S04]  /*add0*/  LDS.128 R48, [R0+0x3880] ;  /* 0x0038800000307984 */ /* 0x0006e80000000c00 */
[----:B------:R3:W3:Y:S04]  /*ade0*/  LDS.128 R24, [R0+0x4880] ;  /* 0x0048800000187984 */ /* 0x0006e80000000c00 */
[----:B------:R3:W3:Y:S04]  /*adf0*/  LDS.128 R36, [R0+0x5080] ;  /* 0x0050800000247984 */ /* 0x0006e80000000c00 */
[----:B------:R3:W3:Y:S01]  /*ae00*/  LDS.128 R56, [R0+0x5880] ;  /* 0x0058800000387984 */ /* 0x0006e20000000c00 */
[----:B------:R-:W-:-:S02]  /*ae10*/  IADD3 R2, R15, R67, RZ ;  /* 0x000000430f027210 */ /* 0x000fc40007ffe0ff */
[C---:B-1----:R-:W-:Y:S02]  /*ae20*/  LEA R13, P0, R14.reuse, c[0x0][0x380], 0x1 ;  /* 0x0000e0000e0d7a11 */ /* 0x042fe400078008ff */
[----:B--2---:R-:W-:Y:S02]  /*ae30*/  SHF.R.S32.HI R4, RZ, 0x1f, R5 ;  /* 0x0000001fff047819 */ /* 0x004fe40000011405 */
[----:B------:R-:W-:Y:S02]  /*ae40*/  LEA.HI.X R14, R14, c[0x0][0x384], R2, 0x1, P0 ;  /* 0x0000e1000e0e7a11 */ /* 0x000fe400000f0c02 */
[----:B------:R-:W-:Y:S02]  /*ae50*/  ISETP.GE.AND P0, PT, R102, R70, PT ;  /* 0x000000466600720c */ /* 0x000fe40003f06270 */
[----:B------:R-:W-:-:S04]  /*ae60*/  LEA.HI R4, R4, R5, RZ, 0x2 ;  /* 0x0000000504047211 */ /* 0x000fc800078f10ff */
[----:B------:R-:W-:Y:S01]  /*ae70*/  LOP3.LUT R4, R4, 0xfffffffc, RZ, 0xc0, !PT ;  /* 0xfffffffc04047812 */ /* 0x000fe200078ec0ff */
[----:B------:R1:W2:Y:S01]  /*ae80*/  SHFL.IDX PT, R2, R13, RZ, 0x1c1f ;  /* 0x001c1fff0d027589 */ /* 0x0002a200000e0000 */
[----:B------:R-:W-:Y:S02]  /*ae90*/  BSSY B0, `(.L_x_6) ;  /* 0x0000017000007945 */ /* 0x000fe40003800000 */
[----:B------:R-:W-:Y:S01]  /*aea0*/  IADD3 R4, -R4, R5, RZ ;  /* 0x0000000504047210 */ /* 0x000fe20007ffe1ff */
[----:B------:R1:W1:Y:S03]  /*aeb0*/  SHFL.IDX PT, R3, R14, RZ, 0x1c1f ;  /* 0x001c1fff0e037589 */ /* 0x00026600000e0000 */
[----:B------:R-:W-:Y:S01]  /*aec0*/  SHF.L.U32 R12, R4, 0x3, RZ ;  /* 0x00000003040c7819 */ /* 0x000fe200000006ff */
[----:B------:R-:W-:Y:S05]  /*aed0*/  @P0 BRA `(.L_x_7) ;  /* 0x0000012000000947 */ /* 0x000fea0003800000 */
[----:B----4-:R-:W4:Y:S01]  /*aee0*/  LDS.128 R20, [R0+0x80] ;  /* 0x0000800000147984 */ /* 0x010f220000000c00 */
[----:B-----5:R-:W-:-:S02]  /*aef0*/  ISETP.GE.AND P1, PT, R61, c[0x0][0x3c8], PT ;  /* 0x0000f2003d007a0c */ /* 0x020fc40003f26270 */
[----:B------:R-:W-:Y:S01]  /*af00*/  ISETP.GE.AND P0, PT, R60, c[0x0][0x3c8], PT ;  /* 0x0000f2003c007a0c */ /* 0x000fe20003f06270 */
[----:B------:R-:W3:Y:S01]  /*af10*/  LDS.128 R16, [R0+0x2080] ;  /* 0x0020800000107984 */ /* 0x000ee20000000c00 */
[----:B------:R-:W-:-:S03]  /*af20*/  ISETP.GE.AND P2, PT, R12, c[0x0][0x3c8], PT ;  /* 0x0000f2000c007a0c */ /* 0x000fc60003f46270 */
[----:B------:R2:W1:Y:S06]  /*af30*/  LDS.128 R8, [R0+0x4080] ;  /* 0x0040800000087984 */ /* 0x00046c0000000c00 */
[----:B------:R-:W-:-:S04]  /*af40*/  @!P1 SHF.R.S32.HI R4, RZ, 0x1f, R61 ;  /* 0x0000001fff049819 */ /* 0x000fc8000001143d */
[----:B------:R-:W-:Y:S01]  /*af50*/  @!P1 LEA.HI R4, R4, R61, RZ, 0x3 ;  /* 0x0000003d04049211 */ /* 0x000fe200078f18ff */
[----:B-123--:R-:W-:-:S03]  /*af60*/  @!P2 IMAD.WIDE R6, R12, 0x2, R2 ;  /* 0x000000020c06a825 */ /* 0x00efc600078e0202 */
[----:B------:R-:W-:-:S05]  /*af70*/  @!P1 LOP3.LUT R4, R4, 0xfffffff8, RZ, 0xc0, !PT ;  /* 0xfffffff804049812 */ /* 0x000fca00078ec0ff */
[----:B------:R-:W-:Y:S01]  /*af80*/  @!P1 IMAD.WIDE R4, R4, 0x2, R2 ;  /* 0x0000000204049825 */ /* 0x000fe200078e0202 */
[----:B------:R-:W-:-:S04]  /*af90*/  @!P0 SHF.R.S32.HI R0, RZ, 0x1f, R60 ;  /* 0x0000001fff008819 */ /* 0x000fc8000001143c */
[----:B------:R-:W-:-:S04]  /*afa0*/  @!P0 LEA.HI R0, R0, R60, RZ, 0x3 ;  /* 0x0000003c00008211 */ /* 0x000fc800078f18ff */
[----:B------:R-:W-:Y:S01]  /*afb0*/  @!P0 LOP3.LUT R0, R0, 0xfffffff8, RZ, 0xc0, !PT ;  /* 0xfffffff800008812 */ /* 0x000fe200078ec0ff */
[----:B----4-:R1:W-:Y:S04]  /*afc0*/  @!P2 ST.E.128 [R6.64], R20 ;  /* 0x000000140600a985 */ /* 0x0103e8000c101d0e */
[----:B------:R-:W-:Y:S01]  /*afd0*/  @!P0 IMAD.WIDE R2, R0, 0x2, R2 ;  /* 0x0000000200028825 */ /* 0x000fe200078e0202 */
[----:B------:R1:W-:Y:S04]  /*afe0*/  @!P1 ST.E.128 [R4.64], R16 ;  /* 0x0000001004009985 */ /* 0x0003e8000c101d0e */
[----:B------:R1:W-:Y:S02]  /*aff0*/  @!P0 ST.E.128 [R2.64], R8 ;  /* 0x0000000802008985 */ /* 0x0003e4000c101d0e */
.L_x_7:
[----:B----4-:R-:W-:Y:S05]  /*b000*/  BSYNC B0 ;  /* 0x0000000000007941 */ /* 0x010fea0003800000 */
.L_x_6:
[----:B---3--:R-:W-:Y:S01]  /*b010*/  IADD3 R0, R102, 0x20, RZ ;  /* 0x0000002066007810 */ /* 0x008fe20007ffe0ff */
[----:B-1----:R1:W3:Y:S01]  /*b020*/  SHFL.IDX PT, R3, R14, 0x1, 0x1c1f ;  /* 0x003c1f000e037f89 */ /* 0x0022e200000e0000 */
[----:B------:R-:W-:Y:S02]  /*b030*/  BSSY B0, `(.L_x_8) ;  /* 0x0000013000007945 */ /* 0x000fe40003800000 */
[----:B------:R-:W-:Y:S01]  /*b040*/  ISETP.GE.AND P0, PT, R0, R70, PT ;  /* 0x000000460000720c */ /* 0x000fe20003f06270 */
[----:B--2---:R1:W2:-:S12]  /*b050*/  SHFL.IDX PT, R2, R13, 0x1, 0x1c1f ;  /* 0x003c1f000d027f89 */ /* 0x00429800000e0000 */
[----:B------:R-:W-:Y:S05]  /*b060*/  @P0 BRA `(.L_x_9) ;  /* 0x000000f000000947 */ /* 0x000fea0003800000 */
[----:B-----5:R-:W-:Y:S02]  /*b070*/  ISETP.GE.AND P1, PT, R61, c[0x0][0x3c8], PT ;  /* 0x0000f2003d007a0c */ /* 0x020fe40003f26270 */
[----:B------:R-:W-:Y:S02]  /*b080*/  ISETP.GE.AND P0, PT, R60, c[0x0][0x3c8], PT ;  /* 0x0000f2003c007a0c */ /* 0x000fe40003f06270 */
[----:B------:R-:W-:-:S09]  /*b090*/  ISETP.GE.AND P2, PT, R12, c[0x0][0x3c8], PT ;  /* 0x0000f2000c007a0c */ /* 0x000fd20003f46270 */
[----:B------:R-:W-:Y:S02]  /*b0a0*/  @!P1 SHF.R.S32.HI R4, RZ, 0x1f, R61 ;  /* 0x0000001fff049819 */ /* 0x000fe4000001143d */
[----:B------:R-:W-:Y:S02]  /*b0b0*/  @!P0 SHF.R.S32.HI R0, RZ, 0x1f, R60 ;  /* 0x0000001fff008819 */ /* 0x000fe4000001143c */
[----:B------:R-:W-:Y:S01]  /*b0c0*/  @!P1 LEA.HI R4, R4, R61, RZ, 0x3 ;  /* 0x0000003d04049211 */ /* 0x000fe200078f18ff */
[--C-:B--23--:R-:W-:Y:S01]  /*b0d0*/  @!P2 IMAD.WIDE R6, R12, 0x2, R2.reuse ;  /* 0x000000020c06a825 */ /* 0x10cfe200078e0202 */
[----:B------:R-:W-:Y:S02]  /*b0e0*/  @!P0 LEA.HI R0, R0, R60, RZ, 0x3 ;  /* 0x0000003c00008211 */ /* 0x000fe400078f18ff */
[----:B------:R-:W-:Y:S02]  /*b0f0*/  @!P1 LOP3.LUT R4, R4, 0xfffffff8, RZ, 0xc0, !PT ;  /* 0xfffffff804049812 */ /* 0x000fe400078ec0ff */
[----:B------:R-:W-:Y:S01]  /*b100*/  @!P0 LOP3.LUT R0, R0, 0xfffffff8, RZ, 0xc0, !PT ;  /* 0xfffffff800008812 */ /* 0x000fe200078ec0ff */
[----:B------:R2:W-:Y:S02]  /*b110*/  @!P2 ST.E.128 [R6.64], R32 ;  /* 0x000000200600a985 */ /* 0x0005e4000c101d0e */
[----:B------:R-:W-:-:S04]  /*b120*/  @!P1 IMAD.WIDE R4, R4, 0x2, R2 ;  /* 0x0000000204049825 */ /* 0x000fc800078e0202 */
[----:B------:R-:W-:Y:S01]  /*b130*/  @!P0 IMAD.WIDE R2, R0, 0x2, R2 ;  /* 0x0000000200028825 */ /* 0x000fe200078e0202 */
[----:B------:R2:W-:Y:S04]  /*b140*/  @!P1 ST.E.128 [R4.64], R28 ;  /* 0x0000001c04009985 */ /* 0x0005e8000c101d0e */
[----:B------:R2:W-:Y:S02]  /*b150*/  @!P0 ST.E.128 [R2.64], R24 ;  /* 0x0000001802008985 */ /* 0x0005e4000c101d0e */
.L_x_9:
[----:B------:R-:W-:Y:S05]  /*b160*/  BSYNC B0 ;  /* 0x0000000000007941 */ /* 0x000fea0003800000 */
.L_x_8:
[----:B------:R-:W-:Y:S01]  /*b170*/  IADD3 R0, R102, 0x40, RZ ;  /* 0x0000004066007810 */ /* 0x000fe20007ffe0ff */
[----:B--23--:R2:W3:Y:S01]  /*b180*/  SHFL.IDX PT, R3, R14, 0x2, 0x1c1f ;  /* 0x005c1f000e037f89 */ /* 0x00c4e200000e0000 */
[----:B------:R-:W-:Y:S02]  /*b190*/  BSSY B0, `(.L_x_10) ;  /* 0x0000013000007945 */ /* 0x000fe40003800000 */
[----:B------:R-:W-:Y:S01]  /*b1a0*/  ISETP.GE.AND P0, PT, R0, R70, PT ;  /* 0x000000460000720c */ /* 0x000fe20003f06270 */
[----:B------:R2:W4:-:S12]  /*b1b0*/  SHFL.IDX PT, R2, R13, 0x2, 0x1c1f ;  /* 0x005c1f000d027f89 */ /* 0x00051800000e0000 */
[----:B------:R-:W-:Y:S05]  /*b1c0*/  @P0 BRA `(.L_x_11) ;  /* 0x000000f000000947 */ /* 0x000fea0003800000 */
[----:B-----5:R-:W-:Y:S02]  /*b1d0*/  ISETP.GE.AND P1, PT, R61, c[0x0][0x3c8], PT ;  /* 0x0000f2003d007a0c */ /* 0x020fe40003f26270 */
[----:B------:R-:W-:Y:S02]  /*b1e0*/  ISETP.GE.AND P0, PT, R60, c[0x0][0x3c8], PT ;  /* 0x0000f2003c007a0c */ /* 0x000fe40003f06270 */
[----:B------:R-:W-:-:S09]  /*b1f0*/  ISETP.GE.AND P2, PT, R12, c[0x0][0x3c8], PT ;  /* 0x0000f2000c007a0c */ /* 0x000fd20003f46270 */
[----:B------:R-:W-:Y:S02]  /*b200*/  @!P1 SHF.R.S32.HI R4, RZ, 0x1f, R61 ;  /* 0x0000001fff049819 */ /* 0x000fe4000001143d */
[----:B------:R-:W-:Y:S02]  /*b210*/  @!P0 SHF.R.S32.HI R0, RZ, 0x1f, R60 ;  /* 0x0000001fff008819 */ /* 0x000fe4000001143c */
[----:B------:R-:W-:Y:S01]  /*b220*/  @!P1 LEA.HI R4, R4, R61, RZ, 0x3 ;  /* 0x0000003d04049211 */ /* 0x000fe200078f18ff */
[--C-:B---34-:R-:W-:Y:S01]  /*b230*/  @!P2 IMAD.WIDE R6, R12, 0x2, R2.reuse ;  /* 0x000000020c06a825 */ /* 0x118fe200078e0202 */
        /* <DEDUP_REMOVED lines=8> */
.L_x_11:
[----:B------:R-:W-:Y:S05]  /*b2c0*/  BSYNC B0 ;  /* 0x0000000000007941 */ /* 0x000fea0003800000 */
.L_x_10:
[----:B------:R-:W-:Y:S01]  /*b2d0*/  IADD3 R0, R102, 0x60, RZ ;  /* 0x0000006066007810 */ /* 0x000fe20007ffe0ff */
[----:B---3--:R3:W1:Y:S03]  /*b2e0*/  SHFL.IDX PT, R3, R14, 0x3, 0x1c1f ;  /* 0x007c1f000e037f89 */ /* 0x00866600000e0000 */
[----:B------:R-:W-:Y:S01]  /*b2f0*/  ISETP.GE.AND P0, PT, R0, R70, PT ;  /* 0x000000460000720c */ /* 0x000fe20003f06270 */
[----:B----4-:R3:W4:-:S12]  /*b300*/  SHFL.IDX PT, R2, R13, 0x3, 0x1c1f ;  /* 0x007c1f000d027f89 */ /* 0x01071800000e0000 */
[----:B------:R-:W-:Y:S05]  /*b310*/  @P0 EXIT ;  /* 0x000000000000094d */ /* 0x000fea0003800000 */
[----:B-----5:R-:W-:Y:S02]  /*b320*/  ISETP.GE.AND P0, PT, R61, c[0x0][0x3c8], PT ;  /* 0x0000f2003d007a0c */ /* 0x020fe40003f06270 */
[----:B------:R-:W-:-:S11]  /*b330*/  ISETP.GE.AND P1, PT, R12, c[0x0][0x3c8], PT ;  /* 0x0000f2000c007a0c */ /* 0x000fd60003f26270 */
[----:B------:R-:W-:Y:S02]  /*b340*/  @!P0 SHF.R.S32.HI R0, RZ, 0x1f, R61 ;  /* 0x0000001fff008819 */ /* 0x000fe4000001143d */
[----:B-1--4-:R-:W-:Y:S02]  /*b350*/  @!P1 IMAD.WIDE R6, R12, 0x2, R2 ;  /* 0x000000020c069825 */ /* 0x012fe400078e0202 */
[----:B------:R-:W-:-:S03]  /*b360*/  @!P0 LEA.HI R0, R0, R61, RZ, 0x3 ;  /* 0x0000003d00008211 */ /* 0x000fc600078f18ff */
[----:B------:R1:W-:Y:S01]  /*b370*/  @!P1 ST.E.128 [R6.64], R52 ;  /* 0x0000003406009985 */ /* 0x0003e2000c101d0e */
[----:B------:R-:W-:-:S05]  /*b380*/  @!P0 LOP3.LUT R0, R0, 0xfffffff8, RZ, 0xc0, !PT ;  /* 0xfffffff800008812 */ /* 0x000fca00078ec0ff */
[----:B------:R-:W-:-:S05]  /*b390*/  @!P0 IMAD.WIDE R4, R0, 0x2, R2 ;  /* 0x0000000200048825 */ /* 0x000fca00078e0202 */
[----:B------:R1:W-:Y:S01]  /*b3a0*/  @!P0 ST.E.128 [R4.64], R48 ;  /* 0x0000003004008985 */ /* 0x0003e2000c101d0e */
[----:B------:R-:W-:-:S13]  /*b3b0*/  ISETP.GE.AND P0, PT, R60, c[0x0][0x3c8], PT ;  /* 0x0000f2003c007a0c */ /* 0x000fda0003f06270 */
[----:B------:R-:W-:Y:S05]  /*b3c0*/  @P0 EXIT ;  /* 0x000000000000094d */ /* 0x000fea0003800000 */
[----:B------:R-:W-:-:S04]  /*b3d0*/  SHF.R.S32.HI R0, RZ, 0x1f, R60 ;  /* 0x0000001fff007819 */ /* 0x000fc8000001143c */
[----:B------:R-:W-:-:S04]  /*b3e0*/  LEA.HI R0, R0, R60, RZ, 0x3 ;  /* 0x0000003c00007211 */ /* 0x000fc800078f18ff */
[----:B------:R-:W-:-:S05]  /*b3f0*/  LOP3.LUT R0, R0, 0xfffffff8, RZ, 0xc0, !PT ;  /* 0xfffffff800007812 */ /* 0x000fca00078ec0ff */
[----:B------:R-:W-:-:S05]  /*b400*/  IMAD.WIDE R2, R0, 0x2, R2 ;  /* 0x0000000200027825 */ /* 0x000fca00078e0202 */
[----:B------:R-:W-:Y:S01]  /*b410*/  ST.E.128 [R2.64], R56 ;  /* 0x0000003802007985 */ /* 0x000fe2000c101d0e */
[----:B------:R-:W-:Y:S05]  /*b420*/  EXIT ;  /* 0x000000000000794d */ /* 0x000fea0003800000 */
.L_x_12:
[----:B------:R-:W-:-:S00]  /*b430*/  BRA `(.L_x_12) ;  /* 0xfffffff000007947 */ /* 0x000fc0000383ffff */
[----:B------:R-:W-:-:S00]  /*b440*/  NOP ;  /* 0x0000000000007918 */ /* 0x000fc00000000000 */
        /* <DEDUP_REMOVED lines=11> */
.L_x_1710:


//--------------------- .text._ZN7cutlass13device_kernelIN5flash19enable_sm80_to_sm89INS1_16FlashAttnFwdSm80INS1_25CollectiveMainloopFwdSm80ILi4ELi1ELb0EN4cute5tupleIJNS5_1CILi128EEENS7_ILi64EEENS7_ILi96EEEEEELi96ENS_10bfloat16_tEfNS_4arch4Sm80ELb0ELb0ELb1ELb1ELb1ELb0ELb1ELb0EEENS1_21CollectiveEpilogueFwdINS6_IJS8_SA_S9_EEENS6_IJNS7_ILi1EEESI_SI_EEESC_SE_Li128ELb1ELb1ELb0ELb0EEENS1_19SingleTileSchedulerILb1ELb0ELb1ELi128EEEEEEEEEvNT_6ParamsE --------------------------
	.section	.text._ZN7cutlass13device_kernelIN5flash19enable_sm80_to_sm89INS1_16FlashAttnFwdSm80INS1_25CollectiveMainloopFwdSm80ILi4ELi1ELb0EN4cute5tupleIJNS5_1CILi128EEENS7_ILi64EEENS7_ILi96EEEEEELi96ENS_10bfloat16_tEfNS_4arch4Sm80ELb0ELb0ELb1ELb1ELb1ELb0ELb1ELb0EEENS1_21CollectiveEpilogueFwdINS6_IJS8_SA_S9_EEENS6_IJNS7_ILi1EEESI_SI_EEESC_SE_Li128ELb1ELb1ELb0ELb0EEENS1_19SingleTileSchedulerILb1ELb0ELb1ELi128EEEEEEEEEvNT_6ParamsE,"ax",@progbits
	.sectioninfo	@"SHI_REGISTERS=255"
	.align	128
.text._ZN7cutlass13device_kernelIN5flash19enable_sm80_to_sm89INS1_16FlashAttnFwdSm80INS1_25CollectiveMainloopFwdSm80ILi4ELi1ELb0EN4cute5tupleIJNS5_1CILi128EEENS7_ILi64EEENS7_ILi96EEEEEELi96ENS_10bfloat16_tEfNS_4arch4Sm80ELb0ELb0ELb1ELb1ELb1ELb0ELb1ELb0EEENS1_21CollectiveEpilogueFwdINS6_IJS8_SA_S9_EEENS6_IJNS7_ILi1EEESI_SI_EEESC_SE_Li128ELb1ELb1ELb0ELb0EEENS1_19SingleTileSchedulerILb1ELb0ELb1ELi128EEEEEEEEEvNT_6ParamsE:
        .type           _ZN7cutlass13device_kernelIN5flash19enable_sm80_to_sm89INS1_16FlashAttnFwdSm80INS1_25CollectiveMainloopFwdSm80ILi4ELi1ELb0EN4cute5tupleIJNS5_1CILi128EEENS7_ILi64EEENS7_ILi96EEEEEELi96ENS_10bfloat16_tEfNS_4arch4Sm80ELb0ELb0ELb1ELb1ELb1ELb0ELb1ELb0EEENS1_21CollectiveEpilogueFwdINS6_IJS8_SA_S9_EEENS6_IJNS7_ILi1EEESI_SI_EEESC_SE_Li128ELb1ELb1ELb0ELb0EEENS1_19SingleTileSchedulerILb1ELb0ELb1ELi128EEEEEEEEEvNT_6ParamsE,@function
        .size           _ZN7cutlass13device_kernelIN5flash19enable_sm80_to_sm89INS1_16FlashAttnFwdSm80INS1_25CollectiveMainloopFwdSm80ILi4ELi1ELb0EN4cute5tupleIJNS5_1CILi128EEENS7_ILi64EEENS7_ILi96EEEEEELi96ENS_10bfloat16_tEfNS_4arch4Sm80ELb0ELb0ELb1ELb1ELb1ELb0ELb1ELb0EEENS1_21CollectiveEpilogueFwdINS6_IJS8_SA_S9_EEENS6_IJNS7_ILi1EEESI_SI_EEESC_SE_Li128ELb1ELb1ELb0ELb0EEENS1_19SingleTileSchedulerILb1ELb0ELb1ELi128EEEEEEEEEvNT_6ParamsE,(.L_x_1711 - _ZN7cutlass13device_kernelIN5flash19enable_sm80_to_sm89INS1_16FlashAttnFwdSm80INS1_25CollectiveMainloopFwdSm80ILi4ELi1ELb0EN4cute5tupleIJNS5_1CILi128EEENS7_ILi64EEENS7_ILi96EEEEEELi96ENS_10bfloat16_tEfNS_4arch4Sm80ELb0ELb0ELb1ELb1ELb1ELb0ELb1ELb0EEENS1_21CollectiveEpilogueFwdINS6_IJS8_SA_S9_EEENS6_IJNS7_ILi1EEESI_SI_EEESC_SE_Li128ELb1ELb1ELb0ELb0EEENS1_19SingleTileSchedulerILb1ELb0ELb1ELi128EEEEEEEEEvNT_6ParamsE)
        .other          _ZN7cutlass13device_kernelIN5flash19enable_sm80_to_sm89INS1_16FlashAttnFwdSm80INS1_25CollectiveMainloopFwdSm80ILi4ELi1ELb0EN4cute5tupleIJNS5_1CILi128EEENS7_ILi64EEENS7_ILi96EEEEEELi96ENS_10bfloat16_tEfNS_4arch4Sm80ELb0ELb0ELb1ELb1ELb1ELb0ELb1ELb0EEENS1_21CollectiveEpilogueFwdINS6_IJS8_SA_S9_EEENS6_IJNS7_ILi1EEESI_SI_EEESC_SE_Li128ELb1ELb1ELb0ELb0EEENS1_19SingleTileSchedulerILb1ELb0ELb1ELi128EEEEEEEEEvNT_6ParamsE,@"STO_CUDA_ENTRY STV_DEFAULT"
_ZN7cutlass13device_kernelIN5flash19enable_sm80_to_sm89INS1_16FlashAttnFwdSm80INS1_25CollectiveMainloopFwdSm80ILi4ELi1ELb0EN4cute5tupleIJNS5_1CILi128EEENS7_ILi64EEENS7_ILi96EEEEEELi96ENS_10bfloat16_tEfNS_4arch4Sm80ELb0ELb0ELb1ELb1ELb1ELb0ELb1ELb0EEENS1_21CollectiveEpilogueFwdINS6_IJS8_SA_S9_EEENS6_IJNS7_ILi1EEESI_SI_EEESC_SE_Li128ELb1ELb1ELb0ELb0EEENS1_19SingleTileSchedulerILb1ELb0ELb1ELi128EEEEEEEEEvNT_6ParamsE:
[----:B------:R-:W-:Y:S02]  /*0000*/  MOV R1, c[0x0][0x28] ;  /* 0x00000a0000017a02 */ /* 0x000fe40000000f00 */
[----:B------:R-:W1:Y:S01]  /*0010*/  S2R R163, SR_TID.X ;  /* 0x0000000000a37919 */ /* 0x000e620000002100 */
[----:B------:R-:W-:Y:S01]  /*0020*/  IMAD.MOV.U32 R9, RZ, RZ, 0x4 ;  /* 0x00000004ff097424 */ /* 0x000fe200078e00ff */
[----:B------:R-:W-:Y:S01]  /*0030*/  ULDC.64 UR6, c[0x0][0x118] ;  /* 0x0000460000067ab9 */ /* 0x000fe20000000a00 */
[----:B------:R-:W-:Y:S01]  /*0040*/  IADD3 R1, R1, -0x38, RZ ;  /* 0xffffffc801017810 */ /* 0x000fe20007ffe0ff */
[----:B------:R-:W2:Y:S04]  /*0050*/  S2R R5, SR_CTAID.Z ;  /* 0x0000000000057919 */ /* 0x000ea80000002700 */
[----:B------:R-:W3:Y:S01]  /*0060*/  S2R R48, SR_CTAID.X ;  /* 0x0000000000307919 */ /* 0x000ee20000002500 */
[----:B-1----:R-:W-:Y:S01]  /*0070*/  SHF.R.U32.HI R0, RZ, 0x5, R163 ;  /* 0x00000005ff007819 */ /* 0x002fe200000116a3 */
[----:B--2---:R-:W-:-:S05]  /*0080*/  IMAD.WIDE R2, R5, R9, c[0x0][0x568] ;  /* 0x00015a0005027625 */ /* 0x004fca00078e0209 */
[----:B------:R-:W1:Y:S02]  /*0090*/  SHFL.IDX PT, R0, R0, RZ, 0x1f ;  /* 0x00001fff00007589 */ /* 0x000e6400000e0000 */
[----:B-1----:R-:W-:-:S13]  /*00a0*/  ISETP.NE.AND P0, PT, R0, RZ, PT ;  /* 0x000000ff0000720c */ /* 0x002fda0003f05270 */
[----:B------:R-:W-:Y:S05]  /*00b0*/  @!P0 BRA `(.L_x_13) ;  /* 0x0000014000008947 */ /* 0x000fea0003800000 */
[----:B---3--:R-:W-:-:S04]  /*00c0*/  ISETP.NE.U32.AND P0, PT, RZ, c[0x0][0x568], PT ;  /* 0x00015a00ff007a0c */ /* 0x008fc80003f05070 */
[----:B------:R-:W-:-:S13]  /*00d0*/  ISETP.NE.AND.EX P0, PT, RZ, c[0x0][0x56c], PT, P0 ;  /* 0x00015b00ff007a0c */ /* 0x000fda0003f05300 */
[----:B------:R-:W-:Y:S05]  /*00e0*/  @!P0 BRA `(.L_x_14) ;  /* 0x0000002000008947 */ /* 0x000fea0003800000 */
[----:B------:R1:W5:Y:S01]  /*00f0*/  LDG.E R0, [R2.64] ;  /* 0x0000000602007981 */ /* 0x000362000c1e1900 */
[----:B------:R-:W-:Y:S05]  /*0100*/  BRA `(.L_x_15) ;  /* 0x0000009000007947 */ /* 0x000fea0003800000 */
.L_x_14:
[----:B------:R-:W-:-:S04]  /*0110*/  ISETP.NE.U32.AND P0, PT, RZ, c[0x0][0x560], PT ;  /* 0x00015800ff007a0c */ /* 0x000fc80003f05070 */
[----:B------:R-:W-:-:S13]  /*0120*/  ISETP.NE.AND.EX P0, PT, RZ, c[0x0][0x564], PT, P0 ;  /* 0x00015900ff007a0c */ /* 0x000fda0003f05300 */
[----:B------:R-:W-:Y:S05]  /*0130*/  @!P0 BRA `(.L_x_16) ;  /* 0x0000005000008947 */ /* 0x000fea0003800000 */
[----:B------:R-:W-:-:S05]  /*0140*/  IMAD.WIDE R2, R5, R9, c[0x0][0x560] ;  /* 0x0001580005027625 */ /* 0x000fca00078e0209 */
[----:B------:R-:W2:Y:S04]  /*0150*/  LDG.E R4, [R2.64] ;  /* 0x0000000602047981 */ /* 0x000ea8000c1e1900 */
[----:B------:R-:W2:Y:S02]  /*0160*/  LDG.E R0, [R2.64+0x4] ;  /* 0x0000040602007981 */ /* 0x000ea4000c1e1900 */
[----:B--2---:R-:W-:Y:S01]  /*0170*/  IADD3 R0, -R4, R0, RZ ;  /* 0x0000000004007210 */ /* 0x004fe20007ffe1ff */
[----:B------:R-:W-:Y:S05]  /*0180*/  BRA `(.L_x_15) ;  /* 0x0000001000007947 */ /* 0x000fea0003800000 */
.L_x_16:
[----:B------:R-:W-:-:S05]  /*0190*/  MOV R0, c[0x0][0x54c] ;  /* 0x0001530000007a02 */ /* 0x000fca0000000f00 */
.L_x_15:
[----:B-----5:R-:W-:Y:S01]  /*01a0*/  IMAD R0, R0, c[0x0][0x548], RZ ;  /* 0x0001520000007a24 */ /* 0x020fe200078e02ff */
[----:B-1----:R-:W-:-:S04]  /*01b0*/  SHF.L.U32 R2, R48, 0x7, RZ ;  /* 0x0000000730027819 */ /* 0x002fc800000006ff */
[----:B------:R-:W-:-:S04]  /*01c0*/  ISETP.GE.AND P0, PT, R2, R0, PT ;  /* 0x000000000200720c */ /* 0x000fc80003f06270 */
[----:B------:R-:W-:-:S05]  /*01d0*/  SEL R0, R5, 0xffffffff, !P0 ;  /* 0xffffffff05007807 */ /* 0x000fca0004000000 */
[----:B------:R1:W-:Y:S01]  /*01e0*/  STL [R1+0x2c], R0 ;  /* 0x00002c0001007387 */ /* 0x0003e20000100800 */
[----:B------:R-:W-:Y:S05]  /*01f0*/  BRA `(.L_x_17) ;  /* 0x0000013000007947 */ /* 0x000fea0003800000 */
.L_x_13:
[----:B---3--:R-:W-:-:S04]  /*0200*/  ISETP.NE.U32.AND P0, PT, RZ, c[0x0][0x568], PT ;  /* 0x00015a00ff007a0c */ /* 0x008fc80003f05070 */
[----:B------:R-:W-:-:S13]  /*0210*/  ISETP.NE.AND.EX P0, PT, RZ, c[0x0][0x56c], PT, P0 ;  /* 0x00015b00ff007a0c */ /* 0x000fda0003f05300 */
[----:B------:R-:W-:Y:S05]  /*0220*/  @!P0 BRA `(.L_x_18) ;  /* 0x0000002000008947 */ /* 0x000fea0003800000 */
[----:B------:R1:W5:Y:S01]  /*0230*/  LDG.E R0, [R2.64] ;  /* 0x0000000602007981 */ /* 0x000362000c1e1900 */
[----:B------:R-:W-:Y:S05]  /*0240*/  BRA `(.L_x_19) ;  /* 0x0000009000007947 */ /* 0x000fea0003800000 */
.L_x_18:
        /* <DEDUP_REMOVED lines=8> */
.L_x_20:
[----:B------:R-:W-:-:S05]  /*02d0*/  MOV R0, c[0x0][0x54c] ;  /* 0x0001530000007a02 */ /* 0x000fca0000000f00 */
.L_x_19:
[----:B-----5:R-:W-:Y:S01]  /*02e0*/  IMAD R0, R0, c[0x0][0x548], RZ ;  /* 0x0001520000007a24 */ /* 0x020fe200078e02ff */
[----:B-1----:R-:W-:-:S04]  /*02f0*/  SHF.L.U32 R2, R48, 0x7, RZ ;  /* 0x0000000730027819 */ /* 0x002fc800000006ff */
[----:B------:R-:W-:-:S04]  /*0300*/  ISETP.GE.AND P0, PT, R2, R0, PT ;  /* 0x000000000200720c */ /* 0x000fc80003f06270 */
[----:B------:R-:W-:-:S05]  /*0310*/  SEL R0, R5, 0xffffffff, !P0 ;  /* 0xffffffff05007807 */ /* 0x000fca0004000000 */
[----:B------:R1:W-:Y:S04]  /*0320*/  STL [R1+0x2c], R0 ;  /* 0x00002c0001007387 */ /* 0x0003e80000100800 */
.L_x_17:
[----:B------:R-:W2:Y:S02]  /*0330*/  LDL R56, [R1+0x2c] ;  /* 0x00002c0001387983 */ /* 0x000ea40000100800 */
[----:B--2---:R-:W-:-:S13]  /*0340*/  ISETP.GE.AND P0, PT, R56, RZ, PT ;  /* 0x000000ff3800720c */ /* 0x004fda0003f06270 */
[----:B------:R-:W-:Y:S05]  /*0350*/  @!P0 EXIT ;  /* 0x000000000000894d */ /* 0x000fea0003800000 */
[----:B------:R-:W-:Y:S01]  /*0360*/  ISETP.NE.U32.AND P0, PT, RZ, c[0x0][0x370], PT ;  /* 0x0000dc00ff007a0c */ /* 0x000fe20003f05070 */
[----:B------:R-:W-:Y:S01]  /*0370*/  IMAD.MOV.U32 R175, RZ, RZ, RZ ;  /* 0x000000ffffaf7224 */ /* 0x000fe200078e00ff */
[----:B------:R-:W-:Y:S01]  /*0380*/  ISETP.NE.U32.AND P2, PT, RZ, c[0x0][0x360], PT ;  /* 0x0000d800ff007a0c */ /* 0x000fe20003f45070 */
[----:B------:R-:W-:Y:S01]  /*0390*/  IMAD.MOV.U32 R13, RZ, RZ, c[0x0][0x168] ;  /* 0x00005a00ff0d7624 */ /* 0x000fe200078e00ff */
[----:B------:R-:W-:Y:S01]  /*03a0*/  ISETP.NE.AND.EX P1, PT, RZ, c[0x0][0x374], PT, P0 ;  /* 0x0000dd00ff007a0c */ /* 0x000fe20003f25300 */
[----:B------:R-:W-:Y:S01]  /*03b0*/  IMAD.MOV.U32 R8, RZ, RZ, RZ ;  /* 0x000000ffff087224 */ /* 0x000fe200078e00ff */
[----:B------:R-:W-:Y:S01]  /*03c0*/  ISETP.NE.AND.EX P0, PT, RZ, c[0x0][0x364], PT, P2 ;  /* 0x0000d900ff007a0c */ /* 0x000fe20003f05320 */
[----:B------:R-:W-:Y:S01]  /*03d0*/  IMAD.WIDE R4, R56, R9, c[0x0][0x348] ;  /* 0x0000d20038047625 */ /* 0x000fe200078e0209 */
[----:B------:R-:W-:-:S04]  /*03e0*/  ISETP.NE.U32.AND P3, PT, RZ, c[0x0][0x348], PT ;  /* 0x0000d200ff007a0c */ /* 0x000fc80003f65070 */
[----:B------:R-:W-:-:S05]  /*03f0*/  ISETP.NE.AND.EX P2, PT, RZ, c[0x0][0x34c], PT, P3 ;  /* 0x0000d300ff007a0c */ /* 0x000fca0003f45330 */
[----:B------:R-:W-:-:S04]  /*0400*/  @P1 IMAD.WIDE R6, R56, R9, c[0x0][0x370] ;  /* 0x0000dc0038061625 */ /* 0x000fc800078e0209 */
[----:B------:R-:W-:Y:S01]  /*0410*/  @P0 IMAD.WIDE R2, R56, R9, c[0x0][0x360] ;  /* 0x0000d80038020625 */ /* 0x000fe200078e0209 */
[----:B------:R-:W2:Y:S04]  /*0420*/  @P1 LDG.E R175, [R6.64] ;  /* 0x0000000606af1981 */ /* 0x000ea8000c1e1900 */
[----:B------:R3:W5:Y:S04]  /*0430*/  @P2 LDG.E R8, [R4.64] ;  /* 0x0000000604082981 */ /* 0x000768000c1e1900 */
[----:B------:R3:W5:Y:S01]  /*0440*/  @P0 LDG.E R13, [R2.64] ;  /* 0x00000006020d0981 */ /* 0x000762000c1e1900 */
[----:B------:R-:W-:-:S02]  /*0450*/  ULDC UR5, c[0x0][0x2ac] ;  /* 0x0000ab0000057ab9 */ /* 0x000fc40000000800 */
[----:B------:R-:W-:Y:S01]  /*0460*/  ULDC UR4, c[0x0][0x1d0] ;  /* 0x0000740000047ab9 */ /* 0x000fe20000000800 */
[----:B------:R-:W4:Y:S01]  /*0470*/  S2R R52, SR_CTAID.Y ;  /* 0x0000000000347919 */ /* 0x000f220000002600 */
[----:B------:R-:W-:-:S06]  /*0480*/  UIMAD UR4, UR5, UR4, URZ ;  /* 0x00000004050472a4 */ /* 0x000fcc000f8e023f */
[----:B-1----:R-:W-:Y:S01]  /*0490*/  IMAD.U32 R0, RZ, RZ, UR4 ;  /* 0x00000004ff007e24 */ /* 0x002fe2000f8e00ff */
[----:B----4-:R-:W-:Y:S01]  /*04a0*/  SHF.R.S32.HI R55, RZ, 0x1f, R52 ;  /* 0x0000001fff377819 */ /* 0x010fe20000011434 */
[----:B--2---:R3:W-:Y:S01]  /*04b0*/  STL [R1+0x18], R175 ;  /* 0x000018af01007387 */ /* 0x0047e20000100800 */
[----:B------:R-:W-:Y:S05]  /*04c0*/  @P0 BRA `(.L_x_21) ;  /* 0x0000004000000947 */ /* 0x000fea0003800000 */
[----:B------:R-:W-:Y:S05]  /*04d0*/  @!P2 BRA `(.L_x_21) ;  /* 0x000000300000a947 */ /* 0x000fea0003800000 */
[----:B---3--:R-:W2:Y:S04]  /*04e0*/  LDG.E R3, [R4.64] ;  /* 0x0000000604037981 */ /* 0x008ea8000c1e1900 */
[----:B------:R-:W2:Y:S02]  /*04f0*/  LDG.E R2, [R4.64+0x4] ;  /* 0x0000040604027981 */ /* 0x000ea4000c1e1900 */
[----:B--2--5:R-:W-:Y:S02]  /*0500*/  IADD3 R13, -R3, R2, RZ ;  /* 0x00000002030d7210 */ /* 0x024fe40007ffe1ff */
.L_x_21:
[----:B------:R-:W-:-:S04]  /*0510*/  ISETP.NE.U32.AND P0, PT, RZ, c[0x0][0x368], PT ;  /* 0x0000da00ff007a0c */ /* 0x000fc80003f05070 */
[----:B------:R-:W-:-:S13]  /*0520*/  ISETP.NE.AND.EX P0, PT, RZ, c[0x0][0x36c], PT, P0 ;  /* 0x0000db00ff007a0c */ /* 0x000fda0003f05300 */
[----:B------:R-:W-:Y:S05]  /*0530*/  @!P0 BRA `(.L_x_22) ;  /* 0x0000003000008947 */ /* 0x000fea0003800000 */
[----:B---3--:R-:W-:-:S05]  /*0540*/  IMAD.WIDE R2, R56, R9, c[0x0][0x368] ;  /* 0x0000da0038027625 */ /* 0x008fca00078e0209 */
[----:B------:R1:W5:Y:S01]  /*0550*/  LDG.E R0, [R2.64] ;  /* 0x0000000602007981 */ /* 0x000362000c1e1900 */
[----:B------:R-:W-:Y:S05]  /*0560*/  BRA `(.L_x_23) ;  /* 0x0000007000007947 */ /* 0x000fea0003800000 */
.L_x_22:
[----:B------:R-:W-:-:S04]  /*0570*/  ISETP.NE.U32.AND P0, PT, RZ, c[0x0][0x350], PT ;  /* 0x0000d400ff007a0c */ /* 0x000fc80003f05070 */
[----:B------:R-:W-:-:S13]  /*0580*/  ISETP.NE.AND.EX P0, PT, RZ, c[0x0][0x354], PT, P0 ;  /* 0x0000d500ff007a0c */ /* 0x000fda0003f05300 */
[----:B------:R-:W-:Y:S05]  /*0590*/  @!P0 BRA `(.L_x_23) ;  /* 0x0000004000008947 */ /* 0x000fea0003800000 */
[----:B---3--:R-:W-:-:S05]  /*05a0*/  IMAD.WIDE R2, R56, R9, c[0x0][0x350] ;  /* 0x0000d40038027625 */ /* 0x008fca00078e0209 */
[----:B------:R-:W2:Y:S04]  /*05b0*/  LDG.E R4, [R2.64] ;  /* 0x0000000602047981 */ /* 0x000ea8000c1e1900 */
[----:B------:R-:W2:Y:S02]  /*05c0*/  LDG.E R0, [R2.64+0x4] ;  /* 0x0000040602007981 */ /* 0x000ea4000c1e1900 */
[----:B--2---:R-:W-:-:S05]  /*05d0*/  IADD3 R0, -R4, R0, RZ ;  /* 0x0000000004007210 */ /* 0x004fca0007ffe1ff */
.L_x_23:
[----:B-----5:R-:W-:Y:S01]  /*05e0*/  IMAD.IADD R65, R0, 0x1, -R175 ;  /* 0x0000000100417824 */ /* 0x020fe200078e0aaf */
[----:B------:R-:W-:Y:S01]  /*05f0*/  PLOP3.LUT P4, PT, PT, PT, PT, 0x80, 0x0 ;  /* 0x000000000000781c */ /* 0x000fe20003f8f070 */
[----:B------:R-:W-:Y:S01]  /*0600*/  CS2R R94, SRZ ;  /* 0x00000000005e7805 */ /* 0x000fe2000001ff00 */
[----:B------:R-:W-:Y:S01]  /*0610*/  CS2R R92, SRZ ;  /* 0x00000000005c7805 */ /* 0x000fe2000001ff00 */
[----:B------:R-:W-:Y:S01]  /*0620*/  CS2R R98, SRZ ;  /* 0x0000000000627805 */ /* 0x000fe2000001ff00 */
[C---:B------:R-:W-:Y:S01]  /*0630*/  ISETP.GE.AND P0, PT, R65.reuse, 0x1, PT ;  /* 0x000000014100780c */ /* 0x040fe20003f06270 */
[----:B------:R-:W-:Y:S01]  /*0640*/  CS2R R96, SRZ ;  /* 0x0000000000607805 */ /* 0x000fe2000001ff00 */
[----:B------:R-:W-:Y:S01]  /*0650*/  IADD3 R0, R65, 0x3f, RZ ;  /* 0x0000003f41007810 */ /* 0x000fe20007ffe0ff */
[----:B------:R-:W-:Y:S01]  /*0660*/  IMAD.MOV.U32 R12, RZ, RZ, RZ ;  /* 0x000000ffff0c7224 */ /* 0x000fe200078e00ff */
[----:B------:R-:W-:Y:S01]  /*0670*/  MOV R90, RZ ;  /* 0x000000ff005a7202 */ /* 0x000fe20000000f00 */
[----:B------:R-:W-:Y:S01]  /*0680*/  CS2R R88, SRZ ;  /* 0x0000000000587805 */ /* 0x000fe2000001ff00 */
[----:B-1-3--:R-:W-:Y:S01]  /*0690*/  SHF.R.S32.HI R2, RZ, 0x1f, R0 ;  /* 0x0000001fff027819 */ /* 0x00afe20000011400 */
[----:B------:R-:W-:Y:S01]  /*06a0*/  CS2R R86, SRZ ;  /* 0x0000000000567805 */ /* 0x000fe2000001ff00 */
[----:B------:R-:W-:Y:S01]  /*06b0*/  CS2R R84, SRZ ;  /* 0x0000000000547805 */ /* 0x000fe2000001ff00 */
[----:B------:R-:W-:Y:S01]  /*06c0*/  CS2R R14, SRZ ;  /* 0x00000000000e7805 */ /* 0x000fe2000001ff00 */
[----:B------:R-:W-:Y:S01]  /*06d0*/  LEA.HI R29, R2, R0, RZ, 0x6 ;  /* 0x00000000021d7211 */ /* 0x000fe200078f30ff */
[----:B------:R-:W-:Y:S01]  /*06e0*/  IMAD.MOV.U32 R78, RZ, RZ, RZ ;  /* 0x000000ffff4e7224 */ /* 0x000fe200078e00ff */
[----:B------:R-:W-:Y:S01]  /*06f0*/  CS2R R16, SRZ ;  /* 0x0000000000107805 */ /* 0x000fe2000001ff00 */
[----:B------:R-:W-:Y:S01]  /*0700*/  IMAD.MOV.U32 R76, RZ, RZ, RZ ;  /* 0x000000ffff4c7224 */ /* 0x000fe200078e00ff */
[----:B------:R-:W-:Y:S01]  /*0710*/  MOV R82, RZ ;  /* 0x000000ff00527202 */ /* 0x000fe20000000f00 */
[----:B------:R-:W-:Y:S01]  /*0720*/  IMAD.MOV.U32 R80, RZ, RZ, RZ ;  /* 0x000000ffff507224 */ /* 0x000fe200078e00ff */
[----:B------:R-:W-:Y:S01]  /*0730*/  CS2R R18, SRZ ;  /* 0x0000000000127805 */ /* 0x000fe2000001ff00 */
[----:B------:R-:W-:Y:S01]  /*0740*/  IMAD.MOV.U32 R74, RZ, RZ, RZ ;  /* 0x000000ffff4a7224 */ /* 0x000fe200078e00ff */
[----:B------:R-:W-:Y:S01]  /*0750*/  MOV R72, RZ ;  /* 0x000000ff00487202 */ /* 0x000fe20000000f00 */
        /* <DEDUP_REMOVED lines=10> */
[----:B------:R-:W-:Y:S01]  /*0800*/  CS2R R26, SRZ ;  /* 0x00000000001a7805 */ /* 0x000fe2000001ff00 */
[----:B------:R-:W-:Y:S01]  /*0810*/  IMAD.MOV.U32 R164, RZ, RZ, RZ ;  /* 0x000000ffffa47224 */ /* 0x000fe200078e00ff */
[----:B------:R-:W-:Y:S01]  /*0820*/  MOV R162, RZ ;  /* 0x000000ff00a27202 */ /* 0x000fe20000000f00 */
[----:B------:R-:W-:Y:S01]  /*0830*/  IMAD.MOV.U32 R28, RZ, RZ, RZ ;  /* 0x000000ffff1c7224 */ /* 0x000fe200078e00ff */
[----:B------:R-:W-:Y:S01]  /*0840*/  MOV R160, RZ ;  /* 0x000000ff00a07202 */ /* 0x000fe20000000f00 */
[----:B------:R-:W-:Y:S01]  /*0850*/  CS2R R154, SRZ ;  /* 0x00000000009a7805 */ /* 0x000fe2000001ff00 */
[----:B------:R-:W-:Y:S01]  /*0860*/  CS2R R30, SRZ ;  /* 0x00000000001e7805 */ /* 0x000fe2000001ff00 */
[----:B------:R-:W-:Y:S01]  /*0870*/  IMAD.MOV.U32 R152, RZ, RZ, RZ ;  /* 0x000000ffff987224 */ /* 0x000fe200078e00ff */
[----:B------:R-:W-:Y:S01]  /*0880*/  MOV R158, RZ ;  /* 0x000000ff009e7202 */ /* 0x000fe20000000f00 */
[----:B------:R-:W-:Y:S01]  /*0890*/  CS2R R32, SRZ ;  /* 0x0000000000207805 */ /* 0x000fe2000001ff00 */
[----:B------:R-:W-:Y:S01]  /*08a0*/  IMAD.MOV.U32 R156, RZ, RZ, RZ ;  /* 0x000000ffff9c7224 */ /* 0x000fe200078e00ff */
[----:B------:R-:W-:Y:S01]  /*08b0*/  CS2R R150, SRZ ;  /* 0x0000000000967805 */ /* 0x000fe2000001ff00 */
        /* <DEDUP_REMOVED lines=18> */
[----:B------:R-:W-:Y:S01]  /*09e0*/  CS2R R42, SRZ ;  /* 0x00000000002a7805 */ /* 0x000fe2000001ff00 */
[----:B------:R-:W-:Y:S01]  /*09f0*/  MOV R126, RZ ;  /* 0x000000ff007e7202 */ /* 0x000fe20000000f00 */
[----:B------:R-:W-:Y:S01]  /*0a00*/  IMAD.MOV.U32 R124, RZ, RZ, RZ ;  /* 0x000000ffff7c7224 */ /* 0x000fe200078e00ff */
[----:B------:R-:W-:Y:S01]  /*0a10*/  CS2R R114, SRZ ;  /* 0x0000000000727805 */ /* 0x000fe2000001ff00 */
[----:B------:R-:W-:Y:S01]  /*0a20*/  MOV R112, RZ ;  /* 0x000000ff00707202 */ /* 0x000fe20000000f00 */
[----:B------:R-:W-:Y:S01]  /*0a30*/  CS2R R44, SRZ ;  /* 0x00000000002c7805 */ /* 0x000fe2000001ff00 */
[----:B------:R-:W-:Y:S01]  /*0a40*/  IMAD.MOV.U32 R118, RZ, RZ, RZ ;  /* 0x000000ffff767224 */ /* 0x000fe200078e00ff */
[----:B------:R-:W-:Y:S01]  /*0a50*/  MOV R116, RZ ;  /* 0x000000ff00747202 */ /* 0x000fe20000000f00 */
[----:B------:R-:W-:Y:S01]  /*0a60*/  IMAD.MOV.U32 R54, RZ, RZ, RZ ;  /* 0x000000ffff367224 */ /* 0x000fe200078e00ff */
[----:B------:R-:W-:Y:S01]  /*0a70*/  MOV R53, RZ ;  /* 0x000000ff00357202 */ /* 0x000fe20000000f00 */
[----:B------:R-:W-:Y:S01]  /*0a80*/  CS2R R50, SRZ ;  /* 0x0000000000327805 */ /* 0x000fe2000001ff00 */
[----:B------:R-:W-:Y:S05]  /*0a90*/  @!P0 BRA `(.L_x_24) ;  /* 0x000094a000008947 */ /* 0x000fea0003800000 */
[----:B------:R-:W-:-:S04]  /*0aa0*/  ISETP.NE.U32.AND P5, PT, RZ, c[0x0][0x340], PT ;  /* 0x0000d000ff007a0c */ /* 0x000fc80003fa5070 */
[----:B------:R-:W-:-:S13]  /*0ab0*/  ISETP.NE.AND.EX P5, PT, RZ, c[0x0][0x344], PT, P5 ;  /* 0x0000d100ff007a0c */ /* 0x000fda0003fa5350 */
[----:B------:R-:W-:-:S05]  /*0ac0*/  @P5 IMAD.WIDE R2, R56, R9, c[0x0][0x340] ;  /* 0x0000d00038025625 */ /* 0x000fca00078e0209 */
[----:B------:R1:W5:Y:S01]  /*0ad0*/  @P5 LDG.E R14, [R2.64] ;  /* 0x00000006020e5981 */ /* 0x000362000c1e1900 */
[----:B------:R-:W-:Y:S01]  /*0ae0*/  SHF.R.S32.HI R10, RZ, 0x1f, R163 ;  /* 0x0000001fff0a7819 */ /* 0x000fe200000114a3 */
[----:B------:R-:W-:Y:S01]  /*0af0*/  IMAD.MOV.U32 R6, RZ, RZ, c[0x0][0x2c4] ;  /* 0x0000b100ff067624 */ /* 0x000fe200078e00ff */
[----:B------:R-:W-:Y:S01]  /*0b00*/  SHF.R.S32.HI R0, RZ, 0x1f, R8 ;  /* 0x0000001fff007819 */ /* 0x000fe20000011408 */
[----:B------:R-:W-:Y:S01]  /*0b10*/  IMAD R13, R13, c[0x0][0x2c4], RZ ;  /* 0x0000b1000d0d7a24 */ /* 0x000fe200078e02ff */
[-C--:B------:R-:W-:Y:S01]  /*0b20*/  LEA.HI R5, R10, R163.reuse, RZ, 0x2 ;  /* 0x000000a30a057211 */ /* 0x080fe200078f10ff */
[----:B------:R-:W-:Y:S01]  /*0b30*/  BSSY B0, `(.L_x_25) ;  /* 0x000005e000007945 */ /* 0x000fe20003800000 */
[----:B------:R-:W-:Y:S01]  /*0b40*/  ISETP.NE.AND P0, PT, R6, 0x1, PT ;  /* 0x000000010600780c */ /* 0x000fe20003f05270 */
[----:B------:R-:W-:Y:S01]  /*0b50*/  IMAD R0, R0, c[0x0][0x178], RZ ;  /* 0x00005e0000007a24 */ /* 0x000fe200078e02ff */
[----:B------:R-:W-:Y:S02]  /*0b60*/  LOP3.LUT R4, R5, 0xfffffffc, RZ, 0xc0, !PT ;  /* 0xfffffffc05047812 */ /* 0x000fe400078ec0ff */
[----:B------:R-:W-:Y:S01]  /*0b70*/  SHF.R.S32.HI R17, RZ, 0x2, R5 ;  /* 0x00000002ff117819 */ /* 0x000fe20000011405 */
[----:B------:R-:W-:Y:S01]  /*0b80*/  IMAD R0, R8, c[0x0][0x17c], R0 ;  /* 0x00005f0008007a24 */ /* 0x000fe200078e0200 */
[-C--:B------:R-:W-:Y:S01]  /*0b90*/  LEA.HI R24, R10, R163.reuse, RZ, 0x3 ;  /* 0x000000a30a187211 */ /* 0x080fe200078f18ff */
[----:B------:R-:W-:Y:S01]  /*0ba0*/  IMAD.IADD R9, R163, 0x1, -R4 ;  /* 0x00000001a3097824 */ /* 0x000fe200078e0a04 */
[----:B------:R-:W-:Y:S01]  /*0bb0*/  SEL R4, R56, RZ, !P2 ;  /* 0x000000ff38047207 */ /* 0x000fe20005000000 */
[----:B------:R-:W-:Y:S01]  /*0bc0*/  IMAD R5, R55, c[0x0][0x1b8], RZ ;  /* 0x00006e0037057a24 */ /* 0x000fe200078e02ff */
[-C--:B------:R-:W-:Y:S01]  /*0bd0*/  LEA.HI R20, R10, R163.reuse, RZ, 0x4 ;  /* 0x000000a30a147211 */ /* 0x080fe200078f20ff */
[C---:B------:R-:W-:Y:S01]  /*0be0*/  IMAD R171, R9.reuse, 0x20, R17 ;  /* 0x0000002009ab7824 */ /* 0x040fe200078e0211 */
[----:B------:R-:W-:Y:S01]  /*0bf0*/  SHF.R.S32.HI R22, RZ, 0x3, R24 ;  /* 0x00000003ff167819 */ /* 0x000fe20000011418 */
[----:B------:R-:W-:Y:S01]  /*0c00*/  IMAD R5, R52, c[0x0][0x1bc], R5 ;  /* 0x00006f0034057a24 */ /* 0x000fe200078e0205 */
[----:B------:R-:W-:Y:S01]  /*0c10*/  SHF.R.S32.HI R174, RZ, 0x6, R29 ;  /* 0x00000006ffae7819 */ /* 0x000fe2000001141d */
[----:B------:R-:W-:Y:S01]  /*0c20*/  IMAD.SHL.U32 R64, R9, 0x8, RZ ;  /* 0x0000000809407824 */ /* 0x000fe200078e00ff */
[----:B------:R2:W-:Y:S01]  /*0c30*/  STL [R1+0x4], R171 ;  /* 0x000004ab01007387 */ /* 0x0005e20000100800 */
[----:B------:R-:W-:Y:S01]  /*0c40*/  IMAD R16, R48, 0x80, R17 ;  /* 0x0000008030107824 */ /* 0x000fe200078e0211 */
[----:B------:R-:W-:Y:S01]  /*0c50*/  LEA.HI R162, R10, R163, RZ, 0x5 ;  /* 0x000000a30aa27211 */ /* 0x000fe200078f28ff */
[----:B-1----:R-:W-:Y:S01]  /*0c60*/  IMAD.WIDE.U32 R2, R8, c[0x0][0x178], RZ ;  /* 0x00005e0008027a25 */ /* 0x002fe200078e00ff */
[----:B------:R2:W-:Y:S01]  /*0c70*/  STL [R1], R174 ;  /* 0x000000ae01007387 */ /* 0x0005e20000100800 */
[----:B------:R-:W-:-:S02]  /*0c80*/  IADD3 R19, R64, 0x20, RZ ;  /* 0x0000002040137810 */ /* 0x000fc40007ffe0ff */
[----:B------:R-:W-:Y:S01]  /*0c90*/  IMAD.IADD R3, R3, 0x1, R0 ;  /* 0x0000000103037824 */ /* 0x000fe200078e0200 */
[----:B------:R-:W-:Y:S01]  /*0ca0*/  SHF.R.S32.HI R0, RZ, 0x1f, R56 ;  /* 0x0000001fff007819 */ /* 0x000fe20000011438 */
[----:B------:R-:W-:Y:S01]  /*0cb0*/  IMAD R8, R48, 0x80, R171 ;  /* 0x0000008030087824 */ /* 0x000fe200078e02ab */
[----:B------:R-:W-:Y:S01]  /*0cc0*/  SHF.R.S32.HI R23, RZ, 0x5, R162 ;  /* 0x00000005ff177819 */ /* 0x000fe200000114a2 */
[----:B------:R-:W-:Y:S01]  /*0cd0*/  IMAD.WIDE.U32 R2, R52, c[0x0][0x1b8], R2 ;  /* 0x00006e0034027a25 */ /* 0x000fe200078e0002 */
[----:B------:R-:W-:Y:S02]  /*0ce0*/  SEL R6, R0, RZ, !P2 ;  /* 0x000000ff00067207 */ /* 0x000fe40005000000 */
[----:B------:R-:W-:Y:S01]  /*0cf0*/  IADD3 R49, R64, 0x40, RZ ;  /* 0x0000004040317810 */ /* 0x000fe20007ffe0ff */
[----:B------:R-:W-:Y:S01]  /*0d00*/  @P0 IMAD.HI.U32 R7, R8, c[0x0][0x2c8], RZ ;  /* 0x0000b20008070a27 */ /* 0x000fe200078e00ff */
[----:B------:R-:W-:Y:S02]  /*0d10*/  ISETP.GE.AND P4, PT, R64, c[0x0][0x198], PT ;  /* 0x0000660040007a0c */ /* 0x000fe40003f86270 */
[----:B------:R-:W-:Y:S01]  /*0d20*/  ISETP.GE.AND P3, PT, R19, c[0x0][0x198], PT ;  /* 0x0000660013007a0c */ /* 0x000fe20003f66270 */
[----:B------:R-:W-:Y:S01]  /*0d30*/  IMAD.IADD R3, R3, 0x1, R5 ;  /* 0x0000000103037824 */ /* 0x000fe200078e0205 */
[----:B------:R-:W-:Y:S01]  /*0d40*/  ISETP.GE.AND P2, PT, R49, c[0x0][0x198], PT ;  /* 0x0000660031007a0c */ /* 0x000fe20003f46270 */
[----:B------:R-:W-:Y:S01]  /*0d50*/  IMAD.MOV.U32 R0, RZ, RZ, R8 ;  /* 0x000000ffff007224 */ /* 0x000fe200078e0008 */
[----:B------:R-:W-:Y:S01]  /*0d60*/  @P0 SHF.R.U32.HI R0, RZ, c[0x0][0x2cc], R7 ;  /* 0x0000b300ff000a19 */ /* 0x000fe20000011607 */
[----:B------:R-:W-:-:S02]  /*0d70*/  IMAD R5, R6, c[0x0][0x1c0], RZ ;  /* 0x0000700006057a24 */ /* 0x000fc400078e02ff */
[----:B------:R-:W-:-:S04]  /*0d80*/  IMAD.WIDE.U32 R2, R4, c[0x0][0x1c0], R2 ;  /* 0x0000700004027a25 */ /* 0x000fc800078e0002 */
[----:B------:R-:W-:Y:S01]  /*0d90*/  IMAD R6, R4, c[0x0][0x1c4], R5 ;  /* 0x0000710004067a24 */ /* 0x000fe200078e0205 */
[--C-:B------:R-:W-:Y:S01]  /*0da0*/  SHF.R.S32.HI R5, RZ, 0x1f, R0.reuse ;  /* 0x0000001fff057819 */ /* 0x100fe20000011400 */
[----:B------:R-:W-:Y:S02]  /*0db0*/  IMAD.MOV R4, RZ, RZ, -R0 ;  /* 0x000000ffff047224 */ /* 0x000fe400078e0a00 */
[----:B------:R-:W-:Y:S01]  /*0dc0*/  IMAD.IADD R3, R3, 0x1, R6 ;  /* 0x0000000103037824 */ /* 0x000fe200078e0206 */
[----:B------:R-:W-:Y:S01]  /*0dd0*/  LOP3.LUT R6, R20, 0xfffffff0, RZ, 0xc0, !PT ;  /* 0xfffffff014067812 */ /* 0x000fe200078ec0ff */
[----:B------:R-:W-:Y:S02]  /*0de0*/  IMAD R5, R5, c[0x0][0x1b0], RZ ;  /* 0x00006c0005057a24 */ /* 0x000fe400078e02ff */
[----:B------:R-:W-:Y:S02]  /*0df0*/  IMAD R4, R4, c[0x0][0x2c4], R8 ;  /* 0x0000b10004047a24 */ /* 0x000fe400078e0208 */
[----:B------:R-:W-:-:S02]  /*0e00*/  IMAD R5, R0, c[0x0][0x1b4], R5 ;  /* 0x00006d0000057a24 */ /* 0x000fc400078e0205 */
[----:B------:R-:W-:Y:S01]  /*0e10*/  IMAD.WIDE.U32 R2, R0, c[0x0][0x1b0], R2 ;  /* 0x00006c0000027a25 */ /* 0x000fe200078e0002 */
[----:B------:R-:W-:-:S03]  /*0e20*/  SHF.R.S32.HI R0, RZ, 0x1f, R4 ;  /* 0x0000001fff007819 */ /* 0x000fc60000011404 */
[----:B------:R-:W-:Y:S02]  /*0e30*/  IMAD.IADD R3, R3, 0x1, R5 ;  /* 0x0000000103037824 */ /* 0x000fe400078e0205 */
[----:B------:R-:W-:Y:S02]  /*0e40*/  IMAD R0, R0, c[0x0][0x1a8], RZ ;  /* 0x00006a0000007a24 */ /* 0x000fe400078e02ff */
[----:B------:R-:W-:Y:S02]  /*0e50*/  IMAD.SHL.U32 R5, R22, 0x40, RZ ;  /* 0x0000004016057824 */ /* 0x000fe400078e00ff */
[----:B------:R-:W-:Y:S02]  /*0e60*/  IMAD.IADD R18, R163, 0x1, -R6 ;  /* 0x00000001a3127824 */ /* 0x000fe400078e0a06 */
[C---:B------:R-:W-:Y:S01]  /*0e70*/  IMAD R7, R4.reuse, c[0x0][0x1ac], R0 ;  /* 0x00006b0004077a24 */ /* 0x040fe200078e0200 */
[----:B------:R-:W-:Y:S01]  /*0e80*/  LOP3.LUT R0, R5, 0xc0, RZ, 0xc0, !PT ;  /* 0x000000c005007812 */ /* 0x000fe200078ec0ff */
[----:B------:R-:W-:Y:S01]  /*0e90*/  IMAD.WIDE.U32 R2, R4, c[0x0][0x1a8], R2 ;  /* 0x00006a0004027a25 */ /* 0x000fe200078e0002 */
[----:B------:R-:W-:-:S02]  /*0ea0*/  LEA.HI R15, R18, R18, RZ, 0x1 ;  /* 0x00000012120f7211 */ /* 0x000fc400078f08ff */
[----:B------:R-:W-:Y:S01]  /*0eb0*/  SHF.R.U32.HI R5, RZ, 0x3, R0 ;  /* 0x00000003ff057819 */ /* 0x000fe20000011600 */
[----:B------:R-:W-:Y:S01]  /*0ec0*/  IMAD.IADD R4, R3, 0x1, R7 ;  /* 0x0000000103047824 */ /* 0x000fe200078e0207 */
[----:B------:R-:W-:Y:S02]  /*0ed0*/  LOP3.LUT R0, R0, 0x18, R64, 0xf8, !PT ;  /* 0x0000001800007812 */ /* 0x000fe400078ef840 */
[--C-:B------:R-:W-:Y:S02]  /*0ee0*/  SHF.R.S32.HI R6, RZ, 0x1, R15.reuse ;  /* 0x00000001ff067819 */ /* 0x100fe4000001140f */
[----:B------:R-:W-:Y:S02]  /*0ef0*/  SHF.R.S32.HI R3, RZ, 0x1f, R15 ;  /* 0x0000001fff037819 */ /* 0x000fe4000001140f */
[----:B------:R-:W-:Y:S02]  /*0f00*/  LEA R12, P0, R2, c[0x0][0x160], 0x1 ;  /* 0x00005800020c7a11 */ /* 0x000fe400078008ff */
[----:B------:R-:W-:-:S02]  /*0f10*/  LOP3.LUT R5, R0, R5, RZ, 0x3c, !PT ;  /* 0x0000000500057212 */ /* 0x000fc400078e3cff */
[----:B------:R-:W-:Y:S02]  /*0f20*/  LEA.HI R0, R3, R6, RZ, 0x2 ;  /* 0x0000000603007211 */ /* 0x000fe400078f10ff */
[----:B------:R-:W-:Y:S02]  /*0f30*/  LEA.HI R7, R17, R17, RZ, 0x1 ;  /* 0x0000001111077211 */ /* 0x000fe400078f08ff */
[----:B------:R-:W-:Y:S02]  /*0f40*/  LEA.HI.X R11, R2, c[0x0][0x164], R4, 0x1, P0 ;  /* 0x00005900020b7a11 */ /* 0x000fe400000f0c04 */
[----:B------:R-:W-:Y:S01]  /*0f50*/  ISETP.GE.AND P0, PT, R16, R13, PT ;  /* 0x0000000d1000720c */ /* 0x000fe20003f06270 */
[----:B------:R2:W1:Y:S01]  /*0f60*/  SHFL.IDX PT, R2, R12, RZ, 0x1c1f ;  /* 0x001c1fff0c027589 */ /* 0x00046200000e0000 */
[----:B------:R-:W-:Y:S02]  /*0f70*/  LOP3.LUT R4, R0, 0xfffffffc, RZ, 0xc0, !PT ;  /* 0xfffffffc00047812 */ /* 0x000fe400078ec0ff */
[----:B------:R-:W-:Y:S01]  /*0f80*/  LOP3.LUT R0, R7, 0x7fffffe, RZ, 0xc0, !PT ;  /* 0x07fffffe07007812 */ /* 0x000fe200078ec0ff */
[----:B------:R2:W3:Y:S02]  /*0f90*/  SHFL.IDX PT, R3, R11, RZ, 0x1c1f ;  /* 0x001c1fff0b037589 */ /* 0x0004e400000e0000 */
[----:B------:R-:W-:-:S02]  /*0fa0*/  IMAD.IADD R21, R6, 0x1, -R4 ;  /* 0x0000000106157824 */ /* 0x000fc400078e0a04 */
[----:B------:R-:W-:Y:S02]  /*0fb0*/  IMAD.IADD R0, R17, 0x1, -R0 ;  /* 0x0000000111007824 */ /* 0x000fe400078e0a00 */
[----:B------:R-:W-:Y:S01]  /*0fc0*/  IMAD.MOV.U32 R4, RZ, RZ, 0x10 ;  /* 0x00000010ff047424 */ /* 0x000fe200078e00ff */
[----:B------:R-:W-:Y:S01]  /*0fd0*/  LOP3.LUT P1, RZ, R21, 0x2, RZ, 0xc0, !PT ;  /* 0x0000000215ff7812 */ /* 0x000fe2000782c0ff */
[----:B------:R-:W-:-:S03]  /*0fe0*/  IMAD R0, R23, 0x8, R0 ;  /* 0x0000000817007824 */ /* 0x000fc600078e0200 */
[----:B------:R-:W-:Y:S01]  /*0ff0*/  SEL R4, R4, 0xfffffff0, !P1 ;  /* 0xfffffff004047807 */ /* 0x000fe20004800000 */
[----:B------:R-:W-:Y:S02]  /*1000*/  IMAD.U32 R226, R0, 0x20, R5 ;  /* 0x0000002000e27824 */ /* 0x000fe400078e0005 */
[----:B------:R-:W-:Y:S01]  /*1010*/  @!P5 IMAD.MOV.U32 R14, RZ, RZ, R56 ;  /* 0x000000ffff0ed224 */ /* 0x000fe200078e0038 */
[----:B------:R-:W-:Y:S05]  /*1020*/  @P0 BRA `(.L_x_26) ;  /* 0x000000e000000947 */ /* 0x000fea0003800000 */
[----:B-123--:R-:W-:Y:S01]  /*1030*/  SHF.R.S32.HI R5, RZ, 0x1f, R19 ;  /* 0x0000001fff057819 */ /* 0x00efe20000011413 */
[----:B------:R-:W-:Y:S01]  /*1040*/  IMAD.WIDE R8, R64, 0x2, R2 ;  /* 0x0000000240087825 */ /* 0x000fe200078e0202 */
[----:B------:R-:W-:Y:S02]  /*1050*/  SHF.R.S32.HI R0, RZ, 0x1f, R49 ;  /* 0x0000001fff007819 */ /* 0x000fe40000011431 */
[----:B------:R-:W-:Y:S02]  /*1060*/  LEA.HI R5, R5, R19, RZ, 0x3 ;  /* 0x0000001305057211 */ /* 0x000fe400078f18ff */
[----:B------:R-:W-:-:S02]  /*1070*/  LEA.HI R0, R0, R49, RZ, 0x3 ;  /* 0x0000003100007211 */ /* 0x000fc400078f18ff */
[----:B------:R-:W-:Y:S02]  /*1080*/  LOP3.LUT R5, R5, 0xfffffff8, RZ, 0xc0, !PT ;  /* 0xfffffff805057812 */ /* 0x000fe400078ec0ff */
[----:B------:R-:W-:Y:S01]  /*1090*/  LOP3.LUT R10, R0, 0xfffffff8, RZ, 0xc0, !PT ;  /* 0xfffffff8000a7812 */ /* 0x000fe200078ec0ff */
[----:B------:R-:W-:Y:S02]  /*10a0*/  IMAD.SHL.U32 R0, R226, 0x2, RZ ;  /* 0x00000002e2007824 */ /* 0x000fe400078e00ff */
[----:B------:R-:W-:-:S03]  /*10b0*/  IMAD.WIDE R6, R5, 0x2, R2 ;  /* 0x0000000205067825 */ /* 0x000fc600078e0202 */
[----:B------:R-:W-:Y:S01]  /*10c0*/  @!PT LDS RZ, [RZ] ;  /* 0x00000000fffff984 */ /* 0x000fe20000000800 */
[----:B------:R1:W-:Y:S01]  /*10d0*/  LDGSTS.E.BYPASS.LTC128B.128 [R0+0x6100], [R8.64], !P4 ;  /* 0x0610000008007fae */ /* 0x0003e2000e101d46 */
[----:B------:R-:W-:-:S03]  /*10e0*/  IMAD.WIDE R2, R10, 0x2, R2 ;  /* 0x000000020a027825 */ /* 0x000fc600078e0202 */
[----:B------:R1:W-:Y:S04]  /*10f0*/  LDGSTS.E.BYPASS.LTC128B.128 [R0+0x8100], [R6.64], !P3 ;  /* 0x0810000006007fae */ /* 0x0003e8000d901d46 */
[----:B------:R1:W-:Y:S02]  /*1100*/  LDGSTS.E.BYPASS.LTC128B.128 [R0+0xa100], [R2.64], !P2 ;  /* 0x0a10000002007fae */ /* 0x0003e4000d101d46 */
.L_x_26:
[----:B-123--:R-:W-:Y:S05]  /*1110*/  BSYNC B0 ;  /* 0x0000000000007941 */ /* 0x00efea0003800000 */
.L_x_25:
[----:B------:R-:W-:Y:S01]  /*1120*/  IADD3 R0, R16, 0x20, RZ ;  /* 0x0000002010007810 */ /* 0x000fe20007ffe0ff */
[----:B------:R1:W2:Y:S01]  /*1130*/  SHFL.IDX PT, R3, R11, 0x1, 0x1c1f ;  /* 0x003c1f000b037f89 */ /* 0x0002a200000e0000 */
[----:B------:R-:W-:Y:S02]  /*1140*/  BSSY B0, `(.L_x_27) ;  /* 0x0000012000007945 */ /* 0x000fe40003800000 */
[----:B------:R-:W-:Y:S01]  /*1150*/  ISETP.GE.AND P0, PT, R0, R13, PT ;  /* 0x0000000d0000720c */ /* 0x000fe20003f06270 */
[----:B------:R1:W3:-:S12]  /*1160*/  SHFL.IDX PT, R2, R12, 0x1, 0x1c1f ;  /* 0x003c1f000c027f89 */ /* 0x0002d800000e0000 */
[----:B------:R-:W-:Y:S05]  /*1170*/  @P0 BRA `(.L_x_28) ;  /* 0x000000e000000947 */ /* 0x000fea0003800000 */
[----:B------:R-:W-:Y:S01]  /*1180*/  SHF.R.S32.HI R5, RZ, 0x1f, R19 ;  /* 0x0000001fff057819 */ /* 0x000fe20000011413 */
[----:B--23--:R-:W-:Y:S01]  /*1190*/  IMAD.WIDE R8, R64, 0x2, R2 ;  /* 0x0000000240087825 */ /* 0x00cfe200078e0202 */
[----:B------:R-:W-:Y:S02]  /*11a0*/  SHF.R.S32.HI R0, RZ, 0x1f, R49 ;  /* 0x0000001fff007819 */ /* 0x000fe40000011431 */
[----:B------:R-:W-:Y:S02]  /*11b0*/  LEA.HI R5, R5, R19, RZ, 0x3 ;  /* 0x0000001305057211 */ /* 0x000fe400078f18ff */
[----:B------:R-:W-:Y:S02]  /*11c0*/  LEA.HI R0, R0, R49, RZ, 0x3 ;  /* 0x0000003100007211 */ /* 0x000fe400078f18ff */
[----:B------:R-:W-:Y:S02]  /*11d0*/  LOP3.LUT R5, R5, 0xfffffff8, RZ, 0xc0, !PT ;  /* 0xfffffff805057812 */ /* 0x000fe400078ec0ff */
[----:B------:R-:W-:Y:S01]  /*11e0*/  LOP3.LUT R10, R0, 0xfffffff8, RZ, 0xc0, !PT ;  /* 0xfffffff8000a7812 */ /* 0x000fe200078ec0ff */
[----:B------:R-:W-:-:S02]  /*11f0*/  IMAD.SHL.U32 R0, R226, 0x2, RZ ;  /* 0x00000002e2007824 */ /* 0x000fc400078e00ff */
[----:B------:R-:W-:-:S03]  /*1200*/  IMAD.WIDE R6, R5, 0x2, R2 ;  /* 0x0000000205067825 */ /* 0x000fc600078e0202 */
[----:B------:R-:W-:Y:S01]  /*1210*/  @!PT LDS RZ, [RZ] ;  /* 0x00000000fffff984 */ /* 0x000fe20000000800 */
[----:B------:R2:W-:Y:S01]  /*1220*/  LDGSTS.E.BYPASS.LTC128B.128 [R0+0x6900], [R8.64], !P4 ;  /* 0x0690000008007fae */ /* 0x0005e2000e101d46 */
[----:B------:R-:W-:-:S03]  /*1230*/  IMAD.WIDE R2, R10, 0x2, R2 ;  /* 0x000000020a027825 */ /* 0x000fc600078e0202 */
[----:B------:R2:W-:Y:S04]  /*1240*/  LDGSTS.E.BYPASS.LTC128B.128 [R0+0x8900], [R6.64], !P3 ;  /* 0x0890000006007fae */ /* 0x0005e8000d901d46 */
[----:B------:R2:W-:Y:S02]  /*1250*/  LDGSTS.E.BYPASS.LTC128B.128 [R0+0xa900], [R2.64], !P2 ;  /* 0x0a90000002007fae */ /* 0x0005e4000d101d46 */
.L_x_28:
[----:B------:R-:W-:Y:S05]  /*1260*/  BSYNC B0 ;  /* 0x0000000000007941 */ /* 0x000fea0003800000 */
.L_x_27:
[----:B--2---:R-:W-:Y:S01]  /*1270*/  IADD3 R0, R16, 0x40, RZ ;  /* 0x0000004010007810 */ /* 0x004fe20007ffe0ff */
[----:B------:R2:W4:Y:S01]  /*1280*/  SHFL.IDX PT, R3, R11, 0x2, 0x1c1f ;  /* 0x005c1f000b037f89 */ /* 0x00052200000e0000 */
[----:B------:R-:W-:Y:S02]  /*1290*/  BSSY B0, `(.L_x_29) ;  /* 0x0000012000007945 */ /* 0x000fe40003800000 */
[----:B------:R-:W-:Y:S01]  /*12a0*/  ISETP.GE.AND P0, PT, R0, R13, PT ;  /* 0x0000000d0000720c */ /* 0x000fe20003f06270 */
[----:B---3--:R2:W3:-:S12]  /*12b0*/  SHFL.IDX PT, R2, R12, 0x2, 0x1c1f ;  /* 0x005c1f000c027f89 */ /* 0x0084d800000e0000 */
[----:B------:R-:W-:Y:S05]  /*12c0*/  @P0 BRA `(.L_x_30) ;  /* 0x000000e000000947 */ /* 0x000fea0003800000 */
[----:B------:R-:W-:Y:S01]  /*12d0*/  SHF.R.S32.HI R5, RZ, 0x1f, R19 ;  /* 0x0000001fff057819 */ /* 0x000fe20000011413 */
[----:B---34-:R-:W-:Y:S01]  /*12e0*/  IMAD.WIDE R8, R64, 0x2, R2 ;  /* 0x0000000240087825 */ /* 0x018fe200078e0202 */
        /* <DEDUP_REMOVED lines=12> */
.L_x_30:
[----:B------:R-:W-:Y:S05]  /*13b0*/  BSYNC B0 ;  /* 0x0000000000007941 */ /* 0x000fea0003800000 */
.L_x_29:
[----:B------:R-:W-:Y:S01]  /*13c0*/  MOV R176, c[0x0][0x2b8] ;  /* 0x0000ae0000b07a02 */ /* 0x000fe20000000f00 */
[----:B---3--:R-:W-:Y:S01]  /*13d0*/  SHFL.IDX PT, R2, R12, 0x3, 0x1c1f ;  /* 0x007c1f000c027f89 */ /* 0x008fe200000e0000 */
[----:B------:R-:W-:Y:S01]  /*13e0*/  LEA R0, R174, R171, 0x6 ;  /* 0x000000abae007211 */ /* 0x000fe200078e30ff */
[----:B-----5:R-:W-:Y:S01]  /*13f0*/  IMAD.WIDE.U32 R172, R14, c[0x0][0x2b0], RZ ;  /* 0x0000ac000eac7a25 */ /* 0x020fe200078e00ff */
[----:B------:R-:W-:Y:S01]  /*1400*/  ISETP.NE.AND P5, PT, R176, 0x1, PT ;  /* 0x00000001b000780c */ /* 0x000fe20003fa5270 */
[----:B----4-:R-:W3:Y:S01]  /*1410*/  SHFL.IDX PT, R3, R11, 0x3, 0x1c1f ;  /* 0x007c1f000b037f89 */ /* 0x010ee200000e0000 */
[----:B------:R-:W-:-:S02]  /*1420*/  IADD3 R0, R0, -0x40, RZ ;  /* 0xffffffc000007810 */ /* 0x000fc40007ffe0ff */
[----:B------:R-:W-:Y:S02]  /*1430*/  SHF.R.S32.HI R5, RZ, 0x1f, R14 ;  /* 0x0000001fff057819 */ /* 0x000fe4000001140e */
[----:B------:R-:W-:Y:S02]  /*1440*/  IADD3 R7, R16, 0x60, RZ ;  /* 0x0000006010077810 */ /* 0x000fe40007ffe0ff */
[----:B------:R-:W-:Y:S01]  /*1450*/  SHF.R.S32.HI R9, RZ, 0x1f, R49 ;  /* 0x0000001fff097819 */ /* 0x000fe20000011431 */
[----:B------:R-:W-:Y:S01]  /*1460*/  IMAD R5, R5, c[0x0][0x2b0], RZ ;  /* 0x0000ac0005057a24 */ /* 0x000fe200078e02ff */
[----:B------:R-:W-:Y:S02]  /*1470*/  IADD3 R10, R0, R175, RZ ;  /* 0x000000af000a7210 */ /* 0x000fe40007ffe0ff */
[----:B------:R-:W-:Y:S01]  /*1480*/  SHF.L.U32 R226, R226, 0x1, RZ ;  /* 0x00000001e2e27819 */ /* 0x000fe200000006ff */
[----:B------:R-:W-:Y:S01]  /*1490*/  IMAD R8, R14, c[0x0][0x2b4], R5 ;  /* 0x0000ad000e087a24 */ /* 0x000fe200078e0205 */
[----:B------:R-:W-:Y:S01]  /*14a0*/  ISETP.GE.AND P1, PT, R0, R65, PT ;  /* 0x000000410000720c */ /* 0x000fe20003f26270 */
[----:B------:R-:W-:Y:S01]  /*14b0*/  @P5 IMAD.HI.U32 R6, R10, c[0x0][0x2bc], RZ ;  /* 0x0000af000a065a27 */ /* 0x000fe200078e00ff */
[----:B------:R-:W-:Y:S01]  /*14c0*/  ISETP.GE.AND P0, PT, R7, R13, PT ;  /* 0x0000000d0700720c */ /* 0x000fe20003f06270 */
[----:B------:R-:W-:Y:S01]  /*14d0*/  STL.64 [R1+0x20], R172 ;  /* 0x000020ac01007387 */ /* 0x000fe20000100a00 */
[----:B------:R-:W-:Y:S01]  /*14e0*/  LEA.HI R9, R9, R49, RZ, 0x3 ;  /* 0x0000003109097211 */ /* 0x000fe200078f18ff */
[----:B------:R-:W-:Y:S01]  /*14f0*/  IMAD.MOV.U32 R0, RZ, RZ, R10 ;  /* 0x000000ffff007224 */ /* 0x000fe200078e000a */
[----:B------:R-:W-:-:S02]  /*1500*/  @P5 SHF.R.U32.HI R0, RZ, c[0x0][0x2c0], R6 ;  /* 0x0000b000ff005a19 */ /* 0x000fc40000011606 */
[----:B------:R-:W-:Y:S02]  /*1510*/  SHF.R.S32.HI R6, RZ, 0x1f, R19 ;  /* 0x0000001fff067819 */ /* 0x000fe40000011413 */
[----:B------:R-:W-:Y:S02]  /*1520*/  LOP3.LUT R183, R9, 0xfffffff8, RZ, 0xc0, !PT ;  /* 0xfffffff809b77812 */ /* 0x000fe400078ec0ff */
[----:B------:R-:W-:Y:S02]  /*1530*/  LEA.HI R5, R6, R19, RZ, 0x3 ;  /* 0x0000001306057211 */ /* 0x000fe400078f18ff */
[----:B------:R-:W-:Y:S01]  /*1540*/  IADD3 R170, R173, R8, RZ ;  /* 0x00000008adaa7210 */ /* 0x000fe20007ffe0ff */
[----:B---3--:R-:W-:Y:S01]  /*1550*/  @!P0 IMAD.WIDE R6, R64, 0x2, R2 ;  /* 0x0000000240068825 */ /* 0x008fe200078e0202 */
[----:B------:R-:W-:Y:S02]  /*1560*/  LOP3.LUT R184, R5, 0xfffffff8, RZ, 0xc0, !PT ;  /* 0xfffffff805b87812 */ /* 0x000fe400078ec0ff */
[----:B------:R-:W-:-:S02]  /*1570*/  ISETP.GT.OR P1, PT, R171, 0x3f, P1 ;  /* 0x0000003fab00780c */ /* 0x000fc40000f24670 */
[----:B------:R-:W-:Y:S01]  /*1580*/  MOV R227, RZ ;  /* 0x000000ff00e37202 */ /* 0x000fe20000000f00 */
[--C-:B------:R-:W-:Y:S01]  /*1590*/  @!P0 IMAD.WIDE R8, R184, 0x2, R2.reuse ;  /* 0x00000002b8088825 */ /* 0x100fe200078e0202 */
[----:B------:R-:W-:Y:S01]  /*15a0*/  @!PT LDS RZ, [RZ] ;  /* 0x00000000fffff984 */ /* 0x000fe20000000800 */
[----:B------:R3:W-:Y:S03]  /*15b0*/  @!P0 LDGSTS.E.BYPASS.LTC128B.128 [R226+0x7900], [R6.64], !P4 ;  /* 0x0790000006e28fae */ /* 0x0007e6000e101d46 */
[----:B------:R-:W-:Y:S01]  /*15c0*/  @!P0 IMAD.WIDE R2, R183, 0x2, R2 ;  /* 0x00000002b7028825 */ /* 0x000fe200078e0202 */
[----:B------:R4:W-:Y:S04]  /*15d0*/  @!P0 LDGSTS.E.BYPASS.LTC128B.128 [R226+0x9900], [R8.64], !P3 ;  /* 0x0990000008e28fae */ /* 0x0009e8000d901d46 */
[----:B------:R1:W-:Y:S01]  /*15e0*/  @!P0 LDGSTS.E.BYPASS.LTC128B.128 [R226+0xb900], [R2.64], !P2 ;  /* 0x0b90000002e28fae */ /* 0x0003e2000d101d46 */
[----:B------:R-:W-:-:S03]  /*15f0*/  @!P1 IADD3 R5, P5, R0, R172, RZ ;  /* 0x000000ac00059210 */ /* 0x000fc60007fbe0ff */
[----:B------:R-:W0:Y:S01]  /*1600*/  LDGDEPBAR ;  /* 0x00000000000079af */ /* 0x000e220000000000 */
[----:B------:R-:W-:Y:S01]  /*1610*/  IMAD.WIDE.U32 R168, R52, c[0x0][0x1e8], RZ ;  /* 0x00007a0034a87a25 */ /* 0x000fe200078e00ff */
[----:B------:R-:W-:Y:S02]  /*1620*/  SHF.R.S32.HI R14, RZ, 0x4, R20 ;  /* 0x00000004ff0e7819 */ /* 0x000fe40000011414 */
[----:B-12---:R-:W-:Y:S01]  /*1630*/  LOP3.LUT R12, R24, 0xfffffff8, RZ, 0xc0, !PT ;  /* 0xfffffff8180c7812 */ /* 0x006fe200078ec0ff */
[----:B------:R-:W-:Y:S01]  /*1640*/  STL [R1+0x28], R170 ;  /* 0x000028aa01007387 */ /* 0x000fe20000100800 */
[----:B---3--:R-:W-:Y:S02]  /*1650*/  @!P1 LEA.HI.X.SX32 R7, R0, R170, 0x1, P5 ;  /* 0x000000aa00079211 */ /* 0x008fe400028f0eff */
[----:B------:R-:W-:-:S04]  /*1660*/  @!P1 LEA R6, P4, R5, c[0x0][0x2a0], 0x2 ;  /* 0x0000a80005069a11 */ /* 0x000fc800078810ff */
[----:B------:R-:W-:Y:S01]  /*1670*/  @!P1 LEA.HI.X R7, R5, c[0x0][0x2a4], R7, 0x2, P4 ;  /* 0x0000a90005079a11 */ /* 0x000fe200020f1407 */
[----:B------:R-:W-:Y:S06]  /*1680*/  BAR.SYNC.DEFER_BLOCKING 0x0 ;  /* 0x0000000000007b1d */ /* 0x000fec0000010000 */
[----:B------:R-:W4:Y:S01]  /*1690*/  @!P1 LDG.E R227, [R6.64] ;  /* 0x0000000606e39981 */ /* 0x000f22000c1e1900 */
[----:B------:R-:W-:Y:S01]  /*16a0*/  IMAD.MOV R0, RZ, RZ, -R0 ;  /* 0x000000ffff007224 */ /* 0x000fe200078e0a00 */
[----:B------:R-:W-:Y:S01]  /*16b0*/  ISETP.GE.AND P6, PT, R64, c[0x0][0x1d4], PT ;  /* 0x0000750040007a0c */ /* 0x000fe20003fc6270 */
[----:B------:R-:W-:Y:S01]  /*16c0*/  IMAD.WIDE.U32 R24, R52, c[0x0][0x210], RZ ;  /* 0x0000840034187a25 */ /* 0x000fe200078e00ff */
[----:B------:R-:W-:-:S02]  /*16d0*/  ISETP.GE.AND P5, PT, R19, c[0x0][0x1d4], PT ;  /* 0x0000750013007a0c */ /* 0x000fc40003fa6270 */
[----:B------:R-:W-:Y:S01]  /*16e0*/  IADD3 R12, -R12, R163, RZ ;  /* 0x000000a30c0c7210 */ /* 0x000fe20007ffe1ff */
[----:B------:R-:W-:Y:S01]  /*16f0*/  IMAD R228, R0, c[0x0][0x2b8], R10 ;  /* 0x0000ae0000e47a24 */ /* 0x000fe200078e020a */
[----:B------:R-:W-:Y:S02]  /*1700*/  SHF.R.S32.HI R10, RZ, 0x1f, R18 ;  /* 0x0000001fff0a7819 */ /* 0x000fe40000011412 */
[----:B------:R-:W-:Y:S01]  /*1710*/  LEA.HI R13, R12, R12, RZ, 0x1 ;  /* 0x0000000c0c0d7211 */ /* 0x000fe200078f08ff */
[----:B------:R-:W-:Y:S01]  /*1720*/  IMAD.WIDE.U32 R2, R228, c[0x0][0x1e0], RZ ;  /* 0x00007800e4027a25 */ /* 0x000fe200078e00ff */
[----:B------:R-:W-:Y:S02]  /*1730*/  SHF.R.S32.HI R5, RZ, 0x1f, R228 ;  /* 0x0000001fff057819 */ /* 0x000fe400000114e4 */
[----:B------:R-:W-:Y:S02]  /*1740*/  ISETP.GE.AND P4, PT, R49, c[0x0][0x1d4], PT ;  /* 0x0000750031007a0c */ /* 0x000fe40003f86270 */
[----:B------:R-:W-:Y:S01]  /*1750*/  ISETP.GE.AND P2, PT, R64, c[0x0][0x1d4], PT ;  /* 0x0000750040007a0c */ /* 0x000fe20003f46270 */
[C---:B------:R-:W-:Y:S01]  /*1760*/  IMAD R0, R5.reuse, c[0x0][0x1e0], RZ ;  /* 0x0000780005007a24 */ /* 0x040fe200078e02ff */
[----:B------:R-:W-:Y:S01]  /*1770*/  SHF.R.S32.HI R166, RZ, 0x1f, R64 ;  /* 0x0000001fffa67819 */ /* 0x000fe20000011440 */
[----:B------:R-:W-:Y:S01]  /*1780*/  IMAD R5, R5, c[0x0][0x208], RZ ;  /* 0x0000820005057a24 */ /* 0x000fe200078e02ff */
[----:B------:R-:W-:Y:S01]  /*1790*/  SHF.R.S32.HI R165, RZ, 0x1f, R184 ;  /* 0x0000001fffa57819 */ /* 0x000fe200000114b8 */
[C---:B------:R-:W-:Y:S01]  /*17a0*/  IMAD R0, R228.reuse, c[0x0][0x1e4], R0 ;  /* 0x00007900e4007a24 */ /* 0x040fe200078e0200 */
[----:B------:R-:W-:Y:S01]  /*17b0*/  SHF.R.S32.HI R164, RZ, 0x1f, R183 ;  /* 0x0000001fffa47819 */ /* 0x000fe200000114b7 */
[----:B------:R-:W-:-:S03]  /*17c0*/  IMAD R5, R228, c[0x0][0x20c], R5 ;  /* 0x00008300e4057a24 */ /* 0x000fc600078e0205 */
[----:B------:R-:W-:Y:S01]  /*17d0*/  IADD3 R3, R3, R0, RZ ;  /* 0x0000000003037210 */ /* 0x000fe20007ffe0ff */
[----:B------:R-:W-:-:S04]  /*17e0*/  IMAD R0, R55, c[0x0][0x1e8], RZ ;  /* 0x00007a0037007a24 */ /* 0x000fc800078e02ff */
[----:B------:R-:W-:-:S05]  /*17f0*/  IMAD R0, R52, c[0x0][0x1ec], R0 ;  /* 0x00007b0034007a24 */ /* 0x000fca00078e0200 */
[----:B------:R-:W-:Y:S02]  /*1800*/  IADD3 R167, R169, R0, RZ ;  /* 0x00000000a9a77210 */ /* 0x000fe40007ffe0ff */
[----:B----4-:R-:W-:Y:S01]  /*1810*/  SHF.R.S32.HI R9, RZ, 0x1f, R227 ;  /* 0x0000001fff097819 */ /* 0x010fe200000114e3 */
[----:B------:R-:W-:-:S04]  /*1820*/  IMAD.WIDE.U32 R6, R227, c[0x0][0x1f0], R2 ;  /* 0x00007c00e3067a25 */ /* 0x000fc800078e0002 */
[----:B------:R-:W-:Y:S01]  /*1830*/  IMAD R8, R9, c[0x0][0x1f0], RZ ;  /* 0x00007c0009087a24 */ /* 0x000fe200078e02ff */
[----:B------:R-:W-:Y:S01]  /*1840*/  IADD3 R0, P0, R168, R6, RZ ;  /* 0x00000006a8007210 */ /* 0x000fe20007f1e0ff */
[----:B------:R-:W-:-:S04]  /*1850*/  IMAD.WIDE.U32 R2, R228, c[0x0][0x208], RZ ;  /* 0x00008200e4027a25 */ /* 0x000fc800078e00ff */
[----:B------:R-:W-:Y:S01]  /*1860*/  IMAD R8, R227, c[0x0][0x1f4], R8 ;  /* 0x00007d00e3087a24 */ /* 0x000fe200078e0208 */
[----:B------:R-:W-:Y:S02]  /*1870*/  IADD3 R3, R3, R5, RZ ;  /* 0x0000000503037210 */ /* 0x000fe40007ffe0ff */
[----:B------:R-:W-:Y:S02]  /*1880*/  LOP3.LUT R5, R15, 0x7fffffe, RZ, 0xc0, !PT ;  /* 0x07fffffe0f057812 */ /* 0x000fe400078ec0ff */
[----:B------:R-:W-:Y:S01]  /*1890*/  IADD3.X R6, R167, R7, R8, P0, !PT ;  /* 0x00000007a7067210 */ /* 0x000fe200007fe408 */
[----:B------:R-:W-:Y:S01]  /*18a0*/  IMAD.WIDE.U32 R2, R227, c[0x0][0x218], R2 ;  /* 0x00008600e3027a25 */ /* 0x000fe200078e0002 */
[----:B------:R-:W-:Y:S02]  /*18b0*/  LEA R16, P0, R0, c[0x0][0x1c8], 0x1 ;  /* 0x0000720000107a11 */ /* 0x000fe400078008ff */
[----:B------:R-:W-:Y:S02]  /*18c0*/  IADD3 R150, R18, -R5, RZ ;  /* 0x8000000512967210 */ /* 0x000fe40007ffe0ff */
[----:B------:R-:W-:-:S02]  /*18d0*/  LEA.HI.X R15, R0, c[0x0][0x1cc], R6, 0x1, P0 ;  /* 0x00007300000f7a11 */ /* 0x000fc400000f0c06 */
[----:B------:R-:W-:Y:S01]  /*18e0*/  LEA R0, R174, 0xffffffc0, 0x6 ;  /* 0xffffffc0ae007811 */ /* 0x000fe200078e30ff */
[----:B------:R-:W-:Y:S01]  /*18f0*/  SHFL.IDX PT, R6, R16, RZ, 0x1c1f ;  /* 0x001c1fff10067589 */ /* 0x000fe200000e0000 */
[----:B------:R-:W-:Y:S02]  /*1900*/  LEA.HI R8, R20, R14, RZ, 0x1 ;  /* 0x0000000e14087211 */ /* 0x000fe400078f08ff */
[----:B------:R-:W-:Y:S01]  /*1910*/  LEA.HI R20, R10, R18, RZ, 0x3 ;  /* 0x000000120a147211 */ /* 0x000fe200078f18ff */
[----:B------:R-:W1:Y:S01]  /*1920*/  SHFL.IDX PT, R7, R15, RZ, 0x1c1f ;  /* 0x001c1fff0f077589 */ /* 0x000e6200000e0000 */
[----:B------:R-:W-:Y:S01]  /*1930*/  IMAD.IADD R151, R65, 0x1, -R0 ;  /* 0x0000000141977824 */ /* 0x000fe200078e0a00 */
[----:B------:R-:W-:Y:S01]  /*1940*/  LOP3.LUT R8, R8, 0xfffffffe, RZ, 0xc0, !PT ;  /* 0xfffffffe08087812 */ /* 0x000fe200078ec0ff */
[----:B------:R-:W-:-:S03]  /*1950*/  IMAD R0, R55, c[0x0][0x210], RZ ;  /* 0x0000840037007a24 */ /* 0x000fc600078e02ff */
[----:B------:R-:W-:Y:S01]  /*1960*/  IADD3 R48, -R17, R151, RZ ;  /* 0x0000009711307210 */ /* 0x000fe20007ffe1ff */
[----:B------:R-:W-:Y:S01]  /*1970*/  IMAD R5, R52, c[0x0][0x214], R0 ;  /* 0x0000850034057a24 */ /* 0x000fe200078e0200 */
[----:B------:R-:W-:Y:S01]  /*1980*/  IADD3 R14, R14, -R8, RZ ;  /* 0x800000080e0e7210 */ /* 0x000fe20007ffe0ff */
[----:B------:R-:W-:Y:S01]  /*1990*/  IMAD R0, R9, c[0x0][0x218], RZ ;  /* 0x0000860009007a24 */ /* 0x000fe200078e02ff */
[----:B------:R-:W-:Y:S01]  /*19a0*/  ISETP.GE.AND P1, PT, R48, 0x1, PT ;  /* 0x000000013000780c */ /* 0x000fe20003f26270 */
[----:B------:R-:W-:Y:S01]  /*19b0*/  IMAD.IADD R11, R25, 0x1, R5 ;  /* 0x00000001190b7824 */ /* 0x000fe200078e0205 */
[----:B------:R-:W-:Y:S01]  /*19c0*/  IADD3 R5, P0, R24, R2, RZ ;  /* 0x0000000218057210 */ /* 0x000fe20007f1e0ff */
[----:B------:R-:W-:-:S05]  /*19d0*/  IMAD R0, R227, c[0x0][0x21c], R0 ;  /* 0x00008700e3007a24 */ /* 0x000fca00078e0200 */
[----:B------:R-:W-:Y:S02]  /*19e0*/  IADD3.X R0, R11, R3, R0, P0, !PT ;  /* 0x000000030b007210 */ /* 0x000fe400007fe400 */
[----:B------:R-:W-:Y:S02]  /*19f0*/  LEA R10, P0, R5, c[0x0][0x1f8], 0x1 ;  /* 0x00007e00050a7a11 */ /* 0x000fe400078008ff */
[----:B------:R-:W-:Y:S01]  /*1a00*/  LOP3.LUT R11, R13, 0x7fffffe, RZ, 0xc0, !PT ;  /* 0x07fffffe0d0b7812 */ /* 0x000fe200078ec0ff */
[----:B-1----:R-:W-:Y:S01]  /*1a10*/  @P1 IMAD.WIDE R8, R64, 0x2, R6 ;  /* 0x0000000240081825 */ /* 0x002fe200078e0206 */
[----:B------:R-:W-:Y:S01]  /*1a20*/  LEA.HI.X R0, R5, c[0x0][0x1fc], R0, 0x1, P0 ;  /* 0x00007f0005007a11 */ /* 0x000fe200000f0c00 */
[----:B------:R-:W-:Y:S01]  /*1a30*/  SHFL.IDX PT, R17, R10, RZ, 0x1c1f ;  /* 0x001c1fff0a117589 */ /* 0x000fe200000e0000 */
[----:B------:R-:W-:Y:S01]  /*1a40*/  IADD3 R18, R12, -R11, RZ ;  /* 0x8000000b0c127210 */ /* 0x000fe20007ffe0ff */
[--C-:B------:R-:W-:Y:S01]  /*1a50*/  @P1 IMAD.WIDE R2, R184, 0x2, R6.reuse ;  /* 0x00000002b8021825 */ /* 0x100fe200078e0206 */
[----:B------:R-:W-:Y:S01]  /*1a60*/  SHF.L.U32 R5, R21, 0x6, RZ ;  /* 0x0000000615057819 */ /* 0x000fe200000006ff */
[----:B------:R1:W-:Y:S01]  /*1a70*/  @P1 LDGSTS.E.BYPASS.LTC128B.128 [R226+0x3100], [R8.64], !P6 ;  /* 0x0310000008e21fae */ /* 0x0003e2000f101d46 */
[----:B------:R-:W-:Y:S01]  /*1a80*/  ISETP.GT.AND P0, PT, R48, 0x20, PT ;  /* 0x000000203000780c */ /* 0x000fe20003f04270 */
[----:B------:R-:W-:Y:S01]  /*1a90*/  @P1 IMAD.WIDE R6, R183, 0x2, R6 ;  /* 0x00000002b7061825 */ /* 0x000fe200078e0206 */
[----:B------:R-:W-:Y:S01]  /*1aa0*/  LOP3.LUT R5, R5, 0xc0, RZ, 0xc0, !PT ;  /* 0x000000c005057812 */ /* 0x000fe200078ec0ff */
[----:B------:R2:W-:Y:S01]  /*1ab0*/  @P1 LDGSTS.E.BYPASS.LTC128B.128 [R226+0x4100], [R2.64], !P5 ;  /* 0x0410000002e21fae */ /* 0x0005e2000e901d46 */
[----:B------:R-:W-:-:S03]  /*1ac0*/  LEA R18, R14, R18, 0x3 ;  /* 0x000000120e127211 */ /* 0x000fc600078e18ff */
[----:B------:R-:W-:Y:S04]  /*1ad0*/  SHFL.IDX PT, R12, R0, RZ, 0x1c1f ;  /* 0x001c1fff000c7589 */ /* 0x000fe800000e0000 */
[----:B------:R3:W-:Y:S04]  /*1ae0*/  SHFL.IDX PT, R11, R0, 0x1, 0x1c1f ;  /* 0x003c1f00000b7f89 */ /* 0x0007e800000e0000 */
[----:B------:R4:W-:Y:S04]  /*1af0*/  @P1 LDGSTS.E.BYPASS.LTC128B.128 [R226+0x5100], [R6.64], !P4 ;  /* 0x0510000006e21fae */ /* 0x0009e8000e101d46 */
[----:B------:R-:W-:Y:S01]  /*1b00*/  SHFL.IDX PT, R10, R10, 0x1, 0x1c1f ;  /* 0x003c1f000a0a7f89 */ /* 0x000fe200000e0000 */
[----:B-1----:R-:W-:Y:S01]  /*1b10*/  SHF.L.U32 R8, R14, 0x3, RZ ;  /* 0x000000030e087819 */ /* 0x002fe200000006ff */
[----:B------:R-:W-:-:S02]  /*1b20*/  IMAD.SHL.U32 R9, R22, 0x8, RZ ;  /* 0x0000000816097824 */ /* 0x000fc400078e00ff */
[----:B--2---:R-:W-:Y:S01]  /*1b30*/  SHFL.IDX PT, R2, R16, 0x1, 0x1c1f ;  /* 0x003c1f0010027f89 */ /* 0x004fe200000e0000 */
[----:B------:R-:W-:Y:S02]  /*1b40*/  LOP3.LUT R8, R5, 0x8, R8, 0xf8, !PT ;  /* 0x0000000805087812 */ /* 0x000fe400078ef808 */
[----:B------:R-:W-:Y:S01]  /*1b50*/  SHF.R.U32.HI R5, RZ, 0x3, R5 ;  /* 0x00000003ff057819 */ /* 0x000fe20000011605 */
[----:B------:R-:W4:Y:S01]  /*1b60*/  SHFL.IDX PT, R3, R15, 0x1, 0x1c1f ;  /* 0x003c1f000f037f89 */ /* 0x000f2200000e0000 */
[----:B---3--:R-:W-:Y:S02]  /*1b70*/  SHF.R.S32.HI R0, RZ, 0x1, R13 ;  /* 0x00000001ff007819 */ /* 0x008fe4000001140d */
[----:B------:R-:W-:Y:S02]  /*1b80*/  LOP3.LUT R149, R8, R5, RZ, 0x3c, !PT ;  /* 0x0000000508957212 */ /* 0x000fe400078e3cff */
[C---:B------:R-:W-:Y:S02]  /*1b90*/  LOP3.LUT P3, RZ, R0.reuse, 0x2, RZ, 0xc0, !PT ;  /* 0x0000000200ff7812 */ /* 0x040fe4000786c0ff */
[----:B------:R-:W-:-:S04]  /*1ba0*/  SHF.L.U32 R0, R0, 0x6, RZ ;  /* 0x0000000600007819 */ /* 0x000fc800000006ff */
[----:B------:R-:W-:-:S04]  /*1bb0*/  LOP3.LUT R0, R0, 0xc0, RZ, 0xc0, !PT ;  /* 0x000000c000007812 */ /* 0x000fc800078ec0ff */
[----:B------:R-:W-:Y:S02]  /*1bc0*/  LOP3.LUT R5, R0, 0x8, R9, 0xf8, !PT ;  /* 0x0000000800057812 */ /* 0x000fe400078ef809 */
[----:B------:R-:W-:-:S04]  /*1bd0*/  SHF.R.U32.HI R0, RZ, 0x3, R0 ;  /* 0x00000003ff007819 */ /* 0x000fc80000011600 */
[----:B------:R-:W-:Y:S02]  /*1be0*/  LOP3.LUT R5, R5, R0, RZ, 0x3c, !PT ;  /* 0x0000000005057212 */ /* 0x000fe400078e3cff */
[----:B------:R-:W-:Y:S01]  /*1bf0*/  SHF.L.U32 R0, R20, 0x5, RZ ;  /* 0x0000000514007819 */ /* 0x000fe200000006ff */
[----:B----4-:R-:W-:-:S03]  /*1c00*/  @P0 IMAD.WIDE R6, R64, 0x2, R2 ;  /* 0x0000000240060825 */ /* 0x010fc600078e0202 */
[----:B------:R-:W-:Y:S01]  /*1c10*/  LOP3.LUT R148, R0, 0xffffff00, RZ, 0xc0, !PT ;  /* 0xffffff0000947812 */ /* 0x000fe200078ec0ff */
[--C-:B------:R-:W-:Y:S01]  /*1c20*/  @P0 IMAD.WIDE R8, R184, 0x2, R2.reuse ;  /* 0x00000002b8080825 */ /* 0x100fe200078e0202 */
[----:B------:R1:W-:Y:S02]  /*1c30*/  @P0 LDGSTS.E.BYPASS.LTC128B.128 [R226+0x3900], [R6.64], !P6 ;  /* 0x0390000006e20fae */ /* 0x0003e4000f101d46 */
[----:B------:R-:W-:Y:S01]  /*1c40*/  LEA R0, R23, R148, 0x9 ;  /* 0x0000009417007211 */ /* 0x000fe200078e48ff */
[----:B------:R-:W-:Y:S01]  /*1c50*/  @P0 IMAD.WIDE R2, R183, 0x2, R2 ;  /* 0x00000002b7020825 */ /* 0x000fe200078e0202 */
[----:B------:R2:W-:Y:S02]  /*1c60*/  @P0 LDGSTS.E.BYPASS.LTC128B.128 [R226+0x4900], [R8.64], !P5 ;  /* 0x0490000008e20fae */ /* 0x0005e4000e901d46 */
[----:B------:R-:W-:Y:S01]  /*1c70*/  LEA R0, R150, R0, 0x5 ;  /* 0x0000000096007211 */ /* 0x000fe200078e28ff */
[----:B------:R-:W-:Y:S01]  /*1c80*/  IMAD.WIDE R14, R64, 0x2, RZ ;  /* 0x00000002400e7825 */ /* 0x000fe200078e02ff */
[----:B------:R3:W-:Y:S03]  /*1c90*/  @P0 LDGSTS.E.BYPASS.LTC128B.128 [R226+0x5900], [R2.64], !P4 ;  /* 0x0590000002e20fae */ /* 0x0007e6000e101d46 */
[----:B------:R-:W-:Y:S01]  /*1ca0*/  IMAD.IADD R0, R149, 0x1, R0 ;  /* 0x0000000195007824 */ /* 0x000fe200078e0200 */
[----:B------:R-:W0:Y:S01]  /*1cb0*/  LDGDEPBAR ;  /* 0x00000000000079af */ /* 0x000e220000000000 */
[----:B------:R-:W-:-:S03]  /*1cc0*/  IADD3 R50, P1, R17, R14, RZ ;  /* 0x0000000e11327210 */ /* 0x000fc60007f3e0ff */
[----:B------:R-:W-:Y:S02]  /*1cd0*/  SHF.L.U32 R224, R0, 0x1, RZ ;  /* 0x0000000100e07819 */ /* 0x000fe400000006ff */
[----:B------:R-:W-:Y:S01]  /*1ce0*/  IMAD.X R51, R12, 0x1, R15, P1 ;  /* 0x000000010c337824 */ /* 0x000fe200008e060f */
[----:B------:R-:W-:Y:S02]  /*1cf0*/  IADD3 R46, P1, R14, R10, RZ ;  /* 0x0000000a0e2e7210 */ /* 0x000fe40007f3e0ff */
[----:B------:R-:W-:Y:S02]  /*1d00*/  IMAD R225, R4, 0x2, R224 ;  /* 0x0000000204e17824 */ /* 0x000fe400078e02e0 */
[----:B------:R-:W-:Y:S01]  /*1d10*/  IADD3.X R47, R15, R11, RZ, P1, !PT ;  /* 0x0000000b0f2f7210 */ /* 0x000fe20000ffe4ff */
[----:B-1----:R-:W-:-:S04]  /*1d20*/  IMAD.WIDE R6, R184, 0x2, RZ ;  /* 0x00000002b8067825 */ /* 0x002fc800078e02ff */
[----:B--2---:R-:W-:Y:S01]  /*1d30*/  IMAD.WIDE R8, R183, 0x2, RZ ;  /* 0x00000002b7087825 */ /* 0x004fe200078e02ff */
[----:B------:R-:W-:Y:S02]  /*1d40*/  IADD3 R44, P1, R17, R6, RZ ;  /* 0x00000006112c7210 */ /* 0x000fe40007f3e0ff */
[----:B------:R-:W-:Y:S01]  /*1d50*/  IADD3 R38, P0, R6, R10, RZ ;  /* 0x0000000a06267210 */ /* 0x000fe20007f1e0ff */
[----:B---3--:R-:W-:Y:S01]  /*1d60*/  IMAD.U32 R3, R18, 0x20, R5 ;  /* 0x0000002012037824 */ /* 0x008fe200078e0005 */
[----:B------:R-:W-:-:S04]  /*1d70*/  DEPBAR.LE SB0, 0x1 ;  /* 0x000080400000791a */ /* 0x000fc80000000000 */
[----:B------:R-:W-:-:S04]  /*1d80*/  DEPBAR.LE SB0, 0x0 ;  /* 0x000080000000791a */ /* 0x000fc80000000000 */
[----:B------:R-:W-:Y:S01]  /*1d90*/  BAR.SYNC.DEFER_BLOCKING 0x0 ;  /* 0x0000000000007b1d */ /* 0x000fe20000010000 */
[----:B------:R-:W-:Y:S02]  /*1da0*/  IADD3.X R45, R12, R7, RZ, P1, !PT ;  /* 0x000000070c2d7210 */ /* 0x000fe40000ffe4ff */
[----:B------:R-:W-:Y:S02]  /*1db0*/  IADD3.X R39, R7, R11, RZ, P0, !PT ;  /* 0x0000000b07277210 */ /* 0x000fe400007fe4ff */
[----:B------:R-:W-:Y:S02]  /*1dc0*/  IADD3 R36, P1, R17, R8, RZ ;  /* 0x0000000811247210 */ /* 0x000fe40007f3e0ff */
[----:B------:R-:W-:Y:S02]  /*1dd0*/  IADD3 R6, P0, R8, R10, RZ ;  /* 0x0000000a08067210 */ /* 0x000fe40007f1e0ff */
[----:B------:R-:W-:Y:S02]  /*1de0*/  SHF.L.U32 R220, R3, 0x1, RZ ;  /* 0x0000000103dc7819 */ /* 0x000fe400000006ff */
[----:B------:R-:W-:-:S02]  /*1df0*/  MOV R2, 0x10 ;  /* 0x0000001000027802 */ /* 0x000fc40000000f00 */
[----:B------:R-:W-:Y:S02]  /*1e00*/  IADD3.X R37, R12, R9, RZ, P1, !PT ;  /* 0x000000090c257210 */ /* 0x000fe40000ffe4ff */
[----:B------:R-:W-:Y:S02]  /*1e10*/  IADD3.X R7, R9, R11, RZ, P0, !PT ;  /* 0x0000000b09077210 */ /* 0x000fe400007fe4ff */
[----:B------:R-:W-:Y:S02]  /*1e20*/  ISETP.LT.OR P0, PT, R48, 0x1, P2 ;  /* 0x000000013000780c */ /* 0x000fe40001701670 */
[----:B------:R-:W-:Y:S02]  /*1e30*/  SEL R2, R2, 0xfffffff0, !P3 ;  /* 0xfffffff002027807 */ /* 0x000fe40005800000 */
[----:B------:R-:W-:Y:S02]  /*1e40*/  ISETP.GE.AND P1, PT, R19, c[0x0][0x1d4], PT ;  /* 0x0000750013007a0c */ /* 0x000fe40003f26270 */
[----:B------:R-:W-:Y:S01]  /*1e50*/  LEA R0, R2, R220, 0x1 ;  /* 0x000000dc02007211 */ /* 0x000fe200078e08ff */
[----:B------:R-:W-:Y:S01]  /*1e60*/  LDSM.16.M88.4 R8, [R224+0x7100] ;  /* 0x00710000e008783b */ /* 0x000fe20000000200 */
[----:B------:R-:W-:-:S03]  /*1e70*/  ISETP.LT.OR P2, PT, R48, 0x21, P2 ;  /* 0x000000213000780c */ /* 0x000fc60001741670 */
[----:B------:R-:W1:Y:S04]  /*1e80*/  LDSM.16.M88.4 R20, [R220+0x3100] ;  /* 0x00310000dc14783b */ /* 0x000e680000000200 */
[----:B------:R-:W2:Y:S04]  /*1e90*/  LDSM.16.M88.4 R32, [R220+0x3500] ;  /* 0x00350000dc20783b */ /* 0x000ea80000000200 */
[----:B------:R-:W3:Y:S04]  /*1ea0*/  LDSM.16.M88.4 R28, [R220+0x3900] ;  /* 0x00390000dc1c783b */ /* 0x000ee80000000200 */
[----:B------:R-:W4:Y:S04]  /*1eb0*/  LDSM.16.M88.4 R24, [R220+0x3d00] ;  /* 0x003d0000dc18783b */ /* 0x000f280000000200 */
[----:B------:R-:W3:Y:S04]  /*1ec0*/  LDSM.16.M88.4 R12, [R224+0x6100] ;  /* 0x00610000e00c783b */ /* 0x000ee80000000200 */
[----:B------:R-:W-:Y:S04]  /*1ed0*/  LDSM.16.M88.4 R56, [R0+0x3100] ;  /* 0x003100000038783b */ /* 0x000fe80000000200 */
[----:B------:R-:W-:Y:S04]  /*1ee0*/  LDSM.16.M88.4 R84, [R0+0x3500] ;  /* 0x003500000054783b */ /* 0x000fe80000000200 */
[----:B------:R-:W-:Y:S04]  /*1ef0*/  LDSM.16.M88.4 R96, [R0+0x3900] ;  /* 0x003900000060783b */ /* 0x000fe80000000200 */
[----:B------:R4:W-:Y:S04]  /*1f00*/  LDSM.16.M88.4 R108, [R0+0x3d00] ;  /* 0x003d0000006c783b */ /* 0x0009e80000000200 */
[----:B------:R-:W3:Y:S04]  /*1f10*/  LDSM.16.M88.4 R40, [R225+0x6100] ;  /* 0x00610000e128783b */ /* 0x000ee80000000200 */
[----:B------:R-:W3:Y:S01]  /*1f20*/  LDSM.16.M88.4 R16, [R225+0x7100] ;  /* 0x00710000e110783b */ /* 0x000ee20000000200 */
[----:B-1----:R-:W-:Y:S03]  /*1f30*/  HMMA.16816.F32.BF16 R52, R8, R20, RZ ;  /* 0x000000140834723c */ /* 0x002fe600000418ff */
[----:B------:R-:W-:Y:S01]  /*1f40*/  @!PT LDS RZ, [RZ] ;  /* 0x00000000fffff984 */ /* 0x000fe20000000800 */
[----:B------:R-:W-:Y:S01]  /*1f50*/  @!PT LDS RZ, [RZ] ;  /* 0x00000000fffff984 */ /* 0x000fe20000000800 */
[----:B------:R-:W-:Y:S01]  /*1f60*/  @!PT LDS RZ, [RZ] ;  /* 0x00000000fffff984 */ /* 0x000fe20000000800 */
[----:B------:R1:W-:Y:S01]  /*1f70*/  LDGSTS.E.BYPASS.LTC128B.128 [R226+0x100], [R50.64], !P0 ;  /* 0x0010000032e27fae */ /* 0x0003e2000c101d46 */
[----:B------:R-:W-:-:S02]  /*1f80*/  ISETP.LT.OR P0, PT, R48, 0x1, P1 ;  /* 0x000000013000780c */ /* 0x000fc40000f01670 */
[----:B------:R-:W-:Y:S02]  /*1f90*/  ISETP.LT.OR P1, PT, R48, 0x21, P1 ;  /* 0x000000213000780c */ /* 0x000fe40000f21670 */
[----:B--2---:R-:W-:Y:S01]  /*1fa0*/  HMMA.16816.F32.BF16 R100, R8, R32, RZ ;  /* 0x000000200864723c */ /* 0x004fe200000418ff */
[----:B----4-:R-:W-:-:S07]  /*1fb0*/  IADD3 R0, R220, 0x3100, RZ ;  /* 0x00003100dc007810 */ /* 0x010fce0007ffe0ff */
[C---:B---3--:R-:W-:Y:S01]  /*1fc0*/  HMMA.16816.F32.BF16 R88, R8.reuse, R28, RZ ;  /* 0x0000001c0858723c */ /* 0x048fe200000418ff */
[----:B------:R2:W-:Y:S01]  /*1fd0*/  LDGSTS.E.BYPASS.LTC128B.128 [R226+0x1100], [R44.64], !P0 ;  /* 0x011000002ce27fae */ /* 0x0005e2000c101d46 */
[----:B------:R-:W-:Y:S02]  /*1fe0*/  ISETP.GE.AND P0, PT, R49, c[0x0][0x1d4], PT ;  /* 0x0000750031007a0c */ /* 0x000fe40003f06270 */
[----:B------:R-:W-:Y:S02]  /*1ff0*/  LEA R223, R2, R0, 0x1 ;  /* 0x0000000002df7211 */ /* 0x000fe400078e08ff */
[C---:B------:R-:W-:Y:S02]  /*2000*/  ISETP.LT.OR P3, PT, R48.reuse, 0x1, P0 ;  /* 0x000000013000780c */ /* 0x040fe40000761670 */
[----:B------:R-:W-:Y:S01]  /*2010*/  ISETP.LT.OR P0, PT, R48, 0x21, P0 ;  /* 0x000000213000780c */ /* 0x000fe20000701670 */
[C---:B------:R-:W-:Y:S08]  /*2020*/  HMMA.16816.F32.BF16 R72, R8.reuse, R24, RZ ;  /* 0x000000180848723c */ /* 0x040ff000000418ff */
[----:B------:R-:W-:Y:S02]  /*2030*/  HMMA.16816.F32.BF16 R104, R8, R22, RZ ;  /* 0x000000160868723c */ /* 0x000fe400000418ff */
[----:B------:R3:W-:Y:S01]  /*2040*/  LDGSTS.E.BYPASS.LTC128B.128 [R226+0x2100], [R36.64], !P3 ;  /* 0x0210000024e27fae */ /* 0x0007e2000d901d46 */
[----:B------:R-:W-:-:S03]  /*2050*/  ISETP.GT.AND P3, PT, R171, 0x3f, PT ;  /* 0x0000003fab00780c */ /* 0x000fc60003f64270 */
[----:B------:R2:W-:Y:S01]  /*2060*/  LDGSTS.E.BYPASS.LTC128B.128 [R226+0x900], [R46.64], !P2 ;  /* 0x009000002ee27fae */ /* 0x0005e2000d101d46 */
[----:B------:R-:W-:Y:S01]  /*2070*/  ISETP.GE.AND P2, PT, R65, 0x41, PT ;  /* 0x000000414100780c */ /* 0x000fe20003f46270 */
[C---:B------:R-:W-:Y:S02]  /*2080*/  HMMA.16816.F32.BF16 R92, R8.reuse, R34, RZ ;  /* 0x00000022085c723c */ /* 0x040fe400000418ff */
[----:B------:R3:W-:Y:S04]  /*2090*/  LDGSTS.E.BYPASS.LTC128B.128 [R226+0x1900], [R38.64], !P1 ;  /* 0x0190000026e27fae */ /* 0x0007e8000c901d46 */
[----:B------:R4:W-:Y:S02]  /*20a0*/  LDGSTS.E.BYPASS.LTC128B.128 [R226+0x2900], [R6.64], !P0 ;  /* 0x0290000006e27fae */ /* 0x0009e4000c101d46 */
[C---:B------:R-:W-:Y:S02]  /*20b0*/  HMMA.16816.F32.BF16 R76, R8.reuse, R30, RZ ;  /* 0x0000001e084c723c */ /* 0x040fe400000418ff */
[----:B------:R-:W-:Y:S04]  /*20c0*/  LDSM.16.M88.4 R68, [R220+0x4100] ;  /* 0x00410000dc44783b */ /* 0x000fe80000000200 */
[----:B------:R-:W0:Y:S02]  /*20d0*/  LDGDEPBAR ;  /* 0x00000000000079af */ /* 0x000e240000000000 */
[----:B------:R-:W-:Y:S08]  /*20e0*/  HMMA.16816.F32.BF16 R60, R8, R26, RZ ;  /* 0x0000001a083c723c */ /* 0x000ff000000418ff */
[C---:B------:R-:W-:Y:S01]  /*20f0*/  HMMA.16816.F32.BF16 R8, R12.reuse, R20, RZ ;  /* 0x000000140c08723c */ /* 0x040fe200000418ff */
[----:B--2---:R-:W-:Y:S04]  /*2100*/  LDSM.16.M88.4 R44, [R220+0x5100] ;  /* 0x00510000dc2c783b */ /* 0x004fe80000000200 */
[----:B---3--:R-:W2:Y:S03]  /*2110*/  LDSM.16.M88.4 R36, [R224+0x8100] ;  /* 0x00810000e024783b */ /* 0x008ea60000000200 */
[C---:B------:R-:W-:Y:S08]  /*2120*/  HMMA.16816.F32.BF16 R80, R12.reuse, R22, RZ ;  /* 0x000000160c50723c */ /* 0x040ff000000418ff */
[C---:B------:R-:W-:Y:S08]  /*2130*/  HMMA.16816.F32.BF16 R20, R12.reuse, R32, RZ ;  /* 0x000000200c14723c */ /* 0x040ff000000418ff */
[----:B------:R-:W-:Y:S01]  /*2140*/  HMMA.16816.F32.BF16 R116, R12, R34, RZ ;  /* 0x000000220c74723c */ /* 0x000fe200000418ff */
[----:B------:R-:W3:Y:S07]  /*2150*/  LDSM.16.M88.4 R32, [R224+0x9100] ;  /* 0x00910000e020783b */ /* 0x000eee0000000200 */
[----:B------:R-:W-:Y:S08]  /*2160*/  HMMA.16816.F32.BF16 R8, R40, R56, R8 ;  /* 0x000000382808723c */ /* 0x000ff00000041808 */
[C---:B-1----:R-:W-:Y:S08]  /*2170*/  HMMA.16816.F32.BF16 R48, R12.reuse, R28, RZ ;  /* 0x0000001c0c30723c */ /* 0x042ff000000418ff */
[C---:B------:R-:W-:Y:S01]  /*2180*/  HMMA.16816.F32.BF16 R128, R12.reuse, R30, RZ ;  /* 0x0000001e0c80723c */ /* 0x040fe200000418ff */
[----:B------:R-:W-:Y:S07]  /*2190*/  LDSM.16.M88.4 R28, [R225+0x8100] ;  /* 0x00810000e11c783b */ /* 0x000fee0000000200 */
[C---:B------:R-:W-:Y:S08]  /*21a0*/  HMMA.16816.F32.BF16 R112, R12.reuse, R24, RZ ;  /* 0x000000180c70723c */ /* 0x040ff000000418ff */
[----:B------:R-:W-:Y:S01]  /*21b0*/  HMMA.16816.F32.BF16 R120, R12, R26, RZ ;  /* 0x0000001a0c78723c */ /* 0x000fe200000418ff */
[----:B------:R-:W-:Y:S07]  /*21c0*/  LDSM.16.M88.4 R24, [R225+0x9100] ;  /* 0x00910000e118783b */ /* 0x000fee0000000200 */
[----:B------:R-:W-:Y:S01]  /*21d0*/  HMMA.16816.F32.BF16 R12, R16, R56, R52 ;  /* 0x00000038100c723c */ /* 0x000fe20000041834 */
[----:B------:R-:W1:Y:S07]  /*21e0*/  LDSM.16.M88.4 R52, [R223+0x1000] ;  /* 0x00100000df34783b */ /* 0x000e6e0000000200 */
[----:B--2---:R-:W-:Y:S08]  /*21f0*/  HMMA.16816.F32.BF16 R8, R36, R68, R8 ;  /* 0x000000442408723c */ /* 0x004ff00000041808 */
[----:B------:R-:W-:Y:S08]  /*2200*/  HMMA.16816.F32.BF16 R136, R16, R86, R92 ;  /* 0x000000561088723c */ /* 0x000ff0000004185c */
[----:B------:R-:W-:Y:S01]  /*2210*/  HMMA.16816.F32.BF16 R92, R40, R84, R20 ;  /* 0x00000054285c723c */ /* 0x000fe20000041814 */
[----:B------:R-:W2:Y:S07]  /*2220*/  LDSM.16.M88.4 R20, [R224+0xa100] ;  /* 0x00a10000e014783b */ /* 0x000eae0000000200 */
[-C--:B------:R-:W-:Y:S08]  /*2230*/  HMMA.16816.F32.BF16 R104, R16, R58.reuse, R104 ;  /* 0x0000003a1068723c */ /* 0x080ff00000041868 */
[----:B------:R-:W-:Y:S08]  /*2240*/  HMMA.16816.F32.BF16 R80, R40, R58, R80 ;  /* 0x0000003a2850723c */ /* 0x000ff00000041850 */
[----:B---3--:R-:W-:Y:S01]  /*2250*/  HMMA.16816.F32.BF16 R56, R32, R68, R12 ;  /* 0x000000442038723c */ /* 0x008fe2000004180c */
[----:B------:R-:W-:Y:S07]  /*2260*/  LDSM.16.M88.4 R12, [R225+0xa100] ;  /* 0x00a10000e10c783b */ /* 0x000fee0000000200 */
[C---:B------:R-:W-:Y:S08]  /*2270*/  HMMA.16816.F32.BF16 R124, R16.reuse, R84, R100 ;  /* 0x00000054107c723c */ /* 0x040ff00000041864 */
[C---:B------:R-:W-:Y:S08]  /*2280*/  HMMA.16816.F32.BF16 R140, R16.reuse, R96, R88 ;  /* 0x00000060108c723c */ /* 0x040ff00000041858 */
[C---:B------:R-:W-:Y:S08]  /*2290*/  HMMA.16816.F32.BF16 R152, R16.reuse, R108, R72 ;  /* 0x0000006c1098723c */ /* 0x040ff00000041848 */
[C---:B------:R-:W-:Y:S08]  /*22a0*/  HMMA.16816.F32.BF16 R144, R16.reuse, R98, R76 ;  /* 0x000000621090723c */ /* 0x040ff0000004184c */
[----:B------:R-:W-:Y:S01]  /*22b0*/  HMMA.16816.F32.BF16 R156, R16, R110, R60 ;  /* 0x0000006e109c723c */ /* 0x000fe2000004183c */
[----:B------:R-:W3:Y:S07]  /*22c0*/  LDSM.16.M88.4 R16, [R224+0xb100] ;  /* 0x00b10000e010783b */ /* 0x000eee0000000200 */
[----:B-1----:R-:W-:Y:S01]  /*22d0*/  HMMA.16816.F32.BF16 R72, R28, R52, R8 ;  /* 0x000000341c48723c */ /* 0x002fe20000041808 */
[----:B------:R-:W-:Y:S07]  /*22e0*/  LDSM.16.M88.4 R8, [R225+0xb100] ;  /* 0x00b10000e108783b */ /* 0x000fee0000000200 */
[----:B------:R-:W-:Y:S01]  /*22f0*/  HMMA.16816.F32.BF16 R132, R40, R96, R48 ;  /* 0x000000602884723c */ /* 0x000fe20000041830 */
[----:B------:R-:W1:Y:S07]  /*2300*/  LDSM.16.M88.4 R48, [R223+0x2000] ;  /* 0x00200000df30783b */ /* 0x000e6e0000000200 */
[----:B------:R-:W-:Y:S01]  /*2310*/  HMMA.16816.F32.BF16 R60, R24, R52, R56 ;  /* 0x00000034183c723c */ /* 0x000fe20000041838 */
[----:B------:R-:W1:Y:S07]  /*2320*/  LDSM.16.M88.4 R56, [R220+0x4500] ;  /* 0x00450000dc38783b */ /* 0x000e6e0000000200 */
[----:B------:R-:W-:Y:S08]  /*2330*/  HMMA.16816.F32.BF16 R80, R36, R70, R80 ;  /* 0x000000462450723c */ /* 0x000ff00000041850 */
[----:B--2---:R-:W-:Y:S08]  /*2340*/  HMMA.16816.F32.BF16 R76, R20, R44, R72 ;  /* 0x0000002c144c723c */ /* 0x004ff00000041848 */
[----:B------:R-:W-:Y:S08]  /*2350*/  HMMA.16816.F32.BF16 R100, R40, R86, R116 ;  /* 0x000000562864723c */ /* 0x000ff00000041874 */
[----:B------:R-:W-:Y:S08]  /*2360*/  HMMA.16816.F32.BF16 R84, R32, R70, R104 ;  /* 0x000000462054723c */ /* 0x000ff00000041868 */
[----:B---3--:R-:W-:Y:S01]  /*2370*/  HMMA.16816.F32.BF16 R68, R16, R44, R60 ;  /* 0x0000002c1044723c */ /* 0x008fe2000004183c */
[----:B------:R-:W2:Y:S07]  /*2380*/  LDSM.16.M88.4 R60, [R223+0x1400] ;  /* 0x00140000df3c783b */ /* 0x000eae0000000200 */
[----:B------:R-:W-:Y:S08]  /*2390*/  HMMA.16816.F32.BF16 R72, R28, R54, R80 ;  /* 0x000000361c48723c */ /* 0x000ff00000041850 */
[----:B-1----:R-:W-:Y:S08]  /*23a0*/  HMMA.16816.F32.BF16 R88, R12, R48, R76 ;  /* 0x000000300c58723c */ /* 0x002ff0000004184c */
[----:B------:R-:W-:Y:S08]  /*23b0*/  HMMA.16816.F32.BF16 R80, R24, R54, R84 ;  /* 0x000000361850723c */ /* 0x000ff00000041854 */
[----:B------:R-:W-:Y:S08]  /*23c0*/  HMMA.16816.F32.BF16 R76, R36, R56, R92 ;  /* 0x00000038244c723c */ /* 0x000ff0000004185c */
[----:B------:R-:W-:Y:S01]  /*23d0*/  HMMA.16816.F32.BF16 R112, R40, R108, R112 ;  /* 0x0000006c2870723c */ /* 0x000fe20000041870 */
[----:B------:R-:W-:-:S04]  /*23e0*/  FMUL.FTZ R0, R88, c[0x0][0x320] ;  /* 0x0000c80058007a20 */ /* 0x000fc80000410000 */
[----:B------:R1:W3:Y:S03]  /*23f0*/  MUFU.TANH R161, R0 ;  /* 0x0000000000a17308 */ /* 0x0002e60000002400 */
[C---:B------:R-:W-:Y:S08]  /*2400*/  HMMA.16816.F32.BF16 R128, R40.reuse, R98, R128 ;  /* 0x000000622880723c */ /* 0x040ff00000041880 */
[----:B------:R-:W-:Y:S01]  /*2410*/  HMMA.16816.F32.BF16 R120, R40, R110, R120 ;  /* 0x0000006e2878723c */ /* 0x000fe20000041878 */
[----:B------:R-:W3:Y:S01]  /*2420*/  LDSM.16.M88.4 R40, [R220+0x5500] ;  /* 0x00550000dc28783b */ /* 0x000ee20000000200 */
[----:B-1----:R-:W-:-:S06]  /*2430*/  FMUL.FTZ R0, R89, c[0x0][0x320] ;  /* 0x0000c80059007a20 */ /* 0x002fcc0000410000 */
[----:B------:R-:W-:Y:S01]  /*2440*/  HMMA.16816.F32.BF16 R84, R8, R48, R68 ;  /* 0x000000300854723c */ /* 0x000fe20000041844 */
[----:B------:R1:W1:Y:S07]  /*2450*/  MUFU.TANH R160, R0 ;  /* 0x0000000000a07308 */ /* 0x00026e0000002400 */
[----:B------:R-:W-:Y:S08]  /*2460*/  HMMA.16816.F32.BF16 R68, R20, R46, R72 ;  /* 0x0000002e1444723c */ /* 0x000ff00000041848 */
[----:B------:R-:W-:Y:S01]  /*2470*/  HMMA.16816.F32.BF16 R52, R32, R56, R124 ;  /* 0x000000382034723c */ /* 0x000fe2000004187c */
[----:B-1----:R-:W-:-:S04]  /*2480*/  FMUL.FTZ R0, R90, c[0x0][0x320] ;  /* 0x0000c8005a007a20 */ /* 0x002fc80000410000 */
[----:B------:R1:W1:Y:S03]  /*2490*/  MUFU.TANH R127, R0 ;  /* 0x00000000007f7308 */ /* 0x0002660000002400 */
[----:B------:R-:W-:Y:S01]  /*24a0*/  HMMA.16816.F32.BF16 R72, R16, R46, R80 ;  /* 0x0000002e1048723c */ /* 0x000fe20000041850 */
[----:B------:R-:W3:Y:S07]  /*24b0*/  LDSM.16.M88.4 R44, [R223+0x2400] ;  /* 0x00240000df2c783b */ /* 0x000eee0000000200 */
[----:B--2---:R-:W-:Y:S01]  /*24c0*/  HMMA.16816.F32.BF16 R76, R28, R60, R76 ;  /* 0x0000003c1c4c723c */ /* 0x004fe2000004184c */
[----:B-1----:R-:W-:-:S07]  /*24d0*/  FMUL.FTZ R0, R91, c[0x0][0x320] ;  /* 0x0000c8005b007a20 */ /* 0x002fce0000410000 */
[----:B------:R-:W-:Y:S01]  /*24e0*/  HMMA.16816.F32.BF16 R80, R12, R50, R68 ;  /* 0x000000320c50723c */ /* 0x000fe20000041844 */
[----:B------:R1:W2:Y:S07]  /*24f0*/  MUFU.TANH R126, R0 ;  /* 0x00000000007e7308 */ /* 0x0002ae0000002400 */
[----:B------:R-:W-:Y:S01]  /*2500*/  HMMA.16816.F32.BF16 R68, R24, R60, R52 ;  /* 0x0000003c1844723c */ /* 0x000fe20000041834 */
[----:B------:R-:W2:Y:S07]  /*2510*/  LDSM.16.M88.4 R52, [R220+0x4900] ;  /* 0x00490000dc34783b */ /* 0x000eae0000000200 */
[----:B------:R-:W-:Y:S01]  /*2520*/  HMMA.16816.F32.BF16 R88, R8, R50, R72 ;  /* 0x000000320858723c */ /* 0x000fe20000041848 */
[----:B-1----:R-:W-:-:S04]  /*2530*/  FMUL.FTZ R0, R84, c[0x0][0x320] ;  /* 0x0000c80054007a20 */ /* 0x002fc80000410000 */
[----:B------:R1:W1:Y:S03]  /*2540*/  MUFU.TANH R125, R0 ;  /* 0x00000000007d7308 */ /* 0x0002660000002400 */
[----:B------:R-:W-:Y:S08]  /*2550*/  HMMA.16816.F32.BF16 R48, R36, R58, R100 ;  /* 0x0000003a2430723c */ /* 0x000ff00000041864 */
[----:B---3--:R-:W-:Y:S01]  /*2560*/  HMMA.16816.F32.BF16 R72, R20, R40, R76 ;  /* 0x000000281448723c */ /* 0x008fe2000004184c */
[----:B-1----:R-:W-:-:S07]  /*2570*/  FMUL.FTZ R0, R85, c[0x0][0x320] ;  /* 0x0000c80055007a20 */ /* 0x002fce0000410000 */
[----:B------:R-:W-:Y:S01]  /*2580*/  HMMA.16816.F32.BF16 R76, R32, R58, R136 ;  /* 0x0000003a204c723c */ /* 0x000fe20000041888 */
[----:B------:R1:W3:Y:S07]  /*2590*/  MUFU.TANH R124, R0 ;  /* 0x00000000007c7308 */ /* 0x0002ee0000002400 */
[----:B------:R-:W-:Y:S08]  /*25a0*/  HMMA.16816.F32.BF16 R56, R16, R40, R68 ;  /* 0x000000281038723c */ /* 0x000ff00000041844 */
[----:B------:R-:W-:Y:S01]  /*25b0*/  HMMA.16816.F32.BF16 R68, R28, R62, R48 ;  /* 0x0000003e1c44723c */ /* 0x000fe20000041830 */
[----:B-1----:R-:W-:Y:S01]  /*25c0*/  FMUL.FTZ R0, R86, c[0x0][0x320] ;  /* 0x0000c80056007a20 */ /* 0x002fe20000410000 */
[----:B------:R-:W1:Y:S03]  /*25d0*/  LDSM.16.M88.4 R48, [R223+0x1800] ;  /* 0x00180000df30783b */ /* 0x000e660000000200 */
[----:B------:R2:W1:Y:S02]  /*25e0*/  MUFU.TANH R119, R0 ;  /* 0x0000000000777308 */ /* 0x0004640000002400 */
[----:B--2---:R-:W-:-:S09]  /*25f0*/  FMUL.FTZ R0, R87, c[0x0][0x320] ;  /* 0x0000c80057007a20 */ /* 0x004fd20000410000 */
[----:B------:R-:W-:Y:S01]  /*2600*/  HMMA.16816.F32.BF16 R84, R8, R44, R56 ;  /* 0x0000002c0854723c */ /* 0x000fe20000041838 */
[----:B------:R-:W2:Y:S01]  /*2610*/  LDSM.16.M88.4 R56, [R220+0x5900] ;  /* 0x00590000dc38783b */ /* 0x000ea20000000200 */
[----:B------:R3:W1:Y:S06]  /*2620*/  MUFU.TANH R117, R0 ;  /* 0x0000000000757308 */ /* 0x00066c0000002400 */
[----:B------:R-:W-:Y:S01]  /*2630*/  HMMA.16816.F32.BF16 R68, R20, R42, R68 ;  /* 0x0000002a1444723c */ /* 0x000fe20000041844 */
[----:B---3--:R-:W-:-:S04]  /*2640*/  FMUL.FTZ R0, R80, c[0x0][0x320] ;  /* 0x0000c80050007a20 */ /* 0x008fc80000410000 */
[----:B------:R3:W1:Y:S02]  /*2650*/  MUFU.TANH R118, R0 ;  /* 0x0000000000767308 */ /* 0x0006640000002400 */
[----:B---3--:R-:W-:-:S06]  /*2660*/  FMUL.FTZ R0, R81, c[0x0][0x320] ;  /* 0x0000c80051007a20 */ /* 0x008fcc0000410000 */
[----:B------:R3:W1:Y:S02]  /*2670*/  MUFU.TANH R116, R0 ;  /* 0x0000000000747308 */ /* 0x0006640000002400 */
[----:B---3--:R-:W-:-:S06]  /*2680*/  FMUL.FTZ R0, R82, c[0x0][0x320] ;  /* 0x0000c80052007a20 */ /* 0x008fcc0000410000 */
[----:B------:R3:W1:Y:S02]  /*2690*/  MUFU.TANH R111, R0 ;  /* 0x00000000006f7308 */ /* 0x0006640000002400 */
[----:B---3--:R-:W-:Y:S02]  /*26a0*/  FMUL.FTZ R0, R83, c[0x0][0x320] ;  /* 0x0000c80053007a20 */ /* 0x008fe40000410000 */
[----:B------:R-:W-:Y:S04]  /*26b0*/  HMMA.16816.F32.BF16 R80, R12, R44, R72 ;  /* 0x0000002c0c50723c */ /* 0x000fe80000041848 */
[----:B------:R3:W1:Y:S04]  /*26c0*/  MUFU.TANH R110, R0 ;  /* 0x00000000006e7308 */ /* 0x0006680000002400 */
[----:B------:R-:W-:Y:S08]  /*26d0*/  HMMA.16816.F32.BF16 R72, R24, R62, R76 ;  /* 0x0000003e1848723c */ /* 0x000ff0000004184c */
[----:B------:R-:W-:Y:S01]  /*26e0*/  HMMA.16816.F32.BF16 R76, R36, R52, R132 ;  /* 0x00000034244c723c */ /* 0x000fe20000041884 */
[----:B---3--:R-:W-:-:S04]  /*26f0*/  FMUL.FTZ R0, R88, c[0x0][0x320] ;  /* 0x0000c80058007a20 */ /* 0x008fc80000410000 */
[----:B------:R3:W1:Y:S03]  /*2700*/  MUFU.TANH R109, R0 ;  /* 0x00000000006d7308 */ /* 0x0006660000002400 */
[----:B------:R-:W-:Y:S08]  /*2710*/  HMMA.16816.F32.BF16 R60, R32, R52, R140 ;  /* 0x00000034203c723c */ /* 0x000ff0000004188c */
[----:B------:R-:W-:Y:S01]  /*2720*/  HMMA.16816.F32.BF16 R72, R16, R42, R72 ;  /* 0x0000002a1048723c */ /* 0x000fe20000041848 */
[----:B------:R-:W4:Y:S01]  /*2730*/  LDSM.16.M88.4 R40, [R223+0x2800] ;  /* 0x00280000df28783b */ /* 0x000f220000000200 */
[----:B---3--:R-:W-:-:S06]  /*2740*/  FMUL.FTZ R0, R89, c[0x0][0x320] ;  /* 0x0000c80059007a20 */ /* 0x008fcc0000410000 */
[-C--:B-1----:R-:W-:Y:S01]  /*2750*/  HMMA.16816.F32.BF16 R76, R28, R48.reuse, R76 ;  /* 0x000000301c4c723c */ /* 0x082fe2000004184c */
[----:B------:R1:W3:Y:S07]  /*2760*/  MUFU.TANH R108, R0 ;  /* 0x00000000006c7308 */ /* 0x0002ee0000002400 */
[----:B------:R-:W-:Y:S01]  /*2770*/  HMMA.16816.F32.BF16 R60, R24, R48, R60 ;  /* 0x00000030183c723c */ /* 0x000fe2000004183c */
[----:B-1----:R-:W-:-:S04]  /*2780*/  FMUL.FTZ R0, R90, c[0x0][0x320] ;  /* 0x0000c8005a007a20 */ /* 0x002fc80000410000 */
[----:B------:R1:W1:Y:S11]  /*2790*/  MUFU.TANH R107, R0 ;  /* 0x00000000006b7308 */ /* 0x0002760000002400 */
[----:B------:R-:W-:Y:S08]  /*27a0*/  @!UPT UIADD3 URZ, URZ, URZ, URZ ;  /* 0x0000003f3f3ff290 */ /* 0x000ff0000fffe03f */
[----:B--2---:R-:W-:Y:S01]  /*27b0*/  HMMA.16816.F32.BF16 R60, R16, R56, R60 ;  /* 0x00000038103c723c */ /* 0x004fe2000004183c */
[----:B-1----:R-:W-:-:S07]  /*27c0*/  FMUL.FTZ R0, R91, c[0x0][0x320] ;  /* 0x0000c8005b007a20 */ /* 0x002fce0000410000 */
[----:B------:R-:W-:Y:S01]  /*27d0*/  HMMA.16816.F32.BF16 R88, R8, R46, R72 ;  /* 0x0000002e0858723c */ /* 0x000fe20000041848 */
[----:B------:R1:W2:Y:S07]  /*27e0*/  MUFU.TANH R105, R0 ;  /* 0x0000000000697308 */ /* 0x0002ae0000002400 */
[----:B------:R-:W-:Y:S08]  /*27f0*/  HMMA.16816.F32.BF16 R72, R20, R56, R76 ;  /* 0x000000381448723c */ /* 0x000ff0000004184c */
        /* <DEDUP_REMOVED lines=10> */
[----:B------:R-:W-:Y:S01]  /*28a0*/  HMMA.16816.F32.BF16 R76, R16, R58, R76 ;  /* 0x0000003a104c723c */ /* 0x000fe2000004184c */
[----:B-1----:R-:W-:-:S07]  /*28b0*/  FMUL.FTZ R0, R83, c[0x0][0x320] ;  /* 0x0000c80053007a20 */ /* 0x002fce0000410000 */
[----:B------:R-:W-:Y:S01]  /*28c0*/  HMMA.16816.F32.BF16 R80, R12, R46, R68 ;  /* 0x0000002e0c50723c */ /* 0x000fe20000041844 */
[----:B------:R-:W1:Y:S01]  /*28d0*/  LDSM.16.M88.4 R44, [R220+0x4d00] ;  /* 0x004d0000dc2c783b */ /* 0x000e620000000200 */
[----:B------:R2:W1:Y:S06]  /*28e0*/  MUFU.TANH R102, R0 ;  /* 0x0000000000667308 */ /* 0x00046c0000002400 */
[----:B------:R-:W-:Y:S01]  /*28f0*/  HMMA.16816.F32.BF16 R68, R36, R54, R128 ;  /* 0x000000362444723c */ /* 0x000fe20000041880 */
[----:B------:R-:W1:Y:S07]  /*2900*/  LDSM.16.M88.4 R52, [R223+0x1c00] ;  /* 0x001c0000df34783b */ /* 0x000e6e0000000200 */
[----:B----4-:R-:W-:Y:S01]  /*2910*/  HMMA.16816.F32.BF16 R76, R8, R42, R76 ;  /* 0x0000002a084c723c */ /* 0x010fe2000004184c */
[----:B--2---:R-:W-:-:S04]  /*2920*/  FMUL.FTZ R0, R84, c[0x0][0x320] ;  /* 0x0000c80054007a20 */ /* 0x004fc80000410000 */
[----:B------:R2:W4:Y:S11]  /*2930*/  MUFU.TANH R100, R0 ;  /* 0x0000000000647308 */ /* 0x0005360000002400 */
[----:B------:R-:W-:Y:S01]  /*2940*/  HMMA.16816.F32.BF16 R68, R28, R50, R68 ;  /* 0x000000321c44723c */ /* 0x000fe20000041844 */
[----:B------:R-:W1:Y:S01]  /*2950*/  LDSM.16.M88.4 R48, [R220+0x5d00] ;  /* 0x005d0000dc30783b */ /* 0x000e620000000200 */
[----:B--2---:R-:W-:-:S06]  /*2960*/  FMUL.FTZ R0, R85, c[0x0][0x320] ;  /* 0x0000c80055007a20 */ /* 0x004fcc0000410000 */
[----:B------:R-:W-:Y:S01]  /*2970*/  FMUL.FTZ R76, R76, c[0x0][0x320] ;  /* 0x0000c8004c4c7a20 */ /* 0x000fe20000410000 */
[----:B------:R2:W1:Y:S01]  /*2980*/  MUFU.TANH R101, R0 ;  /* 0x0000000000657308 */ /* 0x0004620000002400 */
[----:B------:R-:W-:-:S07]  /*2990*/  FMUL.FTZ R77, R77, c[0x0][0x320] ;  /* 0x0000c8004d4d7a20 */ /* 0x000fce0000410000 */
[----:B------:R-:W1:Y:S01]  /*29a0*/  MUFU.TANH R76, R76 ;  /* 0x0000004c004c7308 */ /* 0x000e620000002400 */
[----:B--2---:R-:W-:-:S07]  /*29b0*/  FMUL.FTZ R0, R86, c[0x0][0x320] ;  /* 0x0000c80056007a20 */ /* 0x004fce0000410000 */
[----:B------:R-:W2:Y:S08]  /*29c0*/  MUFU.TANH R77, R77 ;  /* 0x0000004d004d7308 */ /* 0x000eb00000002400 */
[----:B------:R1:W1:Y:S02]  /*29d0*/  MUFU.TANH R99, R0 ;  /* 0x0000000000637308 */ /* 0x0002640000002400 */
[----:B-1----:R-:W-:-:S02]  /*29e0*/  FMUL.FTZ R0, R87, c[0x0][0x320] ;  /* 0x0000c80057007a20 */ /* 0x002fc40000410000 */
[----:B------:R-:W-:Y:S04]  /*29f0*/  HMMA.16816.F32.BF16 R84, R8, R40, R60 ;  /* 0x000000280854723c */ /* 0x000fe8000004183c */
[----:B------:R1:W1:Y:S04]  /*2a00*/  MUFU.TANH R96, R0 ;  /* 0x0000000000607308 */ /* 0x0002680000002400 */
[----:B------:R-:W-:Y:S08]  /*2a10*/  HMMA.16816.F32.BF16 R60, R20, R58, R68 ;  /* 0x0000003a143c723c */ /* 0x000ff00000041844 */
[----:B------:R-:W-:Y:S01]  /*2a20*/  HMMA.16816.F32.BF16 R68, R32, R44, R152 ;  /* 0x0000002c2044723c */ /* 0x000fe20000041898 */
[----:B-1----:R-:W-:-:S04]  /*2a30*/  FMUL.FTZ R0, R80, c[0x0][0x320] ;  /* 0x0000c80050007a20 */ /* 0x002fc80000410000 */
[----:B------:R1:W1:Y:S03]  /*2a40*/  MUFU.TANH R98, R0 ;  /* 0x0000000000627308 */ /* 0x0002660000002400 */
[----:B------:R-:W-:Y:S01]  /*2a50*/  HMMA.16816.F32.BF16 R32, R32, R46, R156 ;  /* 0x0000002e2020723c */ /* 0x000fe2000004189c */
[----:B-1----:R-:W-:Y:S11]  /*2a60*/  FMUL.FTZ R0, R81, c[0x0][0x320] ;  /* 0x0000c80051007a20 */ /* 0x002ff60000410000 */
[----:B------:R-:W-:Y:S04]  /*2a70*/  @!UPT UIADD3 URZ, URZ, URZ, URZ ;  /* 0x0000003f3f3ff290 */ /* 0x000fe8000fffe03f */
[C---:B------:R-:W-:Y:S01]  /*2a80*/  HMMA.16816.F32.BF16 R68, R24.reuse, R52, R68 ;  /* 0x000000341844723c */ /* 0x040fe20000041844 */
[----:B------:R1:W1:Y:S07]  /*2a90*/  MUFU.TANH R97, R0 ;  /* 0x0000000000617308 */ /* 0x00026e0000002400 */
[----:B------:R-:W-:Y:S01]  /*2aa0*/  HMMA.16816.F32.BF16 R24, R24, R54, R32 ;  /* 0x000000361818723c */ /* 0x000fe20000041820 */
[----:B-1----:R-:W-:-:S04]  /*2ab0*/  FMUL.FTZ R0, R82, c[0x0][0x320] ;  /* 0x0000c80052007a20 */ /* 0x002fc80000410000 */
        /* <DEDUP_REMOVED lines=13> */
[----:B------:R-:W2:Y:S01]  /*2b90*/  LDSM.16.M88.4 R36, [R223+0x2c00] ;  /* 0x002c0000df24783b */ /* 0x000ea20000000200 */
        /* <DEDUP_REMOVED lines=14> */
[----:B--2---:R-:W-:Y:S07]  /*2c80*/  HMMA.16816.F32.BF16 R56, R12, R36, R56 ;  /* 0x000000240c38723c */ /* 0x004fee0000041838 */
[----:B------:R-:W2:Y:S01]  /*2c90*/  MUFU.TANH R75, R75 ;  /* 0x0000004b004b7308 */ /* 0x000ea20000002400 */
[----:B------:R-:W-:Y:S01]  /*2ca0*/  HMMA.16816.F32.BF16 R20, R20, R50, R28 ;  /* 0x000000321414723c */ /* 0x000fe2000004181c */
[----:B-1----:R-:W-:-:S07]  /*2cb0*/  FMUL.FTZ R0, R80, c[0x0][0x320] ;  /* 0x0000c80050007a20 */ /* 0x002fce0000410000 */
[C---:B------:R-:W-:Y:S01]  /*2cc0*/  HMMA.16816.F32.BF16 R28, R8.reuse, R36, R40 ;  /* 0x00000024081c723c */ /* 0x040fe20000041828 */
        /* <DEDUP_REMOVED lines=8> */
[----:B------:R1:W1:Y:S08]  /*2d50*/  MUFU.TANH R90, R0 ;  /* 0x00000000005a7308 */ /* 0x0002700000002400 */
        /* <DEDUP_REMOVED lines=11> */
[----:B------:R-:W-:-:S07]  /*2e10*/  FMUL.FTZ R15, R15, c[0x0][0x320] ;  /* 0x0000c8000f0f7a20 */ /* 0x000fce0000410000 */
[----:B------:R-:W2:Y:S01]  /*2e20*/  MUFU.TANH R26, R12 ;  /* 0x0000000c001a7308 */ /* 0x000ea20000002400 */
[----:B-1----:R-:W-:-:S07]  /*2e30*/  FMUL.FTZ R0, R83, c[0x0][0x320] ;  /* 0x0000c80053007a20 */ /* 0x002fce0000410000 */
[----:B------:R-:W1:Y:S08]  /*2e40*/  MUFU.TANH R25, R14 ;  /* 0x0000000e00197308 */ /* 0x000e700000002400 */
[----:B------:R1:W1:Y:S08]  /*2e50*/  MUFU.TANH R88, R0 ;  /* 0x0000000000587308 */ /* 0x0002700000002400 */
[----:B------:R-:W2:Y:S01]  /*2e60*/  MUFU.TANH R40, R15 ;  /* 0x0000000f00287308 */ /* 0x000ea20000002400 */
[----:B-1----:R-:W-:-:S07]  /*2e70*/  FMUL.FTZ R0, R84, c[0x0][0x320] ;  /* 0x0000c80054007a20 */ /* 0x002fce0000410000 */
[----:B------:R-:W1:Y:S08]  /*2e80*/  MUFU.TANH R23, R8 ;  /* 0x0000000800177308 */ /* 0x000e700000002400 */
[----:B------:R1:W1:Y:S08]  /*2e90*/  MUFU.TANH R83, R0 ;  /* 0x0000000000537308 */ /* 0x0002700000002400 */
[----:B------:R-:W2:Y:S01]  /*2ea0*/  MUFU.TANH R24, R9 ;  /* 0x0000000900187308 */ /* 0x000ea20000002400 */
[----:B-1----:R-:W-:-:S07]  /*2eb0*/  FMUL.FTZ R0, R85, c[0x0][0x320] ;  /* 0x0000c80055007a20 */ /* 0x002fce0000410000 */
[----:B------:R-:W1:Y:S08]  /*2ec0*/  MUFU.TANH R22, R10 ;  /* 0x0000000a00167308 */ /* 0x000e700000002400 */
[----:B------:R1:W1:Y:S02]  /*2ed0*/  MUFU.TANH R82, R0 ;  /* 0x0000000000527308 */ /* 0x0002640000002400 */
[----:B-1----:R-:W-:-:S06]  /*2ee0*/  FMUL.FTZ R0, R86, c[0x0][0x320] ;  /* 0x0000c80056007a20 */ /* 0x002fcc0000410000 */
        /* <DEDUP_REMOVED lines=16> */
[----:B------:R-:W1:Y:S08]  /*2ff0*/  MUFU.TANH R30, R11 ;  /* 0x0000000b001e7308 */ /* 0x000e700000002400 */
[----:B------:R1:W1:Y:S02]  /*3000*/  MUFU.TANH R27, R0 ;  /* 0x00000000001b7308 */ /* 0x0002640000002400 */
[----:B-1----:R-:W-:-:S06]  /*3010*/  FMUL.FTZ R0, R31, c[0x0][0x320] ;  /* 0x0000c8001f007a20 */ /* 0x002fcc0000410000 */
[----:B------:R-:W1:Y:S08]  /*3020*/  MUFU.TANH R31, R13 ;  /* 0x0000000d001f7308 */ /* 0x000e700000002400 */
[----:B------:R1:W1:Y:S02]  /*3030*/  MUFU.TANH R29, R0 ;  /* 0x00000000001d7308 */ /* 0x0002640000002400 */
[----:B-1----:R-:W-:-:S04]  /*3040*/  LEA R0, R150, R148, 0x5 ;  /* 0x0000009496007211 */ /* 0x002fc800078e28ff */
[----:B------:R-:W-:Y:S01]  /*3050*/  IADD3 R0, R149, R0, RZ ;  /* 0x0000000095007210 */ /* 0x000fe20007ffe0ff */
[----:B------:R-:W-:Y:S06]  /*3060*/  BAR.SYNC.DEFER_BLOCKING 0x0 ;  /* 0x0000000000007b1d */ /* 0x000fec0000010000 */
[----:B------:R-:W-:Y:S05]  /*3070*/  @!P2 BRA `(.L_x_31) ;  /* 0x000004300000a947 */ /* 0x000fea0003800000 */
[----:B--234-:R-:W-:Y:S01]  /*3080*/  ISETP.NE.AND P1, PT, R176, 0x1, PT ;  /* 0x00000001b000780c */ /* 0x01cfe20003f25270 */
[----:B------:R-:W-:Y:S02]  /*3090*/  IMAD R3, R174, 0x40, R175 ;  /* 0x00000040ae037824 */ /* 0x000fe400078e02af */
[----:B------:R-:W-:-:S03]  /*30a0*/  IMAD.MOV.U32 R227, RZ, RZ, RZ ;  /* 0x000000ffffe37224 */ /* 0x000fc600078e00ff */
[----:B------:R-:W-:-:S05]  /*30b0*/  IADD3 R3, R3, -0x80, R171 ;  /* 0xffffff8003037810 */ /* 0x000fca0007ffe0ab */
[----:B------:R-:W-:Y:S02]  /*30c0*/  IMAD.MOV.U32 R2, RZ, RZ, R3 ;  /* 0x000000ffff027224 */ /* 0x000fe400078e0003 */
[----:B------:R-:W-:-:S05]  /*30d0*/  @P1 IMAD.HI.U32 R5, R3, c[0x0][0x2bc], RZ ;  /* 0x0000af0003051a27 */ /* 0x000fca00078e00ff */
[----:B------:R-:W-:-:S04]  /*30e0*/  @P1 SHF.R.U32.HI R2, RZ, c[0x0][0x2c0], R5 ;  /* 0x0000b000ff021a19 */ /* 0x000fc80000011605 */
[----:B------:R-:W-:-:S04]  /*30f0*/  @!P3 IADD3 R5, P0, R2, R172, RZ ;  /* 0x000000ac0205b210 */ /* 0x000fc80007f1e0ff */
[----:B------:R-:W-:Y:S02]  /*3100*/  @!P3 LEA.HI.X.SX32 R7, R2, R170, 0x1, P0 ;  /* 0x000000aa0207b211 */ /* 0x000fe400000f0eff */
[----:B------:R-:W-:-:S04]  /*3110*/  @!P3 LEA R6, P0, R5, c[0x0][0x2a0], 0x2 ;  /* 0x0000a8000506ba11 */ /* 0x000fc800078010ff */
[----:B------:R-:W-:-:S05]  /*3120*/  @!P3 LEA.HI.X R7, R5, c[0x0][0x2a4], R7, 0x2, P0 ;  /* 0x0000a9000507ba11 */ /* 0x000fca00000f1407 */
[----:B------:R1:W2:Y:S01]  /*3130*/  @!P3 LDG.E R227, [R6.64] ;  /* 0x0000000606e3b981 */ /* 0x0002a2000c1e1900 */
[----:B------:R-:W-:Y:S01]  /*3140*/  IMAD.MOV R2, RZ, RZ, -R2 ;  /* 0x000000ffff027224 */ /* 0x000fe200078e0a02 */
[----:B------:R-:W-:Y:S01]  /*3150*/  SEL R21, RZ, 0x10, P6 ;  /* 0x00000010ff157807 */ /* 0x000fe20003000000 */
[----:B------:R-:W-:Y:S01]  /*3160*/  IMAD.SHL.U32 R8, R64, 0x2, RZ ;  /* 0x0000000240087824 */ /* 0x000fe200078e00ff */
[----:B------:R-:W-:Y:S01]  /*3170*/  SEL R20, RZ, 0x10, P5 ;  /* 0x00000010ff147807 */ /* 0x000fe20002800000 */
[----:B------:R-:W-:Y:S01]  /*3180*/  IMAD R228, R2, c[0x0][0x2b8], R3 ;  /* 0x0000ae0002e47a24 */ /* 0x000fe200078e0203 */
[----:B------:R-:W-:Y:S01]  /*3190*/  SEL R19, RZ, 0x10, P4 ;  /* 0x00000010ff137807 */ /* 0x000fe20002000000 */
[----:B------:R-:W-:Y:S01]  /*31a0*/  IMAD.SHL.U32 R16, R183, 0x2, RZ ;  /* 0x00000002b7107824 */ /* 0x000fe200078e00ff */
[----:B------:R-:W-:Y:S02]  /*31b0*/  IADD3 R12, -R20, 0x10, RZ ;  /* 0x00000010140c7810 */ /* 0x000fe40007ffe1ff */
[----:B------:R-:W-:-:S02]  /*31c0*/  SHF.R.S32.HI R2, RZ, 0x1f, R228 ;  /* 0x0000001fff027819 */ /* 0x000fc400000114e4 */
[----:B------:R-:W-:Y:S02]  /*31d0*/  SHF.L.U64.HI R9, R64, 0x1, R166 ;  /* 0x0000000140097819 */ /* 0x000fe400000102a6 */
[----:B------:R-:W-:Y:S01]  /*31e0*/  LOP3.LUT R12, R12, 0xf, RZ, 0xc0, !PT ;  /* 0x0000000f0c0c7812 */ /* 0x000fe200078ec0ff */
[----:B------:R-:W-:Y:S01]  /*31f0*/  IMAD R5, R2, c[0x0][0x1e0], RZ ;  /* 0x0000780002057a24 */ /* 0x000fe200078e02ff */
[----:B------:R-:W-:Y:S01]  /*3200*/  IADD3 R10, -R19, 0x10, RZ ;  /* 0x00000010130a7810 */ /* 0x000fe20007ffe1ff */
[----:B------:R-:W-:Y:S01]  /*3210*/  IMAD.WIDE.U32 R2, R228, c[0x0][0x1e0], RZ ;  /* 0x00007800e4027a25 */ /* 0x000fe200078e00ff */
[----:B------:R-:W-:Y:S02]  /*3220*/  SHF.L.U64.HI R17, R184, 0x1, R165 ;  /* 0x00000001b8117819 */ /* 0x000fe400000102a5 */
[----:B------:R-:W-:Y:S01]  /*3230*/  LOP3.LUT R10, R10, 0xf, RZ, 0xc0, !PT ;  /* 0x0000000f0a0a7812 */ /* 0x000fe200078ec0ff */
[----:B------:R-:W-:Y:S01]  /*3240*/  IMAD R5, R228, c[0x0][0x1e4], R5 ;  /* 0x00007900e4057a24 */ /* 0x000fe200078e0205 */
[----:B------:R-:W-:-:S03]  /*3250*/  SHF.L.U64.HI R18, R183, 0x1, R164 ;  /* 0x00000001b7127819 */ /* 0x000fc600000102a4 */
[----:B------:R-:W-:Y:S01]  /*3260*/  IMAD.IADD R3, R3, 0x1, R5 ;  /* 0x0000000103037824 */ /* 0x000fe200078e0205 */
[----:B-1----:R-:W-:-:S04]  /*3270*/  IADD3 R6, -R21, 0x10, RZ ;  /* 0x0000001015067810 */ /* 0x002fc80007ffe1ff */
[----:B------:R-:W-:Y:S02]  /*3280*/  LOP3.LUT R6, R6, 0xf, RZ, 0xc0, !PT ;  /* 0x0000000f06067812 */ /* 0x000fe400078ec0ff */
[----:B--2---:R-:W-:Y:S01]  /*3290*/  SHF.R.S32.HI R5, RZ, 0x1f, R227 ;  /* 0x0000001fff057819 */ /* 0x004fe200000114e3 */
[----:B------:R-:W-:-:S04]  /*32a0*/  IMAD.WIDE.U32 R2, R227, c[0x0][0x1f0], R2 ;  /* 0x00007c00e3027a25 */ /* 0x000fc800078e0002 */
[----:B------:R-:W-:Y:S01]  /*32b0*/  IMAD R5, R5, c[0x0][0x1f0], RZ ;  /* 0x00007c0005057a24 */ /* 0x000fe200078e02ff */
[----:B------:R-:W-:-:S03]  /*32c0*/  IADD3 R2, P0, R168, R2, RZ ;  /* 0x00000002a8027210 */ /* 0x000fc60007f1e0ff */
[----:B------:R-:W-:-:S05]  /*32d0*/  IMAD R5, R227, c[0x0][0x1f4], R5 ;  /* 0x00007d00e3057a24 */ /* 0x000fca00078e0205 */
[----:B------:R-:W-:Y:S02]  /*32e0*/  IADD3.X R5, R167, R3, R5, P0, !PT ;  /* 0x00000003a7057210 */ /* 0x000fe400007fe405 */
[----:B------:R-:W-:-:S04]  /*32f0*/  LEA R7, P0, R2, c[0x0][0x1c8], 0x1 ;  /* 0x0000720002077a11 */ /* 0x000fc800078008ff */
[----:B------:R-:W-:Y:S02]  /*3300*/  LEA.HI.X R5, R2, c[0x0][0x1cc], R5, 0x1, P0 ;  /* 0x0000730002057a11 */ /* 0x000fe400000f0c05 */
[----:B------:R-:W1:Y:S04]  /*3310*/  SHFL.IDX PT, R2, R7, 0x1, 0x1c1f ;  /* 0x003c1f0007027f89 */ /* 0x000e6800000e0000 */
[----:B------:R-:W2:Y:S01]  /*3320*/  SHFL.IDX PT, R3, R5, 0x1, 0x1c1f ;  /* 0x003c1f0005037f89 */ /* 0x000ea200000e0000 */
[----:B-1----:R-:W-:Y:S01]  /*3330*/  IADD3 R14, P1, P0, R6, R2, R8 ;  /* 0x00000002060e7210 */ /* 0x002fe2000783e008 */
[----:B------:R-:W-:-:S03]  /*3340*/  IMAD.SHL.U32 R6, R184, 0x2, RZ ;  /* 0x00000002b8067824 */ /* 0x000fc600078e00ff */
[----:B--2---:R-:W-:Y:S02]  /*3350*/  IADD3.X R15, RZ, R3, R9, P1, P0 ;  /* 0x00000003ff0f7210 */ /* 0x004fe40000fe0409 */
[----:B------:R-:W-:-:S04]  /*3360*/  IADD3 R12, P1, P0, R12, R2, R6 ;  /* 0x000000020c0c7210 */ /* 0x000fc8000783e006 */
[-C--:B------:R-:W-:Y:S02]  /*3370*/  IADD3.X R13, RZ, R3.reuse, R17, P1, P0 ;  /* 0x00000003ff0d7210 */ /* 0x080fe40000fe0411 */
[----:B------:R-:W-:Y:S02]  /*3380*/  IADD3 R10, P1, P0, R10, R2, R16 ;  /* 0x000000020a0a7210 */ /* 0x000fe4000783e010 */
[----:B------:R-:W1:Y:S02]  /*3390*/  SHFL.IDX PT, R2, R7, RZ, 0x1c1f ;  /* 0x001c1fff07027589 */ /* 0x000e6400000e0000 */
[----:B------:R-:W-:Y:S02]  /*33a0*/  IADD3.X R11, RZ, R3, R18, P1, P0 ;  /* 0x00000003ff0b7210 */ /* 0x000fe40000fe0412 */
[----:B------:R-:W2:Y:S01]  /*33b0*/  SHFL.IDX PT, R3, R5, RZ, 0x1c1f ;  /* 0x001c1fff05037589 */ /* 0x000ea200000e0000 */
[----:B-1----:R-:W-:-:S05]  /*33c0*/  IADD3 R8, P0, R2, R8, RZ ;  /* 0x0000000802087210 */ /* 0x002fca0007f1e0ff */
[----:B--2---:R-:W-:Y:S01]  /*33d0*/  IMAD.X R9, R3, 0x1, R9, P0 ;  /* 0x0000000103097824 */ /* 0x004fe200000e0609 */
[----:B------:R-:W-:-:S04]  /*33e0*/  IADD3 R6, P0, R2, R6, RZ ;  /* 0x0000000602067210 */ /* 0x000fc80007f1e0ff */
[----:B------:R1:W-:Y:S01]  /*33f0*/  LDGSTS.E.BYPASS.LTC128B.128 [R226+0x3100], [R8.64], !P6 ;  /* 0x0310000008e27fae */ /* 0x0003e2000f101d46 */
[----:B------:R-:W-:Y:S01]  /*3400*/  IMAD.X R7, R3, 0x1, R17, P0 ;  /* 0x0000000103077824 */ /* 0x000fe200000e0611 */
[----:B------:R-:W-:-:S04]  /*3410*/  IADD3 R2, P0, R2, R16, RZ ;  /* 0x0000001002027210 */ /* 0x000fc80007f1e0ff */
[----:B------:R1:W-:Y:S01]  /*3420*/  LDGSTS.E.BYPASS.LTC128B.128 [R226+0x4100], [R6.64], !P5 ;  /* 0x0410000006e27fae */ /* 0x0003e2000e901d46 */
[----:B------:R-:W-:Y:S01]  /*3430*/  IMAD.X R3, R3, 0x1, R18, P0 ;  /* 0x0000000103037824 */ /* 0x000fe200000e0612 */
[----:B------:R-:W-:-:S04]  /*3440*/  ISETP.NE.U32.AND P0, PT, R21, RZ, PT ;  /* 0x000000ff1500720c */ /* 0x000fc80003f05070 */
[----:B------:R1:W-:Y:S09]  /*3450*/  LDGSTS.E.BYPASS.LTC128B.128 [R226+0x5100], [R2.64], !P4 ;  /* 0x0510000002e27fae */ /* 0x0003f2000e101d46 */
[----:B------:R1:W-:Y:S01]  /*3460*/  LDGSTS.E.BYPASS.LTC128B.128.ZFILL [R226+0x3900], [R14.64], P0 ;  /* 0x039000000ee27fae */ /* 0x0003e20008141d46 */
[----:B------:R-:W-:-:S13]  /*3470*/  ISETP.NE.U32.AND P0, PT, R20, RZ, PT ;  /* 0x000000ff1400720c */ /* 0x000fda0003f05070 */
[----:B------:R1:W-:Y:S01]  /*3480*/  LDGSTS.E.BYPASS.LTC128B.128.ZFILL [R226+0x4900], [R12.64], P0 ;  /* 0x049000000ce27fae */ /* 0x0003e20008141d46 */
[----:B------:R-:W-:-:S13]  /*3490*/  ISETP.NE.U32.AND P0, PT, R19, RZ, PT ;  /* 0x000000ff1300720c */ /* 0x000fda0003f05070 */
[----:B------:R1:W-:Y:S02]  /*34a0*/  LDGSTS.E.BYPASS.LTC128B.128.ZFILL [R226+0x5900], [R10.64], P0 ;  /* 0x059000000ae27fae */ /* 0x0003e40008141d46 */
.L_x_31:
[----:B-1234-:R-:W-:Y:S01]  /*34b0*/  LOP3.LUT R2, R162, 0xffffffe0, RZ, 0xc0, !PT ;  /* 0xffffffe0a2027812 */ /* 0x01efe200078ec0ff */
[----:B------:R-:W-:Y:S01]  /*34c0*/  IMAD.SHL.U32 R221, R0, 0x2, RZ ;  /* 0x0000000200dd7824 */ /* 0x000fe200078e00ff */
[----:B------:R-:W0:Y:S03]  /*34d0*/  LDGDEPBAR ;  /* 0x00000000000079af */ /* 0x000e260000000000 */
[----:B------:R-:W-:Y:S02]  /*34e0*/  IMAD.IADD R2, R163, 0x1, -R2 ;  /* 0x00000001a3027824 */ /* 0x000fe400078e0a02 */
[----:B------:R-:W-:-:S03]  /*34f0*/  IMAD R222, R4, 0x2, R221 ;  /* 0x0000000204de7824 */ /* 0x000fc600078e02dd */
[----:B------:R-:W-:-:S04]  /*3500*/  SHF.R.S32.HI R3, RZ, 0x1f, R2 ;  /* 0x0000001fff037819 */ /* 0x000fc80000011402 */
[----:B------:R-:W-:-:S04]  /*3510*/  LEA.HI R3, R3, R2, RZ, 0x2 ;  /* 0x0000000203037211 */ /* 0x000fc800078f10ff */
[----:B------:R-:W-:-:S05]  /*3520*/  LOP3.LUT R3, R3, 0x7ffffffc, RZ, 0xc0, !PT ;  /* 0x7ffffffc03037812 */ /* 0x000fca00078ec0ff */
[----:B------:R-:W-:-:S04]  /*3530*/  IMAD.IADD R2, R2, 0x1, -R3 ;  /* 0x0000000102027824 */ /* 0x000fc800078e0a03 */
[----:B------:R-:W-:-:S05]  /*3540*/  IMAD R2, R2, -0x2, R151 ;  /* 0xfffffffe02027824 */ /* 0x000fca00078e0297 */
[----:B------:R-:W-:-:S04]  /*3550*/  ISETP.GT.AND P0, PT, R2, RZ, PT ;  /* 0x000000ff0200720c */ /* 0x000fc80003f04270 */
[----:B------:R-:W-:Y:S02]  /*3560*/  FSEL R15, R119, -INF , P0 ;  /* 0xff800000770f7808 */ /* 0x000fe40000000000 */
[----:B------:R-:W-:Y:S02]  /*3570*/  FSEL R10, R125, -INF , P0 ;  /* 0xff8000007d0a7808 */ /* 0x000fe40000000000 */
[----:B------:R-:W-:Y:S02]  /*3580*/  FSEL R39, R127, -INF , P0 ;  /* 0xff8000007f277808 */ /* 0x000fe40000000000 */
[----:B------:R-:W-:Y:S02]  /*3590*/  FSEL R32, R161, -INF , P0 ;  /* 0xff800000a1207808 */ /* 0x000fe40000000000 */
[----:B------:R-:W-:-:S04]  /*35a0*/  ISETP.GT.AND P0, PT, R2, 0x1, PT ;  /* 0x000000010200780c */ /* 0x000fc80003f04270 */
[----:B------:R-:W-:Y:S02]  /*35b0*/  FSEL R16, R117, -INF , P0 ;  /* 0xff80000075107808 */ /* 0x000fe40000000000 */
[----:B------:R-:W-:Y:S02]  /*35c0*/  FSEL R11, R124, -INF , P0 ;  /* 0xff8000007c0b7808 */ /* 0x000fe40000000000 */
[----:B------:R-:W-:Y:S02]  /*35d0*/  FSEL R44, R126, -INF , P0 ;  /* 0xff8000007e2c7808 */ /* 0x000fe40000000000 */
[----:B------:R-:W-:Y:S02]  /*35e0*/  FSEL R36, R160, -INF , P0 ;  /* 0xff800000a0247808 */ /* 0x000fe40000000000 */
[----:B------:R-:W-:Y:S02]  /*35f0*/  ISETP.GT.AND P0, PT, R2, 0x8, PT ;  /* 0x000000080200780c */ /* 0x000fe40003f04270 */
[----:B------:R-:W-:-:S02]  /*3600*/  FMNMX.FTZ R3, R10, R11, !PT ;  /* 0x0000000b0a037209 */ /* 0x000fc40007810000 */
        /* <DEDUP_REMOVED lines=54> */
[----:B------:R-:W-:Y:S02]  /*3970*/  FMNMX.FTZ R5, R28, R5, !PT ;  /* 0x000000051c057209 */ /* 0x000fe40007810000 */
[----:B------:R-:W-:Y:S02]  /*3980*/  FSEL R174, R52, -INF , P0 ;  /* 0xff80000034ae7808 */ /* 0x000fe40000000000 */
[----:B------:R-:W-:Y:S02]  /*3990*/  FSEL R156, R77, -INF , P0 ;  /* 0xff8000004d9c7808 */ /* 0x000fe40000000000 */
[----:B------:R-:W-:Y:S02]  /*39a0*/  FSEL R192, R75, -INF , P0 ;  /* 0xff8000004bc07808 */ /* 0x000fe40000000000 */
[----:B------:R-:W-:Y:S02]  /*39b0*/  FSEL R187, R73, -INF , P0 ;  /* 0xff80000049bb7808 */ /* 0x000fe40000000000 */
[----:B------:R-:W-:-:S02]  /*39c0*/  ISETP.GT.AND P0, PT, R2, 0x30, PT ;  /* 0x000000300200780c */ /* 0x000fc40003f04270 */
[----:B------:R-:W-:Y:S02]  /*39d0*/  FMNMX.FTZ R3, R158, R3, !PT ;  /* 0x000000039e037209 */ /* 0x000fe40007810000 */
[----:B------:R-:W-:Y:S02]  /*39e0*/  FMNMX.FTZ R5, R51, R5, !PT ;  /* 0x0000000533057209 */ /* 0x000fe40007810000 */
[----:B------:R-:W-:Y:S02]  /*39f0*/  FSEL R214, R27, -INF , P0 ;  /* 0xff8000001bd67808 */ /* 0x000fe40000000000 */
[----:B------:R-:W-:Y:S02]  /*3a00*/  FSEL R207, R33, -INF , P0 ;  /* 0xff80000021cf7808 */ /* 0x000fe40000000000 */
[----:B------:R-:W-:Y:S02]  /*3a10*/  FSEL R252, R58, -INF , P0 ;  /* 0xff8000003afc7808 */ /* 0x000fe40000000000 */
[----:B------:R-:W-:-:S02]  /*3a20*/  FSEL R232, R56, -INF , P0 ;  /* 0xff80000038e87808 */ /* 0x000fc40000000000 */
[----:B------:R-:W-:Y:S02]  /*3a30*/  FMNMX.FTZ R3, R157, R3, !PT ;  /* 0x000000039d037209 */ /* 0x000fe40007810000 */
[----:B------:R-:W-:Y:S02]  /*3a40*/  ISETP.GT.AND P0, PT, R2, 0x31, PT ;  /* 0x000000310200780c */ /* 0x000fe40003f04270 */
[----:B------:R-:W-:Y:S02]  /*3a50*/  FMNMX.FTZ R5, R65, R5, !PT ;  /* 0x0000000541057209 */ /* 0x000fe40007810000 */
[----:B------:R-:W-:Y:S02]  /*3a60*/  FMNMX.FTZ R3, R156, R3, !PT ;  /* 0x000000039c037209 */ /* 0x000fe40007810000 */
[----:B------:R-:W-:Y:S02]  /*3a70*/  FSEL R216, R29, -INF , P0 ;  /* 0xff8000001dd87808 */ /* 0x000fe40000000000 */
[----:B------:R-:W-:-:S02]  /*3a80*/  FSEL R206, R34, -INF , P0 ;  /* 0xff80000022ce7808 */ /* 0x000fc40000000000 */
[----:B------:R-:W-:Y:S02]  /*3a90*/  FSEL R251, R35, -INF , P0 ;  /* 0xff80000023fb7808 */ /* 0x000fe40000000000 */
[----:B------:R-:W-:Y:S02]  /*3aa0*/  FSEL R231, R57, -INF , P0 ;  /* 0xff80000039e77808 */ /* 0x000fe40000000000 */
[----:B------:R-:W-:Y:S02]  /*3ab0*/  FMNMX.FTZ R5, R66, R5, !PT ;  /* 0x0000000542057209 */ /* 0x000fe40007810000 */
[----:B------:R-:W-:Y:S02]  /*3ac0*/  ISETP.GT.AND P0, PT, R2, 0x38, PT ;  /* 0x000000380200780c */ /* 0x000fe40003f04270 */
[----:B------:R-:W-:Y:S02]  /*3ad0*/  FMNMX.FTZ R3, R207, R3, !PT ;  /* 0x00000003cf037209 */ /* 0x000fe40007810000 */
[----:B------:R-:W-:-:S02]  /*3ae0*/  FMNMX.FTZ R5, R67, R5, !PT ;  /* 0x0000000543057209 */ /* 0x000fc40007810000 */
[----:B------:R-:W-:Y:S02]  /*3af0*/  FSEL R213, R22, -INF , P0 ;  /* 0xff80000016d57808 */ /* 0x000fe40000000000 */
[----:B------:R-:W-:Y:S02]  /*3b00*/  FSEL R205, R23, -INF , P0 ;  /* 0xff80000017cd7808 */ /* 0x000fe40000000000 */
[----:B------:R-:W-:Y:S01]  /*3b10*/  FSEL R250, R25, -INF , P0 ;  /* 0xff80000019fa7808 */ /* 0x000fe20000000000 */
[----:B------:R-:W-:Y:S01]  /*3b20*/  LDSM.16.MT88.4 R20, [R221+0x1100] ;  /* 0x00110000dd14783b */ /* 0x000fe20000004200 */
[----:B------:R-:W-:Y:S02]  /*3b30*/  FSEL R237, R26, -INF , P0 ;  /* 0xff8000001aed7808 */ /* 0x000fe40000000000 */
[----:B------:R-:W-:Y:S02]  /*3b40*/  ISETP.GT.AND P0, PT, R2, 0x39, PT ;  /* 0x000000390200780c */ /* 0x000fe40003f04270 */
[----:B------:R-:W-:-:S02]  /*3b50*/  FMNMX.FTZ R2, R206, R3, !PT ;  /* 0x00000003ce027209 */ /* 0x000fc40007810000 */
[----:B------:R-:W-:Y:S02]  /*3b60*/  FMNMX.FTZ R3, R159, R5, !PT ;  /* 0x000000059f037209 */ /* 0x000fe40007810000 */
[----:B------:R-:W-:Y:S02]  /*3b70*/  FMNMX.FTZ R6, R32, R36, !PT ;  /* 0x0000002420067209 */ /* 0x000fe40007810000 */
[----:B------:R-:W-:Y:S02]  /*3b80*/  FSEL R204, R24, -INF , P0 ;  /* 0xff80000018cc7808 */ /* 0x000fe40000000000 */
[----:B------:R-:W-:Y:S01]  /*3b90*/  FMNMX.FTZ R2, R205, R2, !PT ;  /* 0x00000002cd027209 */ /* 0x000fe20007810000 */
[----:B------:R-:W-:Y:S01]  /*3ba0*/  LDSM.16.MT88.4 R24, [R221+0x100] ;  /* 0x00010000dd18783b */ /* 0x000fe20000004200 */
        /* <DEDUP_REMOVED lines=8> */
[----:B------:R-:W-:-:S02]  /*3c30*/  FMNMX.FTZ R2, R214, R2, !PT ;  /* 0x00000002d6027209 */ /* 0x000fc40007810000 */
[----:B------:R-:W-:Y:S02]  /*3c40*/  FMNMX.FTZ R3, R101, R3, !PT ;  /* 0x0000000365037209 */ /* 0x000fe40007810000 */
[----:B------:R-:W-:Y:S02]  /*3c50*/  FMNMX.FTZ R2, R216, R2, !PT ;  /* 0x00000002d8027209 */ /* 0x000fe40007810000 */
[----:B------:R-:W-:Y:S02]  /*3c60*/  FMNMX.FTZ R3, R102, R3, !PT ;  /* 0x0000000366037209 */ /* 0x000fe40007810000 */
[----:B------:R-:W-:Y:S02]  /*3c70*/  FSEL R208, R30, -INF , P0 ;  /* 0xff8000001ed07808 */ /* 0x000fe40000000000 */
[----:B------:R-:W-:Y:S02]  /*3c80*/  FMNMX.FTZ R2, R213, R2, !PT ;  /* 0x00000002d5027209 */ /* 0x000fe40007810000 */
[----:B------:R-:W-:-:S02]  /*3c90*/  FMNMX.FTZ R3, R106, R3, !PT ;  /* 0x000000036a037209 */ /* 0x000fc40007810000 */
[----:B------:R-:W-:Y:S02]  /*3ca0*/  FMNMX.FTZ R5, R39, R44, !PT ;  /* 0x0000002c27057209 */ /* 0x000fe40007810000 */
[----:B------:R-:W-:Y:S02]  /*3cb0*/  FMNMX.FTZ R8, R208, R2, !PT ;  /* 0x00000002d0087209 */ /* 0x000fe40007810000 */
[----:B------:R-:W-:Y:S02]  /*3cc0*/  FMNMX.FTZ R3, R175, R3, !PT ;  /* 0x00000003af037209 */ /* 0x000fe40007810000 */
[----:B------:R-:W-:Y:S01]  /*3cd0*/  FMNMX.FTZ R5, R45, R5, !PT ;  /* 0x000000052d057209 */ /* 0x000fe20007810000 */
[----:B------:R-:W2:Y:S01]  /*3ce0*/  SHFL.BFLY PT, R7, R8, 0x2, 0x1f ;  /* 0x0c401f0008077f89 */ /* 0x000ea200000e0000 */
[----:B------:R-:W-:Y:S02]  /*3cf0*/  FMNMX.FTZ R2, R186, R3, !PT ;  /* 0x00000003ba027209 */ /* 0x000fe40007810000 */
[----:B------:R-:W-:-:S02]  /*3d00*/  FMNMX.FTZ R3, R46, R5, !PT ;  /* 0x000000052e037209 */ /* 0x000fc40007810000 */
[----:B-1----:R-:W-:Y:S02]  /*3d10*/  FMNMX.FTZ R103, R6, R103, !PT ;  /* 0x0000006706677209 */ /* 0x002fe40007810000 */
        /* <DEDUP_REMOVED lines=13> */
[----:B--2---:R-:W-:Y:S02]  /*3df0*/  FMNMX.FTZ R8, R8, R7, !PT ;  /* 0x0000000708087209 */ /* 0x004fe40007810000 */
[----:B------:R-:W-:Y:S01]  /*3e00*/  FMNMX.FTZ R2, R190, R3, !PT ;  /* 0x00000003be027209 */ /* 0x000fe20007810000 */
[----:B------:R-:W2:Y:S01]  /*3e10*/  SHFL.BFLY PT, R7, R6, 0x2, 0x1f ;  /* 0x0c401f0006077f89 */ /* 0x000ea200000e0000 */
[----:B-1----:R-:W-:Y:S02]  /*3e20*/  FMNMX.FTZ R103, R103, R5, !PT ;  /* 0x0000000567677209 */ /* 0x002fe40007810000 */
[----:B------:R-:W-:Y:S01]  /*3e30*/  FMNMX.FTZ R2, R191, R2, !PT ;  /* 0x00000002bf027209 */ /* 0x000fe20007810000 */
[----:B------:R-:W1:Y:S01]  /*3e40*/  SHFL.BFLY PT, R9, R8, 0x1, 0x1f ;  /* 0x0c201f0008097f89 */ /* 0x000e6200000e0000 */
[----:B------:R-:W-:Y:S01]  /*3e50*/  FSEL R230, R40, -INF , P0 ;  /* 0xff80000028e67808 */ /* 0x000fe20000000000 */
[C---:B------:R-:W-:Y:S01]  /*3e60*/  FMUL.FTZ R12, R103.reuse, c[0x0][0x2d0] ;  /* 0x0000b400670c7a20 */ /* 0x040fe20000410000 */
[----:B------:R-:W-:Y:S01]  /*3e70*/  FMNMX.FTZ R2, R192, R2, !PT ;  /* 0x00000002c0027209 */ /* 0x000fe20007810000 */
[----:B------:R-:W-:Y:S01]  /*3e80*/  LDSM.16.MT88.4 R40, [R222+0x2100] ;  /* 0x00210000de28783b */ /* 0x000fe20000004200 */
[----:B------:R-:W-:-:S02]  /*3e90*/  FSETP.NEU.FTZ.AND P0, PT, R103, -INF , PT ;  /* 0xff8000006700780b */ /* 0x000fc40003f1d000 */
[----:B------:R-:W-:Y:S02]  /*3ea0*/  FMNMX.FTZ R2, R252, R2, !PT ;  /* 0x00000002fc027209 */ /* 0x000fe40007810000 */
[----:B------:R-:W-:Y:S02]  /*3eb0*/  FSEL R12, R12, RZ, P0 ;  /* 0x000000ff0c0c7208 */ /* 0x000fe40000000000 */
[----:B------:R-:W-:-:S03]  /*3ec0*/  FMNMX.FTZ R5, R251, R2, !PT ;  /* 0x00000002fb057209 */ /* 0x000fc60007810000 */
[--C-:B------:R-:W-:Y:S01]  /*3ed0*/  FFMA.FTZ R2, R10, c[0x0][0x2d0], -R12.reuse ;  /* 0x0000b4000a027a23 */ /* 0x100fe2000001080c */
[----:B------:R-:W-:Y:S01]  /*3ee0*/  FMNMX.FTZ R5, R250, R5, !PT ;  /* 0x00000005fa057209 */ /* 0x000fe20007810000 */
[--C-:B------:R-:W-:Y:S02]  /*3ef0*/  FFMA.FTZ R3, R11, c[0x0][0x2d0], -R12.reuse ;  /* 0x0000b4000b037a23 */ /* 0x100fe4000001080c */
[----:B------:R1:W-:Y:S01]  /*3f00*/  MUFU.EX2 R137, R2 ;  /* 0x0000000200897308 */ /* 0x0003e20000000800 */
[----:B------:R-:W-:Y:S02]  /*3f10*/  FMNMX.FTZ R5, R230, R5, !PT ;  /* 0x00000005e6057209 */ /* 0x000fe40007810000 */
[----:B--2---:R-:W-:Y:S01]  /*3f20*/  FMNMX.FTZ R7, R6, R7, !PT ;  /* 0x0000000706077209 */ /* 0x004fe20007810000 */
[----:B------:R-:W-:-:S04]  /*3f30*/  FFMA.FTZ R6, R13, c[0x0][0x2d0], -R12 ;  /* 0x0000b4000d067a23 */ /* 0x000fc8000001080c */
[----:B------:R2:W3:Y:S01]  /*3f40*/  MUFU.EX2 R18, R3 ;  /* 0x0000000300127308 */ /* 0x0004e20000000800 */
[----:B-1----:R-:W-:-:S07]  /*3f50*/  FMNMX.FTZ R2, R9, R8, !PT ;  /* 0x0000000809027209 */ /* 0x002fce0007810000 */
[----:B------:R1:W-:Y:S01]  /*3f60*/  MUFU.EX2 R194, R6 ;  /* 0x0000000600c27308 */ /* 0x0003e20000000800 */
[----:B------:R-:W4:Y:S01]  /*3f70*/  SHFL.BFLY PT, R8, R5, 0x2, 0x1f ;  /* 0x0c401f0005087f89 */ /* 0x000f2200000e0000 */
[----:B------:R-:W-:-:S03]  /*3f80*/  FSETP.NEU.FTZ.AND P0, PT, R2, -INF , PT ;  /* 0xff8000000200780b */ /* 0x000fc60003f1d000 */
[----:B------:R-:W5:Y:S01]  /*3f90*/  SHFL.BFLY PT, R9, R7, 0x1, 0x1f ;  /* 0x0c201f0007097f89 */ /* 0x000f6200000e0000 */
[----:B--2---:R-:W-:-:S05]  /*3fa0*/  FMUL.FTZ R3, R2, c[0x0][0x2d0] ;  /* 0x0000b40002037a20 */ /* 0x004fca0000410000 */
[----:B------:R-:W-:Y:S01]  /*3fb0*/  FSEL R3, R3, RZ, P0 ;  /* 0x000000ff03037208 */ /* 0x000fe20000000000 */
[----:B-1----:R-:W-:-:S04]  /*3fc0*/  FFMA.FTZ R6, R14, c[0x0][0x2d0], -R12 ;  /* 0x0000b4000e067a23 */ /* 0x002fc8000001080c */
[--C-:B------:R-:W-:Y:S01]  /*3fd0*/  FFMA.FTZ R0, R16, c[0x0][0x2d0], -R3.reuse ;  /* 0x0000b40010007a23 */ /* 0x100fe20000010803 */
[----:B------:R1:W-:Y:S01]  /*3fe0*/  MUFU.EX2 R136, R6 ;  /* 0x0000000600887308 */ /* 0x0003e20000000800 */
[----:B------:R-:W-:Y:S02]  /*3ff0*/  FFMA.FTZ R4, R28, c[0x0][0x2d0], -R3 ;  /* 0x0000b4001c047a23 */ /* 0x000fe40000010803 */
[----:B------:R-:W-:Y:S01]  /*4000*/  LDSM.16.MT88.4 R28, [R222+0x1100] ;  /* 0x00110000de1c783b */ /* 0x000fe20000004200 */
[----:B----4-:R-:W-:-:S04]  /*4010*/  FMNMX.FTZ R5, R5, R8, !PT ;  /* 0x0000000805057209 */ /* 0x010fc80007810000 */
[----:B------:R2:W-:Y:S01]  /*4020*/  MUFU.EX2 R138, R0 ;  /* 0x00000000008a7308 */ /* 0x0005e20000000800 */
[----:B-----5:R-:W-:-:S04]  /*4030*/  FMNMX.FTZ R105, R7, R9, !PT ;  /* 0x0000000907697209 */ /* 0x020fc80007810000 */
[----:B------:R-:W-:Y:S01]  /*4040*/  FSETP.NEU.FTZ.AND P0, PT, R105, -INF , PT ;  /* 0xff8000006900780b */ /* 0x000fe20003f1d000 */
[--C-:B-1----:R-:W-:Y:S02]  /*4050*/  FFMA.FTZ R6, R15, c[0x0][0x2d0], -R3.reuse ;  /* 0x0000b4000f067a23 */ /* 0x102fe40000010803 */
[----:B------:R-:W-:Y:S01]  /*4060*/  MUFU.EX2 R14, R4 ;  /* 0x00000004000e7308 */ /* 0x000fe20000000800 */
[----:B---3--:R-:W-:Y:S02]  /*4070*/  IMAD.MOV.U32 R15, RZ, RZ, R18 ;  /* 0x000000ffff0f7224 */ /* 0x008fe400078e0012 */
[----:B--2---:R-:W-:-:S05]  /*4080*/  FFMA.FTZ R0, R17, c[0x0][0x2d0], -R3 ;  /* 0x0000b40011007a23 */ /* 0x004fca0000010803 */
[----:B------:R1:W-:Y:S01]  /*4090*/  MUFU.EX2 R193, R6 ;  /* 0x0000000600c17308 */ /* 0x0003e20000000800 */
[----:B------:R-:W-:Y:S07]  /*40a0*/  LDSM.16.MT88.4 R16, [R222+0x100] ;  /* 0x00010000de10783b */ /* 0x000fee0000004200 */
[----:B------:R2:W3:Y:S01]  /*40b0*/  MUFU.EX2 R195, R0 ;  /* 0x0000000000c37308 */ /* 0x0004e20000000800 */
[----:B-1----:R-:W1:Y:S01]  /*40c0*/  SHFL.BFLY PT, R6, R5, 0x1, 0x1f ;  /* 0x0c201f0005067f89 */ /* 0x002e6200000e0000 */
[----:B--2---:R-:W-:Y:S01]  /*40d0*/  FMUL.FTZ R0, R105, c[0x0][0x2d0] ;  /* 0x0000b40069007a20 */ /* 0x004fe20000410000 */
[----:B---3--:R-:W-:-:S04]  /*40e0*/  F2FP.BF16.PACK_AB R7, R14, R195 ;  /* 0x000000c30e07723e */ /* 0x008fc800000010ff */
[----:B------:R-:W-:-:S05]  /*40f0*/  FSEL R0, R0, RZ, P0 ;  /* 0x000000ff00007208 */ /* 0x000fca0000000000 */
[--C-:B------:R-:W-:Y:S02]  /*4100*/  FFMA.FTZ R4, R32, c[0x0][0x2d0], -R0.reuse ;  /* 0x0000b40020047a23 */ /* 0x100fe40000010800 */
[----:B------:R-:W2:Y:S01]  /*4110*/  LDSM.16.MT88.4 R32, [R221+0x2100] ;  /* 0x00210000dd20783b */ /* 0x000ea20000004200 */
[--C-:B------:R-:W-:Y:S01]  /*4120*/  FFMA.FTZ R9, R37, c[0x0][0x2d0], -R0.reuse ;  /* 0x0000b40025097a23 */ /* 0x100fe20000010800 */
[----:B------:R3:W-:Y:S01]  /*4130*/  MUFU.EX2 R247, R4 ;  /* 0x0000000400f77308 */ /* 0x0007e20000000800 */
[----:B-1----:R-:W-:Y:S02]  /*4140*/  FMNMX.FTZ R104, R5, R6, !PT ;  /* 0x0000000605687209 */ /* 0x002fe40007810000 */
[----:B------:R-:W-:Y:S02]  /*4150*/  F2FP.BF16.PACK_AB R6, R136, R194 ;  /* 0x000000c28806723e */ /* 0x000fe400000010ff */
[C---:B------:R-:W-:Y:S01]  /*4160*/  FSETP.NEU.FTZ.AND P0, PT, R104.reuse, -INF , PT ;  /* 0xff8000006800780b */ /* 0x040fe20003f1d000 */
[----:B------:R-:W-:Y:S01]  /*4170*/  FMUL.FTZ R8, R104, c[0x0][0x2d0] ;  /* 0x0000b40068087a20 */ /* 0x000fe20000410000 */
[----:B------:R-:W-:Y:S01]  /*4180*/  F2FP.BF16.PACK_AB R5, R138, R193 ;  /* 0x000000c18a05723e */ /* 0x000fe200000010ff */
[----:B------:R-:W-:Y:S03]  /*4190*/  MUFU.EX2 R248, R9 ;  /* 0x0000000900f87308 */ /* 0x000fe60000000800 */
[----:B------:R-:W-:Y:S01]  /*41a0*/  FSEL R13, R8, RZ, P0 ;  /* 0x000000ff080d7208 */ /* 0x000fe20000000000 */
[----:B------:R-:W-:-:S02]  /*41b0*/  FFMA.FTZ R8, R38, c[0x0][0x2d0], -R0 ;  /* 0x0000b40026087a23 */ /* 0x000fc40000010800 */
[----:B---3--:R-:W-:Y:S02]  /*41c0*/  FFMA.FTZ R4, R36, c[0x0][0x2d0], -R0 ;  /* 0x0000b40024047a23 */ /* 0x008fe40000010800 */
[----:B------:R1:W3:Y:S08]  /*41d0*/  MUFU.EX2 R249, R8 ;  /* 0x0000000800f97308 */ /* 0x0002f00000000800 */
[----:B------:R4:W-:Y:S01]  /*41e0*/  MUFU.EX2 R242, R4 ;  /* 0x0000000400f27308 */ /* 0x0009e20000000800 */
[----:B-1----:R-:W-:Y:S01]  /*41f0*/  FFMA.FTZ R8, R39, c[0x0][0x2d0], -R13 ;  /* 0x0000b40027087a23 */ /* 0x002fe2000001080d */
[----:B---3--:R-:W-:Y:S01]  /*4200*/  F2FP.BF16.PACK_AB R10, R249, R248 ;  /* 0x000000f8f90a723e */ /* 0x008fe200000010ff */
[----:B------:R-:W-:Y:S05]  /*4210*/  LDSM.16.MT88.4 R36, [R222+0x2500] ;  /* 0x00250000de24783b */ /* 0x000fea0000004200 */
[----:B------:R1:W-:Y:S01]  /*4220*/  MUFU.EX2 R239, R8 ;  /* 0x0000000800ef7308 */ /* 0x0003e20000000800 */
[----:B----4-:R-:W-:-:S07]  /*4230*/  F2FP.BF16.PACK_AB R4, R15, R137 ;  /* 0x000000890f04723e */ /* 0x010fce00000010ff */
[----:B------:R-:W-:Y:S01]  /*4240*/  HMMA.16816.F32.BF16 R124, R4, R24, RZ ;  /* 0x00000018047c723c */ /* 0x000fe200000418ff */
[----:B-1----:R-:W-:-:S07]  /*4250*/  FFMA.FTZ R8, R44, c[0x0][0x2d0], -R13 ;  /* 0x0000b4002c087a23 */ /* 0x002fce000001080d */
[C---:B------:R-:W-:Y:S01]  /*4260*/  HMMA.16816.F32.BF16 R120, R4.reuse, R16, RZ ;  /* 0x000000100478723c */ /* 0x040fe200000418ff */
[----:B------:R1:W3:Y:S07]  /*4270*/  MUFU.EX2 R238, R8 ;  /* 0x0000000800ee7308 */ /* 0x0002ee0000000800 */
[C---:B------:R-:W-:Y:S08]  /*4280*/  HMMA.16816.F32.BF16 R116, R4.reuse, R20, RZ ;  /* 0x000000140474723c */ /* 0x040ff000000418ff */
[----:B------:R-:W-:Y:S01]  /*4290*/  HMMA.16816.F32.BF16 R112, R4, R28, RZ ;  /* 0x0000001c0470723c */ /* 0x000fe200000418ff */
[----:B-1----:R-:W-:Y:S01]  /*42a0*/  FFMA.FTZ R8, R45, c[0x0][0x2d0], -R13 ;  /* 0x0000b4002d087a23 */ /* 0x002fe2000001080d */
[----:B---3--:R-:W-:-:S03]  /*42b0*/  F2FP.BF16.PACK_AB R9, R238, R239 ;  /* 0x000000efee09723e */ /* 0x008fc600000010ff */
[----:B------:R1:W-:Y:S03]  /*42c0*/  MUFU.EX2 R241, R8 ;  /* 0x0000000800f17308 */ /* 0x0003e60000000800 */
[C---:B--2---:R-:W-:Y:S08]  /*42d0*/  HMMA.16816.F32.BF16 R108, R4.reuse, R32, RZ ;  /* 0x00000020046c723c */ /* 0x044ff000000418ff */
        /* <DEDUP_REMOVED lines=8> */
[C---:B------:R-:W-:Y:S08]  /*4360*/  HMMA.16816.F32.BF16 R80, R4.reuse, R30, RZ ;  /* 0x0000001e0450723c */ /* 0x040ff000000418ff */
[C---:B------:R-:W-:Y:S08]  /*4370*/  HMMA.16816.F32.BF16 R76, R4.reuse, R34, RZ ;  /* 0x00000022044c723c */ /* 0x040ff000000418ff */
        /* <DEDUP_REMOVED lines=10> */
[----:B------:R-:W2:Y:S07]  /*4420*/  LDSM.16.MT88.4 R16, [R221+0x1500] ;  /* 0x00150000dd10783b */ /* 0x000eae0000004200 */
[----:B------:R-:W-:Y:S01]  /*4430*/  HMMA.16816.F32.BF16 R56, R8, R20, RZ ;  /* 0x000000140838723c */ /* 0x000fe200000418ff */
[----:B-1----:R-:W-:-:S07]  /*4440*/  FFMA.FTZ R4, R49, c[0x0][0x2d0], -R12 ;  /* 0x0000b40031047a23 */ /* 0x002fce000001080c */
[C---:B------:R-:W-:Y:S01]  /*4450*/  HMMA.16816.F32.BF16 R132, R8.reuse, R22, RZ ;  /* 0x000000160884723c */ /* 0x040fe200000418ff */
[----:B------:R-:W-:Y:S01]  /*4460*/  LDSM.16.MT88.4 R20, [R222+0x500] ;  /* 0x00050000de14783b */ /* 0x000fe20000004200 */
[----:B------:R1:W-:Y:S06]  /*4470*/  MUFU.EX2 R244, R4 ;  /* 0x0000000400f47308 */ /* 0x0003ec0000000800 */
[C---:B------:R-:W-:Y:S08]  /*4480*/  HMMA.16816.F32.BF16 R52, R8.reuse, R28, RZ ;  /* 0x0000001c0834723c */ /* 0x040ff000000418ff */
[----:B------:R-:W-:Y:S01]  /*4490*/  HMMA.16816.F32.BF16 R148, R8, R30, RZ ;  /* 0x0000001e0894723c */ /* 0x000fe200000418ff */
[----:B------:R-:W-:Y:S01]  /*44a0*/  LDSM.16.MT88.4 R28, [R222+0x1500] ;  /* 0x00150000de1c783b */ /* 0x000fe20000004200 */
        /* <DEDUP_REMOVED lines=10> */
[----:B------:R-:W-:-:S04]  /*4550*/  FFMA.FTZ R8, R102, c[0x0][0x2d0], -R0 ;  /* 0x0000b40066087a23 */ /* 0x000fc80000010800 */
[----:B------:R4:W-:Y:S01]  /*4560*/  MUFU.EX2 R218, R8 ;  /* 0x0000000800da7308 */ /* 0x0009e20000000800 */
[----:B-1----:R-:W-:Y:S02]  /*4570*/  FFMA.FTZ R4, R65, c[0x0][0x2d0], -R3 ;  /* 0x0000b40041047a23 */ /* 0x002fe40000010803 */
[----:B------:R-:W-:-:S05]  /*4580*/  IMAD.MOV.U32 R65, RZ, RZ, R138 ;  /* 0x000000ffff417224 */ /* 0x000fca00078e008a */
[----:B------:R1:W5:Y:S01]  /*4590*/  MUFU.EX2 R236, R4 ;  /* 0x0000000400ec7308 */ /* 0x0003620000000800 */
[----:B----4-:R-:W-:-:S07]  /*45a0*/  FFMA.FTZ R8, R106, c[0x0][0x2d0], -R0 ;  /* 0x0000b4006a087a23 */ /* 0x010fce0000010800 */
[----:B------:R4:W-:Y:S01]  /*45b0*/  MUFU.EX2 R217, R8 ;  /* 0x0000000800d97308 */ /* 0x0009e20000000800 */
[----:B-1----:R-:W-:Y:S01]  /*45c0*/  FFMA.FTZ R4, R66, c[0x0][0x2d0], -R3 ;  /* 0x0000b40042047a23 */ /* 0x002fe20000010803 */
[----:B-----5:R-:W-:Y:S01]  /*45d0*/  F2FP.BF16.PACK_AB R5, R236, R233 ;  /* 0x000000e9ec05723e */ /* 0x020fe200000010ff */
[----:B------:R-:W-:-:S05]  /*45e0*/  IMAD.MOV.U32 R66, RZ, RZ, R137 ;  /* 0x000000ffff427224 */ /* 0x000fca00078e0089 */
[----:B------:R1:W-:Y:S01]  /*45f0*/  MUFU.EX2 R235, R4 ;  /* 0x0000000400eb7308 */ /* 0x0003e20000000800 */
[----:B----4-:R-:W-:-:S07]  /*4600*/  FFMA.FTZ R8, R107, c[0x0][0x2d0], -R13 ;  /* 0x0000b4006b087a23 */ /* 0x010fce000001080d */
        /* <DEDUP_REMOVED lines=10> */
[----:B------:R-:W-:Y:S02]  /*46b0*/  FFMA.FTZ R14, R173, c[0x0][0x2d0], -R3 ;  /* 0x0000b400ad0e7a23 */ /* 0x000fe40000010803 */
[----:B----4-:R-:W-:-:S05]  /*46c0*/  FFMA.FTZ R8, R129, c[0x0][0x2d0], -R13 ;  /* 0x0000b40081087a23 */ /* 0x010fca000001080d */
[----:B------:R4:W-:Y:S01]  /*46d0*/  MUFU.EX2 R180, R14 ;  /* 0x0000000e00b47308 */ /* 0x0009e20000000800 */
[----:B-1----:R-:W-:-:S07]  /*46e0*/  FFMA.FTZ R4, R101, c[0x0][0x2d0], -R0 ;  /* 0x0000b40065047a23 */ /* 0x002fce0000010800 */
[----:B------:R1:W-:Y:S08]  /*46f0*/  MUFU.EX2 R210, R8 ;  /* 0x0000000800d27308 */ /* 0x0003f00000000800 */
[----:B------:R5:W2:Y:S01]  /*4700*/  MUFU.EX2 R219, R4 ;  /* 0x0000000400db7308 */ /* 0x000aa20000000800 */
[----:B----4-:R-:W-:Y:S02]  /*4710*/  FFMA.FTZ R14, R174, c[0x0][0x2d0], -R3 ;  /* 0x0000b400ae0e7a23 */ /* 0x010fe40000010803 */
[----:B-1----:R-:W-:-:S05]  /*4720*/  FFMA.FTZ R8, R130, c[0x0][0x2d0], -R13 ;  /* 0x0000b40082087a23 */ /* 0x002fca000001080d */
[----:B------:R1:W-:Y:S01]  /*4730*/  MUFU.EX2 R181, R14 ;  /* 0x0000000e00b57308 */ /* 0x0003e20000000800 */
[----:B-----5:R-:W-:-:S07]  /*4740*/  F2FP.BF16.PACK_AB R4, R245, R240 ;  /* 0x000000f0f504723e */ /* 0x020fce00000010ff */
[----:B------:R4:W5:Y:S01]  /*4750*/  MUFU.EX2 R209, R8 ;  /* 0x0000000800d17308 */ /* 0x0009620000000800 */
[----:B--2---:R-:W-:Y:S01]  /*4760*/  HMMA.16816.F32.BF16 R152, R4, R16, R116 ;  /* 0x000000100498723c */ /* 0x004fe20000041874 */
[----:B-1----:R-:W-:-:S06]  /*4770*/  FFMA.FTZ R14, R175, c[0x0][0x2d0], -R0 ;  /* 0x0000b400af0e7a23 */ /* 0x002fcc0000010800 */
[----:B------:R1:W-:Y:S01]  /*4780*/  MUFU.EX2 R107, R14 ;  /* 0x0000000e006b7308 */ /* 0x0003e20000000800 */
[----:B---3--:R-:W-:Y:S01]  /*4790*/  HMMA.16816.F32.BF16 R116, R4, R32, R108 ;  /* 0x000000200474723c */ /* 0x008fe2000004186c */
[----:B----4-:R-:W-:-:S06]  /*47a0*/  FFMA.FTZ R8, R131, c[0x0][0x2d0], -R12 ;  /* 0x0000b40083087a23 */ /* 0x010fcc000001080c */
[----:B------:R2:W-:Y:S01]  /*47b0*/  MUFU.EX2 R203, R8 ;  /* 0x0000000800cb7308 */ /* 0x0005e20000000800 */
[----:B------:R-:W-:Y:S01]  /*47c0*/  HMMA.16816.F32.BF16 R168, R4, R20, R120 ;  /* 0x0000001404a8723c */ /* 0x000fe20000041878 */
[----:B-1----:R-:W-:-:S07]  /*47d0*/  FFMA.FTZ R14, R186, c[0x0][0x2d0], -R0 ;  /* 0x0000b400ba0e7a23 */ /* 0x002fce0000010800 */
[----:B------:R-:W-:Y:S01]  /*47e0*/  HMMA.16816.F32.BF16 R108, R4, R36, R96 ;  /* 0x00000024046c723c */ /* 0x000fe20000041860 */
[----:B------:R-:W-:Y:S01]  /*47f0*/  IMAD.MOV.U32 R186, RZ, RZ, R100 ;  /* 0x000000ffffba7224 */ /* 0x000fe200078e0064 */
[----:B------:R1:W-:Y:S01]  /*4800*/  MUFU.EX2 R101, R14 ;  /* 0x0000000e00657308 */ /* 0x0003e20000000800 */
[----:B--2---:R-:W-:-:S05]  /*4810*/  FFMA.FTZ R8, R158, c[0x0][0x2d0], -R12 ;  /* 0x0000b4009e087a23 */ /* 0x004fca000001080c */
[C---:B------:R-:W-:Y:S01]  /*4820*/  HMMA.16816.F32.BF16 R176, R4.reuse, R24, R124 ;  /* 0x0000001804b0723c */ /* 0x040fe2000004187c */
[----:B------:R-:W-:Y:S01]  /*4830*/  IMAD.MOV.U32 R158, RZ, RZ, R66 ;  /* 0x000000ffff9e7224 */ /* 0x000fe200078e0042 */
[----:B------:R2:W3:Y:S06]  /*4840*/  MUFU.EX2 R202, R8 ;  /* 0x0000000800ca7308 */ /* 0x0004ec0000000800 */
[----:B------:R-:W-:Y:S01]  /*4850*/  HMMA.16816.F32.BF16 R120, R4, R26, R92 ;  /* 0x0000001a0478723c */ /* 0x000fe2000004185c */
[----:B-1----:R-:W-:-:S04]  /*4860*/  FFMA.FTZ R14, R188, c[0x0][0x2d0], -R0 ;  /* 0x0000b400bc0e7a23 */ /* 0x002fc80000010800 */
[----:B------:R1:W-:Y:S03]  /*4870*/  MUFU.EX2 R102, R14 ;  /* 0x0000000e00667308 */ /* 0x0003e60000000800 */
[C---:B------:R-:W-:Y:S01]  /*4880*/  HMMA.16816.F32.BF16 R136, R4.reuse, R22, R88 ;  /* 0x000000160488723c */ /* 0x040fe20000041858 */
[----:B--2---:R-:W-:Y:S02]  /*4890*/  FFMA.FTZ R8, R157, c[0x0][0x2d0], -R12 ;  /* 0x0000b4009d087a23 */ /* 0x004fe4000001080c */
[----:B------:R-:W-:Y:S02]  /*48a0*/  IMAD.MOV.U32 R157, RZ, RZ, R65 ;  /* 0x000000ffff9d7224 */ /* 0x000fe400078e0041 */
[----:B------:R2:W-:Y:S03]  /*48b0*/  MUFU.EX2 R201, R8 ;  /* 0x0000000800c97308 */ /* 0x0005e60000000800 */
[----:B------:R-:W-:Y:S01]  /*48c0*/  HMMA.16816.F32.BF16 R96, R4, R18, R84 ;  /* 0x000000120460723c */ /* 0x000fe20000041854 */
[----:B-1----:R-:W-:-:S07]  /*48d0*/  FFMA.FTZ R14, R187, c[0x0][0x2d0], -R0 ;  /* 0x0000b400bb0e7a23 */ /* 0x002fce0000010800 */
[----:B------:R-:W-:Y:S01]  /*48e0*/  HMMA.16816.F32.BF16 R124, R4, R28, R112 ;  /* 0x0000001c047c723c */ /* 0x000fe20000041870 */
[----:B------:R-:W-:Y:S01]  /*48f0*/  IMAD.MOV.U32 R187, RZ, RZ, R67 ;  /* 0x000000ffffbb7224 */ /* 0x000fe200078e0043 */
[----:B------:R1:W-:Y:S01]  /*4900*/  MUFU.EX2 R106, R14 ;  /* 0x0000000e006a7308 */ /* 0x0003e20000000800 */
[----:B--2---:R-:W-:-:S05]  /*4910*/  FFMA.FTZ R8, R156, c[0x0][0x2d0], -R12 ;  /* 0x0000b4009c087a23 */ /* 0x004fca000001080c */
[C---:B------:R-:W-:Y:S02]  /*4920*/  HMMA.16816.F32.BF16 R92, R4.reuse, R30, R80 ;  /* 0x0000001e045c723c */ /* 0x040fe40000041850 */
[----:B------:R2:W-:Y:S06]  /*4930*/  MUFU.EX2 R200, R8 ;  /* 0x0000000800c87308 */ /* 0x0005ec0000000800 */
[----:B------:R-:W-:Y:S01]  /*4940*/  HMMA.16816.F32.BF16 R88, R4, R34, R76 ;  /* 0x000000220458723c */ /* 0x000fe2000004184c */
[----:B-1----:R-:W-:-:S04]  /*4950*/  FFMA.FTZ R14, R189, c[0x0][0x2d0], -R13 ;  /* 0x0000b400bd0e7a23 */ /* 0x002fc8000001080d */
[----:B------:R1:W-:Y:S03]  /*4960*/  MUFU.EX2 R100, R14 ;  /* 0x0000000e00647308 */ /* 0x0003e60000000800 */
[----:B------:R-:W-:Y:S01]  /*4970*/  HMMA.16816.F32.BF16 R84, R4, R38, R68 ;  /* 0x000000260454723c */ /* 0x000fe20000041844 */
[----:B--2---:R-:W-:-:S04]  /*4980*/  FFMA.FTZ R8, R159, c[0x0][0x2d0], -R3 ;  /* 0x0000b4009f087a23 */ /* 0x004fc80000010803 */
[----:B------:R2:W-:Y:S02]  /*4990*/  MUFU.EX2 R185, R8 ;  /* 0x0000000800b97308 */ /* 0x0005e40000000800 */
[----:B------:R-:W-:Y:S02]  /*49a0*/  F2FP.BF16.PACK_AB R4, R219, R229 ;  /* 0x000000e5db04723e */ /* 0x000fe400000010ff */
[----:B------:R-:W-:Y:S02]  /*49b0*/  F2FP.BF16.PACK_AB R5, R212, R211 ;  /* 0x000000d3d405723e */ /* 0x000fe400000010ff */
[----:B------:R-:W-:Y:S02]  /*49c0*/  F2FP.BF16.PACK_AB R6, R217, R218 ;  /* 0x000000dad906723e */ /* 0x000fe400000010ff */
[----:B-----5:R-:W-:Y:S01]  /*49d0*/  F2FP.BF16.PACK_AB R7, R209, R210 ;  /* 0x000000d2d107723e */ /* 0x020fe200000010ff */
[----:B-1----:R-:W-:-:S04]  /*49e0*/  FFMA.FTZ R14, R190, c[0x0][0x2d0], -R13 ;  /* 0x0000b400be0e7a23 */ /* 0x002fc8000001080d */
[----:B------:R1:W-:Y:S02]  /*49f0*/  MUFU.EX2 R67, R14 ;  /* 0x0000000e00437308 */ /* 0x0003e40000000800 */
[C---:B------:R-:W-:Y:S01]  /*4a00*/  HMMA.16816.F32.BF16 R80, R4.reuse, R24, R72 ;  /* 0x000000180450723c */ /* 0x040fe20000041848 */
[----:B--2---:R-:W-:Y:S02]  /*4a10*/  FFMA.FTZ R8, R172, c[0x0][0x2d0], -R3 ;  /* 0x0000b400ac087a23 */ /* 0x004fe40000010803 */
[----:B------:R-:W-:Y:S03]  /*4a20*/  LDSM.16.MT88.4 R172, [R222+0x1d00] ;  /* 0x001d0000deac783b */ /* 0x000fe60000004200 */
[----:B------:R2:W4:Y:S02]  /*4a30*/  MUFU.EX2 R182, R8 ;  /* 0x0000000800b67308 */ /* 0x0005240000000800 */
[----:B------:R-:W-:Y:S01]  /*4a40*/  HMMA.16816.F32.BF16 R76, R4, R20, R60 ;  /* 0x00000014044c723c */ /* 0x000fe2000004183c */
[----:B-1----:R-:W-:-:S07]  /*4a50*/  FFMA.FTZ R14, R191, c[0x0][0x2d0], -R13 ;  /* 0x0000b400bf0e7a23 */ /* 0x002fce000001080d */
[C---:B------:R-:W-:Y:S01]  /*4a60*/  HMMA.16816.F32.BF16 R72, R4.reuse, R16, R56 ;  /* 0x000000100448723c */ /* 0x040fe20000041838 */
[----:B------:R1:W-:Y:S01]  /*4a70*/  MUFU.EX2 R66, R14 ;  /* 0x0000000e00427308 */ /* 0x0003e20000000800 */
[----:B--2---:R-:W2:Y:S06]  /*4a80*/  LDSM.16.MT88.4 R8, [R222+0x900] ;  /* 0x00090000de08783b */ /* 0x004eac0000004200 */
[C---:B------:R-:W-:Y:S08]  /*4a90*/  HMMA.16816.F32.BF16 R68, R4.reuse, R28, R52 ;  /* 0x0000001c0444723c */ /* 0x040ff00000041834 */
[----:B------:R-:W-:Y:S01]  /*4aa0*/  HMMA.16816.F32.BF16 R60, R4, R32, R48 ;  /* 0x00000020043c723c */ /* 0x000fe20000041830 */
[----:B-1----:R-:W-:-:S04]  /*4ab0*/  FFMA.FTZ R14, R192, c[0x0][0x2d0], -R13 ;  /* 0x0000b400c00e7a23 */ /* 0x002fc8000001080d */
[----:B------:R-:W1:Y:S03]  /*4ac0*/  MUFU.EX2 R65, R14 ;  /* 0x0000000e00417308 */ /* 0x000e660000000800 */
[C---:B------:R-:W-:Y:S08]  /*4ad0*/  HMMA.16816.F32.BF16 R196, R4.reuse, R36, R44 ;  /* 0x0000002404c4723c */ /* 0x040ff0000004182c */
[C---:B------:R-:W-:Y:S01]  /*4ae0*/  HMMA.16816.F32.BF16 R40, R4.reuse, R30, R148 ;  /* 0x0000001e0428723c */ /* 0x040fe20000041894 */
[----:B------:R-:W5:Y:S07]  /*4af0*/  LDSM.16.MT88.4 R28, [R221+0x2900] ;  /* 0x00290000dd1c783b */ /* 0x000f6e0000004200 */
[C---:B------:R-:W-:Y:S01]  /*4b00*/  HMMA.16816.F32.BF16 R56, R4.reuse, R26, R144 ;  /* 0x0000001a0438723c */ /* 0x040fe20000041890 */
[----:B------:R-:W-:Y:S06]  /*4b10*/  LDSM.16.MT88.4 R24, [R222+0x1900] ;  /* 0x00190000de18783b */ /* 0x000fec0000004200 */
[----:B------:R-:W-:Y:S01]  /*4b20*/  IMAD.MOV.U32 R145, RZ, RZ, R195 ;  /* 0x000000ffff917224 */ /* 0x000fe200078e00c3 */
[----:B------:R-:W-:Y:S01]  /*4b30*/  HMMA.16816.F32.BF16 R48, R4, R22, R140 ;  /* 0x000000160430723c */ /* 0x000fe2000004188c */
[----:B------:R-:W-:Y:S01]  /*4b40*/  LDSM.16.MT88.4 R20, [R221+0x1900] ;  /* 0x00190000dd14783b */ /* 0x000fe20000004200 */
[----:B------:R-:W-:-:S02]  /*4b50*/  IMAD.MOV.U32 R146, RZ, RZ, R194 ;  /* 0x000000ffff927224 */ /* 0x000fc400078e00c2 */
[----:B------:R-:W-:Y:S01]  /*4b60*/  IMAD.MOV.U32 R147, RZ, RZ, R193 ;  /* 0x000000ffff937224 */ /* 0x000fe200078e00c1 */
[----:B------:R-:W-:Y:S03]  /*4b70*/  LDSM.16.MT88.4 R140, [R222+0xd00] ;  /* 0x000d0000de8c783b */ /* 0x000fe60000004200 */
[C---:B------:R-:W-:Y:S01]  /*4b80*/  HMMA.16816.F32.BF16 R44, R4.reuse, R18, R132 ;  /* 0x00000012042c723c */ /* 0x040fe20000041884 */
[----:B------:R-:W1:Y:S07]  /*4b90*/  LDSM.16.MT88.4 R16, [R221+0x900] ;  /* 0x00090000dd10783b */ /* 0x000e6e0000004200 */
[C---:B------:R-:W-:Y:S01]  /*4ba0*/  HMMA.16816.F32.BF16 R52, R4.reuse, R34, R160 ;  /* 0x000000220434723c */ /* 0x040fe200000418a0 */
[----:B------:R-:W1:Y:S07]  /*4bb0*/  LDSM.16.MT88.4 R32, [R222+0x2900] ;  /* 0x00290000de20783b */ /* 0x000e6e0000004200 */
[----:B------:R-:W-:Y:S07]  /*4bc0*/  HMMA.16816.F32.BF16 R36, R4, R38, R164 ;  /* 0x000000260424723c */ /* 0x000fee00000418a4 */
[----:B---3--:R-:W-:-:S02]  /*4bd0*/  F2FP.BF16.PACK_AB R4, R202, R203 ;  /* 0x000000cbca04723e */ /* 0x008fc400000010ff */
[----:B----4-:R-:W-:Y:S02]  /*4be0*/  F2FP.BF16.PACK_AB R5, R182, R185 ;  /* 0x000000b9b605723e */ /* 0x010fe400000010ff */
[----:B------:R-:W-:Y:S02]  /*4bf0*/  F2FP.BF16.PACK_AB R6, R200, R201 ;  /* 0x000000c9c806723e */ /* 0x000fe400000010ff */
[----:B------:R-:W-:-:S07]  /*4c00*/  F2FP.BF16.PACK_AB R7, R181, R180 ;  /* 0x000000b4b507723e */ /* 0x000fce00000010ff */
[C---:B--2---:R-:W-:Y:S08]  /*4c10*/  HMMA.16816.F32.BF16 R132, R4.reuse, R8, R168 ;  /* 0x000000080484723c */ /* 0x044ff000000418a8 */
[C---:B-----5:R-:W-:Y:S08]  /*4c20*/  HMMA.16816.F32.BF16 R188, R4.reuse, R28, R116 ;  /* 0x0000001c04bc723c */ /* 0x060ff00000041874 */
[C---:B-1----:R-:W-:Y:S08]  /*4c30*/  HMMA.16816.F32.BF16 R112, R4.reuse, R16, R176 ;  /* 0x000000100470723c */ /* 0x042ff000000418b0 */
[C---:B------:R-:W-:Y:S08]  /*4c40*/  HMMA.16816.F32.BF16 R152, R4.reuse, R20, R152 ;  /* 0x000000140498723c */ /* 0x040ff00000041898 */
[C---:B------:R-:W-:Y:S01]  /*4c50*/  HMMA.16816.F32.BF16 R164, R4.reuse, R24, R124 ;  /* 0x0000001804a4723c */ /* 0x040fe2000004187c */
[----:B------:R-:W-:Y:S07]  /*4c60*/  LDSM.16.MT88.4 R124, [R221+0xd00] ;  /* 0x000d0000dd7c783b */ /* 0x000fee0000004200 */
[C---:B------:R-:W-:Y:S08]  /*4c70*/  HMMA.16816.F32.BF16 R192, R4.reuse, R32, R108 ;  /* 0x0000002004c0723c */ /* 0x040ff0000004186c */
[C---:B------:R-:W-:Y:S08]  /*4c80*/  HMMA.16816.F32.BF16 R120, R4.reuse, R18, R120 ;  /* 0x000000120478723c */ /* 0x040ff00000041878 */
[C---:B------:R-:W-:Y:S08]  /*4c90*/  HMMA.16816.F32.BF16 R136, R4.reuse, R10, R136 ;  /* 0x0000000a0488723c */ /* 0x040ff00000041888 */
[C---:B------:R-:W-:Y:S08]  /*4ca0*/  HMMA.16816.F32.BF16 R96, R4.reuse, R22, R96 ;  /* 0x000000160460723c */ /* 0x040ff00000041860 */
[C---:B------:R-:W-:Y:S08]  /*4cb0*/  HMMA.16816.F32.BF16 R168, R4.reuse, R26, R92 ;  /* 0x0000001a04a8723c */ /* 0x040ff0000004185c */
[C---:B------:R-:W-:Y:S08]  /*4cc0*/  HMMA.16816.F32.BF16 R88, R4.reuse, R30, R88 ;  /* 0x0000001e0458723c */ /* 0x040ff00000041858 */
[----:B------:R-:W-:Y:S07]  /*4cd0*/  HMMA.16816.F32.BF16 R116, R4, R34, R84 ;  /* 0x000000220474723c */ /* 0x000fee0000041854 */
[----:B------:R-:W-:-:S02]  /*4ce0*/  F2FP.BF16.PACK_AB R4, R101, R107 ;  /* 0x0000006b6504723e */ /* 0x000fc400000010ff */
[----:B------:R-:W-:Y:S02]  /*4cf0*/  F2FP.BF16.PACK_AB R5, R67, R100 ;  /* 0x000000644305723e */ /* 0x000fe400000010ff */
[----:B------:R-:W-:Y:S02]  /*4d00*/  F2FP.BF16.PACK_AB R6, R106, R102 ;  /* 0x000000666a06723e */ /* 0x000fe400000010ff */
[----:B------:R-:W-:-:S07]  /*4d10*/  F2FP.BF16.PACK_AB R7, R65, R66 ;  /* 0x000000424107723e */ /* 0x000fce00000010ff */
[C---:B------:R-:W-:Y:S07]  /*4d20*/  HMMA.16816.F32.BF16 R128, R4.reuse, R8, R76 ;  /* 0x000000080480723c */ /* 0x040fee000004184c */
[----:B------:R-:W-:Y:S01]  /*4d30*/  FFMA.FTZ R8, R207, c[0x0][0x2d0], -R12 ;  /* 0x0000b400cf087a23 */ /* 0x000fe2000001080c */
[----:B------:R-:W-:Y:S01]  /*4d40*/  HMMA.16816.F32.BF16 R108, R4, R10, R48 ;  /* 0x0000000a046c723c */ /* 0x000fe20000041830 */
[----:B------:R-:W-:Y:S02]  /*4d50*/  IMAD.MOV.U32 R207, RZ, RZ, R158 ;  /* 0x000000ffffcf7224 */ /* 0x000fe400078e009e */
[----:B------:R1:W-:Y:S01]  /*4d60*/  MUFU.EX2 R49, R8 ;  /* 0x0000000800317308 */ /* 0x0003e20000000800 */
[----:B------:R-:W-:-:S03]  /*4d70*/  FADD.FTZ R9, R239, R238 ;  /* 0x000000eeef097221 */ /* 0x000fc60000010000 */
[----:B------:R-:W-:Y:S01]  /*4d80*/  IMAD.MOV.U32 R51, RZ, RZ, R145 ;  /* 0x000000ffff337224 */ /* 0x000fe200078e0091 */
[C---:B------:R-:W-:Y:S01]  /*4d90*/  HMMA.16816.F32.BF16 R160, R4.reuse, R18, R56 ;  /* 0x0000001204a0723c */ /* 0x040fe20000041838 */
[----:B------:R-:W-:Y:S02]  /*4da0*/  IMAD.MOV.U32 R50, RZ, RZ, R146 ;  /* 0x000000ffff327224 */ /* 0x000fe400078e0092 */
[----:B------:R-:W-:Y:S02]  /*4db0*/  IMAD.MOV.U32 R11, RZ, RZ, R147 ;  /* 0x000000ffff0b7224 */ /* 0x000fe400078e0093 */
[----:B------:R-:W-:Y:S02]  /*4dc0*/  IMAD.MOV.U32 R10, RZ, RZ, R157 ;  /* 0x000000ffff0a7224 */ /* 0x000fe400078e009d */
[----:B------:R-:W2:Y:S01]  /*4dd0*/  LDSM.16.MT88.4 R156, [R221+0x1d00] ;  /* 0x001d0000dd9c783b */ /* 0x000ea20000004200 */
[----:B------:R-:W-:Y:S01]  /*4de0*/  HMMA.16816.F32.BF16 R56, R4, R22, R44 ;  /* 0x000000160438723c */ /* 0x000fe2000004182c */
[----:B-1----:R-:W-:-:S02]  /*4df0*/  FFMA.FTZ R8, R206, c[0x0][0x2d0], -R12 ;  /* 0x0000b400ce087a23 */ /* 0x002fc4000001080c */
[----:B------:R-:W-:Y:S02]  /*4e00*/  IMAD.MOV.U32 R206, RZ, RZ, R15 ;  /* 0x000000ffffce7224 */ /* 0x000fe400078e000f */
[----:B------:R1:W3:Y:S03]  /*4e10*/  MUFU.EX2 R48, R8 ;  /* 0x0000000800307308 */ /* 0x0002e60000000800 */
[C---:B------:R-:W-:Y:S08]  /*4e20*/  HMMA.16816.F32.BF16 R68, R4.reuse, R24, R68 ;  /* 0x000000180444723c */ /* 0x040ff00000041844 */
[----:B------:R-:W-:Y:S01]  /*4e30*/  HMMA.16816.F32.BF16 R144, R4, R20, R72 ;  /* 0x000000140490723c */ /* 0x000fe20000041848 */
[----:B-1----:R-:W-:-:S07]  /*4e40*/  FFMA.FTZ R8, R205, c[0x0][0x2d0], -R12 ;  /* 0x0000b400cd087a23 */ /* 0x002fce000001080c */
[C---:B------:R-:W-:Y:S01]  /*4e50*/  HMMA.16816.F32.BF16 R176, R4.reuse, R16, R80 ;  /* 0x0000001004b0723c */ /* 0x040fe20000041850 */
[----:B------:R-:W1:Y:S01]  /*4e60*/  LDSM.16.MT88.4 R80, [R221+0x2d00] ;  /* 0x002d0000dd50783b */ /* 0x000e620000004200 */
[----:B---3--:R-:W-:Y:S01]  /*4e70*/  F2FP.BF16.PACK_AB R92, R48, R49 ;  /* 0x00000031305c723e */ /* 0x008fe200000010ff */
[----:B------:R3:W-:Y:S05]  /*4e80*/  MUFU.EX2 R44, R8 ;  /* 0x00000008002c7308 */ /* 0x0007ea0000000800 */
[C---:B------:R-:W-:Y:S08]  /*4e90*/  HMMA.16816.F32.BF16 R40, R4.reuse, R26, R40 ;  /* 0x0000001a0428723c */ /* 0x040ff00000041828 */
[----:B------:R-:W-:Y:S01]  /*4ea0*/  HMMA.16816.F32.BF16 R60, R4, R28, R60 ;  /* 0x0000001c043c723c */ /* 0x000fe2000004183c */
[----:B---3--:R-:W-:-:S04]  /*4eb0*/  FFMA.FTZ R8, R204, c[0x0][0x2d0], -R12 ;  /* 0x0000b400cc087a23 */ /* 0x008fc8000001080c */
[----:B------:R3:W4:Y:S03]  /*4ec0*/  MUFU.EX2 R24, R8 ;  /* 0x0000000800187308 */ /* 0x0007260000000800 */
[C---:B------:R-:W-:Y:S08]  /*4ed0*/  HMMA.16816.F32.BF16 R52, R4.reuse, R30, R52 ;  /* 0x0000001e0434723c */ /* 0x040ff00000041834 */
[----:B------:R-:W-:Y:S01]  /*4ee0*/  HMMA.16816.F32.BF16 R84, R4, R32, R196 ;  /* 0x000000200454723c */ /* 0x000fe200000418c4 */
[----:B---3--:R-:W-:-:S07]  /*4ef0*/  FFMA.FTZ R8, R214, c[0x0][0x2d0], -R3 ;  /* 0x0000b400d6087a23 */ /* 0x008fce0000010803 */
[----:B------:R-:W-:Y:S01]  /*4f00*/  HMMA.16816.F32.BF16 R36, R4, R34, R36 ;  /* 0x000000220424723c */ /* 0x000fe20000041824 */
[----:B------:R-:W3:Y:S01]  /*4f10*/  LDSM.16.MT88.4 R4, [R222+0x2d00] ;  /* 0x002d0000de04783b */ /* 0x000ee20000004200 */
[----:B----4-:R-:W-:Y:S01]  /*4f20*/  F2FP.BF16.PACK_AB R94, R24, R44 ;  /* 0x0000002c185e723e */ /* 0x010fe200000010ff */
[----:B------:R4:W-:Y:S02]  /*4f30*/  MUFU.EX2 R23, R8 ;  /* 0x0000000800177308 */ /* 0x0009e40000000800 */
[----:B----4-:R-:W-:-:S06]  /*4f40*/  FFMA.FTZ R8, R216, c[0x0][0x2d0], -R3 ;  /* 0x0000b400d8087a23 */ /* 0x010fcc0000010803 */
[----:B------:R4:W5:Y:S02]  /*4f50*/  MUFU.EX2 R22, R8 ;  /* 0x0000000800167308 */ /* 0x0009640000000800 */
[--C-:B----4-:R-:W-:Y:S01]  /*4f60*/  FFMA.FTZ R8, R213, c[0x0][0x2d0], -R3.reuse ;  /* 0x0000b400d5087a23 */ /* 0x110fe20000010803 */
[----:B-----5:R-:W-:Y:S01]  /*4f70*/  F2FP.BF16.PACK_AB R93, R22, R23 ;  /* 0x00000017165d723e */ /* 0x020fe200000010ff */
[----:B------:R-:W-:-:S04]  /*4f80*/  FFMA.FTZ R3, R208, c[0x0][0x2d0], -R3 ;  /* 0x0000b400d0037a23 */ /* 0x000fc80000010803 */
[----:B------:R4:W-:Y:S08]  /*4f90*/  MUFU.EX2 R20, R8 ;  /* 0x0000000800147308 */ /* 0x0009f00000000800 */
[----:B------:R5:W1:Y:S01]  /*4fa0*/  MUFU.EX2 R21, R3 ;  /* 0x0000000300157308 */ /* 0x000a620000000800 */
[----:B----4-:R-:W-:Y:S02]  /*4fb0*/  FADD.FTZ R8, R207, R206 ;  /* 0x000000cecf087221 */ /* 0x010fe40000010000 */
[----:B-----5:R-:W-:Y:S01]  /*4fc0*/  FFMA.FTZ R3, R232, c[0x0][0x2d0], -R0 ;  /* 0x0000b400e8037a23 */ /* 0x020fe20000010800 */
[----:B-1----:R-:W-:-:S04]  /*4fd0*/  F2FP.BF16.PACK_AB R95, R21, R20 ;  /* 0x00000014155f723e */ /* 0x002fc800000010ff */
[----:B------:R1:W-:Y:S03]  /*4fe0*/  MUFU.EX2 R19, R3 ;  /* 0x0000000300137308 */ /* 0x0003e60000000800 */
[C---:B--2---:R-:W-:Y:S08]  /*4ff0*/  HMMA.16816.F32.BF16 R148, R92.reuse, R156, R152 ;  /* 0x0000009c5c94723c */ /* 0x044ff00000041898 */
[----:B------:R-:W-:Y:S01]  /*5000*/  HMMA.16816.F32.BF16 R152, R92, R158, R96 ;  /* 0x0000009e5c98723c */ /* 0x000fe20000041860 */
[----:B-1----:R-:W-:-:S04]  /*5010*/  FFMA.FTZ R3, R231, c[0x0][0x2d0], -R0 ;  /* 0x0000b400e7037a23 */ /* 0x002fc80000010800 */
[----:B------:R1:W2:Y:S03]  /*5020*/  MUFU.EX2 R18, R3 ;  /* 0x0000000300127308 */ /* 0x0002a60000000800 */
[C---:B------:R-:W-:Y:S08]  /*5030*/  HMMA.16816.F32.BF16 R76, R92.reuse, R82, R88 ;  /* 0x000000525c4c723c */ /* 0x040ff00000041858 */
[----:B---3--:R-:W-:Y:S01]  /*5040*/  HMMA.16816.F32.BF16 R88, R92, R4, R192 ;  /* 0x000000045c58723c */ /* 0x008fe200000418c0 */
[--C-:B-1----:R-:W-:Y:S01]  /*5050*/  FFMA.FTZ R3, R237, c[0x0][0x2d0], -R0.reuse ;  /* 0x0000b400ed037a23 */ /* 0x102fe20000010800 */
[----:B--2---:R-:W-:Y:S01]  /*5060*/  F2FP.BF16.PACK_AB R96, R18, R19 ;  /* 0x000000131260723e */ /* 0x004fe200000010ff */
[----:B------:R-:W-:-:S05]  /*5070*/  FFMA.FTZ R0, R215, c[0x0][0x2d0], -R0 ;  /* 0x0000b400d7007a23 */ /* 0x000fca0000010800 */
[C---:B------:R-:W-:Y:S01]  /*5080*/  HMMA.16816.F32.BF16 R112, R92.reuse, R124, R112 ;  /* 0x0000007c5c70723c */ /* 0x040fe20000041870 */
[----:B------:R1:W-:Y:S07]  /*5090*/  MUFU.EX2 R17, R3 ;  /* 0x0000000300117308 */ /* 0x0003ee0000000800 */
[C---:B------:R-:W-:Y:S01]  /*50a0*/  HMMA.16816.F32.BF16 R120, R92.reuse, R126, R120 ;  /* 0x0000007e5c78723c */ /* 0x040fe20000041878 */
[----:B------:R2:W3:Y:S07]  /*50b0*/  MUFU.EX2 R16, R0 ;  /* 0x0000000000107308 */ /* 0x0004ee0000000800 */
[----:B------:R-:W-:Y:S01]  /*50c0*/  HMMA.16816.F32.BF16 R132, R92, R140, R132 ;  /* 0x0000008c5c84723c */ /* 0x000fe20000041884 */
[----:B-1----:R-:W-:-:S02]  /*50d0*/  FADD.FTZ R3, R11, R10 ;  /* 0x0000000a0b037221 */ /* 0x002fc40000010000 */
[----:B------:R-:W-:Y:S02]  /*50e0*/  FADD.FTZ R11, R241, R9 ;  /* 0x00000009f10b7221 */ /* 0x000fe40000010000 */
[----:B------:R-:W-:Y:S02]  /*50f0*/  FADD.FTZ R10, R50, R8 ;  /* 0x00000008320a7221 */ /* 0x000fe40000010000 */
[----:B------:R-:W-:Y:S01]  /*5100*/  FADD.FTZ R9, R51, R3 ;  /* 0x0000000333097221 */ /* 0x000fe20000010000 */
[C---:B------:R-:W-:Y:S01]  /*5110*/  HMMA.16816.F32.BF16 R136, R92.reuse, R142, R136 ;  /* 0x0000008e5c88723c */ /* 0x040fe20000041888 */
[--C-:B--2---:R-:W-:Y:S01]  /*5120*/  FFMA.FTZ R0, R252, c[0x0][0x2d0], -R13.reuse ;  /* 0x0000b400fc007a23 */ /* 0x104fe2000001080d */
[----:B---3--:R-:W-:Y:S01]  /*5130*/  F2FP.BF16.PACK_AB R98, R16, R17 ;  /* 0x000000111062723e */ /* 0x008fe200000010ff */
[----:B------:R-:W-:Y:S02]  /*5140*/  FADD.FTZ R3, R187, R10 ;  /* 0x0000000abb037221 */ /* 0x000fe40000010000 */
[----:B------:R1:W-:Y:S03]  /*5150*/  MUFU.EX2 R12, R0 ;  /* 0x00000000000c7308 */ /* 0x0003e60000000800 */
[C---:B------:R-:W-:Y:S08]  /*5160*/  HMMA.16816.F32.BF16 R164, R92.reuse, R172, R164 ;  /* 0x000000ac5ca4723c */ /* 0x040ff000000418a4 */
[----:B------:R-:W-:Y:S01]  /*5170*/  HMMA.16816.F32.BF16 R168, R92, R174, R168 ;  /* 0x000000ae5ca8723c */ /* 0x000fe200000418a8 */
[----:B-1----:R-:W-:-:S07]  /*5180*/  FFMA.FTZ R0, R251, c[0x0][0x2d0], -R13 ;  /* 0x0000b400fb007a23 */ /* 0x002fce000001080d */
[C---:B------:R-:W-:Y:S01]  /*5190*/  HMMA.16816.F32.BF16 R72, R92.reuse, R80, R188 ;  /* 0x000000505c48723c */ /* 0x040fe200000418bc */
[----:B------:R1:W2:Y:S07]  /*51a0*/  MUFU.EX2 R14, R0 ;  /* 0x00000000000e7308 */ /* 0x0002ae0000000800 */
[----:B------:R-:W-:Y:S01]  /*51b0*/  HMMA.16816.F32.BF16 R92, R92, R6, R116 ;  /* 0x000000065c5c723c */ /* 0x000fe20000041874 */
[----:B-1----:R-:W-:Y:S01]  /*51c0*/  FFMA.FTZ R0, R250, c[0x0][0x2d0], -R13 ;  /* 0x0000b400fa007a23 */ /* 0x002fe2000001080d */
[----:B--2---:R-:W-:-:S03]  /*51d0*/  F2FP.BF16.PACK_AB R97, R14, R12 ;  /* 0x0000000c0e61723e */ /* 0x004fc600000010ff */
[----:B------:R1:W-:Y:S02]  /*51e0*/  MUFU.EX2 R15, R0 ;  /* 0x00000000000f7308 */ /* 0x0003e40000000800 */
[----:B-1----:R-:W-:-:S06]  /*51f0*/  FFMA.FTZ R0, R230, c[0x0][0x2d0], -R13 ;  /* 0x0000b400e6007a23 */ /* 0x002fcc000001080d */
[----:B------:R1:W2:Y:S02]  /*5200*/  MUFU.EX2 R13, R0 ;  /* 0x00000000000d7308 */ /* 0x0002a40000000800 */
[----:B-1----:R-:W-:Y:S01]  /*5210*/  FADD.FTZ R0, R247, R242 ;  /* 0x000000f2f7007221 */ /* 0x002fe20000010000 */
[----:B--2---:R-:W-:-:S03]  /*5220*/  F2FP.BF16.PACK_AB R99, R13, R15 ;  /* 0x0000000f0d63723e */ /* 0x004fc600000010ff */
[----:B------:R-:W-:-:S04]  /*5230*/  FADD.FTZ R0, R248, R0 ;  /* 0x00000000f8007221 */ /* 0x000fc80000010000 */
[----:B------:R-:W-:Y:S01]  /*5240*/  FADD.FTZ R8, R249, R0 ;  /* 0x00000000f9087221 */ /* 0x000fe20000010000 */
[----:B------:R-:W-:Y:S01]  /*5250*/  HMMA.16816.F32.BF16 R84, R96, R4, R84 ;  /* 0x000000046054723c */ /* 0x000fe20000041854 */
[----:B------:R-:W-:Y:S02]  /*5260*/  FADD.FTZ R0, R186, R9 ;  /* 0x00000009ba007221 */ /* 0x000fe40000010000 */
[----:B------:R-:W-:-:S04]  /*5270*/  FADD.FTZ R9, R229, R8 ;  /* 0x00000008e5097221 */ /* 0x000fc80000010000 */
        /* <DEDUP_REMOVED lines=54> */
[----:B------:R-:W-:Y:S01]  /*55e0*/  FADD.FTZ R5, R20, R5 ;  /* 0x0000000514057221 */ /* 0x000fe20000010000 */
[----:B------:R1:W-:Y:S01]  /*55f0*/  STL [R1+0x8], R0 ;  /* 0x0000080001007387 */ /* 0x0003e20000100800 */
[----:B------:R-:W-:Y:S02]  /*5600*/  FADD.FTZ R4, R44, R4 ;  /* 0x000000042c047221 */ /* 0x000fe40000010000 */
[----:B------:R-:W-:Y:S02]  /*5610*/  FADD.FTZ R6, R13, R3 ;  /* 0x000000030d067221 */ /* 0x000fe40000010000 */
[----:B------:R-:W-:-:S03]  /*5620*/  FADD.FTZ R3, R24, R4 ;  /* 0x0000000418037221 */ /* 0x000fc60000010000 */
[----:B------:R2:W-:Y:S01]  /*5630*/  STL [R1+0xc], R6 ;  /* 0x00000c0601007387 */ /* 0x0005e20000100800 */
[----:B-1----:R-:W-:-:S05]  /*5640*/  FADD.FTZ R0, R21, R5 ;  /* 0x0000000515007221 */ /* 0x002fca0000010000 */
[----:B------:R2:W-:Y:S04]  /*5650*/  STL [R1+0x14], R0 ;  /* 0x0000140001007387 */ /* 0x0005e80000100800 */
[----:B------:R2:W-:Y:S01]  /*5660*/  STL [R1+0x10], R3 ;  /* 0x0000100301007387 */ /* 0x0005e20000100800 */
[----:B------:R-:W-:Y:S05]  /*5670*/  @!P2 BRA `(.L_x_32) ;  /* 0x00003f300000a947 */ /* 0x000fea0003800000 */
[----:B------:R-:W3:Y:S01]  /*5680*/  LDL.LU R187, [R1] ;  /* 0x0000000001bb7983 */ /* 0x000ee20000300800 */
[----:B------:R-:W-:Y:S01]  /*5690*/  SHF.R.S32.HI R186, RZ, 0x1f, R64 ;  /* 0x0000001fffba7819 */ /* 0x000fe20000011440 */
[----:B------:R-:W-:Y:S02]  /*56a0*/  IMAD.SHL.U32 R250, R64, 0x2, RZ ;  /* 0x0000000240fa7824 */ /* 0x000fe400078e00ff */
[----:B------:R-:W-:Y:S01]  /*56b0*/  IMAD.SHL.U32 R248, R184, 0x2, RZ ;  /* 0x00000002b8f87824 */ /* 0x000fe200078e00ff */
[----:B------:R-:W-:Y:S01]  /*56c0*/  SHF.L.U64.HI R251, R64, 0x1, R186 ;  /* 0x0000000140fb7819 */ /* 0x000fe200000102ba */
[----:B------:R-:W-:Y:S01]  /*56d0*/  IMAD.SHL.U32 R246, R183, 0x2, RZ ;  /* 0x00000002b7f67824 */ /* 0x000fe200078e00ff */
[----:B------:R-:W-:Y:S01]  /*56e0*/  SHF.R.S32.HI R186, RZ, 0x1f, R183 ;  /* 0x0000001fffba7819 */ /* 0x000fe200000114b7 */
[----:B------:R-:W-:-:S02]  /*56f0*/  IMAD.MOV.U32 R100, RZ, RZ, R104 ;  /* 0x000000ffff647224 */ /* 0x000fc400078e0068 */
[----:B--2---:R-:W-:Y:S01]  /*5700*/  IMAD.MOV.U32 R3, RZ, RZ, R105 ;  /* 0x000000ffff037224 */ /* 0x004fe200078e0069 */
[----:B------:R-:W-:Y:S01]  /*5710*/  SHF.L.U64.HI R247, R183, 0x1, R186 ;  /* 0x00000001b7f77819 */ /* 0x000fe200000102ba */
[----:B------:R-:W-:Y:S02]  /*5720*/  IMAD.MOV.U32 R107, RZ, RZ, R2 ;  /* 0x000000ffff6b7224 */ /* 0x000fe400078e0002 */
[----:B------:R-:W-:Y:S01]  /*5730*/  IMAD.MOV.U32 R106, RZ, RZ, R103 ;  /* 0x000000ffff6a7224 */ /* 0x000fe200078e0067 */
[----:B---3--:R-:W-:Y:S02]  /*5740*/  IADD3 R245, R187, -0x2, RZ ;  /* 0xfffffffebbf57810 */ /* 0x008fe40007ffe0ff */
[----:B------:R-:W-:-:S04]  /*5750*/  SHF.R.S32.HI R187, RZ, 0x1f, R184 ;  /* 0x0000001fffbb7819 */ /* 0x000fc800000114b8 */
[----:B------:R-:W-:Y:S01]  /*5760*/  SHF.L.U64.HI R249, R184, 0x1, R187 ;  /* 0x00000001b8f97819 */ /* 0x000fe200000102bb */
[----:B------:R-:W-:Y:S05]  /*5770*/  BRA `(.L_x_33) ;  /* 0x000003e000007947 */ /* 0x000fea0003800000 */
.L_x_35:
[----:B------:R-:W2:Y:S01]  /*5780*/  LDL R2, [R1+0x18] ;  /* 0x0000180001027983 */ /* 0x000ea20000100800 */
[----:B------:R-:W-:Y:S02]  /*5790*/  IMAD.MOV.U32 R227, RZ, RZ, RZ ;  /* 0x000000ffffe37224 */ /* 0x000fe400078e00ff */
[----:B------:R-:W-:Y:S01]  /*57a0*/  IMAD.MOV.U32 R103, RZ, RZ, c[0x0][0x2b8] ;  /* 0x0000ae00ff677624 */ /* 0x000fe200078e00ff */
[----:B------:R-:W3:Y:S04]  /*57b0*/  LDL R101, [R1+0x4] ;  /* 0x0000040001657983 */ /* 0x000ee80000100800 */
[----:B------:R-:W4:Y:S01]  /*57c0*/  LDL.64 R104, [R1+0x20] ;  /* 0x0000200001687983 */ /* 0x000f220000100a00 */
[----:B------:R-:W-:Y:S03]  /*57d0*/  ISETP.NE.AND P2, PT, R103, 0x1, PT ;  /* 0x000000016700780c */ /* 0x000fe60003f45270 */
[----:B------:R-:W5:Y:S01]  /*57e0*/  LDL R252, [R1+0x28] ;  /* 0x0000280001fc7983 */ /* 0x000f620000100800 */
[----:B--2---:R-:W-:Y:S05]  /*57f0*/  IMAD R2, R245, 0x40, R2 ;  /* 0x00000040f5027824 */ /* 0x004fea00078e0202 */
[----:B---3--:R-:W-:Y:S02]  /*5800*/  IADD3 R2, R2, -0x40, R101 ;  /* 0xffffffc002027810 */ /* 0x008fe40007ffe065 */
[----:B------:R-:W1:Y:S03]  /*5810*/  S2R R101, SR_CTAID.Y ;  /* 0x0000000000657919 */ /* 0x000e660000002600 */
[----:B------:R-:W-:Y:S04]  /*5820*/  @P2 IMAD.HI.U32 R4, R2, c[0x0][0x2bc], RZ ;  /* 0x0000af0002042a27 */ /* 0x000fe800078e00ff */
[----:B------:R-:W-:Y:S01]  /*5830*/  IMAD.MOV.U32 R0, RZ, RZ, R2 ;  /* 0x000000ffff007224 */ /* 0x000fe200078e0002 */
[----:B------:R-:W-:Y:S04]  /*5840*/  @P2 SHF.R.U32.HI R0, RZ, c[0x0][0x2c0], R4 ;  /* 0x0000b000ff002a19 */ /* 0x000fe80000011604 */
[C---:B----4-:R-:W-:Y:S04]  /*5850*/  @!P3 IADD3 R5, P0, R0.reuse, R104, RZ ;  /* 0x000000680005b210 */ /* 0x050fe80007f1e0ff */
[C---:B-----5:R-:W-:Y:S02]  /*5860*/  @!P3 LEA.HI.X.SX32 R6, R0.reuse, R252, 0x1, P0 ;  /* 0x000000fc0006b211 */ /* 0x060fe400000f0eff */
[----:B------:R-:W2:Y:S01]  /*5870*/  S2R R252, SR_CTAID.Y ;  /* 0x0000000000fc7919 */ /* 0x000ea20000002600 */
[C---:B------:R-:W-:Y:S02]  /*5880*/  @!P3 LEA R4, P0, R5.reuse, c[0x0][0x2a0], 0x2 ;  /* 0x0000a8000504ba11 */ /* 0x040fe400078010ff */
[----:B------:R-:W-:Y:S02]  /*5890*/  IADD3 R0, -R0, RZ, RZ ;  /* 0x000000ff00007210 */ /* 0x000fe40007ffe1ff */
[----:B------:R-:W-:Y:S01]  /*58a0*/  @!P3 LEA.HI.X R5, R5, c[0x0][0x2a4], R6, 0x2, P0 ;  /* 0x0000a9000505ba11 */ /* 0x000fe200000f1406 */
[C---:B-1----:R-:W-:Y:S04]  /*58b0*/  IMAD.WIDE.U32 R104, R101.reuse, c[0x0][0x1e8], RZ ;  /* 0x00007a0065687a25 */ /* 0x042fe800078e00ff */
[----:B------:R1:W3:Y:S01]  /*58c0*/  @!P3 LDG.E R227, [R4.64] ;  /* 0x0000000604e3b981 */ /* 0x0002e2000c1e1900 */
[----:B------:R-:W-:Y:S05]  /*58d0*/  IMAD R228, R0, c[0x0][0x2b8], R2 ;  /* 0x0000ae0000e47a24 */ /* 0x000fea00078e0202 */
[----:B------:R-:W-:Y:S05]  /*58e0*/  SHF.R.S32.HI R0, RZ, 0x1f, R228 ;  /* 0x0000001fff007819 */ /* 0x000fea00000114e4 */
[----:B------:R-:W-:Y:S01]  /*58f0*/  IMAD R0, R0, c[0x0][0x1e0], RZ ;  /* 0x0000780000007a24 */ /* 0x000fe200078e02ff */
[----:B--2---:R-:W-:Y:S03]  /*5900*/  SHF.R.S32.HI R252, RZ, 0x1f, R252 ;  /* 0x0000001ffffc7819 */ /* 0x004fe600000114fc */
[----:B------:R-:W-:Y:S02]  /*5910*/  IMAD R0, R228, c[0x0][0x1e4], R0 ;  /* 0x00007900e4007a24 */ /* 0x000fe400078e0200 */
[----:B------:R-:W-:Y:S04]  /*5920*/  IMAD R252, R252, c[0x0][0x1e8], RZ ;  /* 0x00007a00fcfc7a24 */ /* 0x000fe800078e02ff */
[----:B------:R-:W-:Y:S02]  /*5930*/  IMAD R252, R101, c[0x0][0x1ec], R252 ;  /* 0x00007b0065fc7a24 */ /* 0x000fe400078e02fc */
[----:B-1----:R-:W-:Y:S04]  /*5940*/  IMAD.WIDE.U32 R4, R228, c[0x0][0x1e0], RZ ;  /* 0x00007800e4047a25 */ /* 0x002fe800078e00ff */
[----:B------:R-:W-:Y:S02]  /*5950*/  IMAD.IADD R5, R5, 0x1, R0 ;  /* 0x0000000105057824 */ /* 0x000fe400078e0200 */
[----:B------:R-:W-:Y:S01]  /*5960*/  IMAD.IADD R252, R105, 0x1, R252 ;  /* 0x0000000169fc7824 */ /* 0x000fe200078e02fc */
[----:B---3--:R-:W-:Y:S01]  /*5970*/  SHF.R.S32.HI R2, RZ, 0x1f, R227 ;  /* 0x0000001fff027819 */ /* 0x008fe200000114e3 */
[C---:B------:R-:W-:Y:S04]  /*5980*/  IMAD.WIDE.U32 R4, R227.reuse, c[0x0][0x1f0], R4 ;  /* 0x00007c00e3047a25 */ /* 0x040fe800078e0004 */
[----:B------:R-:W-:Y:S01]  /*5990*/  IMAD R2, R2, c[0x0][0x1f0], RZ ;  /* 0x00007c0002027a24 */ /* 0x000fe200078e02ff */
[----:B------:R-:W-:Y:S03]  /*59a0*/  IADD3 R0, P0, R104, R4, RZ ;  /* 0x0000000468007210 */ /* 0x000fe60007f1e0ff */
[----:B------:R-:W-:Y:S05]  /*59b0*/  IMAD R2, R227, c[0x0][0x1f4], R2 ;  /* 0x00007d00e3027a24 */ /* 0x000fea00078e0202 */
[----:B------:R-:W-:Y:S02]  /*59c0*/  IADD3.X R2, R252, R5, R2, P0, !PT ;  /* 0x00000005fc027210 */ /* 0x000fe400007fe402 */
[C---:B------:R-:W-:Y:S04]  /*59d0*/  LEA R6, P0, R0.reuse, c[0x0][0x1c8], 0x1 ;  /* 0x0000720000067a11 */ /* 0x040fe800078008ff */
[----:B------:R-:W-:Y:S01]  /*59e0*/  LEA.HI.X R2, R0, c[0x0][0x1cc], R2, 0x1, P0 ;  /* 0x0000730000027a11 */ /* 0x000fe200000f0c02 */
[----:B------:R-:W1:Y:S04]  /*59f0*/  SHFL.IDX PT, R4, R6, RZ, 0x1c1f ;  /* 0x001c1fff06047589 */ /* 0x000e6800000e0000 */
[----:B------:R2:W3:Y:S04]  /*5a00*/  SHFL.IDX PT, R0, R6, 0x1, 0x1c1f ;  /* 0x003c1f0006007f89 */ /* 0x0004e800000e0000 */
[----:B------:R-:W4:Y:S04]  /*5a10*/  SHFL.IDX PT, R5, R2, RZ, 0x1c1f ;  /* 0x001c1fff02057589 */ /* 0x000f2800000e0000 */
[----:B------:R-:W5:Y:S01]  /*5a20*/  SHFL.IDX PT, R2, R2, 0x1, 0x1c1f ;  /* 0x003c1f0002027f89 */ /* 0x000f6200000e0000 */
[C---:B-1----:R-:W-:Y:S02]  /*5a30*/  IADD3 R12, P1, R4.reuse, R248, RZ ;  /* 0x000000f8040c7210 */ /* 0x042fe40007f3e0ff */
[-C--:B--2---:R-:W-:Y:S02]  /*5a40*/  IADD3 R6, P0, R4, R250.reuse, RZ ;  /* 0x000000fa04067210 */ /* 0x084fe40007f1e0ff */
[----:B---3--:R-:W-:Y:S03]  /*5a50*/  IADD3 R8, P2, R0, R250, RZ ;  /* 0x000000fa00087210 */ /* 0x008fe60007f5e0ff */
[C-C-:B----4-:R-:W-:Y:S01]  /*5a60*/  IMAD.X R7, R5.reuse, 0x1, R251.reuse, P0 ;  /* 0x0000000105077824 */ /* 0x150fe200000e06fb */
[-C--:B------:R-:W-:Y:S02]  /*5a70*/  IADD3 R10, P0, R4, R246.reuse, RZ ;  /* 0x000000f6040a7210 */ /* 0x080fe40007f1e0ff */
[CC--:B------:R-:W-:Y:S01]  /*5a80*/  IADD3.X R13, R5.reuse, R249.reuse, RZ, P1, !PT ;  /* 0x000000f9050d7210 */ /* 0x0c0fe20000ffe4ff */
[----:B-----5:R-:W-:Y:S01]  /*5a90*/  IMAD.X R9, R2, 0x1, R251, P2 ;  /* 0x0000000102097824 */ /* 0x020fe200010e06fb */
[----:B------:R1:W-:Y:S01]  /*5aa0*/  LDGSTS.E.BYPASS.LTC128B.128 [R226+0x3100], [R6.64], !P6 ;  /* 0x0310000006e27fae */ /* 0x0003e2000f101d46 */
[--C-:B------:R-:W-:Y:S01]  /*5ab0*/  IMAD.X R11, R5, 0x1, R247.reuse, P0 ;  /* 0x00000001050b7824 */ /* 0x100fe200000e06f7 */
[----:B------:R-:W-:Y:S02]  /*5ac0*/  IADD3 R4, P0, R0, R246, RZ ;  /* 0x000000f600047210 */ /* 0x000fe40007f1e0ff */
[----:B------:R2:W-:Y:S03]  /*5ad0*/  LDGSTS.E.BYPASS.LTC128B.128 [R226+0x4100], [R12.64], !P5 ;  /* 0x041000000ce27fae */ /* 0x0005e6000e901d46 */
[----:B------:R-:W-:Y:S01]  /*5ae0*/  IMAD.X R5, R2, 0x1, R247, P0 ;  /* 0x0000000102057824 */ /* 0x000fe200000e06f7 */
[----:B------:R2:W-:Y:S04]  /*5af0*/  LDGSTS.E.BYPASS.LTC128B.128 [R226+0x5100], [R10.64], !P4 ;  /* 0x051000000ae27fae */ /* 0x0005e8000e101d46 */
[----:B------:R2:W-:Y:S01]  /*5b00*/  LDGSTS.E.BYPASS.LTC128B.128 [R226+0x3900], [R8.64], !P6 ;  /* 0x0390000008e27fae */ /* 0x0005e2000f101d46 */
[----:B-1----:R-:W-:Y:S04]  /*5b10*/  IADD3 R6, P1, R0, R248, RZ ;  /* 0x000000f800067210 */ /* 0x002fe80007f3e0ff */
[----:B------:R-:W-:Y:S05]  /*5b20*/  IADD3.X R7, R2, R249, RZ, P1, !PT ;  /* 0x000000f902077210 */ /* 0x000fea0000ffe4ff */
[----:B------:R2:W-:Y:S04]  /*5b30*/  LDGSTS.E.BYPASS.LTC128B.128 [R226+0x4900], [R6.64], !P5 ;  /* 0x0490000006e27fae */ /* 0x0005e8000e901d46 */
[----:B------:R2:W-:Y:S01]  /*5b40*/  LDGSTS.E.BYPASS.LTC128B.128 [R226+0x5900], [R4.64], !P4 ;  /* 0x0590000004e27fae */ /* 0x0005e2000e101d46 */
[----:B------:R-:W-:-:S05]  /*5b50*/  BRA `(.L_x_34) ;  /* 0x0000138000007947 */ /* 0x000fca0003800000 */
.L_x_33:
[----:B------:R-:W-:Y:S04]  /*5b60*/  DEPBAR.LE SB0, 0x0 ;  /* 0x000080000000791a */ /* 0x000fe80000000000 */
[----:B------:R-:W-:Y:S01]  /*5b70*/  BAR.SYNC.DEFER_BLOCKING 0x0 ;  /* 0x0000000000007b1d */ /* 0x000fe20000010000 */
[----:B------:R-:W-:Y:S01]  /*5b80*/  SHF.R.S32.HI R0, RZ, 0x1f, R228 ;  /* 0x0000001fff007819 */ /* 0x000fe200000114e4 */
[----:B------:R-:W-:Y:S01]  /*5b90*/  IMAD.WIDE.U32 R102, R228, c[0x0][0x208], RZ ;  /* 0x00008200e4667a25 */ /* 0x000fe200078e00ff */
[----:B------:R-:W-:Y:S03]  /*5ba0*/  SHF.R.S32.HI R2, RZ, 0x1f, R227 ;  /* 0x0000001fff027819 */ /* 0x000fe600000114e3 */
[----:B------:R-:W-:Y:S02]  /*5bb0*/  IMAD R0, R0, c[0x0][0x208], RZ ;  /* 0x0000820000007a24 */ /* 0x000fe400078e02ff */
[----:B------:R-:W-:Y:S02]  /*5bc0*/  IMAD R2, R2, c[0x0][0x218], RZ ;  /* 0x0000860002027a24 */ /* 0x000fe400078e02ff */
[----:B------:R-:W-:Y:S02]  /*5bd0*/  IMAD R0, R228, c[0x0][0x20c], R0 ;  /* 0x00008300e4007a24 */ /* 0x000fe400078e0200 */
[----:B------:R-:W-:Y:S03]  /*5be0*/  IMAD R2, R227, c[0x0][0x21c], R2 ;  /* 0x00008700e3027a24 */ /* 0x000fe600078e0202 */
[----:B------:R-:W-:Y:S05]  /*5bf0*/  IADD3 R103, R103, R0, RZ ;  /* 0x0000000067677210 */ /* 0x000fea0007ffe0ff */
[----:B------:R-:W-:Y:S01]  /*5c00*/  IMAD.WIDE.U32 R102, R227, c[0x0][0x218], R102 ;  /* 0x00008600e3667a25 */ /* 0x000fe200078e0066 */
[----:B------:R-:W-:Y:S08]  /*5c10*/  LDSM.16.M88.4 R64, [R224+0x6100] ;  /* 0x00610000e040783b */ /* 0x000ff00000000200 */
[----:B------:R-:W1:Y:S08]  /*5c20*/  LDSM.16.M88.4 R16, [R220+0x3100] ;  /* 0x00310000dc10783b */ /* 0x000e700000000200 */
[----:B------:R-:W2:Y:S08]  /*5c30*/  LDSM.16.M88.4 R60, [R224+0x7100] ;  /* 0x00710000e03c783b */ /* 0x000eb00000000200 */
[----:B------:R-:W3:Y:S08]  /*5c40*/  LDSM.16.M88.4 R32, [R220+0x3500] ;  /* 0x00350000dc20783b */ /* 0x000ef00000000200 */
[----:B------:R-:W4:Y:S08]  /*5c50*/  LDSM.16.M88.4 R48, [R220+0x3900] ;  /* 0x00390000dc30783b */ /* 0x000f300000000200 */
[----:B------:R-:W5:Y:S01]  /*5c60*/  LDSM.16.M88.4 R108, [R220+0x3d00] ;  /* 0x003d0000dc6c783b */ /* 0x000f620000000200 */
[-C--:B-1----:R-:W-:Y:S07]  /*5c70*/  HMMA.16816.F32.BF16 R4, R64, R16.reuse, RZ ;  /* 0x000000104004723c */ /* 0x082fee00000418ff */
[----:B------:R-:W-:Y:S01]  /*5c80*/  LDSM.16.M88.4 R176, [R225+0x6100] ;  /* 0x00610000e1b0783b */ /* 0x000fe20000000200 */
[C---:B--2---:R-:W-:Y:S07]  /*5c90*/  HMMA.16816.F32.BF16 R8, R60.reuse, R16, RZ ;  /* 0x000000103c08723c */ /* 0x044fee00000418ff */
[----:B------:R-:W-:Y:S01]  /*5ca0*/  LDSM.16.M88.4 R180, [R223] ;  /* 0x00000000dfb4783b */ /* 0x000fe20000000200 */
[-C--:B------:R-:W-:Y:S07]  /*5cb0*/  HMMA.16816.F32.BF16 R12, R60, R18.reuse, RZ ;  /* 0x000000123c0c723c */ /* 0x080fee00000418ff */
[----:B------:R-:W-:Y:S01]  /*5cc0*/  LDSM.16.M88.4 R184, [R225+0x7100] ;  /* 0x00710000e1b8783b */ /* 0x000fe20000000200 */
[C---:B------:R-:W-:Y:S07]  /*5cd0*/  HMMA.16816.F32.BF16 R16, R64.reuse, R18, RZ ;  /* 0x000000124010723c */ /* 0x040fee00000418ff */
[----:B------:R-:W-:Y:S01]  /*5ce0*/  LDSM.16.M88.4 R188, [R223+0x400] ;  /* 0x00040000dfbc783b */ /* 0x000fe20000000200 */
[-C--:B---3--:R-:W-:Y:S07]  /*5cf0*/  HMMA.16816.F32.BF16 R20, R64, R32.reuse, RZ ;  /* 0x000000204014723c */ /* 0x088fee00000418ff */
[----:B------:R-:W1:Y:S01]  /*5d00*/  S2R R192, SR_CTAID.Y ;  /* 0x0000000000c07919 */ /* 0x000e620000002600 */
[C---:B------:R-:W-:Y:S07]  /*5d10*/  HMMA.16816.F32.BF16 R24, R60.reuse, R32, RZ ;  /* 0x000000203c18723c */ /* 0x040fee00000418ff */
[----:B------:R-:W2:Y:S01]  /*5d20*/  S2R R101, SR_CTAID.Y ;  /* 0x0000000000657919 */ /* 0x000ea20000002600 */
[-C--:B------:R-:W-:Y:S08]  /*5d30*/  HMMA.16816.F32.BF16 R28, R60, R34.reuse, RZ ;  /* 0x000000223c1c723c */ /* 0x080ff000000418ff */
[C---:B------:R-:W-:Y:S04]  /*5d40*/  HMMA.16816.F32.BF16 R32, R64.reuse, R34, RZ ;  /* 0x000000224020723c */ /* 0x040fe800000418ff */
[----:B-1----:R-:W-:Y:S04]  /*5d50*/  IMAD.WIDE.U32 R104, R192, c[0x0][0x210], RZ ;  /* 0x00008400c0687a25 */ /* 0x002fe800078e00ff */
[-C--:B----4-:R-:W-:Y:S01]  /*5d60*/  HMMA.16816.F32.BF16 R36, R64, R48.reuse, RZ ;  /* 0x000000304024723c */ /* 0x090fe200000418ff */
[----:B------:R-:W-:Y:S03]  /*5d70*/  IADD3 R0, P0, R104, R102, RZ ;  /* 0x0000006668007210 */ /* 0x000fe60007f1e0ff */
[----:B--2---:R-:W-:Y:S04]  /*5d80*/  SHF.R.S32.HI R101, RZ, 0x1f, R101 ;  /* 0x0000001fff657819 */ /* 0x004fe80000011465 */
[C---:B------:R-:W-:Y:S04]  /*5d90*/  HMMA.16816.F32.BF16 R40, R60.reuse, R48, RZ ;  /* 0x000000303c28723c */ /* 0x040fe800000418ff */
[----:B------:R-:W-:Y:S04]  /*5da0*/  IMAD R101, R101, c[0x0][0x210], RZ ;  /* 0x0000840065657a24 */ /* 0x000fe800078e02ff */
[-C--:B------:R-:W-:Y:S01]  /*5db0*/  HMMA.16816.F32.BF16 R44, R60, R50.reuse, RZ ;  /* 0x000000323c2c723c */ /* 0x080fe200000418ff */
[----:B------:R-:W-:Y:S05]  /*5dc0*/  IMAD R101, R192, c[0x0][0x214], R101 ;  /* 0x00008500c0657a24 */ /* 0x000fea00078e0265 */
[----:B------:R-:W-:Y:S02]  /*5dd0*/  IADD3 R101, R105, R101, RZ ;  /* 0x0000006569657210 */ /* 0x000fe40007ffe0ff */
[C---:B------:R-:W-:Y:S04]  /*5de0*/  HMMA.16816.F32.BF16 R48, R64.reuse, R50, RZ ;  /* 0x000000324030723c */ /* 0x040fe800000418ff */
[----:B------:R-:W-:Y:S02]  /*5df0*/  IADD3.X R102, R101, R103, R2, P0, !PT ;  /* 0x0000006765667210 */ /* 0x000fe400007fe402 */
[C---:B------:R-:W-:Y:S02]  /*5e00*/  LEA R2, P0, R0.reuse, c[0x0][0x1f8], 0x1 ;  /* 0x00007e0000027a11 */ /* 0x040fe400078008ff */
[-C--:B-----5:R-:W-:Y:S04]  /*5e10*/  HMMA.16816.F32.BF16 R52, R64, R108.reuse, RZ ;  /* 0x0000006c4034723c */ /* 0x0a0fe800000418ff */
[----:B------:R-:W-:Y:S02]  /*5e20*/  LEA.HI.X R0, R0, c[0x0][0x1fc], R102, 0x1, P0 ;  /* 0x00007f0000007a11 */ /* 0x000fe400000f0c66 */
[----:B------:R-:W1:Y:S02]  /*5e30*/  SHFL.IDX PT, R102, R2, RZ, 0x1c1f ;  /* 0x001c1fff02667589 */ /* 0x000e6400000e0000 */
[C---:B------:R-:W-:Y:S06]  /*5e40*/  HMMA.16816.F32.BF16 R56, R60.reuse, R108, RZ ;  /* 0x0000006c3c38723c */ /* 0x040fec00000418ff */
[----:B------:R-:W2:Y:S02]  /*5e50*/  SHFL.IDX PT, R101, R0, RZ, 0x1c1f ;  /* 0x001c1fff00657589 */ /* 0x000ea400000e0000 */
[-C--:B------:R-:W-:Y:S06]  /*5e60*/  HMMA.16816.F32.BF16 R60, R60, R110.reuse, RZ ;  /* 0x0000006e3c3c723c */ /* 0x080fec00000418ff */
[----:B------:R-:W3:Y:S02]  /*5e70*/  SHFL.IDX PT, R2, R2, 0x1, 0x1c1f ;  /* 0x003c1f0002027f89 */ /* 0x000ee400000e0000 */
[----:B------:R-:W-:Y:S04]  /*5e80*/  HMMA.16816.F32.BF16 R64, R64, R110, RZ ;  /* 0x0000006e4040723c */ /* 0x000fe800000418ff */
[C---:B-1----:R-:W-:Y:S02]  /*5e90*/  IADD3 R104, P1, R102.reuse, R250, RZ ;  /* 0x000000fa66687210 */ /* 0x042fe40007f3e0ff */
[----:B------:R-:W-:Y:S02]  /*5ea0*/  LDSM.16.M88.4 R108, [R223+0x800] ;  /* 0x00080000df6c783b */ /* 0x000fe40000000200 */
[-C--:B------:R-:W-:Y:S05]  /*5eb0*/  HMMA.16816.F32.BF16 R4, R176, R180.reuse, R4 ;  /* 0x000000b4b004723c */ /* 0x080fea0000041804 */
[C---:B------:R-:W-:Y:S02]  /*5ec0*/  IADD3 R192, P0, R102.reuse, R248, RZ ;  /* 0x000000f866c07210 */ /* 0x040fe40007f1e0ff */
[C---:B--2---:R-:W-:Y:S01]  /*5ed0*/  IADD3.X R105, R101.reuse, R251, RZ, P1, !PT ;  /* 0x000000fb65697210 */ /* 0x044fe20000ffe4ff */
[C---:B------:R-:W-:Y:S01]  /*5ee0*/  HMMA.16816.F32.BF16 R8, R184.reuse, R180, R8 ;  /* 0x000000b4b808723c */ /* 0x040fe20000041808 */
[----:B------:R-:W1:Y:S03]  /*5ef0*/  SHFL.IDX PT, R0, R0, 0x1, 0x1c1f ;  /* 0x003c1f0000007f89 */ /* 0x000e6600000e0000 */
[C---:B------:R-:W-:Y:S04]  /*5f00*/  IADD3.X R193, R101.reuse, R249, RZ, P0, !PT ;  /* 0x000000f965c17210 */ /* 0x040fe800007fe4ff */
[-C--:B------:R-:W-:Y:S08]  /*5f10*/  HMMA.16816.F32.BF16 R12, R184, R182.reuse, R12 ;  /* 0x000000b6b80c723c */ /* 0x080ff0000004180c */
[C---:B------:R-:W-:Y:S01]  /*5f20*/  HMMA.16816.F32.BF16 R16, R176.reuse, R182, R16 ;  /* 0x000000b6b010723c */ /* 0x040fe20000041810 */
[----:B------:R-:W2:Y:S07]  /*5f30*/  LDSM.16.M88.4 R180, [R223+0xc00] ;  /* 0x000c0000dfb4783b */ /* 0x000eae0000000200 */
[-C--:B------:R-:W-:Y:S01]  /*5f40*/  HMMA.16816.F32.BF16 R20, R176, R188.reuse, R20 ;  /* 0x000000bcb014723c */ /* 0x080fe20000041814 */
[----:B------:R-:W-:Y:S01]  /*5f50*/  @!PT LDS RZ, [RZ] ;  /* 0x00000000fffff984 */ /* 0x000fe20000000800 */
[----:B------:R-:W-:Y:S01]  /*5f60*/  @!PT LDS RZ, [RZ] ;  /* 0x00000000fffff984 */ /* 0x000fe20000000800 */
[----:B------:R-:W-:Y:S01]  /*5f70*/  @!PT LDS RZ, [RZ] ;  /* 0x00000000fffff984 */ /* 0x000fe20000000800 */
[----:B------:R4:W-:Y:S07]  /*5f80*/  LDGSTS.E.BYPASS.LTC128B.128 [R226+0x100], [R104.64], !P6 ;  /* 0x0010000068e27fae */ /* 0x0009ee000f101d46 */
[C---:B------:R-:W-:Y:S01]  /*5f90*/  HMMA.16816.F32.BF16 R24, R184.reuse, R188, R24 ;  /* 0x000000bcb818723c */ /* 0x040fe20000041818 */
[----:B------:R5:W-:Y:S06]  /*5fa0*/  LDGSTS.E.BYPASS.LTC128B.128 [R226+0x1100], [R192.64], !P5 ;  /* 0x01100000c0e27fae */ /* 0x000bec000e901d46 */
[-C--:B------:R-:W-:Y:S01]  /*5fb0*/  IADD3 R188, P0, R102, R246.reuse, RZ ;  /* 0x000000f666bc7210 */ /* 0x080fe20007f1e0ff */
[-C--:B------:R-:W-:Y:S04]  /*5fc0*/  HMMA.16816.F32.BF16 R28, R184, R190.reuse, R28 ;  /* 0x000000beb81c723c */ /* 0x080fe8000004181c */
[-C--:B------:R-:W-:Y:S02]  /*5fd0*/  IADD3.X R189, R101, R247.reuse, RZ, P0, !PT ;  /* 0x000000f765bd7210 */ /* 0x080fe400007fe4ff */
[C---:B---3--:R-:W-:Y:S02]  /*5fe0*/  IADD3 R102, P0, R2.reuse, R246, RZ ;  /* 0x000000f602667210 */ /* 0x048fe40007f1e0ff */
[C---:B------:R-:W-:Y:S01]  /*5ff0*/  HMMA.16816.F32.BF16 R32, R176.reuse, R190, R32 ;  /* 0x000000beb020723c */ /* 0x040fe20000041820 */
[----:B------:R3:W-:Y:S03]  /*6000*/  LDGSTS.E.BYPASS.LTC128B.128 [R226+0x2100], [R188.64], !P4 ;  /* 0x02100000bce27fae */ /* 0x0007e6000e101d46 */
[----:B----4-:R-:W-:Y:S02]  /*6010*/  IADD3 R104, P1, R2, R248, RZ ;  /* 0x000000f802687210 */ /* 0x010fe40007f3e0ff */
[----:B-1----:R-:W-:Y:S02]  /*6020*/  IADD3.X R103, R0, R247, RZ, P0, !PT ;  /* 0x000000f700677210 */ /* 0x002fe400007fe4ff */
[-C--:B------:R-:W-:Y:S03]  /*6030*/  HMMA.16816.F32.BF16 R36, R176, R108.reuse, R36 ;  /* 0x0000006cb024723c */ /* 0x080fe60000041824 */
[----:B------:R-:W-:Y:S02]  /*6040*/  ISETP.GE.AND P0, PT, R245, 0x1, PT ;  /* 0x00000001f500780c */ /* 0x000fe40003f06270 */
[----:B-----5:R-:W-:Y:S02]  /*6050*/  IADD3 R192, P2, R2, R250, RZ ;  /* 0x000000fa02c07210 */ /* 0x020fe40007f5e0ff */
[C---:B------:R-:W-:Y:S01]  /*6060*/  IADD3.X R105, R0.reuse, R249, RZ, P1, !PT ;  /* 0x000000f900697210 */ /* 0x040fe20000ffe4ff */
[C---:B------:R-:W-:Y:S04]  /*6070*/  HMMA.16816.F32.BF16 R40, R184.reuse, R108, R40 ;  /* 0x0000006cb828723c */ /* 0x040fe80000041828 */
[----:B------:R-:W-:Y:S04]  /*6080*/  IADD3.X R193, R0, R251, RZ, P2, !PT ;  /* 0x000000fb00c17210 */ /* 0x000fe800017fe4ff */
[-C--:B------:R-:W-:Y:S01]  /*6090*/  HMMA.16816.F32.BF16 R44, R184, R110.reuse, R44 ;  /* 0x0000006eb82c723c */ /* 0x080fe2000004182c */
[----:B------:R1:W-:Y:S07]  /*60a0*/  LDGSTS.E.BYPASS.LTC128B.128 [R226+0x900], [R192.64], !P6 ;  /* 0x00900000c0e27fae */ /* 0x0003ee000f101d46 */
[C---:B------:R-:W-:Y:S01]  /*60b0*/  HMMA.16816.F32.BF16 R48, R176.reuse, R110, R48 ;  /* 0x0000006eb030723c */ /* 0x040fe20000041830 */
[----:B------:R4:W-:Y:S07]  /*60c0*/  LDGSTS.E.BYPASS.LTC128B.128 [R226+0x1900], [R104.64], !P5 ;  /* 0x0190000068e27fae */ /* 0x0009ee000e901d46 */
[-C--:B--2---:R-:W-:Y:S01]  /*60d0*/  HMMA.16816.F32.BF16 R52, R176, R180.reuse, R52 ;  /* 0x000000b4b034723c */ /* 0x084fe20000041834 */
[----:B------:R4:W-:Y:S07]  /*60e0*/  LDGSTS.E.BYPASS.LTC128B.128 [R226+0x2900], [R102.64], !P4 ;  /* 0x0290000066e27fae */ /* 0x0009ee000e101d46 */
[C---:B------:R-:W-:Y:S01]  /*60f0*/  HMMA.16816.F32.BF16 R56, R184.reuse, R180, R56 ;  /* 0x000000b4b838723c */ /* 0x040fe20000041838 */
[----:B---3--:R-:W-:Y:S07]  /*6100*/  LDSM.16.M88.4 R188, [R224+0x8100] ;  /* 0x00810000e0bc783b */ /* 0x008fee0000000200 */
[-C--:B------:R-:W-:Y:S01]  /*6110*/  HMMA.16816.F32.BF16 R60, R184, R182.reuse, R60 ;  /* 0x000000b6b83c723c */ /* 0x080fe2000004183c */
[----:B-1----:R-:W1:Y:S07]  /*6120*/  LDSM.16.M88.4 R192, [R220+0x4100] ;  /* 0x00410000dcc0783b */ /* 0x002e6e0000000200 */
[----:B------:R-:W-:Y:S01]  /*6130*/  HMMA.16816.F32.BF16 R64, R176, R182, R64 ;  /* 0x000000b6b040723c */ /* 0x000fe20000041840 */
[----:B------:R-:W2:Y:S08]  /*6140*/  LDSM.16.M88.4 R196, [R224+0x9100] ;  /* 0x00910000e0c4783b */ /* 0x000eb00000000200 */
[----:B------:R-:W0:Y:S08]  /*6150*/  LDGDEPBAR ;  /* 0x00000000000079af */ /* 0x000e300000000000 */
[----:B------:R-:W3:Y:S08]  /*6160*/  LDSM.16.M88.4 R108, [R220+0x4500] ;  /* 0x00450000dc6c783b */ /* 0x000ef00000000200 */
[----:B------:R-:W5:Y:S08]  /*6170*/  LDSM.16.M88.4 R200, [R220+0x4900] ;  /* 0x00490000dcc8783b */ /* 0x000f700000000200 */
[----:B------:R-:W4:Y:S01]  /*6180*/  LDSM.16.M88.4 R204, [R220+0x4d00] ;  /* 0x004d0000dccc783b */ /* 0x000f220000000200 */
[-C--:B-1----:R-:W-:Y:S07]  /*6190*/  HMMA.16816.F32.BF16 R4, R188, R192.reuse, R4 ;  /* 0x000000c0bc04723c */ /* 0x082fee0000041804 */
[----:B------:R-:W-:Y:S01]  /*61a0*/  LDSM.16.M88.4 R208, [R225+0x8100] ;  /* 0x00810000e1d0783b */ /* 0x000fe20000000200 */
[C---:B--2---:R-:W-:Y:S07]  /*61b0*/  HMMA.16816.F32.BF16 R8, R196.reuse, R192, R8 ;  /* 0x000000c0c408723c */ /* 0x044fee0000041808 */
[----:B------:R-:W1:Y:S01]  /*61c0*/  LDSM.16.M88.4 R212, [R223+0x1000] ;  /* 0x00100000dfd4783b */ /* 0x000e620000000200 */
[-C--:B------:R-:W-:Y:S07]  /*61d0*/  HMMA.16816.F32.BF16 R12, R196, R194.reuse, R12 ;  /* 0x000000c2c40c723c */ /* 0x080fee000004180c */
[----:B------:R-:W2:Y:S01]  /*61e0*/  LDSM.16.M88.4 R184, [R225+0x9100] ;  /* 0x00910000e1b8783b */ /* 0x000ea20000000200 */
[C---:B------:R-:W-:Y:S07]  /*61f0*/  HMMA.16816.F32.BF16 R16, R188.reuse, R194, R16 ;  /* 0x000000c2bc10723c */ /* 0x040fee0000041810 */
[----:B------:R-:W1:Y:S01]  /*6200*/  LDSM.16.M88.4 R176, [R223+0x1400] ;  /* 0x00140000dfb0783b */ /* 0x000e620000000200 */
[-C--:B---3--:R-:W-:Y:S07]  /*6210*/  HMMA.16816.F32.BF16 R20, R188, R108.reuse, R20 ;  /* 0x0000006cbc14723c */ /* 0x088fee0000041814 */
[----:B------:R-:W-:Y:S01]  /*6220*/  LDSM.16.M88.4 R180, [R223+0x1c00] ;  /* 0x001c0000dfb4783b */ /* 0x000fe20000000200 */
[C---:B------:R-:W-:Y:S07]  /*6230*/  HMMA.16816.F32.BF16 R24, R196.reuse, R108, R24 ;  /* 0x0000006cc418723c */ /* 0x040fee0000041818 */
[----:B------:R-:W-:Y:S01]  /*6240*/  LDSM.16.M88.4 R192, [R220+0x5100] ;  /* 0x00510000dcc0783b */ /* 0x000fe20000000200 */
[-C--:B------:R-:W-:Y:S07]  /*6250*/  HMMA.16816.F32.BF16 R28, R196, R110.reuse, R28 ;  /* 0x0000006ec41c723c */ /* 0x080fee000004181c */
[----:B------:R-:W-:Y:S01]  /*6260*/  LDSM.16.M88.4 R216, [R223+0x2000] ;  /* 0x00200000dfd8783b */ /* 0x000fe20000000200 */
[C---:B------:R-:W-:Y:S07]  /*6270*/  HMMA.16816.F32.BF16 R32, R188.reuse, R110, R32 ;  /* 0x0000006ebc20723c */ /* 0x040fee0000041820 */
[----:B------:R-:W3:Y:S01]  /*6280*/  LDSM.16.M88.4 R108, [R223+0x1800] ;  /* 0x00180000df6c783b */ /* 0x000ee20000000200 */
[-C--:B-----5:R-:W-:Y:S08]  /*6290*/  HMMA.16816.F32.BF16 R36, R188, R200.reuse, R36 ;  /* 0x000000c8bc24723c */ /* 0x0a0ff00000041824 */
[C---:B------:R-:W-:Y:S08]  /*62a0*/  HMMA.16816.F32.BF16 R40, R196.reuse, R200, R40 ;  /* 0x000000c8c428723c */ /* 0x040ff00000041828 */
[-C--:B------:R-:W-:Y:S08]  /*62b0*/  HMMA.16816.F32.BF16 R44, R196, R202.reuse, R44 ;  /* 0x000000cac42c723c */ /* 0x080ff0000004182c */
[C---:B------:R-:W-:Y:S01]  /*62c0*/  HMMA.16816.F32.BF16 R48, R188.reuse, R202, R48 ;  /* 0x000000cabc30723c */ /* 0x040fe20000041830 */
[----:B------:R-:W-:Y:S07]  /*62d0*/  LDSM.16.M88.4 R200, [R220+0x5500] ;  /* 0x00550000dcc8783b */ /* 0x000fee0000000200 */
[-C--:B----4-:R-:W-:Y:S08]  /*62e0*/  HMMA.16816.F32.BF16 R52, R188, R204.reuse, R52 ;  /* 0x000000ccbc34723c */ /* 0x090ff00000041834 */
[C---:B------:R-:W-:Y:S08]  /*62f0*/  HMMA.16816.F32.BF16 R56, R196.reuse, R204, R56 ;  /* 0x000000ccc438723c */ /* 0x040ff00000041838 */
[-C--:B------:R-:W-:Y:S01]  /*6300*/  HMMA.16816.F32.BF16 R60, R196, R206.reuse, R60 ;  /* 0x000000cec43c723c */ /* 0x080fe2000004183c */
[----:B------:R-:W-:Y:S07]  /*6310*/  LDSM.16.M88.4 R196, [R224+0xb100] ;  /* 0x00b10000e0c4783b */ /* 0x000fee0000000200 */
[----:B------:R-:W-:Y:S01]  /*6320*/  HMMA.16816.F32.BF16 R64, R188, R206, R64 ;  /* 0x000000cebc40723c */ /* 0x000fe20000041840 */
[----:B------:R-:W4:Y:S07]  /*6330*/  LDSM.16.M88.4 R188, [R224+0xa100] ;  /* 0x00a10000e0bc783b */ /* 0x000f2e0000000200 */
[-C--:B-1----:R-:W-:Y:S01]  /*6340*/  HMMA.16816.F32.BF16 R4, R208, R212.reuse, R4 ;  /* 0x000000d4d004723c */ /* 0x082fe20000041804 */
[----:B------:R-:W1:Y:S07]  /*6350*/  LDSM.16.M88.4 R204, [R220+0x5900] ;  /* 0x00590000dccc783b */ /* 0x000e6e0000000200 */
[C---:B--2---:R-:W-:Y:S08]  /*6360*/  HMMA.16816.F32.BF16 R8, R184.reuse, R212, R8 ;  /* 0x000000d4b808723c */ /* 0x044ff00000041808 */
[-C--:B------:R-:W-:Y:S08]  /*6370*/  HMMA.16816.F32.BF16 R12, R184, R214.reuse, R12 ;  /* 0x000000d6b80c723c */ /* 0x080ff0000004180c */
[C---:B------:R-:W-:Y:S01]  /*6380*/  HMMA.16816.F32.BF16 R16, R208.reuse, R214, R16 ;  /* 0x000000d6d010723c */ /* 0x040fe20000041810 */
[----:B------:R-:W2:Y:S07]  /*6390*/  LDSM.16.M88.4 R212, [R220+0x5d00] ;  /* 0x005d0000dcd4783b */ /* 0x000eae0000000200 */
[-C--:B------:R-:W-:Y:S08]  /*63a0*/  HMMA.16816.F32.BF16 R20, R208, R176.reuse, R20 ;  /* 0x000000b0d014723c */ /* 0x080ff00000041814 */
[C---:B------:R-:W-:Y:S08]  /*63b0*/  HMMA.16816.F32.BF16 R24, R184.reuse, R176, R24 ;  /* 0x000000b0b818723c */ /* 0x040ff00000041818 */
[-C--:B------:R-:W-:Y:S08]  /*63c0*/  HMMA.16816.F32.BF16 R28, R184, R178.reuse, R28 ;  /* 0x000000b2b81c723c */ /* 0x080ff0000004181c */
[C---:B------:R-:W-:Y:S01]  /*63d0*/  HMMA.16816.F32.BF16 R32, R208.reuse, R178, R32 ;  /* 0x000000b2d020723c */ /* 0x040fe20000041820 */
[----:B------:R-:W5:Y:S07]  /*63e0*/  LDSM.16.M88.4 R176, [R225+0xa100] ;  /* 0x00a10000e1b0783b */ /* 0x000f6e0000000200 */
[-C--:B---3--:R-:W-:Y:S08]  /*63f0*/  HMMA.16816.F32.BF16 R36, R208, R108.reuse, R36 ;  /* 0x0000006cd024723c */ /* 0x088ff00000041824 */
[C---:B------:R-:W-:Y:S08]  /*6400*/  HMMA.16816.F32.BF16 R40, R184.reuse, R108, R40 ;  /* 0x0000006cb828723c */ /* 0x040ff00000041828 */
[-C--:B------:R-:W-:Y:S08]  /*6410*/  HMMA.16816.F32.BF16 R44, R184, R110.reuse, R44 ;  /* 0x0000006eb82c723c */ /* 0x080ff0000004182c */
[C---:B------:R-:W-:Y:S01]  /*6420*/  HMMA.16816.F32.BF16 R48, R208.reuse, R110, R48 ;  /* 0x0000006ed030723c */ /* 0x040fe20000041830 */
[----:B------:R-:W3:Y:S07]  /*6430*/  LDSM.16.M88.4 R108, [R225+0xb100] ;  /* 0x00b10000e16c783b */ /* 0x000eee0000000200 */
[-C--:B------:R-:W-:Y:S08]  /*6440*/  HMMA.16816.F32.BF16 R52, R208, R180.reuse, R52 ;  /* 0x000000b4d034723c */ /* 0x080ff00000041834 */
[C---:B------:R-:W-:Y:S08]  /*6450*/  HMMA.16816.F32.BF16 R56, R184.reuse, R180, R56 ;  /* 0x000000b4b838723c */ /* 0x040ff00000041838 */
[-C--:B------:R-:W-:Y:S08]  /*6460*/  HMMA.16816.F32.BF16 R60, R184, R182.reuse, R60 ;  /* 0x000000b6b83c723c */ /* 0x080ff0000004183c */
[----:B------:R-:W-:Y:S08]  /*6470*/  HMMA.16816.F32.BF16 R64, R208, R182, R64 ;  /* 0x000000b6d040723c */ /* 0x000ff00000041840 */
[-C--:B----4-:R-:W-:Y:S08]  /*6480*/  HMMA.16816.F32.BF16 R4, R188, R192.reuse, R4 ;  /* 0x000000c0bc04723c */ /* 0x090ff00000041804 */
[C---:B------:R-:W-:Y:S08]  /*6490*/  HMMA.16816.F32.BF16 R8, R196.reuse, R192, R8 ;  /* 0x000000c0c408723c */ /* 0x040ff00000041808 */
[-C--:B------:R-:W-:Y:S08]  /*64a0*/  HMMA.16816.F32.BF16 R12, R196, R194.reuse, R12 ;  /* 0x000000c2c40c723c */ /* 0x080ff0000004180c */
[C---:B------:R-:W-:Y:S08]  /*64b0*/  HMMA.16816.F32.BF16 R16, R188.reuse, R194, R16 ;  /* 0x000000c2bc10723c */ /* 0x040ff00000041810 */
[-C--:B------:R-:W-:Y:S08]  /*64c0*/  HMMA.16816.F32.BF16 R20, R188, R200.reuse, R20 ;  /* 0x000000c8bc14723c */ /* 0x080ff00000041814 */
[C---:B------:R-:W-:Y:S08]  /*64d0*/  HMMA.16816.F32.BF16 R24, R196.reuse, R200, R24 ;  /* 0x000000c8c418723c */ /* 0x040ff00000041818 */
[-C--:B------:R-:W-:Y:S08]  /*64e0*/  HMMA.16816.F32.BF16 R28, R196, R202.reuse, R28 ;  /* 0x000000cac41c723c */ /* 0x080ff0000004181c */
[C---:B------:R-:W-:Y:S08]  /*64f0*/  HMMA.16816.F32.BF16 R32, R188.reuse, R202, R32 ;  /* 0x000000cabc20723c */ /* 0x040ff00000041820 */
[-C--:B-1----:R-:W-:Y:S08]  /*6500*/  HMMA.16816.F32.BF16 R36, R188, R204.reuse, R36 ;  /* 0x000000ccbc24723c */ /* 0x082ff00000041824 */
[C---:B------:R-:W-:Y:S08]  /*6510*/  HMMA.16816.F32.BF16 R40, R196.reuse, R204, R40 ;  /* 0x000000ccc428723c */ /* 0x040ff00000041828 */
[-C--:B------:R-:W-:Y:S08]  /*6520*/  HMMA.16816.F32.BF16 R44, R196, R206.reuse, R44 ;  /* 0x000000cec42c723c */ /* 0x080ff0000004182c */
[C---:B------:R-:W-:Y:S08]  /*6530*/  HMMA.16816.F32.BF16 R48, R188.reuse, R206, R48 ;  /* 0x000000cebc30723c */ /* 0x040ff00000041830 */
[-C--:B--2---:R-:W-:Y:S08]  /*6540*/  HMMA.16816.F32.BF16 R52, R188, R212.reuse, R52 ;  /* 0x000000d4bc34723c */ /* 0x084ff00000041834 */
[C---:B------:R-:W-:Y:S08]  /*6550*/  HMMA.16816.F32.BF16 R56, R196.reuse, R212, R56 ;  /* 0x000000d4c438723c */ /* 0x040ff00000041838 */
[-C--:B------:R-:W-:Y:S08]  /*6560*/  HMMA.16816.F32.BF16 R60, R196, R214.reuse, R60 ;  /* 0x000000d6c43c723c */ /* 0x080ff0000004183c */
[----:B------:R-:W-:Y:S08]  /*6570*/  HMMA.16816.F32.BF16 R64, R188, R214, R64 ;  /* 0x000000d6bc40723c */ /* 0x000ff00000041840 */
[-C--:B-----5:R-:W-:Y:S08]  /*6580*/  HMMA.16816.F32.BF16 R4, R176, R216.reuse, R4 ;  /* 0x000000d8b004723c */ /* 0x0a0ff00000041804 */
[C---:B---3--:R-:W-:Y:S08]  /*6590*/  HMMA.16816.F32.BF16 R8, R108.reuse, R216, R8 ;  /* 0x000000d86c08723c */ /* 0x048ff00000041808 */
        /* <DEDUP_REMOVED lines=21> */
[----:B----4-:R-:W4:Y:S09]  /*66f0*/  LDSM.16.M88.4 R4, [R223+0x2400] ;  /* 0x00240000df04783b */ /* 0x010f320000000200 */
[----:B------:R-:W1:Y:S10]  /*6700*/  MUFU.TANH R185, R10 ;  /* 0x0000000a00b97308 */ /* 0x000e740000002400 */
[----:B------:R5:W1:Y:S10]  /*6710*/  MUFU.TANH R192, R11 ;  /* 0x0000000b00c07308 */ /* 0x000a740000002400 */
[----:B------:R1:W1:Y:S10]  /*6720*/  MUFU.TANH R190, R14 ;  /* 0x0000000e00be7308 */ /* 0x0002740000002400 */
[----:B------:R2:W2:Y:S01]  /*6730*/  MUFU.TANH R189, R15 ;  /* 0x0000000f00bd7308 */ /* 0x0004a20000002400 */
[----:B-----5:R-:W5:Y:S01]  /*6740*/  LDSM.16.M88.4 R8, [R223+0x2800] ;  /* 0x00280000df08783b */ /* 0x020f620000000200 */
[-C--:B----4-:R-:W-:Y:S08]  /*6750*/  HMMA.16816.F32.BF16 R20, R176, R4.reuse, R20 ;  /* 0x00000004b014723c */ /* 0x090ff00000041814 */
[----:B------:R4:W3:Y:S01]  /*6760*/  MUFU.TANH R180, R16 ;  /* 0x0000001000b47308 */ /* 0x0008e20000002400 */
[C---:B------:R-:W-:Y:S04]  /*6770*/  HMMA.16816.F32.BF16 R24, R108.reuse, R4, R24 ;  /* 0x000000046c18723c */ /* 0x040fe80000041818 */
[----:B-1----:R-:W-:Y:S05]  /*6780*/  FMUL.FTZ R14, R17, c[0x0][0x320] ;  /* 0x0000c800110e7a20 */ /* 0x002fea0000410000 */
[----:B------:R1:W1:Y:S01]  /*6790*/  MUFU.TANH R184, R12 ;  /* 0x0000000c00b87308 */ /* 0x0002620000002400 */
[-C--:B------:R-:W-:Y:S03]  /*67a0*/  HMMA.16816.F32.BF16 R28, R108, R6.reuse, R28 ;  /* 0x000000066c1c723c */ /* 0x080fe6000004181c */
[----:B--2---:R-:W-:Y:S05]  /*67b0*/  FMUL.FTZ R15, R18, c[0x0][0x320] ;  /* 0x0000c800120f7a20 */ /* 0x004fea0000410000 */
[C---:B------:R-:W-:Y:S01]  /*67c0*/  HMMA.16816.F32.BF16 R32, R176.reuse, R6, R32 ;  /* 0x00000006b020723c */ /* 0x040fe20000041820 */
[----:B------:R2:W1:Y:S01]  /*67d0*/  MUFU.TANH R183, R13 ;  /* 0x0000000d00b77308 */ /* 0x0004620000002400 */
[----:B------:R-:W1:Y:S01]  /*67e0*/  LDSM.16.M88.4 R4, [R223+0x2c00] ;  /* 0x002c0000df04783b */ /* 0x000e620000000200 */
[----:B------:R-:W-:Y:S04]  /*67f0*/  DEPBAR.LE SB0, 0x0 ;  /* 0x000080000000791a */ /* 0x000fe80000000000 */
[----:B----4-:R-:W-:Y:S02]  /*6800*/  FMUL.FTZ R16, R19, c[0x0][0x320] ;  /* 0x0000c80013107a20 */ /* 0x010fe40000410000 */
[----:B------:R-:W-:Y:S02]  /*6810*/  FMUL.FTZ R20, R20, c[0x0][0x320] ;  /* 0x0000c80014147a20 */ /* 0x000fe40000410000 */
[----:B------:R-:W4:Y:S01]  /*6820*/  MUFU.TANH R14, R14 ;  /* 0x0000000e000e7308 */ /* 0x000f220000002400 */
        /* <DEDUP_REMOVED lines=67> */
[----:B------:R-:W-:Y:S03]  /*6c60*/  FMUL.FTZ R67, R67, c[0x0][0x320] ;  /* 0x0000c80043437a20 */ /* 0x000fe60000410000 */
        /* <DEDUP_REMOVED lines=39> */
.L_x_34:
[----:B------:R-:W-:Y:S01]  /*6ee0*/  FMNMX.FTZ R0, R181, R3, !PT ;  /* 0x00000003b5007209 */ /* 0x000fe20007810000 */
[----:B------:R-:W-:Y:S01]  /*6ef0*/  STL [R1+0x30], R220 ;  /* 0x000030dc01007387 */ /* 0x000fe20000100800 */
        /* <DEDUP_REMOVED lines=26> */
[----:B--2---:R-:W-:Y:S02]  /*70a0*/  FMNMX.FTZ R4, R182, R100, !PT ;  /* 0x00000064b6047209 */ /* 0x004fe40007810000 */
        /* <DEDUP_REMOVED lines=9> */
[----:B------:R-:W1:Y:S01]  /*7140*/  SHFL.BFLY PT, R7, R0, 0x2, 0x1f ;  /* 0x0c401f0000077f89 */ /* 0x000e6200000e0000 */
        /* <DEDUP_REMOVED lines=8> */
[----:B------:R-:W2:Y:S01]  /*71d0*/  SHFL.BFLY PT, R103, R2, 0x2, 0x1f ;  /* 0x0c401f0002677f89 */ /* 0x000ea200000e0000 */
        /* <DEDUP_REMOVED lines=12> */
[----:B-1----:R-:W-:Y:S02]  /*72a0*/  FMNMX.FTZ R0, R0, R7, !PT ;  /* 0x0000000700007209 */ /* 0x002fe40007810000 */
[----:B--2---:R-:W-:Y:S02]  /*72b0*/  FMNMX.FTZ R103, R2, R103, !PT ;  /* 0x0000006702677209 */ /* 0x004fe40007810000 */
[----:B------:R-:W-:Y:S01]  /*72c0*/  FMNMX.FTZ R2, R229, R5, !PT ;  /* 0x00000005e5027209 */ /* 0x000fe20007810000 */
[----:B------:R-:W1:Y:S01]  /*72d0*/  SHFL.BFLY PT, R105, R0, 0x1, 0x1f ;  /* 0x0c201f0000697f89 */ /* 0x000e6200000e0000 */
[----:B------:R-:W-:Y:S02]  /*72e0*/  FMNMX.FTZ R4, R237, R4, !PT ;  /* 0x00000004ed047209 */ /* 0x000fe40007810000 */
[----:B------:R-:W-:Y:S02]  /*72f0*/  FMNMX.FTZ R2, R232, R2, !PT ;  /* 0x00000002e8027209 */ /* 0x000fe40007810000 */
[----:B------:R-:W-:Y:S02]  /*7300*/  FMNMX.FTZ R4, R238, R4, !PT ;  /* 0x00000004ee047209 */ /* 0x000fe40007810000 */
[----:B------:R-:W-:Y:S01]  /*7310*/  FMNMX.FTZ R2, R233, R2, !PT ;  /* 0x00000002e9027209 */ /* 0x000fe20007810000 */
[----:B------:R-:W2:Y:S01]  /*7320*/  SHFL.BFLY PT, R5, R103, 0x1, 0x1f ;  /* 0x0c201f0067057f89 */ /* 0x000ea200000e0000 */
[----:B------:R-:W-:Y:S02]  /*7330*/  FMNMX.FTZ R4, R179, R4, !PT ;  /* 0x00000004b3047209 */ /* 0x000fe40007810000 */
[----:B------:R-:W-:Y:S02]  /*7340*/  ISETP.GT.AND P0, PT, R245, RZ, PT ;  /* 0x000000fff500720c */ /* 0x000fe40003f04270 */
[----:B------:R-:W-:Y:S05]  /*7350*/  FMNMX.FTZ R4, R234, R4, !PT ;  /* 0x00000004ea047209 */ /* 0x000fea0007810000 */
[----:B------:R-:W3:Y:S01]  /*7360*/  SHFL.BFLY PT, R6, R4, 0x2, 0x1f ;  /* 0x0c401f0004067f89 */ /* 0x000ee200000e0000 */
[----:B-1----:R-:W-:Y:S05]  /*7370*/  FMNMX.FTZ R105, R0, R105, !PT ;  /* 0x0000006900697209 */ /* 0x002fea0007810000 */
[C---:B------:R-:W-:Y:S01]  /*7380*/  FADD.FTZ R0, -R105.reuse, R3 ;  /* 0x0000000369007221 */ /* 0x040fe20000010100 */
[----:B------:R-:W-:Y:S01]  /*7390*/  FMNMX.FTZ R3, R242, R2, !PT ;  /* 0x00000002f2037209 */ /* 0x000fe20007810000 */
[----:B------:R-:W-:Y:S01]  /*73a0*/  FMUL.FTZ R110, R105, c[0x0][0x2d0] ;  /* 0x0000b400696e7a20 */ /* 0x000fe20000410000 */
[----:B--2---:R-:W-:Y:S01]  /*73b0*/  FMNMX.FTZ R103, R103, R5, !PT ;  /* 0x0000000567677209 */ /* 0x004fe20007810000 */
[----:B------:R-:W-:Y:S01]  /*73c0*/  FMUL.FTZ R2, R0, c[0x0][0x2d0] ;  /* 0x0000b40000027a20 */ /* 0x000fe20000410000 */
[----:B------:R-:W-:Y:S01]  /*73d0*/  FMNMX.FTZ R0, R243, R3, !PT ;  /* 0x00000003f3007209 */ /* 0x000fe20007810000 */
[--C-:B------:R-:W-:Y:S02]  /*73e0*/  FFMA.FTZ R40, R194, c[0x0][0x2d0], -R110.reuse ;  /* 0x0000b400c2287a23 */ /* 0x100fe4000001086e */
[----:B------:R-:W1:Y:S01]  /*73f0*/  MUFU.EX2 R102, R2 ;  /* 0x0000000200667308 */ /* 0x000e620000000800 */
[----:B------:R-:W-:Y:S01]  /*7400*/  FMNMX.FTZ R0, R108, R0, !PT ;  /* 0x000000006c007209 */ /* 0x000fe20007810000 */
[----:B------:R-:W-:Y:S02]  /*7410*/  FMUL.FTZ R176, R103, c[0x0][0x2d0] ;  /* 0x0000b40067b07a20 */ /* 0x000fe40000410000 */
[--C-:B------:R-:W-:Y:S01]  /*7420*/  FFMA.FTZ R56, R195, c[0x0][0x2d0], -R110.reuse ;  /* 0x0000b400c3387a23 */ /* 0x100fe2000001086e */
[----:B------:R-:W-:Y:S02]  /*7430*/  FMNMX.FTZ R0, R109, R0, !PT ;  /* 0x000000006d007209 */ /* 0x000fe40007810000 */
[----:B---3--:R-:W-:Y:S03]  /*7440*/  FMNMX.FTZ R4, R4, R6, !PT ;  /* 0x0000000604047209 */ /* 0x008fe60007810000 */
[----:B------:R-:W2:Y:S08]  /*7450*/  SHFL.BFLY PT, R3, R0, 0x2, 0x1f ;  /* 0x0c401f0000037f89 */ /* 0x000eb000000e0000 */
[----:B------:R-:W3:Y:S01]  /*7460*/  SHFL.BFLY PT, R104, R4, 0x1, 0x1f ;  /* 0x0c201f0004687f89 */ /* 0x000ee200000e0000 */
[C---:B-1----:R-:W-:Y:S02]  /*7470*/  FMUL.FTZ R17, R102.reuse, R125 ;  /* 0x0000007d66117220 */ /* 0x042fe40000410000 */
[C---:B------:R-:W-:Y:S02]  /*7480*/  FMUL.FTZ R32, R102.reuse, R140 ;  /* 0x0000008c66207220 */ /* 0x040fe40000410000 */
[C---:B------:R-:W-:Y:S02]  /*7490*/  FMUL.FTZ R33, R102.reuse, R141 ;  /* 0x0000008d66217220 */ /* 0x040fe40000410000 */
[C---:B------:R-:W-:Y:S02]  /*74a0*/  FMUL.FTZ R49, R102.reuse, R157 ;  /* 0x0000009d66317220 */ /* 0x040fe40000410000 */
[----:B------:R-:W-:Y:S01]  /*74b0*/  FMUL.FTZ R65, R102, R173 ;  /* 0x000000ad66417220 */ /* 0x000fe20000410000 */
[----:B--2---:R-:W-:Y:S01]  /*74c0*/  FMNMX.FTZ R0, R0, R3, !PT ;  /* 0x0000000300007209 */ /* 0x004fe20007810000 */
[--C-:B------:R-:W-:Y:S02]  /*74d0*/  FFMA.FTZ R3, R14, c[0x0][0x2d0], -R110.reuse ;  /* 0x0000b4000e037a23 */ /* 0x100fe4000001086e */
[C---:B------:R-:W-:Y:S02]  /*74e0*/  FMUL.FTZ R68, R102.reuse, R68 ;  /* 0x0000004466447220 */ /* 0x040fe40000410000 */
[----:B------:R1:W-:Y:S01]  /*74f0*/  MUFU.EX2 R8, R3 ;  /* 0x0000000300087308 */ /* 0x0003e20000000800 */
[----:B------:R-:W-:Y:S01]  /*7500*/  FMUL.FTZ R69, R102, R69 ;  /* 0x0000004566457220 */ /* 0x000fe20000410000 */
[----:B---3--:R-:W-:Y:S01]  /*7510*/  FMNMX.FTZ R104, R4, R104, !PT ;  /* 0x0000006804687209 */ /* 0x008fe20007810000 */
[----:B------:R-:W-:Y:S02]  /*7520*/  FFMA.FTZ R4, R181, c[0x0][0x2d0], -R110 ;  /* 0x0000b400b5047a23 */ /* 0x000fe4000001086e */
[----:B------:R-:W-:Y:S02]  /*7530*/  FMUL.FTZ R80, R102, R80 ;  /* 0x0000005066507220 */ /* 0x000fe40000410000 */
[C---:B------:R-:W-:Y:S02]  /*7540*/  FMUL.FTZ R111, R104.reuse, c[0x0][0x2d0] ;  /* 0x0000b400686f7a20 */ /* 0x040fe40000410000 */
[----:B------:R-:W-:Y:S01]  /*7550*/  FADD.FTZ R2, -R104, R100 ;  /* 0x0000006468027221 */ /* 0x000fe20000010100 */
[----:B------:R-:W-:Y:S01]  /*7560*/  MUFU.EX2 R181, R4 ;  /* 0x0000000400b57308 */ /* 0x000fe20000000800 */
[--C-:B------:R-:W-:Y:S02]  /*7570*/  FFMA.FTZ R44, R197, c[0x0][0x2d0], -R111.reuse ;  /* 0x0000b400c52c7a23 */ /* 0x100fe4000001086f */
[----:B------:R-:W-:Y:S02]  /*7580*/  FMUL.FTZ R2, R2, c[0x0][0x2d0] ;  /* 0x0000b40002027a20 */ /* 0x000fe40000410000 */
[--C-:B------:R-:W-:Y:S02]  /*7590*/  FFMA.FTZ R48, R199, c[0x0][0x2d0], -R111.reuse ;  /* 0x0000b400c7307a23 */ /* 0x100fe4000001086f */
[--C-:B------:R-:W-:Y:S02]  /*75a0*/  FFMA.FTZ R60, R198, c[0x0][0x2d0], -R111.reuse ;  /* 0x0000b400c63c7a23 */ /* 0x100fe4000001086f */
[--C-:B------:R-:W-:Y:S01]  /*75b0*/  FFMA.FTZ R64, R200, c[0x0][0x2d0], -R111.reuse ;  /* 0x0000b400c8407a23 */ /* 0x100fe2000001086f */
[----:B------:R2:W3:Y:S01]  /*75c0*/  MUFU.EX2 R101, R2 ;  /* 0x0000000200657308 */ /* 0x0004e20000000800 */
[----:B------:R-:W-:Y:S02]  /*75d0*/  FMUL.FTZ R81, R102, R81 ;  /* 0x0000005166517220 */ /* 0x000fe40000410000 */
[--C-:B-1----:R-:W-:Y:S02]  /*75e0*/  FFMA.FTZ R3, R182, c[0x0][0x2d0], -R111.reuse ;  /* 0x0000b400b6037a23 */ /* 0x102fe4000001086f */
[C---:B------:R-:W-:Y:S02]  /*75f0*/  FMUL.FTZ R84, R102.reuse, R84 ;  /* 0x0000005466547220 */ /* 0x040fe40000410000 */
[C---:B------:R-:W-:Y:S02]  /*7600*/  FMUL.FTZ R85, R102.reuse, R85 ;  /* 0x0000005566557220 */ /* 0x040fe40000410000 */
[C---:B------:R-:W-:Y:S01]  /*7610*/  FMUL.FTZ R96, R102.reuse, R96 ;  /* 0x0000006066607220 */ /* 0x040fe20000410000 */
[----:B------:R1:W4:Y:S01]  /*7620*/  MUFU.EX2 R10, R3 ;  /* 0x00000003000a7308 */ /* 0x0003220000000800 */
[----:B------:R-:W-:Y:S09]  /*7630*/  FMUL.FTZ R97, R102, R97 ;  /* 0x0000006166617220 */ /* 0x000ff20000410000 */
[----:B------:R4:W-:Y:S01]  /*7640*/  MUFU.EX2 R140, R64 ;  /* 0x00000040008c7308 */ /* 0x0009e20000000800 */
[----:B--2---:R-:W-:Y:S02]  /*7650*/  FADD.FTZ R2, -R103, R106 ;  /* 0x0000006a67027221 */ /* 0x004fe40000010100 */
[C---:B---3--:R-:W-:Y:S02]  /*7660*/  FMUL.FTZ R7, R101.reuse, R119 ;  /* 0x0000007765077220 */ /* 0x048fe40000410000 */
[----:B------:R-:W-:Y:S02]  /*7670*/  FMUL.FTZ R2, R2, c[0x0][0x2d0] ;  /* 0x0000b40002027a20 */ /* 0x000fe40000410000 */
[C---:B------:R-:W-:Y:S03]  /*7680*/  FMUL.FTZ R18, R101.reuse, R126 ;  /* 0x0000007e65127220 */ /* 0x040fe60000410000 */
[----:B------:R2:W3:Y:S01]  /*7690*/  MUFU.EX2 R100, R2 ;  /* 0x0000000200647308 */ /* 0x0004e20000000800 */
[C---:B------:R-:W-:Y:S02]  /*76a0*/  FMUL.FTZ R19, R101.reuse, R127 ;  /* 0x0000007f65137220 */ /* 0x040fe40000410000 */
[--C-:B-1----:R-:W-:Y:S01]  /*76b0*/  FFMA.FTZ R3, R188, c[0x0][0x2d0], -R111.reuse ;  /* 0x0000b400bc037a23 */ /* 0x102fe2000001086f */
[----:B----4-:R-:W-:Y:S01]  /*76c0*/  MOV R188, R10 ;  /* 0x0000000a00bc7202 */ /* 0x010fe20000000f00 */
[----:B------:R-:W-:Y:S02]  /*76d0*/  FFMA.FTZ R106, R202, c[0x0][0x2d0], -R176 ;  /* 0x0000b400ca6a7a23 */ /* 0x000fe400000108b0 */
[C---:B------:R-:W-:Y:S02]  /*76e0*/  FMUL.FTZ R35, R101.reuse, R143 ;  /* 0x0000008f65237220 */ /* 0x040fe40000410000 */
[C---:B------:R-:W-:Y:S01]  /*76f0*/  FMUL.FTZ R34, R101.reuse, R142 ;  /* 0x0000008e65227220 */ /* 0x040fe20000410000 */
[----:B------:R1:W-:Y:S01]  /*7700*/  MUFU.EX2 R220, R3 ;  /* 0x0000000300dc7308 */ /* 0x0003e20000000800 */
[C---:B------:R-:W-:Y:S02]  /*7710*/  FMUL.FTZ R50, R101.reuse, R158 ;  /* 0x0000009e65327220 */ /* 0x040fe40000410000 */
[C---:B------:R-:W-:Y:S02]  /*7720*/  FMUL.FTZ R51, R101.reuse, R159 ;  /* 0x0000009f65337220 */ /* 0x040fe40000410000 */
[----:B------:R-:W-:Y:S02]  /*7730*/  FMUL.FTZ R64, R102, R172 ;  /* 0x000000ac66407220 */ /* 0x000fe40000410000 */
[C---:B------:R-:W-:Y:S02]  /*7740*/  FMUL.FTZ R66, R101.reuse, R174 ;  /* 0x000000ae65427220 */ /* 0x040fe40000410000 */
[C---:B------:R-:W-:Y:S02]  /*7750*/  FMUL.FTZ R67, R101.reuse, R175 ;  /* 0x000000af65437220 */ /* 0x040fe40000410000 */
[C---:B------:R-:W-:Y:S01]  /*7760*/  FMUL.FTZ R70, R101.reuse, R70 ;  /* 0x0000004665467220 */ /* 0x040fe20000410000 */
[----:B------:R-:W-:Y:S01]  /*7770*/  LDSM.16.MT88.4 R172, [R222+0x1d00] ;  /* 0x001d0000deac783b */ /* 0x000fe20000004200 */
[----:B------:R-:W-:Y:S02]  /*7780*/  FMUL.FTZ R71, R101, R71 ;  /* 0x0000004765477220 */ /* 0x000fe40000410000 */
[--C-:B--2---:R-:W-:Y:S02]  /*7790*/  FFMA.FTZ R2, R186, c[0x0][0x2d0], -R110.reuse ;  /* 0x0000b400ba027a23 */ /* 0x104fe4000001086e */
[C---:B---3--:R-:W-:Y:S02]  /*77a0*/  FMUL.FTZ R12, R100.reuse, R120 ;  /* 0x00000078640c7220 */ /* 0x048fe40000410000 */
[----:B------:R2:W-:Y:S01]  /*77b0*/  MUFU.EX2 R186, R2 ;  /* 0x0000000200ba7308 */ /* 0x0005e20000000800 */
[C---:B------:R-:W-:Y:S02]  /*77c0*/  FMUL.FTZ R13, R100.reuse, R121 ;  /* 0x00000079640d7220 */ /* 0x040fe40000410000 */
[C---:B------:R-:W-:Y:S02]  /*77d0*/  FMUL.FTZ R24, R100.reuse, R132 ;  /* 0x0000008464187220 */ /* 0x040fe40000410000 */
[--C-:B-1----:R-:W-:Y:S02]  /*77e0*/  FFMA.FTZ R3, R15, c[0x0][0x2d0], -R111.reuse ;  /* 0x0000b4000f037a23 */ /* 0x102fe4000001086f */
[C---:B------:R-:W-:Y:S02]  /*77f0*/  FMUL.FTZ R25, R100.reuse, R133 ;  /* 0x0000008564197220 */ /* 0x040fe40000410000 */
[C---:B------:R-:W-:Y:S01]  /*7800*/  FMUL.FTZ R41, R100.reuse, R149 ;  /* 0x0000009564297220 */ /* 0x040fe20000410000 */
[----:B------:R1:W-:Y:S01]  /*7810*/  MUFU.EX2 R6, R3 ;  /* 0x0000000300067308 */ /* 0x0003e20000000800 */
[C---:B------:R-:W-:Y:S02]  /*7820*/  FMUL.FTZ R45, R100.reuse, R153 ;  /* 0x00000099642d7220 */ /* 0x040fe40000410000 */
[C---:B------:R-:W-:Y:S02]  /*7830*/  FMUL.FTZ R57, R100.reuse, R165 ;  /* 0x000000a564397220 */ /* 0x040fe40000410000 */
[C---:B------:R-:W-:Y:S02]  /*7840*/  FMUL.FTZ R61, R100.reuse, R169 ;  /* 0x000000a9643d7220 */ /* 0x040fe40000410000 */
[C---:B------:R-:W-:Y:S02]  /*7850*/  FMUL.FTZ R72, R100.reuse, R72 ;  /* 0x0000004864487220 */ /* 0x040fe40000410000 */
[C---:B------:R-:W-:Y:S01]  /*7860*/  FMUL.FTZ R73, R100.reuse, R73 ;  /* 0x0000004964497220 */ /* 0x040fe20000410000 */
[----:B------:R3:W-:Y:S01]  /*7870*/  MUFU.EX2 R149, R48 ;  /* 0x0000003000957308 */ /* 0x0007e20000000800 */
[C---:B------:R-:W-:Y:S02]  /*7880*/  FMUL.FTZ R76, R100.reuse, R76 ;  /* 0x0000004c644c7220 */ /* 0x040fe40000410000 */
[----:B------:R-:W-:Y:S02]  /*7890*/  FMUL.FTZ R77, R100, R77 ;  /* 0x0000004d644d7220 */ /* 0x000fe40000410000 */
[----:B--2---:R-:W-:Y:S02]  /*78a0*/  FFMA.FTZ R2, R180, c[0x0][0x2d0], -R110 ;  /* 0x0000b400b4027a23 */ /* 0x004fe4000001086e */
[C---:B------:R-:W-:Y:S02]  /*78b0*/  FMUL.FTZ R82, R101.reuse, R82 ;  /* 0x0000005265527220 */ /* 0x040fe40000410000 */
[C---:B------:R-:W-:Y:S01]  /*78c0*/  FMUL.FTZ R83, R101.reuse, R83 ;  /* 0x0000005365537220 */ /* 0x040fe20000410000 */
[----:B------:R2:W4:Y:S01]  /*78d0*/  MUFU.EX2 R9, R2 ;  /* 0x0000000200097308 */ /* 0x0005220000000800 */
[C---:B------:R-:W-:Y:S02]  /*78e0*/  FMUL.FTZ R86, R101.reuse, R86 ;  /* 0x0000005665567220 */ /* 0x040fe40000410000 */
[----:B------:R-:W-:Y:S02]  /*78f0*/  FMUL.FTZ R87, R101, R87 ;  /* 0x0000005765577220 */ /* 0x000fe40000410000 */
[--C-:B-1----:R-:W-:Y:S02]  /*7900*/  FFMA.FTZ R3, R187, c[0x0][0x2d0], -R176.reuse ;  /* 0x0000b400bb037a23 */ /* 0x102fe400000108b0 */
[C---:B------:R-:W-:Y:S02]  /*7910*/  FMUL.FTZ R88, R100.reuse, R88 ;  /* 0x0000005864587220 */ /* 0x040fe40000410000 */
[C---:B------:R-:W-:Y:S01]  /*7920*/  FMUL.FTZ R89, R100.reuse, R89 ;  /* 0x0000005964597220 */ /* 0x040fe20000410000 */
[----:B------:R1:W-:Y:S01]  /*7930*/  MUFU.EX2 R182, R3 ;  /* 0x0000000300b67308 */ /* 0x0003e20000000800 */
[C---:B------:R-:W-:Y:S02]  /*7940*/  FMUL.FTZ R92, R100.reuse, R92 ;  /* 0x0000005c645c7220 */ /* 0x040fe40000410000 */
[----:B------:R-:W-:Y:S02]  /*7950*/  FMUL.FTZ R93, R100, R93 ;  /* 0x0000005d645d7220 */ /* 0x000fe40000410000 */
[----:B---3--:R-:W-:Y:S02]  /*7960*/  FMUL.FTZ R48, R102, R156 ;  /* 0x0000009c66307220 */ /* 0x008fe40000410000 */
[C---:B------:R-:W-:Y:S01]  /*7970*/  FMUL.FTZ R98, R101.reuse, R98 ;  /* 0x0000006265627220 */ /* 0x040fe20000410000 */
[----:B------:R-:W-:Y:S01]  /*7980*/  LDSM.16.MT88.4 R156, [R221+0x1d00] ;  /* 0x001d0000dd9c783b */ /* 0x000fe20000004200 */
[----:B------:R-:W-:Y:S07]  /*7990*/  FMUL.FTZ R99, R101, R99 ;  /* 0x0000006365637220 */ /* 0x000fee0000410000 */
[----:B--2---:R-:W2:Y:S01]  /*79a0*/  SHFL.BFLY PT, R2, R0, 0x1, 0x1f ;  /* 0x0c201f0000027f89 */ /* 0x004ea200000e0000 */
[--C-:B-1----:R-:W-:Y:S04]  /*79b0*/  FFMA.FTZ R3, R191, c[0x0][0x2d0], -R176.reuse ;  /* 0x0000b400bf037a23 */ /* 0x102fe800000108b0 */
[----:B------:R1:W-:Y:S01]  /*79c0*/  MUFU.EX2 R187, R3 ;  /* 0x0000000300bb7308 */ /* 0x0003e20000000800 */
[----:B--2---:R-:W-:Y:S01]  /*79d0*/  FMNMX.FTZ R2, R2, R0, !PT ;  /* 0x0000000002027209 */ /* 0x004fe20007810000 */
[----:B------:R-:W-:Y:S02]  /*79e0*/  FFMA.FTZ R0, R16, c[0x0][0x2d0], -R111 ;  /* 0x0000b40010007a23 */ /* 0x000fe4000001086f */
[----:B------:R-:W-:Y:S06]  /*79f0*/  FMUL.FTZ R16, R102, R124 ;  /* 0x0000007c66107220 */ /* 0x000fec0000410000 */
[----:B------:R2:W-:Y:S01]  /*7a00*/  MUFU.EX2 R29, R0 ;  /* 0x00000000001d7308 */ /* 0x0005e20000000800 */
[----:B------:R-:W-:Y:S01]  /*7a10*/  LDSM.16.MT88.4 R124, [R221+0x2100] ;  /* 0x00210000dd7c783b */ /* 0x000fe20000004200 */
[--C-:B-1----:R-:W-:Y:S01]  /*7a20*/  FFMA.FTZ R3, R184, c[0x0][0x2d0], -R176.reuse ;  /* 0x0000b400b8037a23 */ /* 0x102fe200000108b0 */
[----:B----4-:R-:W-:Y:S01]  /*7a30*/  MOV R184, R9 ;  /* 0x0000000900b87202 */ /* 0x010fe20000000f00 */
[----:B------:R-:W-:Y:S06]  /*7a40*/  FMUL.FTZ R9, R100, R113 ;  /* 0x0000007164097220 */ /* 0x000fec0000410000 */
[----:B------:R1:W-:Y:S01]  /*7a50*/  MUFU.EX2 R5, R3 ;  /* 0x0000000300057308 */ /* 0x0003e20000000800 */
[----:B--2---:R-:W-:Y:S04]  /*7a60*/  FADD.FTZ R0, -R2, R107 ;  /* 0x0000006b02007221 */ /* 0x004fe80000010100 */
[----:B------:R-:W-:Y:S06]  /*7a70*/  FMUL.FTZ R0, R0, c[0x0][0x2d0] ;  /* 0x0000b40000007a20 */ /* 0x000fec0000410000 */
[----:B------:R-:W2:Y:S01]  /*7a80*/  MUFU.EX2 R0, R0 ;  /* 0x0000000000007308 */ /* 0x000ea20000000800 */
[--C-:B-1----:R-:W-:Y:S09]  /*7a90*/  FFMA.FTZ R3, R183, c[0x0][0x2d0], -R176.reuse ;  /* 0x0000b400b7037a23 */ /* 0x102ff200000108b0 */
[----:B------:R1:W3:Y:S10]  /*7aa0*/  MUFU.EX2 R28, R3 ;  /* 0x00000003001c7308 */ /* 0x0002f40000000800 */
[----:B------:R4:W-:Y:S01]  /*7ab0*/  MUFU.EX2 R183, R40 ;  /* 0x0000002800b77308 */ /* 0x0009e20000000800 */
[C---:B--2---:R-:W-:Y:S02]  /*7ac0*/  FMUL.FTZ R10, R0.reuse, R114 ;  /* 0x00000072000a7220 */ /* 0x044fe40000410000 */
[C---:B------:R-:W-:Y:S02]  /*7ad0*/  FMUL.FTZ R11, R0.reuse, R115 ;  /* 0x00000073000b7220 */ /* 0x040fe40000410000 */
[C---:B------:R-:W-:Y:S02]  /*7ae0*/  FMUL.FTZ R14, R0.reuse, R122 ;  /* 0x0000007a000e7220 */ /* 0x040fe40000410000 */
[C---:B------:R-:W-:Y:S02]  /*7af0*/  FMUL.FTZ R15, R0.reuse, R123 ;  /* 0x0000007b000f7220 */ /* 0x040fe40000410000 */
[----:B------:R-:W-:Y:S01]  /*7b00*/  FMUL.FTZ R26, R0, R134 ;  /* 0x00000086001a7220 */ /* 0x000fe20000410000 */
[----:B------:R-:W-:Y:S01]  /*7b10*/  MOV R134, R29 ;  /* 0x0000001d00867202 */ /* 0x000fe20000000f00 */
[----:B-1----:R-:W-:Y:S01]  /*7b20*/  FMUL.FTZ R3, R2, c[0x0][0x2d0] ;  /* 0x0000b40002037a20 */ /* 0x002fe20000410000 */
[----:B---3--:R-:W-:Y:S01]  /*7b30*/  MOV R133, R28 ;  /* 0x0000001c00857202 */ /* 0x008fe20000000f00 */
[----:B------:R-:W-:Y:S01]  /*7b40*/  FMUL.FTZ R43, R0, R151 ;  /* 0x00000097002b7220 */ /* 0x000fe20000410000 */
[----:B------:R-:W1:Y:S01]  /*7b50*/  LDSM.16.MT88.4 R120, [R222+0x1100] ;  /* 0x00110000de78783b */ /* 0x000e620000004200 */
[--C-:B------:R-:W-:Y:S01]  /*7b60*/  FFMA.FTZ R4, R185, c[0x0][0x2d0], -R3.reuse ;  /* 0x0000b400b9047a23 */ /* 0x100fe20000010803 */
[----:B------:R-:W-:Y:S01]  /*7b70*/  MOV R185, R6 ;  /* 0x0000000600b97202 */ /* 0x000fe20000000f00 */
[----:B------:R-:W-:Y:S02]  /*7b80*/  FMUL.FTZ R6, R101, R118 ;  /* 0x0000007665067220 */ /* 0x000fe40000410000 */
[----:B------:R2:W-:Y:S01]  /*7b90*/  MUFU.EX2 R180, R4 ;  /* 0x0000000400b47308 */ /* 0x0005e20000000800 */
[----:B------:R-:W-:Y:S01]  /*7ba0*/  F2FP.BF16.PACK_AB R119, R29, R185 ;  /* 0x000000b91d77723e */ /* 0x000fe200000010ff */
[----:B------:R-:W-:Y:S02]  /*7bb0*/  FMUL.FTZ R29, R100, R137 ;  /* 0x00000089641d7220 */ /* 0x000fe40000410000 */
[C---:B------:R-:W-:Y:S02]  /*7bc0*/  FMUL.FTZ R30, R0.reuse, R138 ;  /* 0x0000008a001e7220 */ /* 0x040fe40000410000 */
[----:B------:R-:W-:Y:S02]  /*7bd0*/  FMUL.FTZ R31, R0, R139 ;  /* 0x0000008b001f7220 */ /* 0x000fe40000410000 */
[----:B----4-:R-:W-:Y:S01]  /*7be0*/  FMUL.FTZ R40, R100, R148 ;  /* 0x0000009464287220 */ /* 0x010fe20000410000 */
[----:B------:R-:W-:Y:S01]  /*7bf0*/  MOV R148, R187 ;  /* 0x000000bb00947202 */ /* 0x000fe20000000f00 */
[C---:B------:R-:W-:Y:S01]  /*7c00*/  FMUL.FTZ R42, R0.reuse, R150 ;  /* 0x00000096002a7220 */ /* 0x040fe20000410000 */
[----:B------:R3:W-:Y:S01]  /*7c10*/  MUFU.EX2 R139, R56 ;  /* 0x00000038008b7308 */ /* 0x0007e20000000800 */
[C---:B------:R-:W-:Y:S01]  /*7c20*/  FMUL.FTZ R46, R0.reuse, R154 ;  /* 0x0000009a002e7220 */ /* 0x040fe20000410000 */
[----:B------:R-:W-:Y:S01]  /*7c30*/  MOV R150, R188 ;  /* 0x000000bc00967202 */ /* 0x000fe20000000f00 */
[C---:B------:R-:W-:Y:S02]  /*7c40*/  FMUL.FTZ R47, R0.reuse, R155 ;  /* 0x0000009b002f7220 */ /* 0x040fe40000410000 */
[C---:B------:R-:W-:Y:S02]  /*7c50*/  FMUL.FTZ R58, R0.reuse, R166 ;  /* 0x000000a6003a7220 */ /* 0x040fe40000410000 */
[C---:B------:R-:W-:Y:S02]  /*7c60*/  FMUL.FTZ R59, R0.reuse, R167 ;  /* 0x000000a7003b7220 */ /* 0x040fe40000410000 */
[C---:B------:R-:W-:Y:S01]  /*7c70*/  FMUL.FTZ R62, R0.reuse, R170 ;  /* 0x000000aa003e7220 */ /* 0x040fe20000410000 */
[----:B------:R4:W-:Y:S01]  /*7c80*/  MUFU.EX2 R155, R60 ;  /* 0x0000003c009b7308 */ /* 0x0009e20000000800 */
[----:B------:R-:W-:Y:S02]  /*7c90*/  FMUL.FTZ R63, R0, R171 ;  /* 0x000000ab003f7220 */ /* 0x000fe40000410000 */
[--C-:B--2---:R-:W-:Y:S01]  /*7ca0*/  FFMA.FTZ R4, R192, c[0x0][0x2d0], -R3.reuse ;  /* 0x0000b400c0047a23 */ /* 0x104fe20000010803 */
[----:B------:R-:W-:Y:S01]  /*7cb0*/  MOV R192, R5 ;  /* 0x0000000500c07202 */ /* 0x000fe20000000f00 */
[----:B------:R-:W-:Y:S01]  /*7cc0*/  FMUL.FTZ R5, R102, R117 ;  /* 0x0000007566057220 */ /* 0x000fe20000410000 */
[----:B------:R-:W-:Y:S01]  /*7cd0*/  F2FP.BF16.PACK_AB R117, R220, R188 ;  /* 0x000000bcdc75723e */ /* 0x000fe200000010ff */
[----:B------:R-:W-:Y:S01]  /*7ce0*/  FMUL.FTZ R74, R0, R74 ;  /* 0x0000004a004a7220 */ /* 0x000fe20000410000 */
[----:B------:R-:W-:Y:S01]  /*7cf0*/  F2FP.BF16.PACK_AB R114, R28, R192 ;  /* 0x000000c01c72723e */ /* 0x000fe200000010ff */
[----:B------:R-:W-:Y:S01]  /*7d00*/  FMUL.FTZ R28, R100, R136 ;  /* 0x00000088641c7220 */ /* 0x000fe20000410000 */
[----:B------:R2:W1:Y:S01]  /*7d10*/  MUFU.EX2 R191, R4 ;  /* 0x0000000400bf7308 */ /* 0x0004620000000800 */
[C---:B------:R-:W-:Y:S02]  /*7d20*/  FMUL.FTZ R75, R0.reuse, R75 ;  /* 0x0000004b004b7220 */ /* 0x040fe40000410000 */
[----:B------:R-:W-:Y:S02]  /*7d30*/  FMUL.FTZ R78, R0, R78 ;  /* 0x0000004e004e7220 */ /* 0x000fe40000410000 */
[----:B---3--:R-:W-:Y:S02]  /*7d40*/  FMUL.FTZ R56, R100, R164 ;  /* 0x000000a464387220 */ /* 0x008fe40000410000 */
[C---:B------:R-:W-:Y:S02]  /*7d50*/  FMUL.FTZ R79, R0.reuse, R79 ;  /* 0x0000004f004f7220 */ /* 0x040fe40000410000 */
[C---:B------:R-:W-:Y:S01]  /*7d60*/  FMUL.FTZ R90, R0.reuse, R90 ;  /* 0x0000005a005a7220 */ /* 0x040fe20000410000 */
[----:B------:R3:W-:Y:S01]  /*7d70*/  MUFU.EX2 R136, R44 ;  /* 0x0000002c00887308 */ /* 0x0007e20000000800 */
[C---:B------:R-:W-:Y:S02]  /*7d80*/  FMUL.FTZ R91, R0.reuse, R91 ;  /* 0x0000005b005b7220 */ /* 0x040fe40000410000 */
[----:B------:R-:W-:Y:S02]  /*7d90*/  FMUL.FTZ R94, R0, R94 ;  /* 0x0000005e005e7220 */ /* 0x000fe40000410000 */
[----:B----4-:R-:W-:Y:S02]  /*7da0*/  FMUL.FTZ R60, R100, R168 ;  /* 0x000000a8643c7220 */ /* 0x010fe40000410000 */
[----:B------:R-:W-:Y:S02]  /*7db0*/  FMUL.FTZ R95, R0, R95 ;  /* 0x0000005f005f7220 */ /* 0x000fe40000410000 */
[--C-:B------:R-:W-:Y:S02]  /*7dc0*/  FFMA.FTZ R108, R108, c[0x0][0x2d0], -R3.reuse ;  /* 0x0000b4006c6c7a23 */ /* 0x100fe40000010803 */
[--C-:B--2---:R-:W-:Y:S01]  /*7dd0*/  FFMA.FTZ R4, R190, c[0x0][0x2d0], -R3.reuse ;  /* 0x0000b400be047a23 */ /* 0x104fe20000010803 */
[----:B-1----:R-:W-:Y:S03]  /*7de0*/  F2FP.BF16.PACK_AB R113, R191, R180 ;  /* 0x000000b4bf71723e */ /* 0x002fe600000010ff */
[----:B------:R1:W-:Y:S01]  /*7df0*/  MUFU.EX2 R190, R4 ;  /* 0x0000000400be7308 */ /* 0x0003e20000000800 */
[C---:B---3--:R-:W-:Y:S02]  /*7e00*/  FMUL.FTZ R44, R100.reuse, R152 ;  /* 0x00000098642c7220 */ /* 0x048fe40000410000 */
[--C-:B-1----:R-:W-:Y:S01]  /*7e10*/  FFMA.FTZ R4, R189, c[0x0][0x2d0], -R3.reuse ;  /* 0x0000b400bd047a23 */ /* 0x102fe20000010803 */
[----:B------:R-:W-:Y:S01]  /*7e20*/  MOV R189, R8 ;  /* 0x0000000800bd7202 */ /* 0x000fe20000000f00 */
[----:B------:R-:W-:Y:S01]  /*7e30*/  FMUL.FTZ R8, R100, R112 ;  /* 0x0000007064087220 */ /* 0x000fe20000410000 */
[----:B------:R-:W-:Y:S04]  /*7e40*/  F2FP.BF16.PACK_AB R112, R187, R182 ;  /* 0x000000b6bb70723e */ /* 0x000fe800000010ff */
[----:B------:R1:W2:Y:S01]  /*7e50*/  MUFU.EX2 R27, R4 ;  /* 0x00000004001b7308 */ /* 0x0002a20000000800 */
[----:B------:R-:W-:Y:S01]  /*7e60*/  F2FP.BF16.PACK_AB R118, R189, R184 ;  /* 0x000000b8bd76723e */ /* 0x000fe200000010ff */
[----:B-1----:R-:W-:Y:S01]  /*7e70*/  FMUL.FTZ R4, R102, R116 ;  /* 0x0000007466047220 */ /* 0x002fe20000410000 */
[----:B------:R-:W-:Y:S02]  /*7e80*/  F2FP.BF16.PACK_AB R116, R186, R181 ;  /* 0x000000b5ba74723e */ /* 0x000fe400000010ff */
[----:B--2---:R-:W-:Y:S02]  /*7e90*/  F2FP.BF16.PACK_AB R115, R27, R190 ;  /* 0x000000be1b73723e */ /* 0x004fe400000010ff */
[----:B------:R-:W-:Y:S01]  /*7ea0*/  MOV R132, R27 ;  /* 0x0000001b00847202 */ /* 0x000fe20000000f00 */
[----:B------:R-:W-:Y:S02]  /*7eb0*/  FMUL.FTZ R27, R0, R135 ;  /* 0x00000087001b7220 */ /* 0x000fe40000410000 */
[-C--:B------:R-:W-:Y:S01]  /*7ec0*/  HMMA.16816.F32.BF16 R4, R116, R20.reuse, R4 ;  /* 0x000000147404723c */ /* 0x080fe20000041804 */
[----:B------:R1:W-:Y:S07]  /*7ed0*/  MUFU.EX2 R135, R106 ;  /* 0x0000006a00877308 */ /* 0x0003ee0000000800 */
[C---:B------:R-:W-:Y:S07]  /*7ee0*/  HMMA.16816.F32.BF16 R8, R112.reuse, R20, R8 ;  /* 0x000000147008723c */ /* 0x040fee0000041808 */
[C---:B------:R-:W-:Y:S01]  /*7ef0*/  FMUL.FTZ R20, R102.reuse, R128 ;  /* 0x0000008066147220 */ /* 0x040fe20000410000 */
[-C--:B------:R-:W-:Y:S04]  /*7f00*/  HMMA.16816.F32.BF16 R12, R112, R22.reuse, R12 ;  /* 0x00000016700c723c */ /* 0x080fe8000004180c */
[C---:B------:R-:W-:Y:S04]  /*7f10*/  FMUL.FTZ R21, R102.reuse, R129 ;  /* 0x0000008166157220 */ /* 0x040fe80000410000 */
[C---:B------:R-:W-:Y:S04]  /*7f20*/  HMMA.16816.F32.BF16 R16, R116.reuse, R22, R16 ;  /* 0x000000167410723c */ /* 0x040fe80000041810 */
[----:B-1----:R-:W-:Y:S03]  /*7f30*/  FFMA.FTZ R106, R201, c[0x0][0x2d0], -R176 ;  /* 0x0000b400c96a7a23 */ /* 0x002fe600000108b0 */
[C---:B------:R-:W-:Y:S01]  /*7f40*/  FMUL.FTZ R22, R101.reuse, R130 ;  /* 0x0000008265167220 */ /* 0x040fe20000410000 */
[----:B------:R1:W-:Y:S01]  /*7f50*/  MUFU.EX2 R151, R106 ;  /* 0x0000006a00977308 */ /* 0x0003e20000000800 */
[----:B------:R-:W-:Y:S02]  /*7f60*/  FMUL.FTZ R23, R101, R131 ;  /* 0x0000008365177220 */ /* 0x000fe40000410000 */
[----:B------:R-:W-:Y:S05]  /*7f70*/  LDSM.16.MT88.4 R128, [R222+0x500] ;  /* 0x00050000de80783b */ /* 0x000fea0000004200 */
[-C--:B------:R-:W-:Y:S08]  /*7f80*/  HMMA.16816.F32.BF16 R20, R116, R36.reuse, R20 ;  /* 0x000000247414723c */ /* 0x080ff00000041814 */
[C---:B------:R-:W-:Y:S07]  /*7f90*/  HMMA.16816.F32.BF16 R24, R112.reuse, R36, R24 ;  /* 0x000000247018723c */ /* 0x040fee0000041818 */
[--C-:B------:R-:W-:Y:S01]  /*7fa0*/  FFMA.FTZ R36, R193, c[0x0][0x2d0], -R110.reuse ;  /* 0x0000b400c1247a23 */ /* 0x100fe2000001086e */
[-C--:B------:R-:W-:Y:S03]  /*7fb0*/  HMMA.16816.F32.BF16 R28, R112, R38.reuse, R28 ;  /* 0x00000026701c723c */ /* 0x080fe6000004181c */
[----:B------:R2:W3:Y:S01]  /*7fc0*/  MUFU.EX2 R137, R36 ;  /* 0x0000002400897308 */ /* 0x0004e20000000800 */
[--C-:B-1----:R-:W-:Y:S02]  /*7fd0*/  FFMA.FTZ R106, R203, c[0x0][0x2d0], -R3.reuse ;  /* 0x0000b400cb6a7a23 */ /* 0x102fe40000010803 */
[C---:B------:R-:W-:Y:S01]  /*7fe0*/  FMUL.FTZ R37, R102.reuse, R145 ;  /* 0x0000009166257220 */ /* 0x040fe20000410000 */
[----:B------:R-:W-:Y:S01]  /*7ff0*/  MOV R145, R185 ;  /* 0x000000b900917202 */ /* 0x000fe20000000f00 */
[C---:B------:R-:W-:Y:S05]  /*8000*/  HMMA.16816.F32.BF16 R32, R116.reuse, R38, R32 ;  /* 0x000000267420723c */ /* 0x040fea0000041820 */
[----:B------:R1:W-:Y:S02]  /*8010*/  MUFU.EX2 R152, R106 ;  /* 0x0000006a00987308 */ /* 0x0003e40000000800 */
[C---:B------:R-:W-:Y:S01]  /*8020*/  FMUL.FTZ R38, R101.reuse, R146 ;  /* 0x0000009265267220 */ /* 0x040fe20000410000 */
[----:B------:R-:W-:Y:S01]  /*8030*/  MOV R146, R184 ;  /* 0x000000b800927202 */ /* 0x000fe20000000f00 */
[----:B------:R-:W-:Y:S03]  /*8040*/  FMUL.FTZ R39, R101, R147 ;  /* 0x0000009365277220 */ /* 0x000fe60000410000 */
[----:B------:R-:W-:Y:S01]  /*8050*/  MOV R147, R191 ;  /* 0x000000bf00937202 */ /* 0x000fe20000000f00 */
[----:B--2---:R-:W-:Y:S01]  /*8060*/  FMUL.FTZ R36, R102, R144 ;  /* 0x0000009066247220 */ /* 0x004fe20000410000 */
[----:B------:R-:W-:Y:S06]  /*8070*/  MOV R144, R192 ;  /* 0x000000c000907202 */ /* 0x000fec0000000f00 */
[-C--:B------:R-:W-:Y:S03]  /*8080*/  HMMA.16816.F32.BF16 R36, R116, R52.reuse, R36 ;  /* 0x000000347424723c */ /* 0x080fe60000041824 */
[--C-:B-1----:R-:W-:Y:S04]  /*8090*/  FFMA.FTZ R106, R204, c[0x0][0x2d0], -R3.reuse ;  /* 0x0000b400cc6a7a23 */ /* 0x102fe80000010803 */
[----:B------:R1:W-:Y:S01]  /*80a0*/  MUFU.EX2 R153, R106 ;  /* 0x0000006a00997308 */ /* 0x0003e20000000800 */
[C---:B------:R-:W-:Y:S07]  /*80b0*/  HMMA.16816.F32.BF16 R40, R112.reuse, R52, R40 ;  /* 0x000000347028723c */ /* 0x040fee0000041828 */
[----:B------:R-:W-:Y:S01]  /*80c0*/  FFMA.FTZ R52, R196, c[0x0][0x2d0], -R110 ;  /* 0x0000b400c4347a23 */ /* 0x000fe2000001086e */
[-C--:B------:R-:W-:Y:S03]  /*80d0*/  HMMA.16816.F32.BF16 R44, R112, R54.reuse, R44 ;  /* 0x00000036702c723c */ /* 0x080fe6000004182c */
[----:B------:R2:W4:Y:S01]  /*80e0*/  MUFU.EX2 R154, R52 ;  /* 0x00000034009a7308 */ /* 0x0005220000000800 */
[C---:B------:R-:W-:Y:S01]  /*80f0*/  FMUL.FTZ R53, R102.reuse, R161 ;  /* 0x000000a166357220 */ /* 0x040fe20000410000 */
[----:B------:R-:W-:Y:S03]  /*8100*/  MOV R161, R186 ;  /* 0x000000ba00a17202 */ /* 0x000fe60000000f00 */
[C---:B------:R-:W-:Y:S04]  /*8110*/  HMMA.16816.F32.BF16 R48, R116.reuse, R54, R48 ;  /* 0x000000367430723c */ /* 0x040fe80000041830 */
[--C-:B-1----:R-:W-:Y:S03]  /*8120*/  FFMA.FTZ R106, R205, c[0x0][0x2d0], -R176.reuse ;  /* 0x0000b400cd6a7a23 */ /* 0x102fe600000108b0 */
[C---:B------:R-:W-:Y:S02]  /*8130*/  FMUL.FTZ R54, R101.reuse, R162 ;  /* 0x000000a265367220 */ /* 0x040fe40000410000 */
[----:B------:R-:W-:Y:S03]  /*8140*/  FMUL.FTZ R55, R101, R163 ;  /* 0x000000a365377220 */ /* 0x000fe60000410000 */
[----:B--2---:R-:W-:Y:S02]  /*8150*/  FMUL.FTZ R52, R102, R160 ;  /* 0x000000a066347220 */ /* 0x004fe40000410000 */
[----:B------:R1:W-:Y:S05]  /*8160*/  MUFU.EX2 R160, R106 ;  /* 0x0000006a00a07308 */ /* 0x0003ea0000000800 */
[-C--:B------:R-:W-:Y:S08]  /*8170*/  HMMA.16816.F32.BF16 R52, R116, R120.reuse, R52 ;  /* 0x000000787434723c */ /* 0x080ff00000041834 */
[C---:B------:R-:W-:Y:S08]  /*8180*/  HMMA.16816.F32.BF16 R56, R112.reuse, R120, R56 ;  /* 0x000000787038723c */ /* 0x040ff00000041838 */
[-C--:B------:R-:W-:Y:S04]  /*8190*/  HMMA.16816.F32.BF16 R60, R112, R122.reuse, R60 ;  /* 0x0000007a703c723c */ /* 0x080fe8000004183c */
[----:B-1----:R-:W-:Y:S04]  /*81a0*/  FFMA.FTZ R106, R206, c[0x0][0x2d0], -R176 ;  /* 0x0000b400ce6a7a23 */ /* 0x002fe800000108b0 */
[C---:B------:R-:W-:Y:S01]  /*81b0*/  HMMA.16816.F32.BF16 R64, R116.reuse, R122, R64 ;  /* 0x0000007a7440723c */ /* 0x040fe20000041840 */
[----:B------:R1:W2:Y:S01]  /*81c0*/  MUFU.EX2 R141, R106 ;  /* 0x0000006a008d7308 */ /* 0x0002a20000000800 */
[----:B------:R-:W2:Y:S06]  /*81d0*/  LDSM.16.MT88.4 R120, [R222+0x2100] ;  /* 0x00210000de78783b */ /* 0x000eac0000004200 */
[-C--:B------:R-:W-:Y:S08]  /*81e0*/  HMMA.16816.F32.BF16 R68, R116, R124.reuse, R68 ;  /* 0x0000007c7444723c */ /* 0x080ff00000041844 */
[C---:B------:R-:W-:Y:S08]  /*81f0*/  HMMA.16816.F32.BF16 R72, R112.reuse, R124, R72 ;  /* 0x0000007c7048723c */ /* 0x040ff00000041848 */
[-C--:B------:R-:W-:Y:S04]  /*8200*/  HMMA.16816.F32.BF16 R76, R112, R126.reuse, R76 ;  /* 0x0000007e704c723c */ /* 0x080fe8000004184c */
[--C-:B-1----:R-:W-:Y:S04]  /*8210*/  FFMA.FTZ R106, R207, c[0x0][0x2d0], -R3.reuse ;  /* 0x0000b400cf6a7a23 */ /* 0x102fe80000010803 */
[C---:B------:R-:W-:Y:S01]  /*8220*/  HMMA.16816.F32.BF16 R80, R116.reuse, R126, R80 ;  /* 0x0000007e7450723c */ /* 0x040fe20000041850 */
[----:B------:R1:W-:Y:S01]  /*8230*/  MUFU.EX2 R138, R106 ;  /* 0x0000006a008a7308 */ /* 0x0003e20000000800 */
[----:B------:R-:W4:Y:S06]  /*8240*/  LDSM.16.MT88.4 R124, [R221+0x500] ;  /* 0x00050000dd7c783b */ /* 0x000f2c0000004200 */
[-C--:B--2---:R-:W-:Y:S08]  /*8250*/  HMMA.16816.F32.BF16 R84, R116, R120.reuse, R84 ;  /* 0x000000787454723c */ /* 0x084ff00000041854 */
[C---:B------:R-:W-:Y:S04]  /*8260*/  HMMA.16816.F32.BF16 R88, R112.reuse, R120, R88 ;  /* 0x000000787058723c */ /* 0x040fe80000041858 */
[----:B-1----:R-:W-:Y:S04]  /*8270*/  FFMA.FTZ R106, R208, c[0x0][0x2d0], -R3 ;  /* 0x0000b400d06a7a23 */ /* 0x002fe80000010803 */
[-C--:B------:R-:W-:Y:S01]  /*8280*/  HMMA.16816.F32.BF16 R92, R112, R122.reuse, R92 ;  /* 0x0000007a705c723c */ /* 0x080fe2000004185c */
[----:B------:R1:W2:Y:S06]  /*8290*/  MUFU.EX2 R107, R106 ;  /* 0x0000006a006b7308 */ /* 0x0002ac0000000800 */
[----:B---3--:R-:W-:Y:S01]  /*82a0*/  F2FP.BF16.PACK_AB R112, R183, R137 ;  /* 0x00000089b770723e */ /* 0x008fe200000010ff */
[----:B------:R-:W-:Y:S01]  /*82b0*/  HMMA.16816.F32.BF16 R96, R116, R122, R96 ;  /* 0x0000007a7460723c */ /* 0x000fe20000041860 */
[----:B------:R-:W3:Y:S03]  /*82c0*/  LDSM.16.MT88.4 R120, [R221+0x1500] ;  /* 0x00150000dd78783b */ /* 0x000ee60000004200 */
[----:B------:R-:W-:Y:S02]  /*82d0*/  F2FP.BF16.PACK_AB R115, R140, R155 ;  /* 0x0000009b8c73723e */ /* 0x000fe400000010ff */
[----:B------:R-:W-:Y:S02]  /*82e0*/  F2FP.BF16.PACK_AB R113, R149, R136 ;  /* 0x000000889571723e */ /* 0x000fe400000010ff */
[----:B----4-:R-:W-:Y:S04]  /*82f0*/  F2FP.BF16.PACK_AB R114, R139, R154 ;  /* 0x0000009a8b72723e */ /* 0x010fe800000010ff */
[----:B------:R-:W-:Y:S02]  /*8300*/  F2FP.BF16.PACK_AB R118, R141, R160 ;  /* 0x000000a08d76723e */ /* 0x000fe400000010ff */
[----:B------:R-:W-:Y:S01]  /*8310*/  F2FP.BF16.PACK_AB R116, R151, R135 ;  /* 0x000000879774723e */ /* 0x000fe200000010ff */
[-C--:B------:R-:W-:Y:S05]  /*8320*/  HMMA.16816.F32.BF16 R4, R112, R124.reuse, R4 ;  /* 0x0000007c7004723c */ /* 0x080fea0000041804 */
[--C-:B-1----:R-:W-:Y:S01]  /*8330*/  FFMA.FTZ R106, R213, c[0x0][0x2d0], -R110.reuse ;  /* 0x0000b400d56a7a23 */ /* 0x102fe2000001086e */
[----:B------:R-:W-:Y:S02]  /*8340*/  F2FP.BF16.PACK_AB R117, R153, R152 ;  /* 0x000000989975723e */ /* 0x000fe400000010ff */
[----:B--2---:R-:W-:Y:S01]  /*8350*/  F2FP.BF16.PACK_AB R119, R107, R138 ;  /* 0x0000008a6b77723e */ /* 0x004fe200000010ff */
[----:B------:R1:W-:Y:S06]  /*8360*/  MUFU.EX2 R252, R106 ;  /* 0x0000006a00fc7308 */ /* 0x0003ec0000000800 */
[C---:B------:R-:W-:Y:S08]  /*8370*/  HMMA.16816.F32.BF16 R8, R116.reuse, R124, R8 ;  /* 0x0000007c7408723c */ /* 0x040ff00000041808 */
[-C--:B------:R-:W-:Y:S08]  /*8380*/  HMMA.16816.F32.BF16 R12, R116, R126.reuse, R12 ;  /* 0x0000007e740c723c */ /* 0x080ff0000004180c */
[C---:B------:R-:W-:Y:S01]  /*8390*/  HMMA.16816.F32.BF16 R16, R112.reuse, R126, R16 ;  /* 0x0000007e7010723c */ /* 0x040fe20000041810 */
[----:B------:R-:W2:Y:S03]  /*83a0*/  LDSM.16.MT88.4 R124, [R222+0x1500] ;  /* 0x00150000de7c783b */ /* 0x000ea60000004200 */
[--C-:B-1----:R-:W-:Y:S04]  /*83b0*/  FFMA.FTZ R106, R214, c[0x0][0x2d0], -R110.reuse ;  /* 0x0000b400d66a7a23 */ /* 0x102fe8000001086e */
[-C--:B------:R-:W-:Y:S01]  /*83c0*/  HMMA.16816.F32.BF16 R20, R112, R128.reuse, R20 ;  /* 0x000000807014723c */ /* 0x080fe20000041814 */
[----:B------:R1:W4:Y:S07]  /*83d0*/  MUFU.EX2 R142, R106 ;  /* 0x0000006a008e7308 */ /* 0x00032e0000000800 */
[C---:B------:R-:W-:Y:S08]  /*83e0*/  HMMA.16816.F32.BF16 R24, R116.reuse, R128, R24 ;  /* 0x000000807418723c */ /* 0x040ff00000041818 */
[-C--:B------:R-:W-:Y:S08]  /*83f0*/  HMMA.16816.F32.BF16 R28, R116, R130.reuse, R28 ;  /* 0x00000082741c723c */ /* 0x080ff0000004181c */
[C---:B------:R-:W-:Y:S01]  /*8400*/  HMMA.16816.F32.BF16 R32, R112.reuse, R130, R32 ;  /* 0x000000827020723c */ /* 0x040fe20000041820 */
[----:B------:R-:W2:Y:S03]  /*8410*/  LDSM.16.MT88.4 R128, [R221+0x2500] ;  /* 0x00250000dd80783b */ /* 0x000ea60000004200 */
[--C-:B-1----:R-:W-:Y:S01]  /*8420*/  FFMA.FTZ R106, R215, c[0x0][0x2d0], -R111.reuse ;  /* 0x0000b400d76a7a23 */ /* 0x102fe2000001086f */
[----:B----4-:R-:W-:Y:S03]  /*8430*/  MOV R215, R142 ;  /* 0x0000008e00d77202 */ /* 0x010fe60000000f00 */
[-C--:B---3--:R-:W-:Y:S01]  /*8440*/  HMMA.16816.F32.BF16 R36, R112, R120.reuse, R36 ;  /* 0x000000787024723c */ /* 0x088fe20000041824 */
[----:B------:R1:W-:Y:S07]  /*8450*/  MUFU.EX2 R213, R106 ;  /* 0x0000006a00d57308 */ /* 0x0003ee0000000800 */
[C---:B------:R-:W-:Y:S08]  /*8460*/  HMMA.16816.F32.BF16 R40, R116.reuse, R120, R40 ;  /* 0x000000787428723c */ /* 0x040ff00000041828 */
[-C--:B------:R-:W-:Y:S08]  /*8470*/  HMMA.16816.F32.BF16 R44, R116, R122.reuse, R44 ;  /* 0x0000007a742c723c */ /* 0x080ff0000004182c */
[C---:B------:R-:W-:Y:S01]  /*8480*/  HMMA.16816.F32.BF16 R48, R112.reuse, R122, R48 ;  /* 0x0000007a7030723c */ /* 0x040fe20000041830 */
[----:B------:R-:W3:Y:S03]  /*8490*/  LDSM.16.MT88.4 R120, [R222+0x2500] ;  /* 0x00250000de78783b */ /* 0x000ee60000004200 */
[--C-:B-1----:R-:W-:Y:S01]  /*84a0*/  FFMA.FTZ R106, R216, c[0x0][0x2d0], -R111.reuse ;  /* 0x0000b400d86a7a23 */ /* 0x102fe2000001086f */
[----:B------:R-:W-:Y:S01]  /*84b0*/  MOV R216, R107 ;  /* 0x0000006b00d87202 */ /* 0x000fe20000000f00 */
[--C-:B------:R-:W-:Y:S01]  /*84c0*/  FFMA.FTZ R107, R210, c[0x0][0x2d0], -R110.reuse ;  /* 0x0000b400d26b7a23 */ /* 0x100fe2000001086e */
[----:B------:R-:W-:Y:S01]  /*84d0*/  MOV R210, R141 ;  /* 0x0000008d00d27202 */ /* 0x000fe20000000f00 */
[-C--:B--2---:R-:W-:Y:S01]  /*84e0*/  HMMA.16816.F32.BF16 R52, R112, R124.reuse, R52 ;  /* 0x0000007c7034723c */ /* 0x084fe20000041834 */
[----:B------:R1:W2:Y:S07]  /*84f0*/  MUFU.EX2 R214, R106 ;  /* 0x0000006a00d67308 */ /* 0x0002ae0000000800 */
[C---:B------:R-:W-:Y:S08]  /*8500*/  HMMA.16816.F32.BF16 R56, R116.reuse, R124, R56 ;  /* 0x0000007c7438723c */ /* 0x040ff00000041838 */
[-C--:B------:R-:W-:Y:S08]  /*8510*/  HMMA.16816.F32.BF16 R60, R116, R126.reuse, R60 ;  /* 0x0000007e743c723c */ /* 0x080ff0000004183c */
[C---:B------:R-:W-:Y:S01]  /*8520*/  HMMA.16816.F32.BF16 R64, R112.reuse, R126, R64 ;  /* 0x0000007e7040723c */ /* 0x040fe20000041840 */
[----:B------:R-:W4:Y:S03]  /*8530*/  LDSM.16.MT88.4 R124, [R221+0x900] ;  /* 0x00090000dd7c783b */ /* 0x000f260000004200 */
[----:B-1----:R-:W-:Y:S02]  /*8540*/  FFMA.FTZ R106, R209, c[0x0][0x2d0], -R110 ;  /* 0x0000b400d16a7a23 */ /* 0x002fe4000001086e */
[----:B------:R1:W-:Y:S02]  /*8550*/  MUFU.EX2 R209, R107 ;  /* 0x0000006b00d17308 */ /* 0x0003e40000000800 */
[-C--:B------:R-:W-:Y:S08]  /*8560*/  HMMA.16816.F32.BF16 R68, R112, R128.reuse, R68 ;  /* 0x000000807044723c */ /* 0x080ff00000041844 */
[C---:B------:R-:W-:Y:S01]  /*8570*/  HMMA.16816.F32.BF16 R72, R116.reuse, R128, R72 ;  /* 0x000000807448723c */ /* 0x040fe20000041848 */
[----:B------:R2:W2:Y:S07]  /*8580*/  MUFU.EX2 R208, R106 ;  /* 0x0000006a00d07308 */ /* 0x0004ae0000000800 */
[-C--:B------:R-:W-:Y:S04]  /*8590*/  HMMA.16816.F32.BF16 R76, R116, R130.reuse, R76 ;  /* 0x00000082744c723c */ /* 0x080fe8000004184c */
[----:B-1----:R-:W-:Y:S01]  /*85a0*/  FFMA.FTZ R107, R218, c[0x0][0x2d0], -R176 ;  /* 0x0000b400da6b7a23 */ /* 0x002fe200000108b0 */
[----:B------:R-:W-:Y:S03]  /*85b0*/  MOV R218, R160 ;  /* 0x000000a000da7202 */ /* 0x000fe60000000f00 */
[C---:B------:R-:W-:Y:S01]  /*85c0*/  HMMA.16816.F32.BF16 R80, R112.reuse, R130, R80 ;  /* 0x000000827050723c */ /* 0x040fe20000041850 */
[----:B------:R-:W1:Y:S01]  /*85d0*/  LDSM.16.MT88.4 R128, [R222+0x900] ;  /* 0x00090000de80783b */ /* 0x000e620000004200 */
[----:B------:R4:W-:Y:S06]  /*85e0*/  MUFU.EX2 R204, R107 ;  /* 0x0000006b00cc7308 */ /* 0x0009ec0000000800 */
[-C--:B---3--:R-:W-:Y:S04]  /*85f0*/  HMMA.16816.F32.BF16 R84, R112, R120.reuse, R84 ;  /* 0x000000787054723c */ /* 0x088fe80000041854 */
[--C-:B--2---:R-:W-:Y:S01]  /*8600*/  FFMA.FTZ R106, R211, c[0x0][0x2d0], -R111.reuse ;  /* 0x0000b400d36a7a23 */ /* 0x104fe2000001086f */
[----:B------:R-:W-:Y:S02]  /*8610*/  MOV R211, R140 ;  /* 0x0000008c00d37202 */ /* 0x000fe40000000f00 */
[----:B------:R-:W-:Y:S01]  /*8620*/  LDSM.16.MT88.4 R140, [R222+0xd00] ;  /* 0x000d0000de8c783b */ /* 0x000fe20000004200 */
[C---:B------:R-:W-:Y:S01]  /*8630*/  HMMA.16816.F32.BF16 R88, R116.reuse, R120, R88 ;  /* 0x000000787458723c */ /* 0x040fe20000041858 */
[----:B------:R2:W-:Y:S07]  /*8640*/  MUFU.EX2 R207, R106 ;  /* 0x0000006a00cf7308 */ /* 0x0005ee0000000800 */
[-C--:B------:R-:W-:Y:S04]  /*8650*/  HMMA.16816.F32.BF16 R92, R116, R122.reuse, R92 ;  /* 0x0000007a745c723c */ /* 0x080fe8000004185c */
[----:B----4-:R-:W-:Y:S04]  /*8660*/  FFMA.FTZ R107, R178, c[0x0][0x2d0], -R110 ;  /* 0x0000b400b26b7a23 */ /* 0x010fe8000001086e */
[----:B------:R-:W-:Y:S01]  /*8670*/  HMMA.16816.F32.BF16 R96, R112, R122, R96 ;  /* 0x0000007a7060723c */ /* 0x000fe20000041860 */
[----:B------:R-:W3:Y:S01]  /*8680*/  LDSM.16.MT88.4 R120, [R221+0x1900] ;  /* 0x00190000dd78783b */ /* 0x000ee20000004200 */
[----:B------:R4:W-:Y:S05]  /*8690*/  MUFU.EX2 R192, R107 ;  /* 0x0000006b00c07308 */ /* 0x0009ea0000000800 */
[----:B------:R-:W-:Y:S01]  /*86a0*/  F2FP.BF16.PACK_AB R112, R215, R252 ;  /* 0x000000fcd770723e */ /* 0x000fe200000010ff */
[----:B--2---:R-:W-:Y:S01]  /*86b0*/  FFMA.FTZ R106, R212, c[0x0][0x2d0], -R111 ;  /* 0x0000b400d46a7a23 */ /* 0x004fe2000001086f */
[----:B------:R-:W-:Y:S03]  /*86c0*/  F2FP.BF16.PACK_AB R113, R214, R213 ;  /* 0x000000d5d671723e */ /* 0x000fe600000010ff */
[----:B------:R2:W1:Y:S01]  /*86d0*/  MUFU.EX2 R206, R106 ;  /* 0x0000006a00ce7308 */ /* 0x0004620000000800 */
[----:B------:R-:W-:Y:S02]  /*86e0*/  F2FP.BF16.PACK_AB R114, R209, R208 ;  /* 0x000000d0d172723e */ /* 0x000fe400000010ff */
[----:B------:R-:W-:Y:S02]  /*86f0*/  MOV R212, R139 ;  /* 0x0000008b00d47202 */ /* 0x000fe40000000f00 */
[----:B------:R-:W-:Y:S01]  /*8700*/  MOV R139, R190 ;  /* 0x000000be008b7202 */ /* 0x000fe20000000f00 */
[--C-:B----4-:R-:W-:Y:S04]  /*8710*/  FFMA.FTZ R107, R240, c[0x0][0x2d0], -R176.reuse ;  /* 0x0000b400f06b7a23 */ /* 0x110fe800000108b0 */
[----:B------:R-:W-:Y:S01]  /*8720*/  MUFU.EX2 R188, R107 ;  /* 0x0000006b00bc7308 */ /* 0x000fe20000000800 */
[--C-:B--2---:R-:W-:Y:S01]  /*8730*/  FFMA.FTZ R106, R217, c[0x0][0x2d0], -R176.reuse ;  /* 0x0000b400d96a7a23 */ /* 0x104fe200000108b0 */
[----:B-1----:R-:W-:Y:S08]  /*8740*/  F2FP.BF16.PACK_AB R115, R206, R207 ;  /* 0x000000cfce73723e */ /* 0x002ff000000010ff */
[----:B------:R-:W-:Y:S01]  /*8750*/  MUFU.EX2 R107, R108 ;  /* 0x0000006c006b7308 */ /* 0x000fe20000000800 */
[----:B------:R-:W-:Y:S02]  /*8760*/  MOV R217, R138 ;  /* 0x0000008a00d97202 */ /* 0x000fe40000000f00 */
[----:B------:R-:W-:Y:S01]  /*8770*/  MOV R138, R189 ;  /* 0x000000bd008a7202 */ /* 0x000fe20000000f00 */
[-C--:B------:R-:W-:Y:S06]  /*8780*/  HMMA.16816.F32.BF16 R4, R112, R124.reuse, R4 ;  /* 0x0000007c7004723c */ /* 0x080fec0000041804 */
[----:B------:R1:W2:Y:S02]  /*8790*/  MUFU.EX2 R205, R106 ;  /* 0x0000006a00cd7308 */ /* 0x0002a40000000800 */
[--C-:B-1----:R-:W-:Y:S01]  /*87a0*/  FFMA.FTZ R106, R219, c[0x0][0x2d0], -R3.reuse ;  /* 0x0000b400db6a7a23 */ /* 0x102fe20000010803 */
[----:B--2---:R-:W-:Y:S03]  /*87b0*/  F2FP.BF16.PACK_AB R116, R204, R205 ;  /* 0x000000cdcc74723e */ /* 0x004fe600000010ff */
[----:B------:R-:W-:Y:S04]  /*87c0*/  MOV R219, R155 ;  /* 0x0000009b00db7202 */ /* 0x000fe80000000f00 */
[----:B------:R1:W-:Y:S02]  /*87d0*/  MUFU.EX2 R203, R106 ;  /* 0x0000006a00cb7308 */ /* 0x0003e40000000800 */
[--C-:B-1----:R-:W-:Y:S01]  /*87e0*/  FFMA.FTZ R106, R229, c[0x0][0x2d0], -R3.reuse ;  /* 0x0000b400e56a7a23 */ /* 0x102fe20000010803 */
[----:B------:R-:W-:Y:S07]  /*87f0*/  MOV R229, R154 ;  /* 0x0000009a00e57202 */ /* 0x000fee0000000f00 */
[----:B------:R1:W2:Y:S02]  /*8800*/  MUFU.EX2 R202, R106 ;  /* 0x0000006a00ca7308 */ /* 0x0002a40000000800 */
[--C-:B-1----:R-:W-:Y:S01]  /*8810*/  FFMA.FTZ R106, R230, c[0x0][0x2d0], -R176.reuse ;  /* 0x0000b400e66a7a23 */ /* 0x102fe200000108b0 */
[----:B--2---:R-:W-:Y:S02]  /*8820*/  F2FP.BF16.PACK_AB R117, R202, R203 ;  /* 0x000000cbca75723e */ /* 0x004fe400000010ff */
[----:B------:R-:W-:Y:S05]  /*8830*/  MOV R230, R153 ;  /* 0x0000009900e67202 */ /* 0x000fea0000000f00 */
[----:B------:R1:W-:Y:S01]  /*8840*/  MUFU.EX2 R201, R106 ;  /* 0x0000006a00c97308 */ /* 0x0003e20000000800 */
[----:B------:R-:W-:Y:S02]  /*8850*/  MOV R153, R150 ;  /* 0x0000009600997202 */ /* 0x000fe40000000f00 */
[----:B------:R-:W-:Y:S02]  /*8860*/  MOV R150, R147 ;  /* 0x0000009300967202 */ /* 0x000fe40000000f00 */
[----:B------:R-:W-:Y:S02]  /*8870*/  MOV R147, R144 ;  /* 0x0000009000937202 */ /* 0x000fe40000000f00 */
[----:B------:R-:W-:Y:S02]  /*8880*/  MOV R144, R134 ;  /* 0x0000008600907202 */ /* 0x000fe40000000f00 */
[----:B------:R-:W-:Y:S02]  /*8890*/  MOV R134, R181 ;  /* 0x000000b500867202 */ /* 0x000fe40000000f00 */
[----:B------:R-:W-:Y:S01]  /*88a0*/  MOV R240, R144 ;  /* 0x0000009000f07202 */ /* 0x000fe20000000f00 */
[----:B-1----:R-:W-:Y:S01]  /*88b0*/  FFMA.FTZ R106, R231, c[0x0][0x2d0], -R176 ;  /* 0x0000b400e76a7a23 */ /* 0x002fe200000108b0 */
[----:B------:R-:W-:Y:S02]  /*88c0*/  MOV R231, R151 ;  /* 0x0000009700e77202 */ /* 0x000fe40000000f00 */
[----:B------:R-:W-:Y:S01]  /*88d0*/  MOV R151, R148 ;  /* 0x0000009400977202 */ /* 0x000fe20000000f00 */
[----:B------:R1:W2:Y:S01]  /*88e0*/  MUFU.EX2 R200, R106 ;  /* 0x0000006a00c87308 */ /* 0x0002a20000000800 */
[----:B------:R-:W-:Y:S02]  /*88f0*/  MOV R148, R145 ;  /* 0x0000009100947202 */ /* 0x000fe40000000f00 */
[----:B------:R-:W-:Y:S02]  /*8900*/  MOV R145, R138 ;  /* 0x0000008a00917202 */ /* 0x000fe40000000f00 */
[----:B------:R-:W-:Y:S02]  /*8910*/  MOV R138, R132 ;  /* 0x00000084008a7202 */ /* 0x000fe40000000f00 */
[----:B------:R-:W-:Y:S01]  /*8920*/  MOV R132, R182 ;  /* 0x000000b600847202 */ /* 0x000fe20000000f00 */
[--C-:B-1----:R-:W-:Y:S01]  /*8930*/  FFMA.FTZ R106, R232, c[0x0][0x2d0], -R3.reuse ;  /* 0x0000b400e86a7a23 */ /* 0x102fe20000010803 */
[----:B--2---:R-:W-:Y:S02]  /*8940*/  F2FP.BF16.PACK_AB R118, R200, R201 ;  /* 0x000000c9c876723e */ /* 0x004fe400000010ff */
[----:B------:R-:W-:Y:S01]  /*8950*/  MOV R232, R149 ;  /* 0x0000009500e87202 */ /* 0x000fe20000000f00 */
[----:B------:R1:W-:Y:S01]  /*8960*/  MUFU.EX2 R199, R106 ;  /* 0x0000006a00c77308 */ /* 0x0003e20000000800 */
[----:B------:R-:W-:Y:S02]  /*8970*/  MOV R149, R146 ;  /* 0x0000009200957202 */ /* 0x000fe40000000f00 */
[----:B------:R-:W-:Y:S02]  /*8980*/  MOV R146, R139 ;  /* 0x0000008b00927202 */ /* 0x000fe40000000f00 */
[----:B------:R-:W-:Y:S02]  /*8990*/  MOV R139, R133 ;  /* 0x00000085008b7202 */ /* 0x000fe40000000f00 */
[----:B------:R-:W-:Y:S01]  /*89a0*/  MOV R133, R180 ;  /* 0x000000b400857202 */ /* 0x000fe20000000f00 */
[----:B-1----:R-:W-:Y:S01]  /*89b0*/  FFMA.FTZ R106, R233, c[0x0][0x2d0], -R3 ;  /* 0x0000b400e96a7a23 */ /* 0x002fe20000010803 */
[----:B------:R-:W-:Y:S02]  /*89c0*/  MOV R233, R183 ;  /* 0x000000b700e97202 */ /* 0x000fe40000000f00 */
[----:B------:R-:W-:Y:S01]  /*89d0*/  LDSM.16.MT88.4 R180, [R221+0x2d00] ;  /* 0x002d0000ddb4783b */ /* 0x000fe20000004200 */
        /* <DEDUP_REMOVED lines=10> */
[----:B------:R-:W-:Y:S03]  /*8a80*/  MOV R235, R135 ;  /* 0x0000008700eb7202 */ /* 0x000fe60000000f00 */
[-C--:B------:R-:W-:Y:S01]  /*8a90*/  HMMA.16816.F32.BF16 R20, R112, R128.reuse, R20 ;  /* 0x000000807014723c */ /* 0x080fe20000041814 */
[----:B------:R1:W4:Y:S07]  /*8aa0*/  MUFU.EX2 R196, R106 ;  /* 0x0000006a00c47308 */ /* 0x00032e0000000800 */
[C---:B------:R-:W-:Y:S08]  /*8ab0*/  HMMA.16816.F32.BF16 R24, R116.reuse, R128, R24 ;  /* 0x000000807418723c */ /* 0x040ff00000041818 */
[-C--:B------:R-:W-:Y:S08]  /*8ac0*/  HMMA.16816.F32.BF16 R28, R116, R130.reuse, R28 ;  /* 0x00000082741c723c */ /* 0x080ff0000004181c */
[C---:B------:R-:W-:Y:S01]  /*8ad0*/  HMMA.16816.F32.BF16 R32, R112.reuse, R130, R32 ;  /* 0x000000827020723c */ /* 0x040fe20000041820 */
[----:B------:R-:W2:Y:S03]  /*8ae0*/  LDSM.16.MT88.4 R128, [R221+0x2900] ;  /* 0x00290000dd80783b */ /* 0x000ea60000004200 */
[--C-:B-1----:R-:W-:Y:S01]  /*8af0*/  FFMA.FTZ R106, R237, c[0x0][0x2d0], -R111.reuse ;  /* 0x0000b400ed6a7a23 */ /* 0x102fe2000001086f */
[----:B----4-:R-:W-:Y:S02]  /*8b00*/  F2FP.BF16.PACK_AB R108, R196, R197 ;  /* 0x000000c5c46c723e */ /* 0x010fe400000010ff */
[----:B------:R-:W-:Y:S01]  /*8b10*/  MOV R237, R136 ;  /* 0x0000008800ed7202 */ /* 0x000fe20000000f00 */
[-C--:B---3--:R-:W-:Y:S01]  /*8b20*/  HMMA.16816.F32.BF16 R36, R112, R120.reuse, R36 ;  /* 0x000000787024723c */ /* 0x088fe20000041824 */
[----:B------:R1:W-:Y:S07]  /*8b30*/  MUFU.EX2 R195, R106 ;  /* 0x0000006a00c37308 */ /* 0x0003ee0000000800 */
[C---:B------:R-:W-:Y:S08]  /*8b40*/  HMMA.16816.F32.BF16 R40, R116.reuse, R120, R40 ;  /* 0x000000787428723c */ /* 0x040ff00000041828 */
[-C--:B------:R-:W-:Y:S08]  /*8b50*/  HMMA.16816.F32.BF16 R44, R116, R122.reuse, R44 ;  /* 0x0000007a742c723c */ /* 0x080ff0000004182c */
[C---:B------:R-:W-:Y:S01]  /*8b60*/  HMMA.16816.F32.BF16 R48, R112.reuse, R122, R48 ;  /* 0x0000007a7030723c */ /* 0x040fe20000041830 */
[----:B------:R-:W3:Y:S03]  /*8b70*/  LDSM.16.MT88.4 R120, [R222+0x2900] ;  /* 0x00290000de78783b */ /* 0x000ee60000004200 */
[--C-:B-1----:R-:W-:Y:S01]  /*8b80*/  FFMA.FTZ R106, R238, c[0x0][0x2d0], -R111.reuse ;  /* 0x0000b400ee6a7a23 */ /* 0x102fe2000001086f */
[----:B------:R-:W-:Y:S03]  /*8b90*/  MOV R238, R137 ;  /* 0x0000008900ee7202 */ /* 0x000fe60000000f00 */
[-C--:B--2---:R-:W-:Y:S01]  /*8ba0*/  HMMA.16816.F32.BF16 R52, R112, R124.reuse, R52 ;  /* 0x0000007c7034723c */ /* 0x084fe20000041834 */
[----:B------:R1:W-:Y:S07]  /*8bb0*/  MUFU.EX2 R194, R106 ;  /* 0x0000006a00c27308 */ /* 0x0003ee0000000800 */
[C---:B------:R-:W-:Y:S08]  /*8bc0*/  HMMA.16816.F32.BF16 R56, R116.reuse, R124, R56 ;  /* 0x0000007c7438723c */ /* 0x040ff00000041838 */
[-C--:B------:R-:W-:Y:S08]  /*8bd0*/  HMMA.16816.F32.BF16 R60, R116, R126.reuse, R60 ;  /* 0x0000007e743c723c */ /* 0x080ff0000004183c */
[C---:B------:R-:W-:Y:S01]  /*8be0*/  HMMA.16816.F32.BF16 R64, R112.reuse, R126, R64 ;  /* 0x0000007e7040723c */ /* 0x040fe20000041840 */
[----:B------:R-:W2:Y:S03]  /*8bf0*/  LDSM.16.MT88.4 R124, [R221+0xd00] ;  /* 0x000d0000dd7c783b */ /* 0x000ea60000004200 */
[----:B-1----:R-:W-:Y:S04]  /*8c00*/  FFMA.FTZ R106, R177, c[0x0][0x2d0], -R110 ;  /* 0x0000b400b16a7a23 */ /* 0x002fe8000001086e */
[-C--:B------:R-:W-:Y:S01]  /*8c10*/  HMMA.16816.F32.BF16 R68, R112, R128.reuse, R68 ;  /* 0x000000807044723c */ /* 0x080fe20000041844 */
[----:B------:R1:W4:Y:S07]  /*8c20*/  MUFU.EX2 R193, R106 ;  /* 0x0000006a00c17308 */ /* 0x00032e0000000800 */
[C---:B------:R-:W-:Y:S08]  /*8c30*/  HMMA.16816.F32.BF16 R72, R116.reuse, R128, R72 ;  /* 0x000000807448723c */ /* 0x040ff00000041848 */
[-C--:B------:R-:W-:Y:S08]  /*8c40*/  HMMA.16816.F32.BF16 R76, R116, R130.reuse, R76 ;  /* 0x00000082744c723c */ /* 0x080ff0000004184c */
[C---:B------:R-:W-:Y:S04]  /*8c50*/  HMMA.16816.F32.BF16 R80, R112.reuse, R130, R80 ;  /* 0x000000827050723c */ /* 0x040fe80000041850 */
[--C-:B-1----:R-:W-:Y:S01]  /*8c60*/  FFMA.FTZ R106, R179, c[0x0][0x2d0], -R111.reuse ;  /* 0x0000b400b36a7a23 */ /* 0x102fe2000001086f */
[----:B----4-:R-:W-:Y:S03]  /*8c70*/  F2FP.BF16.PACK_AB R110, R192, R193 ;  /* 0x000000c1c06e723e */ /* 0x010fe600000010ff */
[-C--:B---3--:R-:W-:Y:S01]  /*8c80*/  HMMA.16816.F32.BF16 R84, R112, R120.reuse, R84 ;  /* 0x000000787054723c */ /* 0x088fe20000041854 */
[----:B------:R1:W-:Y:S07]  /*8c90*/  MUFU.EX2 R191, R106 ;  /* 0x0000006a00bf7308 */ /* 0x0003ee0000000800 */
[C---:B------:R-:W-:Y:S08]  /*8ca0*/  HMMA.16816.F32.BF16 R88, R116.reuse, R120, R88 ;  /* 0x000000787458723c */ /* 0x040ff00000041858 */
[-C--:B------:R-:W-:Y:S08]  /*8cb0*/  HMMA.16816.F32.BF16 R92, R116, R122.reuse, R92 ;  /* 0x0000007a745c723c */ /* 0x080ff0000004185c */
[----:B------:R-:W-:Y:S04]  /*8cc0*/  HMMA.16816.F32.BF16 R96, R112, R122, R96 ;  /* 0x0000007a7060723c */ /* 0x000fe80000041860 */
[----:B-1----:R-:W-:Y:S01]  /*8cd0*/  FFMA.FTZ R106, R234, c[0x0][0x2d0], -R111 ;  /* 0x0000b400ea6a7a23 */ /* 0x002fe2000001086f */
[----:B------:R-:W-:Y:S03]  /*8ce0*/  MOV R234, R138 ;  /* 0x0000008a00ea7202 */ /* 0x000fe60000000f00 */
[----:B------:R1:W3:Y:S04]  /*8cf0*/  MUFU.EX2 R190, R106 ;  /* 0x0000006a00be7308 */ /* 0x0002e80000000800 */
[--C-:B-1----:R-:W-:Y:S01]  /*8d00*/  FFMA.FTZ R106, R239, c[0x0][0x2d0], -R176.reuse ;  /* 0x0000b400ef6a7a23 */ /* 0x102fe200000108b0 */
[----:B---3--:R-:W-:Y:S02]  /*8d10*/  F2FP.BF16.PACK_AB R111, R190, R191 ;  /* 0x000000bfbe6f723e */ /* 0x008fe400000010ff */
[----:B------:R-:W-:Y:S03]  /*8d20*/  MOV R239, R139 ;  /* 0x0000008b00ef7202 */ /* 0x000fe60000000f00 */
[----:B------:R1:W-:Y:S02]  /*8d30*/  MUFU.EX2 R189, R106 ;  /* 0x0000006a00bd7308 */ /* 0x0003e40000000800 */
[--C-:B-1----:R-:W-:Y:S01]  /*8d40*/  FFMA.FTZ R106, R242, c[0x0][0x2d0], -R3.reuse ;  /* 0x0000b400f26a7a23 */ /* 0x102fe20000010803 */
[----:B------:R-:W-:Y:S07]  /*8d50*/  MOV R242, R145 ;  /* 0x0000009100f27202 */ /* 0x000fee0000000f00 */
[----:B------:R1:W-:Y:S02]  /*8d60*/  MUFU.EX2 R187, R106 ;  /* 0x0000006a00bb7308 */ /* 0x0003e40000000800 */
[--C-:B-1----:R-:W-:Y:S01]  /*8d70*/  FFMA.FTZ R106, R243, c[0x0][0x2d0], -R3.reuse ;  /* 0x0000b400f36a7a23 */ /* 0x102fe20000010803 */
[----:B------:R-:W-:Y:S01]  /*8d80*/  MOV R243, R146 ;  /* 0x0000009200f37202 */ /* 0x000fe20000000f00 */
[----:B------:R-:W-:Y:S01]  /*8d90*/  FFMA.FTZ R3, R109, c[0x0][0x2d0], -R3 ;  /* 0x0000b4006d037a23 */ /* 0x000fe20000010803 */
[----:B------:R-:W-:Y:S05]  /*8da0*/  F2FP.BF16.PACK_AB R109, R194, R195 ;  /* 0x000000c3c26d723e */ /* 0x000fea00000010ff */
[----:B------:R1:W3:Y:S02]  /*8db0*/  MUFU.EX2 R186, R106 ;  /* 0x0000006a00ba7308 */ /* 0x0002e40000000800 */
[-C--:B--2---:R-:W-:Y:S01]  /*8dc0*/  HMMA.16816.F32.BF16 R116, R108, R124.reuse, R4 ;  /* 0x0000007c6c74723c */ /* 0x084fe20000041804 */
[----:B------:R-:W2:Y:S04]  /*8dd0*/  LDSM.16.MT88.4 R4, [R222+0x2d00] ;  /* 0x002d0000de04783b */ /* 0x000ea80000004200 */
[--C-:B-1----:R-:W-:Y:S01]  /*8de0*/  FFMA.FTZ R106, R244, c[0x0][0x2d0], -R176.reuse ;  /* 0x0000b400f46a7a23 */ /* 0x102fe200000108b0 */
[----:B---3--:R-:W-:Y:S02]  /*8df0*/  F2FP.BF16.PACK_AB R177, R186, R187 ;  /* 0x000000bbbab1723e */ /* 0x008fe400000010ff */
[----:B------:R-:W-:Y:S01]  /*8e00*/  MOV R244, R147 ;  /* 0x0000009300f47202 */ /* 0x000fe20000000f00 */
[----:B------:R1:W-:Y:S03]  /*8e10*/  MUFU.EX2 R185, R106 ;  /* 0x0000006a00b97308 */ /* 0x0003e60000000800 */
[----:B-1----:R-:W-:Y:S01]  /*8e20*/  FFMA.FTZ R106, R241, c[0x0][0x2d0], -R176 ;  /* 0x0000b400f16a7a23 */ /* 0x002fe200000108b0 */
[----:B------:R-:W-:Y:S02]  /*8e30*/  F2FP.BF16.PACK_AB R176, R188, R189 ;  /* 0x000000bdbcb0723e */ /* 0x000fe400000010ff */
[----:B------:R-:W-:Y:S04]  /*8e40*/  MOV R241, R148 ;  /* 0x0000009400f17202 */ /* 0x000fe80000000f00 */
[----:B------:R-:W1:Y:S10]  /*8e50*/  MUFU.EX2 R184, R106 ;  /* 0x0000006a00b87308 */ /* 0x000e740000000800 */
[----:B------:R-:W3:Y:S01]  /*8e60*/  MUFU.EX2 R106, R3 ;  /* 0x00000003006a7308 */ /* 0x000ee20000000800 */
[----:B-1----:R-:W-:Y:S02]  /*8e70*/  F2FP.BF16.PACK_AB R178, R184, R185 ;  /* 0x000000b9b8b2723e */ /* 0x002fe400000010ff */
[----:B---3--:R-:W-:Y:S02]  /*8e80*/  F2FP.BF16.PACK_AB R179, R106, R107 ;  /* 0x0000006b6ab3723e */ /* 0x008fe400000010ff */
[----:B------:R-:W-:Y:S05]  /*8e90*/  MOV R3, R161 ;  /* 0x000000a100037202 */ /* 0x000fea0000000f00 */
[C---:B------:R-:W-:Y:S07]  /*8ea0*/  HMMA.16816.F32.BF16 R112, R176.reuse, R124, R8 ;  /* 0x0000007cb070723c */ /* 0x040fee0000041808 */
[----:B------:R-:W-:Y:S01]  /*8eb0*/  MOV R8, R153 ;  /* 0x0000009900087202 */ /* 0x000fe20000000f00 */
[-C--:B------:R-:W-:Y:S01]  /*8ec0*/  HMMA.16816.F32.BF16 R120, R176, R126.reuse, R12 ;  /* 0x0000007eb078723c */ /* 0x080fe2000004180c */
[----:B------:R-:W3:Y:S03]  /*8ed0*/  LDL.LU R13, [R1+0x8] ;  /* 0x00000800010d7983 */ /* 0x000ee60000300800 */
[----:B------:R-:W-:Y:S02]  /*8ee0*/  MOV R11, R149 ;  /* 0x00000095000b7202 */ /* 0x000fe40000000f00 */
[----:B------:R-:W-:Y:S02]  /*8ef0*/  MOV R9, R150 ;  /* 0x0000009600097202 */ /* 0x000fe40000000f00 */
[C---:B------:R-:W-:Y:S04]  /*8f00*/  HMMA.16816.F32.BF16 R124, R108.reuse, R126, R16 ;  /* 0x0000007e6c7c723c */ /* 0x040fe80000041810 */
[----:B------:R-:W-:Y:S02]  /*8f10*/  MOV R12, R134 ;  /* 0x00000086000c7202 */ /* 0x000fe40000000f00 */
[----:B------:R-:W-:Y:S02]  /*8f20*/  MOV R15, R133 ;  /* 0x00000085000f7202 */ /* 0x000fe40000000f00 */
[-C--:B------:R-:W-:Y:S04]  /*8f30*/  HMMA.16816.F32.BF16 R128, R108, R140.reuse, R20 ;  /* 0x0000008c6c80723c */ /* 0x080fe80000041814 */
[----:B------:R-:W-:Y:S02]  /*8f40*/  MOV R19, R8 ;  /* 0x0000000800137202 */ /* 0x000fe40000000f00 */
[----:B------:R-:W-:Y:S02]  /*8f50*/  MOV R8, R3 ;  /* 0x0000000300087202 */ /* 0x000fe40000000f00 */
[----:B------:R-:W-:Y:S02]  /*8f60*/  MOV R3, R220 ;  /* 0x000000dc00037202 */ /* 0x000fe40000000f00 */
[----:B------:R1:W5:Y:S02]  /*8f70*/  LDL.LU R220, [R1+0x30] ;  /* 0x0000300001dc7983 */ /* 0x0003640000300800 */
[----:B------:R-:W-:Y:S02]  /*8f80*/  MOV R14, R132 ;  /* 0x00000084000e7202 */ /* 0x000fe40000000f00 */
[C---:B------:R-:W-:Y:S01]  /*8f90*/  HMMA.16816.F32.BF16 R132, R176.reuse, R140, R24 ;  /* 0x0000008cb084723c */ /* 0x040fe20000041818 */
[----:B------:R-:W4:Y:S03]  /*8fa0*/  LDL.LU R16, [R1+0xc] ;  /* 0x00000c0001107983 */ /* 0x000f260000300800 */
[----:B------:R-:W-:Y:S04]  /*8fb0*/  MOV R10, R151 ;  /* 0x00000097000a7202 */ /* 0x000fe80000000f00 */
        /* <DEDUP_REMOVED lines=14> */
[-C--:B--2---:R-:W-:Y:S08]  /*90a0*/  HMMA.16816.F32.BF16 R84, R108, R4.reuse, R84 ;  /* 0x000000046c54723c */ /* 0x084ff00000041854 */
[C---:B------:R-:W-:Y:S08]  /*90b0*/  HMMA.16816.F32.BF16 R88, R176.reuse, R4, R88 ;  /* 0x00000004b058723c */ /* 0x040ff00000041858 */
[-C--:B------:R-:W-:Y:S08]  /*90c0*/  HMMA.16816.F32.BF16 R92, R176, R6.reuse, R92 ;  /* 0x00000006b05c723c */ /* 0x080ff0000004185c */
[----:B------:R-:W-:Y:S04]  /*90d0*/  HMMA.16816.F32.BF16 R96, R108, R6, R96 ;  /* 0x000000066c60723c */ /* 0x000fe80000041860 */
[----:B---3--:R-:W-:Y:S02]  /*90e0*/  FFMA.FTZ R102, R102, R13, R12 ;  /* 0x0000000d66667223 */ /* 0x008fe4000001000c */
[----:B------:R-:W2:Y:S02]  /*90f0*/  LDL.LU R13, [R1+0x10] ;  /* 0x00001000010d7983 */ /* 0x000ea40000300800 */
[----:B------:R-:W-:Y:S02]  /*9100*/  FADD.FTZ R8, R8, R102 ;  /* 0x0000006608087221 */ /* 0x000fe40000010000 */
[----:B------:R-:W3:Y:S02]  /*9110*/  LDL.LU R12, [R1+0x14] ;  /* 0x00001400010c7983 */ /* 0x000ee40000300800 */
[----:B------:R-:W-:Y:S04]  /*9120*/  FADD.FTZ R8, R11, R8 ;  /* 0x000000080b087221 */ /* 0x000fe80000010000 */
[----:B------:R-:W-:Y:S04]  /*9130*/  FADD.FTZ R8, R242, R8 ;  /* 0x00000008f2087221 */ /* 0x000fe80000010000 */
[----:B------:R-:W-:Y:S04]  /*9140*/  FADD.FTZ R8, R238, R8 ;  /* 0x00000008ee087221 */ /* 0x000fe80000010000 */
[----:B------:R-:W-:Y:S04]  /*9150*/  FADD.FTZ R8, R233, R8 ;  /* 0x00000008e9087221 */ /* 0x000fe80000010000 */
[----:B------:R-:W-:Y:S02]  /*9160*/  FADD.FTZ R11, R229, R8 ;  /* 0x00000008e50b7221 */ /* 0x000fe40000010000 */
[----:B----4-:R-:W-:Y:S04]  /*9170*/  FFMA.FTZ R101, R101, R16, R19 ;  /* 0x0000001065657223 */ /* 0x010fe80000010013 */
[----:B------:R-:W-:Y:S04]  /*9180*/  FADD.FTZ R3, R3, R101 ;  /* 0x0000006503037221 */ /* 0x000fe80000010000 */
[----:B------:R-:W-:Y:S04]  /*9190*/  FADD.FTZ R3, R241, R3 ;  /* 0x00000003f1037221 */ /* 0x000fe80000010000 */
[----:B------:R-:W-:Y:S04]  /*91a0*/  FADD.FTZ R3, R240, R3 ;  /* 0x00000003f0037221 */ /* 0x000fe80000010000 */
[----:B------:R-:W-:Y:S04]  /*91b0*/  FADD.FTZ R3, R237, R3 ;  /* 0x00000003ed037221 */ /* 0x000fe80000010000 */
[----:B------:R-:W-:Y:S02]  /*91c0*/  FADD.FTZ R3, R232, R3 ;  /* 0x00000003e8037221 */ /* 0x000fe40000010000 */
[----:B--2---:R-:W-:Y:S02]  /*91d0*/  FFMA.FTZ R100, R100, R13, R14 ;  /* 0x0000000d64647223 */ /* 0x004fe4000001000e */
[----:B---3--:R-:W-:Y:S02]  /*91e0*/  FFMA.FTZ R0, R0, R12, R15 ;  /* 0x0000000c00007223 */ /* 0x008fe4000001000f */
        /* <DEDUP_REMOVED lines=41> */
[----:B------:R2:W-:Y:S01]  /*9480*/  STL [R1+0x8], R4 ;  /* 0x0000080401007387 */ /* 0x0005e20000100800 */
[----:B------:R-:W-:Y:S02]  /*9490*/  FADD.FTZ R8, R187, R8 ;  /* 0x00000008bb087221 */ /* 0x000fe40000010000 */
[----:B------:R-:W-:Y:S02]  /*94a0*/  FADD.FTZ R5, R188, R0 ;  /* 0x00000000bc057221 */ /* 0x000fe40000010000 */
[----:B------:R-:W-:Y:S02]  /*94b0*/  FADD.FTZ R6, R191, R3 ;  /* 0x00000003bf067221 */ /* 0x000fe40000010000 */
[----:B------:R-:W-:Y:S02]  /*94c0*/  FADD.FTZ R5, R185, R5 ;  /* 0x00000005b9057221 */ /* 0x000fe40000010000 */
[----:B------:R-:W-:Y:S02]  /*94d0*/  FADD.FTZ R6, R190, R6 ;  /* 0x00000006be067221 */ /* 0x000fe40000010000 */
[----:B------:R-:W-:Y:S03]  /*94e0*/  FADD.FTZ R0, R186, R8 ;  /* 0x00000008ba007221 */ /* 0x000fe60000010000 */
[----:B------:R-:W-:Y:S01]  /*94f0*/  STL [R1+0xc], R6 ;  /* 0x00000c0601007387 */ /* 0x000fe20000100800 */
[----:B------:R-:W-:Y:S01]  /*9500*/  FADD.FTZ R3, R107, R0 ;  /* 0x000000006b037221 */ /* 0x000fe20000010000 */
[----:B------:R-:W-:Y:S02]  /*9510*/  IADD3 R0, R245, -0x1, RZ ;  /* 0xfffffffff5007810 */ /* 0x000fe40007ffe0ff */
[----:B------:R-:W-:Y:S01]  /*9520*/  MOV R107, R2 ;  /* 0x00000002006b7202 */ /* 0x000fe20000000f00 */
[----:B------:R-:W-:Y:S01]  /*9530*/  FADD.FTZ R3, R106, R3 ;  /* 0x000000036a037221 */ /* 0x000fe20000010000 */
[----:B------:R-:W-:Y:S02]  /*9540*/  MOV R245, R0 ;  /* 0x0000000000f57202 */ /* 0x000fe40000000f00 */
[----:B------:R-:W-:Y:S01]  /*9550*/  MOV R106, R103 ;  /* 0x00000067006a7202 */ /* 0x000fe20000000f00 */
[----:B--2---:R-:W-:Y:S05]  /*9560*/  FADD.FTZ R4, R184, R5 ;  /* 0x00000005b8047221 */ /* 0x004fea0000010000 */
[----:B------:R-:W-:Y:S04]  /*9570*/  STL [R1+0x10], R4 ;  /* 0x0000100401007387 */ /* 0x000fe80000100800 */
[----:B------:R2:W-:Y:S02]  /*9580*/  STL [R1+0x14], R3 ;  /* 0x0000140301007387 */ /* 0x0005e40000100800 */
[----:B--2---:R-:W-:Y:S01]  /*9590*/  MOV R3, R105 ;  /* 0x0000006900037202 */ /* 0x004fe20000000f00 */
[----:B-1---5:R-:W-:-:S05]  /*95a0*/  @P0 BRA `(.L_x_33) ;  /* 0xffffc5b000000947 */ /* 0x022fca000383ffff */
.L_x_32:
[----:B--2---:R-:W2:Y:S04]  /*95b0*/  LDL.LU R0, [R1+0x8] ;  /* 0x0000080001007983 */ /* 0x004ea80000300800 */
[----:B------:R-:W3:Y:S04]  /*95c0*/  LDL.LU R4, [R1+0xc] ;  /* 0x00000c0001047983 */ /* 0x000ee80000300800 */
[----:B------:R-:W4:Y:S04]  /*95d0*/  LDL.LU R10, [R1+0x10] ;  /* 0x00001000010a7983 */ /* 0x000f280000300800 */
[----:B------:R-:W5:Y:S01]  /*95e0*/  LDL.LU R8, [R1+0x14] ;  /* 0x0000140001087983 */ /* 0x000f620000300800 */
[----:B------:R-:W-:-:S02]  /*95f0*/  MOV R50, 0xff800000 ;  /* 0xff80000000327802 */ /* 0x000fc40000000f00 */
[----:B------:R-:W-:Y:S02]  /*9600*/  MOV R51, 0xff800000 ;  /* 0xff80000000337802 */ /* 0x000fe40000000f00 */
[----:B------:R-:W-:Y:S02]  /*9610*/  MOV R53, 0xff800000 ;  /* 0xff80000000357802 */ /* 0x000fe40000000f00 */
[----:B------:R-:W-:Y:S02]  /*9620*/  MOV R54, 0xff800000 ;  /* 0xff80000000367802 */ /* 0x000fe40000000f00 */
[----:B------:R-:W-:Y:S01]  /*9630*/  PLOP3.LUT P4, PT, PT, PT, PT, 0x8, 0x0 ;  /* 0x000000000000781c */ /* 0x000fe20003f8e170 */
[----:B--2---:R-:W1:Y:S04]  /*9640*/  SHFL.BFLY PT, R5, R0, 0x2, 0x1f ;  /* 0x0c401f0000057f89 */ /* 0x004e6800000e0000 */
[----:B---3--:R-:W2:Y:S04]  /*9650*/  SHFL.BFLY PT, R9, R4, 0x2, 0x1f ;  /* 0x0c401f0004097f89 */ /* 0x008ea800000e0000 */
[----:B----4-:R-:W3:Y:S04]  /*9660*/  SHFL.BFLY PT, R7, R10, 0x2, 0x1f ;  /* 0x0c401f000a077f89 */ /* 0x010ee800000e0000 */
[----:B-----5:R-:W4:Y:S01]  /*9670*/  SHFL.BFLY PT, R6, R8, 0x2, 0x1f ;  /* 0x0c401f0008067f89 */ /* 0x020f2200000e0000 */
[----:B-1----:R-:W-:-:S02]  /*9680*/  FADD.FTZ R5, R5, R0 ;  /* 0x0000000005057221 */ /* 0x002fc40000010000 */
[----:B--2---:R-:W-:-:S03]  /*9690*/  FADD.FTZ R9, R9, R4 ;  /* 0x0000000409097221 */ /* 0x004fc60000010000 */
[----:B------:R-:W1:Y:S01]  /*96a0*/  SHFL.BFLY PT, R0, R5, 0x1, 0x1f ;  /* 0x0c201f0005007f89 */ /* 0x000e6200000e0000 */
[----:B---3--:R-:W-:-:S03]  /*96b0*/  FADD.FTZ R7, R7, R10 ;  /* 0x0000000a07077221 */ /* 0x008fc60000010000 */
[----:B------:R-:W2:Y:S01]  /*96c0*/  SHFL.BFLY PT, R4, R9, 0x1, 0x1f ;  /* 0x0c201f0009047f89 */ /* 0x000ea200000e0000 */
[----:B----4-:R-:W-:-:S03]  /*96d0*/  FADD.FTZ R6, R6, R8 ;  /* 0x0000000806067221 */ /* 0x010fc60000010000 */
[----:B------:R-:W3:Y:S04]  /*96e0*/  SHFL.BFLY PT, R3, R7, 0x1, 0x1f ;  /* 0x0c201f0007037f89 */ /* 0x000ee800000e0000 */
[----:B------:R-:W4:Y:S01]  /*96f0*/  SHFL.BFLY PT, R8, R6, 0x1, 0x1f ;  /* 0x0c201f0006087f89 */ /* 0x000f2200000e0000 */
[----:B-1----:R-:W-:Y:S01]  /*9700*/  FADD.FTZ R5, R5, R0 ;  /* 0x0000000005057221 */ /* 0x002fe20000010000 */
[----:B------:R-:W-:Y:S01]  /*9710*/  MOV R0, RZ ;  /* 0x000000ff00007202 */ /* 0x000fe20000000f00 */
[----:B--2---:R-:W-:-:S03]  /*9720*/  FADD.FTZ R9, R9, R4 ;  /* 0x0000000409097221 */ /* 0x004fc60000010000 */
[----:B------:R-:W-:Y:S02]  /*9730*/  FSETP.NE.FTZ.AND P3, PT, R5, RZ, PT ;  /* 0x000000ff0500720b */ /* 0x000fe40003f75000 */
[----:B------:R-:W-:Y:S01]  /*9740*/  MOV R4, RZ ;  /* 0x000000ff00047202 */ /* 0x000fe20000000f00 */
[----:B---3--:R-:W-:Y:S01]  /*9750*/  FADD.FTZ R7, R7, R3 ;  /* 0x0000000307077221 */ /* 0x008fe20000010000 */
[----:B------:R-:W-:Y:S02]  /*9760*/  FSETP.NE.FTZ.AND P2, PT, R9, RZ, PT ;  /* 0x000000ff0900720b */ /* 0x000fe40003f55000 */
[----:B------:R-:W-:Y:S01]  /*9770*/  MOV R3, RZ ;  /* 0x000000ff00037202 */ /* 0x000fe20000000f00 */
[----:B----4-:R-:W-:Y:S01]  /*9780*/  FADD.FTZ R6, R8, R6 ;  /* 0x0000000608067221 */ /* 0x010fe20000010000 */
[----:B------:R-:W-:-:S04]  /*9790*/  FSETP.NE.FTZ.AND P1, PT, R7, RZ, PT ;  /* 0x000000ff0700720b */ /* 0x000fc80003f35000 */
[----:B------:R-:W-:Y:S01]  /*97a0*/  FSETP.NE.FTZ.AND P0, PT, R6, RZ, PT ;  /* 0x000000ff0600720b */ /* 0x000fe20003f15000 */
[----:B------:R-:W1:Y:S08]  /*97b0*/  @P3 MUFU.RCP R0, R5 ;  /* 0x0000000500003308 */ /* 0x000e700000001000 */
[----:B------:R-:W2:Y:S04]  /*97c0*/  @P1 MUFU.RCP R3, R7 ;  /* 0x0000000700031308 */ /* 0x000ea80000001000 */
[----:B------:R-:W-:Y:S01]  /*97d0*/  @P0 MOV R8, 0x3f317218 ;  /* 0x3f31721800080802 */ /* 0x000fe20000000f00 */
[----:B-1----:R-:W-:-:S03]  /*97e0*/  FMUL.FTZ R116, R0, R116 ;  /* 0x0000007400747220 */ /* 0x002fc60000410000 */
[----:B------:R-:W1:Y:S01]  /*97f0*/  @P2 MUFU.RCP R4, R9 ;  /* 0x0000000900042308 */ /* 0x000e620000001000 */
[C---:B------:R-:W-:Y:S02]  /*9800*/  FMUL.FTZ R45, R0.reuse, R117 ;  /* 0x00000075002d7220 */ /* 0x040fe40000410000 */
[C---:B------:R-:W-:Y:S02]  /*9810*/  FMUL.FTZ R124, R0.reuse, R124 ;  /* 0x0000007c007c7220 */ /* 0x040fe40000410000 */
[C---:B------:R-:W-:Y:S02]  /*9820*/  FMUL.FTZ R43, R0.reuse, R125 ;  /* 0x0000007d002b7220 */ /* 0x040fe40000410000 */
[C---:B------:R-:W-:Y:S01]  /*9830*/  FMUL.FTZ R128, R0.reuse, R128 ;  /* 0x0000008000807220 */ /* 0x040fe20000410000 */
[----:B------:R-:W-:Y:S01]  /*9840*/  @P3 MUFU.LG2 R11, R5 ;  /* 0x00000005000b3308 */ /* 0x000fe20000000c00 */
[C---:B------:R-:W-:Y:S02]  /*9850*/  FMUL.FTZ R41, R0.reuse, R129 ;  /* 0x0000008100297220 */ /* 0x040fe40000410000 */
[----:B------:R-:W-:-:S02]  /*9860*/  FMUL.FTZ R140, R0, R140 ;  /* 0x0000008c008c7220 */ /* 0x000fc40000410000 */
[C---:B------:R-:W-:Y:S02]  /*9870*/  FMUL.FTZ R38, R0.reuse, R141 ;  /* 0x0000008d00267220 */ /* 0x040fe40000410000 */
[C---:B------:R-:W-:Y:S01]  /*9880*/  FMUL.FTZ R144, R0.reuse, R144 ;  /* 0x0000009000907220 */ /* 0x040fe20000410000 */
[----:B------:R-:W-:Y:S01]  /*9890*/  @P2 MUFU.LG2 R9, R9 ;  /* 0x0000000900092308 */ /* 0x000fe20000000c00 */
[C---:B------:R-:W-:Y:S02]  /*98a0*/  FMUL.FTZ R35, R0.reuse, R145 ;  /* 0x0000009100237220 */ /* 0x040fe40000410000 */
[C---:B------:R-:W-:Y:S02]  /*98b0*/  FMUL.FTZ R156, R0.reuse, R156 ;  /* 0x0000009c009c7220 */ /* 0x040fe40000410000 */
[C---:B------:R-:W-:Y:S02]  /*98c0*/  FMUL.FTZ R32, R0.reuse, R157 ;  /* 0x0000009d00207220 */ /* 0x040fe40000410000 */
[C---:B------:R-:W-:Y:S01]  /*98d0*/  FMUL.FTZ R160, R0.reuse, R160 ;  /* 0x000000a000a07220 */ /* 0x040fe20000410000 */
[----:B------:R-:W-:Y:S01]  /*98e0*/  @P1 MUFU.LG2 R7, R7 ;  /* 0x0000000700071308 */ /* 0x000fe20000000c00 */
        /* <DEDUP_REMOVED lines=11> */
[----:B------:R-:W-:Y:S01]  /*99a0*/  MOV R0, RZ ;  /* 0x000000ff00007202 */ /* 0x000fe20000000f00 */
[C---:B--2---:R-:W-:Y:S02]  /*99b0*/  FMUL.FTZ R112, R3.reuse, R112 ;  /* 0x0000007003707220 */ /* 0x044fe40000410000 */
[----:B------:R-:W-:-:S02]  /*99c0*/  FMUL.FTZ R47, R3, R113 ;  /* 0x00000071032f7220 */ /* 0x000fc40000410000 */
[C---:B------:R-:W-:Y:S01]  /*99d0*/  FMUL.FTZ R120, R3.reuse, R120 ;  /* 0x0000007803787220 */ /* 0x040fe20000410000 */
[----:B------:R-:W2:Y:S01]  /*99e0*/  @P0 MUFU.RCP R0, R6 ;  /* 0x0000000600000308 */ /* 0x000ea20000001000 */
[C---:B------:R-:W-:Y:S02]  /*99f0*/  FMUL.FTZ R46, R3.reuse, R121 ;  /* 0x00000079032e7220 */ /* 0x040fe40000410000 */
[C---:B------:R-:W-:Y:S02]  /*9a00*/  FMUL.FTZ R132, R3.reuse, R132 ;  /* 0x0000008403847220 */ /* 0x040fe40000410000 */
[C---:B------:R-:W-:Y:S02]  /*9a10*/  FMUL.FTZ R39, R3.reuse, R133 ;  /* 0x0000008503277220 */ /* 0x040fe40000410000 */
[C---:B------:R-:W-:Y:S01]  /*9a20*/  FMUL.FTZ R136, R3.reuse, R136 ;  /* 0x0000008803887220 */ /* 0x040fe20000410000 */
[----:B------:R-:W3:Y:S01]  /*9a30*/  @P0 MUFU.LG2 R6, R6 ;  /* 0x0000000600060308 */ /* 0x000ee20000000c00 */
        /* <DEDUP_REMOVED lines=17> */
[----:B------:R-:W-:Y:S01]  /*9b50*/  @P2 MOV R3, 0x3f317218 ;  /* 0x3f31721800032802 */ /* 0x000fe20000000f00 */
[C---:B-1----:R-:W-:Y:S02]  /*9b60*/  FMUL.FTZ R118, R4.reuse, R118 ;  /* 0x0000007604767220 */ /* 0x042fe40000410000 */
        /* <DEDUP_REMOVED lines=24> */
[C---:B--2---:R-:W-:Y:S02]  /*9cf0*/  FMUL.FTZ R114, R0.reuse, R114 ;  /* 0x0000007200727220 */ /* 0x044fe40000410000 */
        /* <DEDUP_REMOVED lines=24> */
[----:B------:R-:W-:Y:S02]  /*9e80*/  @P2 FMUL.FTZ R5, R3, c[0x0][0x2d0] ;  /* 0x0000b40003052a20 */ /* 0x000fe40000410000 */
[----:B------:R-:W-:-:S02]  /*9e90*/  @P3 FMUL.FTZ R10, R4, c[0x0][0x2d0] ;  /* 0x0000b400040a3a20 */ /* 0x000fc40000410000 */
[----:B------:R-:W-:Y:S02]  /*9ea0*/  @P1 FMUL.FTZ R3, R0, c[0x0][0x2d0] ;  /* 0x0000b40000031a20 */ /* 0x000fe40000410000 */
[----:B------:R-:W-:Y:S02]  /*9eb0*/  @P3 FMUL.FTZ R11, R11, 0.69314718246459960938 ;  /* 0x3f3172180b0b3820 */ /* 0x000fe40000410000 */
[----:B------:R-:W-:Y:S02]  /*9ec0*/  @P2 FMUL.FTZ R9, R9, 0.69314718246459960938 ;  /* 0x3f31721809092820 */ /* 0x000fe40000410000 */
[----:B------:R-:W-:Y:S02]  /*9ed0*/  @P1 FMUL.FTZ R7, R7, 0.69314718246459960938 ;  /* 0x3f31721807071820 */ /* 0x000fe40000410000 */
[----:B---3--:R-:W-:Y:S02]  /*9ee0*/  @P0 FMUL.FTZ R4, R6, 0.69314718246459960938 ;  /* 0x3f31721806040820 */ /* 0x008fe40000410000 */
[----:B------:R-:W-:-:S02]  /*9ef0*/  @P0 FMUL.FTZ R0, R8, c[0x0][0x2d0] ;  /* 0x0000b40008000a20 */ /* 0x000fc40000410000 */
[----:B------:R-:W-:Y:S02]  /*9f00*/  @P3 FFMA.FTZ R50, R10, R105, R11 ;  /* 0x000000690a323223 */ /* 0x000fe4000001000b */
[----:B------:R-:W-:Y:S02]  /*9f10*/  @P2 FFMA.FTZ R51, R5, R104, R9 ;  /* 0x0000006805332223 */ /* 0x000fe40000010009 */
[----:B------:R-:W-:Y:S02]  /*9f20*/  @P1 FFMA.FTZ R53, R3, R103, R7 ;  /* 0x0000006703351223 */ /* 0x000fe40000010007 */
[----:B------:R-:W-:Y:S02]  /*9f30*/  @P0 FFMA.FTZ R54, R0, R2, R4 ;  /* 0x0000000200360223 */ /* 0x000fe40000010004 */
.L_x_24:
[----:B------:R-:W-:Y:S05]  /*9f40*/  @P4 BRA `(.L_x_36) ;  /* 0x0000176000004947 */ /* 0x000fea0003800000 */
[----:B------:R-:W2:Y:S01]  /*9f50*/  LDL R57, [R1+0x2c] ;  /* 0x00002c0001397983 */ /* 0x000ea20000100800 */
[----:B------:R-:W-:Y:S02]  /*9f60*/  F2FP.BF16.PACK_AB R45, R45, R116 ;  /* 0x000000742d2d723e */ /* 0x000fe400000010ff */
[----:B------:R-:W-:Y:S01]  /*9f70*/  F2FP.BF16.PACK_AB R44, R44, R118 ;  /* 0x000000762c2c723e */ /* 0x000fe200000010ff */
[----:B------:R-:W1:Y:S01]  /*9f80*/  S2R R55, SR_TID.X ;  /* 0x0000000000377919 */ /* 0x000e620000002100 */
[----:B------:R-:W-:-:S02]  /*9f90*/  F2FP.BF16.PACK_AB R43, R43, R124 ;  /* 0x0000007c2b2b723e */ /* 0x000fc400000010ff */
[----:B------:R-:W-:Y:S02]  /*9fa0*/  F2FP.BF16.PACK_AB R42, R42, R126 ;  /* 0x0000007e2a2a723e */ /* 0x000fe400000010ff */
[----:B------:R-:W-:Y:S02]  /*9fb0*/  F2FP.BF16.PACK_AB R47, R47, R112 ;  /* 0x000000702f2f723e */ /* 0x000fe400000010ff */
[----:B------:R-:W-:Y:S02]  /*9fc0*/  F2FP.BF16.PACK_AB R114, R115, R114 ;  /* 0x000000727372723e */ /* 0x000fe400000010ff */
[----:B------:R-:W-:Y:S02]  /*9fd0*/  F2FP.BF16.PACK_AB R46, R46, R120 ;  /* 0x000000782e2e723e */ /* 0x000fe400000010ff */
[----:B------:R-:W-:Y:S02]  /*9fe0*/  F2FP.BF16.PACK_AB R122, R123, R122 ;  /* 0x0000007a7b7a723e */ /* 0x000fe400000010ff */
[----:B------:R-:W-:-:S02]  /*9ff0*/  F2FP.BF16.PACK_AB R41, R41, R128 ;  /* 0x000000802929723e */ /* 0x000fc400000010ff */
[----:B------:R-:W-:Y:S02]  /*a000*/  F2FP.BF16.PACK_AB R40, R40, R130 ;  /* 0x000000822828723e */ /* 0x000fe400000010ff */
[----:B------:R-:W-:Y:S02]  /*a010*/  F2FP.BF16.PACK_AB R38, R38, R140 ;  /* 0x0000008c2626723e */ /* 0x000fe400000010ff */
[----:B------:R-:W-:Y:S02]  /*a020*/  F2FP.BF16.PACK_AB R37, R37, R142 ;  /* 0x0000008e2525723e */ /* 0x000fe400000010ff */
[----:B------:R-:W-:Y:S02]  /*a030*/  F2FP.BF16.PACK_AB R39, R39, R132 ;  /* 0x000000842727723e */ /* 0x000fe400000010ff */
[----:B------:R-:W-:Y:S02]  /*a040*/  F2FP.BF16.PACK_AB R134, R135, R134 ;  /* 0x000000868786723e */ /* 0x000fe400000010ff */
[----:B-1----:R-:W-:-:S02]  /*a050*/  SHF.R.S32.HI R56, RZ, 0x1f, R55 ;  /* 0x0000001fff387819 */ /* 0x002fc40000011437 */
[----:B------:R-:W-:Y:S02]  /*a060*/  F2FP.BF16.PACK_AB R36, R36, R136 ;  /* 0x000000882424723e */ /* 0x000fe400000010ff */
[CC--:B------:R-:W-:Y:S02]  /*a070*/  LEA.HI R3, R56.reuse, R55.reuse, RZ, 0x2 ;  /* 0x0000003738037211 */ /* 0x0c0fe400078f10ff */
[----:B------:R-:W-:Y:S02]  /*a080*/  LEA.HI R48, R56, R55, RZ, 0x5 ;  /* 0x0000003738307211 */ /* 0x000fe400078f28ff */
[--C-:B------:R-:W-:Y:S02]  /*a090*/  SHF.R.S32.HI R52, RZ, 0x2, R3.reuse ;  /* 0x00000002ff347819 */ /* 0x100fe40000011403 */
[----:B------:R-:W-:Y:S02]  /*a0a0*/  SHF.R.S32.HI R0, RZ, 0x1f, R3 ;  /* 0x0000001fff007819 */ /* 0x000fe40000011403 */
[----:B------:R-:W-:-:S02]  /*a0b0*/  LOP3.LUT R3, R3, 0xfffffffc, RZ, 0xc0, !PT ;  /* 0xfffffffc03037812 */ /* 0x000fc400078ec0ff */
[----:B------:R-:W-:Y:S02]  /*a0c0*/  LEA.HI R0, R0, R52, RZ, 0x3 ;  /* 0x0000003400007211 */ /* 0x000fe400078f18ff */
[----:B------:R-:W-:Y:S01]  /*a0d0*/  SHF.R.S32.HI R49, RZ, 0x5, R48 ;  /* 0x00000005ff317819 */ /* 0x000fe20000011430 */
[----:B------:R-:W-:Y:S01]  /*a0e0*/  IMAD.IADD R29, R55, 0x1, -R3 ;  /* 0x00000001371d7824 */ /* 0x000fe200078e0a03 */
[----:B------:R-:W-:Y:S02]  /*a0f0*/  LOP3.LUT R0, R0, 0xfffffff8, RZ, 0xc0, !PT ;  /* 0xfffffff800007812 */ /* 0x000fe400078ec0ff */
[----:B------:R-:W-:Y:S02]  /*a100*/  F2FP.BF16.PACK_AB R138, R139, R138 ;  /* 0x0000008a8b8a723e */ /* 0x000fe400000010ff */
[----:B------:R-:W-:Y:S01]  /*a110*/  F2FP.BF16.PACK_AB R35, R35, R144 ;  /* 0x000000902323723e */ /* 0x000fe200000010ff */
[----:B------:R-:W-:Y:S01]  /*a120*/  IMAD.IADD R2, R52, 0x1, -R0 ;  /* 0x0000000134027824 */ /* 0x000fe200078e0a00 */
[----:B------:R-:W-:-:S02]  /*a130*/  F2FP.BF16.PACK_AB R34, R34, R146 ;  /* 0x000000922222723e */ /* 0x000fc400000010ff */
[----:B------:R-:W-:Y:S02]  /*a140*/  F2FP.BF16.PACK_AB R32, R32, R156 ;  /* 0x0000009c2020723e */ /* 0x000fe400000010ff */
[----:B------:R-:W-:Y:S02]  /*a150*/  LEA.HI R0, R2, R2, RZ, 0x1 ;  /* 0x0000000202007211 */ /* 0x000fe400078f08ff */
[----:B------:R-:W-:Y:S02]  /*a160*/  F2FP.BF16.PACK_AB R31, R31, R158 ;  /* 0x0000009e1f1f723e */ /* 0x000fe400000010ff */
[----:B------:R-:W-:Y:S02]  /*a170*/  SHF.R.S32.HI R13, RZ, 0x1, R0 ;  /* 0x00000001ff0d7819 */ /* 0x000fe40000011400 */
[----:B------:R-:W-:Y:S02]  /*a180*/  LOP3.LUT R0, R0, 0x3fffffe, RZ, 0xc0, !PT ;  /* 0x03fffffe00007812 */ /* 0x000fe400078ec0ff */
[C---:B------:R-:W-:Y:S01]  /*a190*/  LOP3.LUT R3, R13.reuse, 0x1, RZ, 0xc0, !PT ;  /* 0x000000010d037812 */ /* 0x040fe200078ec0ff */
[C---:B------:R-:W-:Y:S01]  /*a1a0*/  IMAD.SHL.U32 R4, R13.reuse, 0x40, RZ ;  /* 0x000000400d047824 */ /* 0x040fe200078e00ff */
[----:B------:R-:W-:Y:S01]  /*a1b0*/  LOP3.LUT P0, RZ, R13, 0x2, RZ, 0xc0, !PT ;  /* 0x000000020dff7812 */ /* 0x000fe2000780c0ff */
[----:B------:R-:W-:Y:S01]  /*a1c0*/  IMAD.IADD R2, R2, 0x1, -R0 ;  /* 0x0000000102027824 */ /* 0x000fe200078e0a00 */
[----:B------:R-:W-:Y:S01]  /*a1d0*/  ISETP.NE.U32.AND P1, PT, R3, 0x1, PT ;  /* 0x000000010300780c */ /* 0x000fe20003f25070 */
[----:B------:R-:W-:Y:S01]  /*a1e0*/  IMAD R0, R49, 0x100, R29 ;  /* 0x0000010031007824 */ /* 0x000fe200078e021d */
[----:B------:R-:W-:-:S02]  /*a1f0*/  LOP3.LUT R4, R4, 0xc0, RZ, 0xc0, !PT ;  /* 0x000000c004047812 */ /* 0x000fc400078ec0ff */
[----:B------:R-:W-:Y:S01]  /*a200*/  F2FP.BF16.PACK_AB R33, R33, R148 ;  /* 0x000000942121723e */ /* 0x000fe200000010ff */
[----:B------:R-:W-:Y:S01]  /*a210*/  IMAD R0, R2, 0x10, R0 ;  /* 0x0000001002007824 */ /* 0x000fe200078e0200 */
[----:B------:R-:W-:Y:S01]  /*a220*/  LEA.HI R2, R4, R4, RZ, 0x1d ;  /* 0x0000000404027211 */ /* 0x000fe200078fe8ff */
[----:B------:R-:W-:Y:S01]  /*a230*/  IMAD.MOV.U32 R4, RZ, RZ, 0x20 ;  /* 0x00000020ff047424 */ /* 0x000fe200078e00ff */
[----:B------:R-:W-:Y:S02]  /*a240*/  F2FP.BF16.PACK_AB R150, R151, R150 ;  /* 0x000000969796723e */ /* 0x000fe400000010ff */
[----:B------:R-:W-:Y:S01]  /*a250*/  F2FP.BF16.PACK_AB R30, R30, R152 ;  /* 0x000000981e1e723e */ /* 0x000fe200000010ff */
[----:B------:R-:W-:Y:S01]  /*a260*/  IMAD.U32 R0, R0, 0x2, R2 ;  /* 0x0000000200007824 */ /* 0x000fe200078e0002 */
[----:B------:R-:W-:Y:S02]  /*a270*/  SEL R4, R4, 0xffffffe0, !P0 ;  /* 0xffffffe004047807 */ /* 0x000fe40004000000 */
[----:B------:R-:W-:Y:S01]  /*a280*/  F2FP.BF16.PACK_AB R154, R155, R154 ;  /* 0x0000009a9b9a723e */ /* 0x000fe200000010ff */
[----:B------:R-:W-:Y:S01]  /*a290*/  IMAD.SHL.U32 R0, R0, 0x2, RZ ;  /* 0x0000000200007824 */ /* 0x000fe200078e00ff */
[----:B------:R-:W-:Y:S01]  /*a2a0*/  BAR.SYNC.DEFER_BLOCKING 0x1, 0x80 ;  /* 0x0042000000007b1d */ /* 0x000fe20000010000 */
[----:B------:R-:W-:-:S02]  /*a2b0*/  F2FP.BF16.PACK_AB R28, R28, R160 ;  /* 0x000000a01c1c723e */ /* 0x000fc400000010ff */
[----:B------:R-:W-:Y:S02]  /*a2c0*/  F2FP.BF16.PACK_AB R27, R27, R162 ;  /* 0x000000a21b1b723e */ /* 0x000fe400000010ff */
[C---:B------:R-:W-:Y:S02]  /*a2d0*/  IADD3 R3, R0.reuse, 0x80, RZ ;  /* 0x0000008000037810 */ /* 0x040fe40007ffe0ff */
[C---:B------:R-:W-:Y:S02]  /*a2e0*/  IADD3 R2, R0.reuse, 0x70, RZ ;  /* 0x0000007000027810 */ /* 0x040fe40007ffe0ff */
[----:B------:R-:W-:Y:S01]  /*a2f0*/  @P1 IADD3 R2, R3, 0x10, RZ ;  /* 0x0000001003021810 */ /* 0x000fe20007ffe0ff */
[----:B------:R-:W-:Y:S01]  /*a300*/  IMAD.IADD R3, R0, 0x1, R4 ;  /* 0x0000000100037824 */ /* 0x000fe200078e0204 */
[----:B------:R-:W-:Y:S02]  /*a310*/  F2FP.BF16.PACK_AB R25, R25, R172 ;  /* 0x000000ac1919723e */ /* 0x000fe400000010ff */
[----:B------:R-:W-:Y:S01]  /*a320*/  F2FP.BF16.PACK_AB R24, R24, R174 ;  /* 0x000000ae1818723e */ /* 0x000fe200000010ff */
[----:B------:R-:W-:Y:S01]  /*a330*/  IMAD.IADD R4, R4, 0x1, R2 ;  /* 0x0000000104047824 */ /* 0x000fe200078e0202 */
[----:B------:R-:W-:-:S02]  /*a340*/  F2FP.BF16.PACK_AB R26, R26, R164 ;  /* 0x000000a41a1a723e */ /* 0x000fc400000010ff */
[----:B------:R-:W-:Y:S02]  /*a350*/  F2FP.BF16.PACK_AB R166, R167, R166 ;  /* 0x000000a6a7a6723e */ /* 0x000fe400000010ff */
[----:B------:R-:W-:Y:S02]  /*a360*/  F2FP.BF16.PACK_AB R23, R23, R168 ;  /* 0x000000a81717723e */ /* 0x000fe400000010ff */
[----:B------:R-:W-:Y:S02]  /*a370*/  F2FP.BF16.PACK_AB R22, R22, R170 ;  /* 0x000000aa1616723e */ /* 0x000fe400000010ff */
[----:B------:R-:W-:Y:S01]  /*a380*/  F2FP.BF16.PACK_AB R21, R21, R68 ;  /* 0x000000441515723e */ /* 0x000fe200000010ff */
[----:B------:R-:W-:Y:S01]  /*a390*/  STS [R0+0x80], R45 ;  /* 0x0000802d00007388 */ /* 0x000fe20000000800 */
[----:B------:R-:W-:Y:S02]  /*a3a0*/  F2FP.BF16.PACK_AB R20, R20, R70 ;  /* 0x000000461414723e */ /* 0x000fe400000010ff */
[----:B------:R-:W-:Y:S01]  /*a3b0*/  F2FP.BF16.PACK_AB R17, R17, R80 ;  /* 0x000000501111723e */ /* 0x000fe200000010ff */
[----:B------:R-:W-:Y:S01]  /*a3c0*/  STS [R0+0x280], R44 ;  /* 0x0002802c00007388 */ /* 0x000fe20000000800 */
[----:B------:R-:W-:-:S02]  /*a3d0*/  F2FP.BF16.PACK_AB R16, R16, R82 ;  /* 0x000000521010723e */ /* 0x000fc400000010ff */
[----:B------:R-:W-:Y:S01]  /*a3e0*/  F2FP.BF16.PACK_AB R19, R19, R72 ;  /* 0x000000481313723e */ /* 0x000fe200000010ff */
[----:B------:R-:W-:Y:S01]  /*a3f0*/  STS [R2], R43 ;  /* 0x0000002b02007388 */ /* 0x000fe20000000800 */
        /* <DEDUP_REMOVED lines=15> */
[----:B------:R-:W-:-:S02]  /*a4f0*/  F2FP.BF16.PACK_AB R10, R95, R94 ;  /* 0x0000005e5f0a723e */ /* 0x000fc400000010ff */
[----:B------:R-:W-:Y:S01]  /*a500*/  ISETP.NE.U32.AND P0, PT, RZ, c[0x0][0x500], PT ;  /* 0x00014000ff007a0c */ /* 0x000fe20003f05070 */
[----:B------:R-:W-:Y:S03]  /*a510*/  STS [R3+0x80], R41 ;  /* 0x0000802903007388 */ /* 0x000fe60000000800 */
[----:B------:R-:W-:Y:S01]  /*a520*/  ISETP.NE.AND.EX P1, PT, RZ, c[0x0][0x504], PT, P0 ;  /* 0x00014100ff007a0c */ /* 0x000fe20003f25300 */
[----:B------:R-:W-:Y:S01]  /*a530*/  STS [R3+0x280], R40 ;  /* 0x0002802803007388 */ /* 0x000fe20000000800 */
[----:B------:R-:W-:-:S03]  /*a540*/  ISETP.NE.U32.AND P0, PT, RZ, c[0x0][0x508], PT ;  /* 0x00014200ff007a0c */ /* 0x000fc60003f05070 */
[----:B------:R-:W-:Y:S01]  /*a550*/  STS [R4], R38 ;  /* 0x0000002604007388 */ /* 0x000fe20000000800 */
[----:B------:R-:W-:-:S03]  /*a560*/  ISETP.NE.AND.EX P0, PT, RZ, c[0x0][0x50c], PT, P0 ;  /* 0x00014300ff007a0c */ /* 0x000fc60003f05300 */
        /* <DEDUP_REMOVED lines=31> */
[----:B------:R-:W-:Y:S04]  /*a760*/  STS [R4+0x4000], R6 ;  /* 0x0040000604007388 */ /* 0x000fe80000000800 */
[----:B------:R-:W-:Y:S04]  /*a770*/  STS [R4+0x4200], R5 ;  /* 0x0042000504007388 */ /* 0x000fe80000000800 */
[----:B------:R2:W-:Y:S04]  /*a780*/  STS [R3+0x5080], R7 ;  /* 0x0050800703007388 */ /* 0x0005e80000000800 */
[----:B------:R3:W-:Y:S01]  /*a790*/  STS [R3+0x5280], R12 ;  /* 0x0052800c03007388 */ /* 0x0007e20000000800 */
[----:B-1----:R-:W-:-:S03]  /*a7a0*/  IMAD.MOV.U32 R2, RZ, RZ, 0x4 ;  /* 0x00000004ff027424 */ /* 0x002fc600078e00ff */
[----:B------:R1:W-:Y:S04]  /*a7b0*/  STS [R4+0x5000], R11 ;  /* 0x0050000b04007388 */ /* 0x0003e80000000800 */
[----:B------:R1:W-:Y:S01]  /*a7c0*/  STS [R4+0x5200], R10 ;  /* 0x0052000a04007388 */ /* 0x0003e20000000800 */
[----:B--2---:R-:W-:-:S03]  /*a7d0*/  IMAD.WIDE R6, R57, R2, c[0x0][0x500] ;  /* 0x0001400039067625 */ /* 0x004fc600078e0202 */
[----:B------:R-:W-:Y:S06]  /*a7e0*/  BAR.SYNC.DEFER_BLOCKING 0x1, 0x80 ;  /* 0x0042000000007b1d */ /* 0x000fec0000010000 */
[----:B------:R-:W2:Y:S01]  /*a7f0*/  @P1 LDG.E R0, [R6.64] ;  /* 0x0000000606001981 */ /* 0x000ea2000c1e1900 */
[----:B------:R-:W-:Y:S02]  /*a800*/  IMAD.MOV.U32 R24, RZ, RZ, c[0x0][0x388] ;  /* 0x0000e200ff187624 */ /* 0x000fe400078e00ff */
[----:B---3--:R-:W-:-:S05]  /*a810*/  @P0 IMAD.WIDE R2, R57, R2, c[0x0][0x508] ;  /* 0x0001420039020625 */ /* 0x008fca00078e0202 */
[----:B------:R3:W5:Y:S02]  /*a820*/  @P0 LDG.E R24, [R2.64] ;  /* 0x0000000602180981 */ /* 0x000764000c1e1900 */
[----:B---3--:R-:W-:Y:S02]  /*a830*/  CS2R R2, SRZ ;  /* 0x0000000000027805 */ /* 0x008fe4000001ff00 */
[--C-:B--2---:R-:W-:Y:S01]  /*a840*/  @P1 SHF.R.S32.HI R3, RZ, 0x1f, R0.reuse ;  /* 0x0000001fff031819 */ /* 0x104fe20000011400 */
[----:B------:R-:W-:Y:S01]  /*a850*/  @P1 IMAD.MOV.U32 R2, RZ, RZ, R0 ;  /* 0x000000ffff021224 */ /* 0x000fe200078e0000 */
[----:B------:R-:W-:Y:S05]  /*a860*/  @P0 BRA `(.L_x_37) ;  /* 0x0000004000000947 */ /* 0x000fea0003800000 */
[----:B-1----:R-:W-:Y:S05]  /*a870*/  @!P1 BRA `(.L_x_37) ;  /* 0x0000003000009947 */ /* 0x002fea0003800000 */
[----:B------:R-:W2:Y:S04]  /*a880*/  LDG.E R4, [R6.64] ;  /* 0x0000000606047981 */ /* 0x000ea8000c1e1900 */
[----:B------:R-:W2:Y:S02]  /*a890*/  LDG.E R0, [R6.64+0x4] ;  /* 0x0000040606007981 */ /* 0x000ea4000c1e1900 */
[----:B--2--5:R-:W-:-:S02]  /*a8a0*/  IADD3 R24, -R4, R0, RZ ;  /* 0x0000000004187210 */ /* 0x024fc40007ffe1ff */
.L_x_37:
[----:B-1----:R-:W-:Y:S01]  /*a8b0*/  LOP3.LUT R4, R48, 0xffffffe0, RZ, 0xc0, !PT ;  /* 0xffffffe030047812 */ /* 0x002fe200078ec0ff */
[----:B------:R-:W1:Y:S01]  /*a8c0*/  S2R R10, SR_CTAID.Y ;  /* 0x00000000000a7919 */ /* 0x000e620000002600 */
[----:B------:R-:W-:Y:S01]  /*a8d0*/  SHF.R.S32.HI R5, RZ, 0x1f, R49 ;  /* 0x0000001fff057819 */ /* 0x000fe20000011431 */
[----:B------:R-:W-:Y:S01]  /*a8e0*/  IMAD.MOV.U32 R9, RZ, RZ, c[0x0][0x4e8] ;  /* 0x00013a00ff097624 */ /* 0x000fe200078e00ff */
[----:B------:R-:W-:Y:S01]  /*a8f0*/  LEA.HI R0, R29, R29, RZ, 0x1 ;  /* 0x0000001d1d007211 */ /* 0x000fe200078f08ff */
[----:B------:R-:W-:Y:S01]  /*a900*/  IMAD.IADD R7, R55, 0x1, -R4 ;  /* 0x0000000137077824 */ /* 0x000fe200078e0a04 */
[----:B------:R-:W2:Y:S01]  /*a910*/  S2R R14, SR_CTAID.Y ;  /* 0x00000000000e7919 */ /* 0x000ea20000002600 */
[----:B------:R-:W-:Y:S01]  /*a920*/  LEA.HI R4, R5, R49, RZ, 0x2 ;  /* 0x0000003105047211 */ /* 0x000fe200078f10ff */
[C---:B------:R-:W-:Y:S01]  /*a930*/  IMAD R12, R29.reuse, 0x20, R52 ;  /* 0x000000201d0c7824 */ /* 0x040fe200078e0234 */
[C---:B------:R-:W-:Y:S01]  /*a940*/  LOP3.LUT R6, R0.reuse, 0x1ffffffe, RZ, 0xc0, !PT ;  /* 0x1ffffffe00067812 */ /* 0x040fe200078ec0ff */
[----:B------:R-:W3:Y:S01]  /*a950*/  S2R R21, SR_CTAID.X ;  /* 0x0000000000157919 */ /* 0x000ee20000002500 */
[----:B------:R-:W-:Y:S01]  /*a960*/  SHF.R.S32.HI R8, RZ, 0x1f, R7 ;  /* 0x0000001fff087819 */ /* 0x000fe20000011407 */
[----:B------:R-:W-:Y:S01]  /*a970*/  IMAD.SHL.U32 R5, R0, 0x20, RZ ;  /* 0x0000002000057824 */ /* 0x000fe200078e00ff */
[----:B------:R-:W-:Y:S01]  /*a980*/  LOP3.LUT R4, R4, 0xffffffc, RZ, 0xc0, !PT ;  /* 0x0ffffffc04047812 */ /* 0x000fe200078ec0ff */
[----:B-----5:R-:W-:Y:S01]  /*a990*/  IMAD R24, R24, c[0x0][0x4e8], RZ ;  /* 0x00013a0018187a24 */ /* 0x020fe200078e02ff */
[----:B------:R-:W-:Y:S01]  /*a9a0*/  LEA.HI R0, R8, R7, RZ, 0x2 ;  /* 0x0000000708007211 */ /* 0x000fe200078f10ff */
[----:B------:R-:W-:Y:S01]  /*a9b0*/  BSSY B0, `(.L_x_38) ;  /* 0x0000087000007945 */ /* 0x000fe20003800000 */
[----:B------:R-:W-:Y:S01]  /*a9c0*/  IADD3 R6, R29, -R6, RZ ;  /* 0x800000061d067210 */ /* 0x000fe20007ffe0ff */
[----:B------:R-:W-:Y:S01]  /*a9d0*/  IMAD.IADD R4, R49, 0x1, -R4 ;  /* 0x0000000131047824 */ /* 0x000fe200078e0a04 */
[----:B------:R-:W-:-:S02]  /*a9e0*/  LOP3.LUT R5, R5, 0xffffffc0, RZ, 0xc0, !PT ;  /* 0xffffffc005057812 */ /* 0x000fc400078ec0ff */
[----:B------:R-:W-:Y:S02]  /*a9f0*/  SHF.R.S32.HI R0, RZ, 0x2, R0 ;  /* 0x00000002ff007819 */ /* 0x000fe40000011400 */
[----:B------:R-:W-:Y:S01]  /*aa00*/  ISETP.NE.AND P2, PT, R9, 0x1, PT ;  /* 0x000000010900780c */ /* 0x000fe20003f45270 */
[----:B------:R-:W-:Y:S01]  /*aa10*/  IMAD R6, R6, 0x8, R5 ;  /* 0x0000000806067824 */ /* 0x000fe200078e0205 */
[----:B------:R-:W-:Y:S01]  /*aa20*/  LEA R16, R4, R0, 0x4 ;  /* 0x0000000004107211 */ /* 0x000fe200078e20ff */
[----:B------:R-:W-:Y:S01]  /*aa30*/  IMAD R0, R3, c[0x0][0x3a0], RZ ;  /* 0x0000e80003007a24 */ /* 0x000fe200078e02ff */
[----:B-1----:R-:W-:Y:S02]  /*aa40*/  SHF.R.S32.HI R11, RZ, 0x1f, R10 ;  /* 0x0000001fff0b7819 */ /* 0x002fe4000001140a */
[----:B------:R-:W-:Y:S01]  /*aa50*/  LEA.HI R10, R52, R52, RZ, 0x1 ;  /* 0x00000034340a7211 */ /* 0x000fe200078f08ff */
[----:B------:R-:W-:Y:S01]  /*aa60*/  IMAD.IADD R6, R16, 0x1, R6 ;  /* 0x0000000110067824 */ /* 0x000fe200078e0206 */
[----:B------:R-:W-:Y:S01]  /*aa70*/  LOP3.LUT P0, RZ, R7, 0x3, RZ, 0xc0, !PT ;  /* 0x0000000307ff7812 */ /* 0x000fe2000780c0ff */
[----:B--2---:R-:W-:Y:S01]  /*aa80*/  IMAD.WIDE.U32 R4, R14, c[0x0][0x490], R2 ;  /* 0x000124000e047a25 */ /* 0x004fe200078e0002 */
[----:B------:R-:W-:-:S02]  /*aa90*/  LOP3.LUT R10, R10, 0x3fffffe, RZ, 0xc0, !PT ;  /* 0x03fffffe0a0a7812 */ /* 0x000fc400078ec0ff */
[----:B------:R-:W-:Y:S01]  /*aaa0*/  LEA.HI R13, R56, R55, RZ, 0x3 ;  /* 0x00000037380d7211 */ /* 0x000fe200078f18ff */
[C---:B------:R-:W-:Y:S02]  /*aab0*/  IMAD R8, R2.reuse, c[0x0][0x3a4], R0 ;  /* 0x0000e90002087a24 */ /* 0x040fe400078e0200 */
[----:B------:R-:W-:-:S04]  /*aac0*/  IMAD.WIDE.U32 R2, R2, c[0x0][0x3a0], RZ ;  /* 0x0000e80002027a25 */ /* 0x000fc800078e00ff */
[----:B---3--:R-:W-:Y:S02]  /*aad0*/  IMAD R0, R21, 0x80, R6 ;  /* 0x0000008015007824 */ /* 0x008fe400078e0206 */
[----:B------:R-:W-:Y:S02]  /*aae0*/  IMAD.IADD R3, R3, 0x1, R8 ;  /* 0x0000000103037824 */ /* 0x000fe400078e0208 */
[----:B------:R-:W-:Y:S01]  /*aaf0*/  IMAD R9, R11, c[0x0][0x490], RZ ;  /* 0x000124000b097a24 */ /* 0x000fe200078e02ff */
[----:B------:R-:W-:Y:S01]  /*ab00*/  MOV R6, R0 ;  /* 0x0000000000067202 */ /* 0x000fe20000000f00 */
[----:B------:R-:W-:-:S04]  /*ab10*/  @P2 IMAD.HI.U32 R8, R0, c[0x0][0x4ec], RZ ;  /* 0x00013b0000082a27 */ /* 0x000fc800078e00ff */
[----:B------:R-:W-:Y:S01]  /*ab20*/  IMAD.IADD R7, R52, 0x1, -R10 ;  /* 0x0000000134077824 */ /* 0x000fe200078e0a0a */
[----:B------:R-:W-:Y:S01]  /*ab30*/  @P2 SHF.R.U32.HI R6, RZ, c[0x0][0x4f0], R8 ;  /* 0x00013c00ff062a19 */ /* 0x000fe20000011608 */
[C---:B------:R-:W-:Y:S02]  /*ab40*/  IMAD R9, R14.reuse, c[0x0][0x494], R9 ;  /* 0x000125000e097a24 */ /* 0x040fe400078e0209 */
[----:B------:R-:W-:Y:S01]  /*ab50*/  IMAD R20, R49, 0x8, R7 ;  /* 0x0000000831147824 */ /* 0x000fe200078e0207 */
[----:B------:R-:W-:Y:S01]  /*ab60*/  SHF.R.S32.HI R7, RZ, 0x1f, R57 ;  /* 0x0000001fff077819 */ /* 0x000fe20000011439 */
[----:B------:R-:W-:Y:S01]  /*ab70*/  IMAD R11, R11, c[0x0][0x3e8], RZ ;  /* 0x0000fa000b0b7a24 */ /* 0x000fe200078e02ff */
[----:B------:R-:W-:Y:S01]  /*ab80*/  IADD3 R5, R5, R9, RZ ;  /* 0x0000000905057210 */ /* 0x000fe20007ffe0ff */
[----:B------:R-:W-:Y:S01]  /*ab90*/  IMAD.WIDE.U32 R2, R14, c[0x0][0x3e8], R2 ;  /* 0x0000fa000e027a25 */ /* 0x000fe200078e0002 */
[----:B------:R-:W-:Y:S02]  /*aba0*/  IADD3 R8, -R6, RZ, RZ ;  /* 0x000000ff06087210 */ /* 0x000fe40007ffe1ff */
[----:B------:R-:W-:Y:S01]  /*abb0*/  SEL R9, R57, RZ, !P1 ;  /* 0x000000ff39097207 */ /* 0x000fe20004800000 */
[----:B------:R-:W-:Y:S01]  /*abc0*/  IMAD R12, R21, 0x80, R12 ;  /* 0x00000080150c7824 */ /* 0x000fe200078e020c */
[----:B------:R-:W-:Y:S01]  /*abd0*/  SEL R10, R7, RZ, !P1 ;  /* 0x000000ff070a7207 */ /* 0x000fe20004800000 */
[----:B------:R-:W-:-:S02]  /*abe0*/  IMAD R7, R14, c[0x0][0x3ec], R11 ;  /* 0x0000fb000e077a24 */ /* 0x000fc400078e020b */
[----:B------:R-:W-:Y:S02]  /*abf0*/  IMAD R11, R8, c[0x0][0x4e8], R0 ;  /* 0x00013a00080b7a24 */ /* 0x000fe400078e0200 */
[----:B------:R-:W-:Y:S01]  /*ac00*/  IMAD R0, R10, c[0x0][0x498], RZ ;  /* 0x000126000a007a24 */ /* 0x000fe200078e02ff */
[----:B------:R-:W-:Y:S01]  /*ac10*/  IADD3 R3, R3, R7, RZ ;  /* 0x0000000703037210 */ /* 0x000fe20007ffe0ff */
[----:B------:R-:W-:-:S04]  /*ac20*/  IMAD.WIDE.U32 R4, R9, c[0x0][0x498], R4 ;  /* 0x0001260009047a25 */ /* 0x000fc800078e0004 */
[----:B------:R-:W-:Y:S01]  /*ac30*/  IMAD R7, R9, c[0x0][0x49c], R0 ;  /* 0x0001270009077a24 */ /* 0x000fe200078e0200 */
[----:B------:R-:W-:Y:S01]  /*ac40*/  SHF.R.S32.HI R0, RZ, 0x1f, R6 ;  /* 0x0000001fff007819 */ /* 0x000fe20000011406 */
[----:B------:R-:W-:Y:S01]  /*ac50*/  @P2 IMAD.HI.U32 R8, R12, c[0x0][0x4ec], RZ ;  /* 0x00013b000c082a27 */ /* 0x000fe200078e00ff */
[----:B------:R-:W-:-:S03]  /*ac60*/  IADD3 R4, P1, R6, R4, RZ ;  /* 0x0000000406047210 */ /* 0x000fc60007f3e0ff */
[----:B------:R-:W-:Y:S01]  /*ac70*/  IMAD R6, R10, c[0x0][0x3f0], RZ ;  /* 0x0000fc000a067a24 */ /* 0x000fe200078e02ff */
[----:B------:R-:W-:Y:S01]  /*ac80*/  IADD3.X R5, R0, R5, R7, P1, !PT ;  /* 0x0000000500057210 */ /* 0x000fe20000ffe407 */
[----:B------:R-:W-:Y:S01]  /*ac90*/  IMAD.SHL.U32 R10, R13, 0x8, RZ ;  /* 0x000000080d0a7824 */ /* 0x000fe200078e00ff */
[----:B------:R-:W-:Y:S01]  /*aca0*/  SHF.R.S32.HI R0, RZ, 0x1f, R11 ;  /* 0x0000001fff007819 */ /* 0x000fe2000001140b */
[----:B------:R-:W-:Y:S01]  /*acb0*/  IMAD.MOV.U32 R18, RZ, RZ, R12 ;  /* 0x000000ffff127224 */ /* 0x000fe200078e000c */
[----:B------:R-:W-:Y:S01]  /*acc0*/  @P2 SHF.R.U32.HI R18, RZ, c[0x0][0x4f0], R8 ;  /* 0x00013c00ff122a19 */ /* 0x000fe20000011608 */
[----:B------:R-:W-:Y:S02]  /*acd0*/  IMAD R13, R9, c[0x0][0x3f4], R6 ;  /* 0x0000fd00090d7a24 */ /* 0x000fe400078e0206 */
[----:B------:R-:W-:Y:S01]  /*ace0*/  IMAD R7, R0, c[0x0][0x488], RZ ;  /* 0x0001220000077a24 */ /* 0x000fe200078e02ff */
[----:B------:R-:W-:Y:S01]  /*acf0*/  LOP3.LUT R0, R10, 0xc0, RZ, 0xc0, !PT ;  /* 0x000000c00a007812 */ /* 0x000fe200078ec0ff */
[----:B------:R-:W-:-:S02]  /*ad00*/  IMAD.SHL.U32 R6, R29, 0x8, RZ ;  /* 0x000000081d067824 */ /* 0x000fc400078e00ff */
[----:B------:R-:W-:-:S03]  /*ad10*/  IMAD.WIDE.U32 R8, R9, c[0x0][0x3f0], R2 ;  /* 0x0000fc0009087a25 */ /* 0x000fc600078e0002 */
[----:B------:R-:W-:Y:S01]  /*ad20*/  LOP3.LUT R10, R0, 0x18, R6, 0xf8, !PT ;  /* 0x00000018000a7812 */ /* 0x000fe200078ef806 */
[----:B------:R-:W-:-:S04]  /*ad30*/  IMAD.WIDE.U32 R2, R11, c[0x0][0x488], R4 ;  /* 0x000122000b027a25 */ /* 0x000fc800078e0004 */
[----:B------:R-:W-:Y:S01]  /*ad40*/  IMAD R4, R11, c[0x0][0x48c], R7 ;  /* 0x000123000b047a24 */ /* 0x000fe200078e0207 */
[----:B------:R-:W-:Y:S01]  /*ad50*/  SHF.R.U32.HI R11, RZ, 0x3, R0 ;  /* 0x00000003ff0b7819 */ /* 0x000fe20000011600 */
[----:B------:R-:W-:Y:S01]  /*ad60*/  IMAD.IADD R5, R9, 0x1, R13 ;  /* 0x0000000109057824 */ /* 0x000fe200078e020d */
[----:B------:R-:W-:Y:S01]  /*ad70*/  IADD3 R0, -R18, RZ, RZ ;  /* 0x000000ff12007210 */ /* 0x000fe20007ffe1ff */
[----:B------:R-:W-:Y:S01]  /*ad80*/  IMAD.IADD R3, R3, 0x1, R4 ;  /* 0x0000000103037824 */ /* 0x000fe200078e0204 */
[----:B------:R-:W-:Y:S02]  /*ad90*/  LEA R7, P1, R2, c[0x0][0x450], 0x2 ;  /* 0x0001140002077a11 */ /* 0x000fe400078210ff */
[----:B------:R-:W-:Y:S01]  /*ada0*/  LOP3.LUT R19, R10, R11, RZ, 0x3c, !PT ;  /* 0x0000000b0a137212 */ /* 0x000fe200078e3cff */
[----:B------:R-:W-:Y:S01]  /*adb0*/  IMAD R9, R0, c[0x0][0x4e8], R12 ;  /* 0x00013a0000097a24 */ /* 0x000fe200078e020c */
[----:B------:R-:W-:Y:S01]  /*adc0*/  LEA.HI.X R0, R2, c[0x0][0x454], R3, 0x2, P1 ;  /* 0x0001150002007a11 */ /* 0x000fe200008f1403 */
[----:B------:R-:W-:Y:S01]  /*add0*/  SHFL.IDX PT, R14, R7, RZ, 0x1c1f ;  /* 0x001c1fff070e7589 */ /* 0x000fe200000e0000 */
[----:B------:R-:W-:-:S02]  /*ade0*/  SHF.R.S32.HI R10, RZ, 0x1f, R18 ;  /* 0x0000001fff0a7819 */ /* 0x000fc40000011412 */
[----:B------:R-:W-:Y:S01]  /*adf0*/  MOV R4, R8 ;  /* 0x0000000800047202 */ /* 0x000fe20000000f00 */
[----:B------:R-:W1:Y:S01]  /*ae00*/  SHFL.IDX PT, R15, R0, RZ, 0x1c1f ;  /* 0x001c1fff000f7589 */ /* 0x000e6200000e0000 */
[----:B------:R-:W-:Y:S02]  /*ae10*/  IMAD R8, R21, 0x80, R16 ;  /* 0x0000008015087824 */ /* 0x000fe400078e0210 */
[----:B------:R-:W-:Y:S01]  /*ae20*/  IMAD R2, R10, c[0x0][0x3e0], RZ ;  /* 0x0000f8000a027a24 */ /* 0x000fe200078e02ff */
[----:B------:R-:W-:Y:S02]  /*ae30*/  SHFL.IDX PT, R12, R7, 0x1, 0x1c1f ;  /* 0x003c1f00070c7f89 */ /* 0x000fe400000e0000 */
[----:B------:R-:W-:Y:S02]  /*ae40*/  ISETP.GE.OR P3, PT, R8, R24, P0 ;  /* 0x000000180800720c */ /* 0x000fe40000766670 */
[----:B------:R-:W2:Y:S04]  /*ae50*/  SHFL.IDX PT, R13, R0, 0x1, 0x1c1f ;  /* 0x003c1f00000d7f89 */ /* 0x000ea800000e0000 */
[----:B------:R-:W-:Y:S04]  /*ae60*/  SHFL.IDX PT, R16, R7, 0x2, 0x1c1f ;  /* 0x005c1f0007107f89 */ /* 0x000fe800000e0000 */
[----:B------:R-:W3:Y:S04]  /*ae70*/  SHFL.IDX PT, R17, R0, 0x2, 0x1c1f ;  /* 0x005c1f0000117f89 */ /* 0x000ee800000e0000 */
[----:B------:R4:W-:Y:S04]  /*ae80*/  SHFL.IDX PT, R10, R7, 0x3, 0x1c1f ;  /* 0x007c1f00070a7f89 */ /* 0x0009e800000e0000 */
[----:B------:R2:W2:Y:S04]  /*ae90*/  SHFL.IDX PT, R11, R0, 0x3, 0x1c1f ;  /* 0x007c1f00000b7f89 */ /* 0x0004a800000e0000 */
[----:B-1----:R-:W-:Y:S01]  /*aea0*/  @!P3 ST.E [R14.64], R50 ;  /* 0x000000320e00b985 */ /* 0x002fe2000c101906 */
[----:B----4-:R-:W-:-:S02]  /*aeb0*/  IMAD R7, R18, c[0x0][0x3e4], R2 ;  /* 0x0000f90012077a24 */ /* 0x010fc400078e0202 */
[----:B------:R-:W-:Y:S01]  /*aec0*/  IMAD.WIDE.U32 R2, R18, c[0x0][0x3e0], R4 ;  /* 0x0000f80012027a25 */ /* 0x000fe200078e0004 */
[C---:B------:R-:W-:Y:S02]  /*aed0*/  IADD3 R5, R8.reuse, 0x40, RZ ;  /* 0x0000004008057810 */ /* 0x040fe40007ffe0ff */
[C---:B--2---:R-:W-:Y:S01]  /*aee0*/  IADD3 R0, R8.reuse, 0x8, RZ ;  /* 0x0000000808007810 */ /* 0x044fe20007ffe0ff */
[----:B------:R-:W-:Y:S01]  /*aef0*/  IMAD.IADD R3, R3, 0x1, R7 ;  /* 0x0000000103037824 */ /* 0x000fe200078e0207 */
[----:B------:R-:W-:Y:S02]  /*af00*/  IADD3 R8, R8, 0x48, RZ ;  /* 0x0000004808087810 */ /* 0x000fe40007ffe0ff */
[-C--:B------:R-:W-:Y:S01]  /*af10*/  ISETP.GE.OR P2, PT, R0, R24.reuse, P0 ;  /* 0x000000180000720c */ /* 0x080fe20000746670 */
[----:B------:R-:W-:Y:S01]  /*af20*/  IMAD.WIDE.U32 R2, R9, c[0x0][0x3d8], R2 ;  /* 0x0000f60009027a25 */ /* 0x000fe200078e0002 */
[----:B------:R-:W-:Y:S02]  /*af30*/  SHF.R.S32.HI R4, RZ, 0x1f, R9 ;  /* 0x0000001fff047819 */ /* 0x000fe40000011409 */
[----:B------:R-:W-:-:S02]  /*af40*/  ISETP.GE.OR P1, PT, R5, R24, P0 ;  /* 0x000000180500720c */ /* 0x000fc40000726670 */
[----:B------:R-:W-:Y:S01]  /*af50*/  ISETP.GE.OR P0, PT, R8, R24, P0 ;  /* 0x000000180800720c */ /* 0x000fe20000706670 */
[----:B------:R-:W-:Y:S01]  /*af60*/  IMAD R0, R4, c[0x0][0x3d8], RZ ;  /* 0x0000f60004007a24 */ /* 0x000fe200078e02ff */
[----:B------:R-:W-:-:S03]  /*af70*/  LEA R5, R20, R19, 0x5 ;  /* 0x0000001314057211 */ /* 0x000fc600078e28ff */
[----:B------:R-:W-:Y:S02]  /*af80*/  IMAD R4, R9, c[0x0][0x3dc], R0 ;  /* 0x0000f70009047a24 */ /* 0x000fe400078e0200 */
[----:B------:R-:W-:Y:S01]  /*af90*/  IMAD.SHL.U32 R0, R5, 0x2, RZ ;  /* 0x0000000205007824 */ /* 0x000fe200078e00ff */
[----:B------:R-:W-:Y:S01]  /*afa0*/  @!P2 ST.E [R12.64], R51 ;  /* 0x000000330c00a985 */ /* 0x000fe2000c101906 */
[----:B------:R-:W-:-:S03]  /*afb0*/  IMAD.IADD R3, R3, 0x1, R4 ;  /* 0x0000000103037824 */ /* 0x000fc600078e0204 */
[----:B---3--:R-:W-:Y:S04]  /*afc0*/  @!P1 ST.E [R16.64], R53 ;  /* 0x0000003510009985 */ /* 0x008fe8000c101906 */
[----:B------:R1:W-:Y:S01]  /*afd0*/  @!P0 ST.E [R10.64], R54 ;  /* 0x000000360a008985 */ /* 0x0003e2000c101906 */
[----:B------:R-:W-:-:S03]  /*afe0*/  LEA R25, P0, R2, c[0x0][0x380], 0x1 ;  /* 0x0000e00002197a11 */ /* 0x000fc600078008ff */
[----:B------:R2:W3:Y:S04]  /*aff0*/  LDS.128 R36, [R0+0x880] ;  /* 0x0008800000247984 */ /* 0x0004e80000000c00 */
[----:B------:R2:W4:Y:S04]  /*b000*/  LDS.128 R48, [R0+0x1080] ;  /* 0x0010800000307984 */ /* 0x0005280000000c00 */
[----:B------:R2:W2:Y:S04]  /*b010*/  LDS.128 R60, [R0+0x1880] ;  /* 0x00188000003c7984 */ /* 0x0004a80000000c00 */
[----:B------:R2:W2:Y:S04]  /*b020*/  LDS.128 R32, [R0+0x2880] ;  /* 0x0028800000207984 */ /* 0x0004a80000000c00 */
[----:B------:R2:W2:Y:S04]  /*b030*/  LDS.128 R44, [R0+0x3080] ;  /* 0x00308000002c7984 */ /* 0x0004a80000000c00 */
[----:B------:R2:W2:Y:S01]  /*b040*/  LDS.128 R56, [R0+0x3880] ;  /* 0x0038800000387984 */ /* 0x0004a20000000c00 */
[----:B-1----:R-:W-:-:S03]  /*b050*/  LEA R11, R21, R52, 0x7 ;  /* 0x00000034150b7211 */ /* 0x002fc600078e38ff */
[----:B------:R1:W1:Y:S01]  /*b060*/  LDS.128 R28, [R0+0x4880] ;  /* 0x00488000001c7984 */ /* 0x0002620000000c00 */
[----:B------:R-:W-:Y:S02]  /*b070*/  LEA.HI.X R10, R2, c[0x0][0x384], R3, 0x1, P0 ;  /* 0x0000e100020a7a11 */ /* 0x000fe400000f0c03 */
[----:B------:R-:W-:Y:S01]  /*b080*/  ISETP.GE.AND P0, PT, R11, R24, PT ;  /* 0x000000180b00720c */ /* 0x000fe20003f06270 */
[----:B------:R1:W1:Y:S04]  /*b090*/  LDS.128 R40, [R0+0x5080] ;  /* 0x0050800000287984 */ /* 0x0002680000000c00 */
[----:B------:R1:W1:Y:S04]  /*b0a0*/  LDS.128 R64, [R0+0x5880] ;  /* 0x0058800000407984 */ /* 0x0002680000000c00 */
[----:B------:R1:W1:Y:S04]  /*b0b0*/  SHFL.IDX PT, R2, R25, RZ, 0x1c1f ;  /* 0x001c1fff19027589 */ /* 0x00026800000e0000 */
[----:B------:R1:W1:Y:S01]  /*b0c0*/  SHFL.IDX PT, R3, R10, RZ, 0x1c1f ;  /* 0x001c1fff0a037589 */ /* 0x00026200000e0000 */
[----:B------:R-:W-:Y:S05]  /*b0d0*/  @P0 BRA `(.L_x_39) ;  /* 0x0000014000000947 */ /* 0x000fea0003800000 */
[----:B---3--:R-:W3:Y:S01]  /*b0e0*/  LDS.128 R20, [R0+0x80] ;  /* 0x0000800000147984 */ /* 0x008ee20000000c00 */
[----:B------:R-:W-:-:S02]  /*b0f0*/  IADD3 R5, R6, 0x20, RZ ;  /* 0x0000002006057810 */ /* 0x000fc40007ffe0ff */
[C---:B------:R-:W-:Y:S01]  /*b100*/  IADD3 R7, R6.reuse, 0x40, RZ ;  /* 0x0000004006077810 */ /* 0x040fe20007ffe0ff */
[----:B------:R-:W5:Y:S01]  /*b110*/  LDS.128 R16, [R0+0x2080] ;  /* 0x0020800000107984 */ /* 0x000f620000000c00 */
[----:B------:R-:W-:Y:S02]  /*b120*/  ISETP.GE.AND P1, PT, R5, c[0x0][0x3c8], PT ;  /* 0x0000f20005007a0c */ /* 0x000fe40003f26270 */
[----:B------:R-:W-:Y:S01]  /*b130*/  ISETP.GE.AND P0, PT, R7, c[0x0][0x3c8], PT ;  /* 0x0000f20007007a0c */ /* 0x000fe20003f06270 */
[----:B------:R4:W2:Y:S01]  /*b140*/  LDS.128 R12, [R0+0x4080] ;  /* 0x00408000000c7984 */ /* 0x0008a20000000c00 */
[----:B------:R-:W-:-:S09]  /*b150*/  ISETP.GE.AND P2, PT, R6, c[0x0][0x3c8], PT ;  /* 0x0000f20006007a0c */ /* 0x000fd20003f46270 */
[----:B------:R-:W-:-:S04]  /*b160*/  @!P1 SHF.R.S32.HI R4, RZ, 0x1f, R5 ;  /* 0x0000001fff049819 */ /* 0x000fc80000011405 */
[----:B------:R-:W-:Y:S01]  /*b170*/  @!P1 LEA.HI R4, R4, R5, RZ, 0x3 ;  /* 0x0000000504049211 */ /* 0x000fe200078f18ff */
[----:B-1----:R-:W-:-:S03]  /*b180*/  @!P2 IMAD.WIDE R8, R6, 0x2, R2 ;  /* 0x000000020608a825 */ /* 0x002fc600078e0202 */
[----:B------:R-:W-:Y:S02]  /*b190*/  @!P1 LOP3.LUT R4, R4, 0xfffffff8, RZ, 0xc0, !PT ;  /* 0xfffffff804049812 */ /* 0x000fe400078ec0ff */
[----:B--2-4-:R-:W-:-:S03]  /*b1a0*/  @!P0 SHF.R.S32.HI R0, RZ, 0x1f, R7 ;  /* 0x0000001fff008819 */ /* 0x014fc60000011407 */
[----:B------:R-:W-:Y:S01]  /*b1b0*/  @!P1 IMAD.WIDE R4, R4, 0x2, R2 ;  /* 0x0000000204049825 */ /* 0x000fe200078e0202 */
[----:B------:R-:W-:-:S04]  /*b1c0*/  @!P0 LEA.HI R0, R0, R7, RZ, 0x3 ;  /* 0x0000000700008211 */ /* 0x000fc800078f18ff */
[----:B------:R-:W-:Y:S01]  /*b1d0*/  @!P0 LOP3.LUT R0, R0, 0xfffffff8, RZ, 0xc0, !PT ;  /* 0xfffffff800008812 */ /* 0x000fe200078ec0ff */
[----:B---3--:R1:W-:Y:S04]  /*b1e0*/  @!P2 ST.E.128 [R8.64], R20 ;  /* 0x000000140800a985 */ /* 0x0083e8000c101d06 */
[----:B------:R-:W-:Y:S01]  /*b1f0*/  @!P0 IMAD.WIDE R2, R0, 0x2, R2 ;  /* 0x0000000200028825 */ /* 0x000fe200078e0202 */
[----:B-----5:R1:W-:Y:S04]  /*b200*/  @!P1 ST.E.128 [R4.64], R16 ;  /* 0x0000001004009985 */ /* 0x0203e8000c101d06 */
[----:B------:R1:W-:Y:S02]  /*b210*/  @!P0 ST.E.128 [R2.64], R12 ;  /* 0x0000000c02008985 */ /* 0x0003e4000c101d06 */
.L_x_39:
[----:B---3--:R-:W-:Y:S05]  /*b220*/  BSYNC B0 ;  /* 0x0000000000007941 */ /* 0x008fea0003800000 */
.L_x_38:
[----:B-12---:R-:W-:Y:S01]  /*b230*/  IADD3 R0, R11, 0x20, RZ ;  /* 0x000000200b007810 */ /* 0x006fe20007ffe0ff */
[----:B------:R1:W2:Y:S01]  /*b240*/  SHFL.IDX PT, R3, R10, 0x1, 0x1c1f ;  /* 0x003c1f000a037f89 */ /* 0x0002a200000e0000 */
[----:B------:R-:W-:Y:S02]  /*b250*/  BSSY B0, `(.L_x_40) ;  /* 0x0000015000007945 */ /* 0x000fe40003800000 */
[----:B------:R-:W-:Y:S01]  /*b260*/  ISETP.GE.AND P0, PT, R0, R24, PT ;  /* 0x000000180000720c */ /* 0x000fe20003f06270 */
[----:B------:R1:W3:-:S12]  /*b270*/  SHFL.IDX PT, R2, R25, 0x1, 0x1c1f ;  /* 0x003c1f0019027f89 */ /* 0x0002d800000e0000 */
[----:B------:R-:W-:Y:S05]  /*b280*/  @P0 BRA `(.L_x_41) ;  /* 0x0000011000000947 */ /* 0x000fea0003800000 */
[C---:B------:R-:W-:Y:S02]  /*b290*/  IADD3 R5, R6.reuse, 0x20, RZ ;  /* 0x0000002006057810 */ /* 0x040fe40007ffe0ff */
[C---:B------:R-:W-:Y:S02]  /*b2a0*/  IADD3 R7, R6.reuse, 0x40, RZ ;  /* 0x0000004006077810 */ /* 0x040fe40007ffe0ff */
[----:B------:R-:W-:Y:S02]  /*b2b0*/  ISETP.GE.AND P1, PT, R5, c[0x0][0x3c8], PT ;  /* 0x0000f20005007a0c */ /* 0x000fe40003f26270 */
        /* <DEDUP_REMOVED lines=14> */
.L_x_41:
[----:B------:R-:W-:Y:S05]  /*b3a0*/  BSYNC B0 ;  /* 0x0000000000007941 */ /* 0x000fea0003800000 */
.L_x_40:
[----:B------:R-:W-:Y:S01]  /*b3b0*/  IADD3 R0, R11, 0x40, RZ ;  /* 0x000000400b007810 */ /* 0x000fe20007ffe0ff */
[----:B--2---:R2:W1:Y:S01]  /*b3c0*/  SHFL.IDX PT, R3, R10, 0x2, 0x1c1f ;  /* 0x005c1f000a037f89 */ /* 0x00446200000e0000 */
[----:B------:R-:W-:Y:S02]  /*b3d0*/  BSSY B0, `(.L_x_42) ;  /* 0x0000015000007945 */ /* 0x000fe40003800000 */
[----:B------:R-:W-:Y:S01]  /*b3e0*/  ISETP.GE.AND P0, PT, R0, R24, PT ;  /* 0x000000180000720c */ /* 0x000fe20003f06270 */
[----:B---3--:R2:W3:-:S12]  /*b3f0*/  SHFL.IDX PT, R2, R25, 0x2, 0x1c1f ;  /* 0x005c1f0019027f89 */ /* 0x0084d800000e0000 */
        /* <DEDUP_REMOVED lines=9> */
[--C-:B-1-3--:R-:W-:Y:S01]  /*b490*/  @!P2 IMAD.WIDE R8, R6, 0x2, R2.reuse ;  /* 0x000000020608a825 */ /* 0x10afe200078e0202 */
[----:B------:R-:W-:Y:S02]  /*b4a0*/  @!P0 LEA.HI R0, R0, R7, RZ, 0x3 ;  /* 0x0000000700008211 */ /* 0x000fe400078f18ff */
[----:B------:R-:W-:Y:S02]  /*b4b0*/  @!P1 LOP3.LUT R4, R4, 0xfffffff8, RZ, 0xc0, !PT ;  /* 0xfffffff804049812 */ /* 0x000fe400078ec0ff */
[----:B------:R-:W-:Y:S01]  /*b4c0*/  @!P0 LOP3.LUT R0, R0, 0xfffffff8, RZ, 0xc0, !PT ;  /* 0xfffffff800008812 */ /* 0x000fe200078ec0ff */
[----:B----4-:R1:W-:Y:S02]  /*b4d0*/  @!P2 ST.E.128 [R8.64], R48 ;  /* 0x000000300800a985 */ /* 0x0103e4000c101d06 */
[----:B------:R-:W-:-:S04]  /*b4e0*/  @!P1 IMAD.WIDE R4, R4, 0x2, R2 ;  /* 0x0000000204049825 */ /* 0x000fc800078e0202 */
[----:B------:R-:W-:Y:S01]  /*b4f0*/  @!P0 IMAD.WIDE R2, R0, 0x2, R2 ;  /* 0x0000000200028825 */ /* 0x000fe200078e0202 */
[----:B------:R1:W-:Y:S04]  /*b500*/  @!P1 ST.E.128 [R4.64], R44 ;  /* 0x0000002c04009985 */ /* 0x0003e8000c101d06 */
[----:B------:R1:W-:Y:S02]  /*b510*/  @!P0 ST.E.128 [R2.64], R40 ;  /* 0x0000002802008985 */ /* 0x0003e4000c101d06 */
.L_x_43:
[----:B------:R-:W-:Y:S05]  /*b520*/  BSYNC B0 ;  /* 0x0000000000007941 */ /* 0x000fea0003800000 */
.L_x_42:
[----:B------:R-:W-:Y:S01]  /*b530*/  IADD3 R0, R11, 0x60, RZ ;  /* 0x000000600b007810 */ /* 0x000fe20007ffe0ff */
[----:B-1----:R1:W2:Y:S03]  /*b540*/  SHFL.IDX PT, R3, R10, 0x3, 0x1c1f ;  /* 0x007c1f000a037f89 */ /* 0x0022a600000e0000 */
[----:B------:R-:W-:Y:S01]  /*b550*/  ISETP.GE.AND P0, PT, R0, R24, PT ;  /* 0x000000180000720c */ /* 0x000fe20003f06270 */
[----:B---3--:R1:W3:-:S12]  /*b560*/  SHFL.IDX PT, R2, R25, 0x3, 0x1c1f ;  /* 0x007c1f0019027f89 */ /* 0x0082d800000e0000 */
[----:B------:R-:W-:Y:S05]  /*b570*/  @P0 EXIT ;  /* 0x000000000000094d */ /* 0x000fea0003800000 */
[C---:B------:R-:W-:Y:S02]  /*b580*/  IADD3 R4, R6.reuse, 0x20, RZ ;  /* 0x0000002006047810 */ /* 0x040fe40007ffe0ff */
[----:B------:R-:W-:Y:S02]  /*b590*/  ISETP.GE.AND P1, PT, R6, c[0x0][0x3c8], PT ;  /* 0x0000f20006007a0c */ /* 0x000fe40003f26270 */
[----:B------:R-:W-:-:S11]  /*b5a0*/  ISETP.GE.AND P0, PT, R4, c[0x0][0x3c8], PT ;  /* 0x0000f20004007a0c */ /* 0x000fd60003f06270 */
[----:B--23--:R-:W-:Y:S02]  /*b5b0*/  @!P1 IMAD.WIDE R8, R6, 0x2, R2 ;  /* 0x0000000206089825 */ /* 0x00cfe400078e0202 */
[----:B------:R-:W-:-:S03]  /*b5c0*/  @!P0 SHF.R.S32.HI R0, RZ, 0x1f, R4 ;  /* 0x0000001fff008819 */ /* 0x000fc60000011404 */
[----:B------:R2:W-:Y:S01]  /*b5d0*/  @!P1 ST.E.128 [R8.64], R60 ;  /* 0x0000003c08009985 */ /* 0x0005e2000c101d06 */
[----:B------:R-:W-:-:S04]  /*b5e0*/  @!P0 LEA.HI R0, R0, R4, RZ, 0x3 ;  /* 0x0000000400008211 */ /* 0x000fc800078f18ff */
[----:B------:R-:W-:-:S05]  /*b5f0*/  @!P0 LOP3.LUT R0, R0, 0xfffffff8, RZ, 0xc0, !PT ;  /* 0xfffffff800008812 */ /* 0x000fca00078ec0ff */
[----:B------:R-:W-:Y:S01]  /*b600*/  @!P0 IMAD.WIDE R4, R0, 0x2, R2 ;  /* 0x0000000200048825 */ /* 0x000fe200078e0202 */
[----:B------:R-:W-:-:S04]  /*b610*/  IADD3 R0, R6, 0x40, RZ ;  /* 0x0000004006007810 */ /* 0x000fc80007ffe0ff */
[----:B------:R2:W-:Y:S01]  /*b620*/  @!P0 ST.E.128 [R4.64], R56 ;  /* 0x0000003804008985 */ /* 0x0005e2000c101d06 */
[----:B------:R-:W-:-:S13]  /*b630*/  ISETP.GE.AND P0, PT, R0, c[0x0][0x3c8], PT ;  /* 0x0000f20000007a0c */ /* 0x000fda0003f06270 */
[----:B------:R-:W-:Y:S05]  /*b640*/  @P0 EXIT ;  /* 0x000000000000094d */ /* 0x000fea0003800000 */
[----:B--2---:R-:W-:-:S04]  /*b650*/  SHF.R.S32.HI R4, RZ, 0x1f, R0 ;  /* 0x0000001fff047819 */ /* 0x004fc80000011400 */
[----:B------:R-:W-:-:S04]  /*b660*/  LEA.HI R0, R4, R0, RZ, 0x3 ;  /* 0x0000000004007211 */ /* 0x000fc800078f18ff */
[----:B------:R-:W-:-:S05]  /*b670*/  LOP3.LUT R0, R0, 0xfffffff8, RZ, 0xc0, !PT ;  /* 0xfffffff800007812 */ /* 0x000fca00078ec0ff */
[----:B------:R-:W-:-:S05]  /*b680*/  IMAD.WIDE R2, R0, 0x2, R2 ;  /* 0x0000000200027825 */ /* 0x000fca00078e0202 */
[----:B------:R-:W-:Y:S01]  /*b690*/  ST.E.128 [R2.64], R64 ;  /* 0x0000004002007985 */ /* 0x000fe2000c101d06 */
[----:B------:R-:W-:Y:S05]  /*b6a0*/  EXIT ;  /* 0x000000000000794d */ /* 0x000fea0003800000 */
.L_x_36:
[----:B------:R-:W2:Y:S01]  /*b6b0*/  LDL R8, [R1+0x2c] ;  /* 0x00002c0001087983 */ /* 0x000ea20000100800 */
[----:B------:R-:W-:Y:S01]  /*b6c0*/  ISETP.NE.U32.AND P1, PT, RZ, c[0x0][0x508], PT ;  /* 0x00014200ff007a0c */ /* 0x000fe20003f25070 */
[----:B------:R-:W-:Y:S01]  /*b6d0*/  IMAD.MOV.U32 R2, RZ, RZ, 0x4 ;  /* 0x00000004ff027424 */ /* 0x000fe200078e00ff */
[----:B------:R-:W-:Y:S02]  /*b6e0*/  ISETP.NE.U32.AND P0, PT, RZ, c[0x0][0x500], PT ;  /* 0x00014000ff007a0c */ /* 0x000fe40003f05070 */
[----:B------:R-:W-:Y:S02]  /*b6f0*/  ISETP.NE.AND.EX P1, PT, RZ, c[0x0][0x50c], PT, P1 ;  /* 0x00014300ff007a0c */ /* 0x000fe40003f25310 */
[----:B------:R-:W-:Y:S01]  /*b700*/  ISETP.NE.AND.EX P0, PT, RZ, c[0x0][0x504], PT, P0 ;  /* 0x00014100ff007a0c */ /* 0x000fe20003f05300 */
[----:B------:R-:W-:Y:S02]  /*b710*/  IMAD.MOV.U32 R13, RZ, RZ, c[0x0][0x388] ;  /* 0x0000e200ff0d7624 */ /* 0x000fe400078e00ff */
[----:B--2---:R-:W-:-:S08]  /*b720*/  IMAD.WIDE R6, R8, R2, c[0x0][0x500] ;  /* 0x0001400008067625 */ /* 0x004fd000078e0202 */
[----:B------:R-:W-:Y:S02]  /*b730*/  @P1 IMAD.WIDE R2, R8, R2, c[0x0][0x508] ;  /* 0x0001420008021625 */ /* 0x000fe400078e0202 */
[----:B------:R-:W2:Y:S04]  /*b740*/  @P0 LDG.E R0, [R6.64] ;  /* 0x0000000606000981 */ /* 0x000ea8000c1e1900 */
[----:B------:R1:W5:Y:S01]  /*b750*/  @P1 LDG.E R13, [R2.64] ;  /* 0x00000006020d1981 */ /* 0x000362000c1e1900 */
[----:B------:R-:W-:Y:S02]  /*b760*/  CS2R R4, SRZ ;  /* 0x0000000000047805 */ /* 0x000fe4000001ff00 */
[--C-:B--2---:R-:W-:Y:S01]  /*b770*/  @P0 SHF.R.S32.HI R5, RZ, 0x1f, R0.reuse ;  /* 0x0000001fff050819 */ /* 0x104fe20000011400 */
[----:B------:R-:W-:Y:S01]  /*b780*/  @P0 IMAD.MOV.U32 R4, RZ, RZ, R0 ;  /* 0x000000ffff040224 */ /* 0x000fe200078e0000 */
[----:B------:R-:W-:Y:S05]  /*b790*/  @P1 BRA `(.L_x_44) ;  /* 0x0000004000001947 */ /* 0x000fea0003800000 */
[----:B-1----:R-:W-:Y:S05]  /*b7a0*/  @!P0 BRA `(.L_x_44) ;  /* 0x0000003000008947 */ /* 0x002fea0003800000 */
[----:B------:R1:W2:Y:S04]  /*b7b0*/  LDG.E R0, [R6.64] ;  /* 0x0000000606007981 */ /* 0x0002a8000c1e1900 */
[----:B-1----:R-:W2:Y:S02]  /*b7c0*/  LDG.E R6, [R6.64+0x4] ;  /* 0x0000040606067981 */ /* 0x002ea4000c1e1900 */
[----:B--2--5:R-:W-:-:S02]  /*b7d0*/  IADD3 R13, -R0, R6, RZ ;  /* 0x00000006000d7210 */ /* 0x024fc40007ffe1ff */
.L_x_44:
[----:B-1----:R-:W1:Y:S01]  /*b7e0*/  S2R R11, SR_TID.X ;  /* 0x00000000000b7919 */ /* 0x002e620000002100 */
[----:B------:R-:W-:Y:S01]  /*b7f0*/  SHF.R.S32.HI R0, RZ, 0x1f, R8 ;  /* 0x0000001fff007819 */ /* 0x000fe20000011408 */
[----:B------:R-:W-:Y:S01]  /*b800*/  BSSY B0, `(.L_x_45) ;  /* 0x0000029000007945 */ /* 0x000fe20003800000 */
[----:B------:R-:W-:Y:S01]  /*b810*/  SEL R9, R8, RZ, !P0 ;  /* 0x000000ff08097207 */ /* 0x000fe20004000000 */
[----:B------:R-:W2:Y:S01]  /*b820*/  S2R R2, SR_CTAID.Y ;  /* 0x0000000000027919 */ /* 0x000ea20000002600 */
[----:B------:R-:W-:-:S03]  /*b830*/  SEL R10, R0, RZ, !P0 ;  /* 0x000000ff000a7207 */ /* 0x000fc60004000000 */
[----:B------:R-:W3:Y:S01]  /*b840*/  S2R R12, SR_CTAID.Y ;  /* 0x00000000000c7919 */ /* 0x000ee20000002600 */
[----:B-1----:R-:W-:Y:S02]  /*b850*/  ISETP.GE.AND P1, PT, R11, 0x80, PT ;  /* 0x000000800b00780c */ /* 0x002fe40003f26270 */
[----:B--2---:R-:W-:-:S11]  /*b860*/  SHF.R.S32.HI R14, RZ, 0x1f, R2 ;  /* 0x0000001fff0e7819 */ /* 0x004fd60000011402 */
[----:B------:R-:W-:Y:S05]  /*b870*/  @P1 BRA `(.L_x_46) ;  /* 0x0000021000001947 */ /* 0x000fea0003800000 */
[----:B---3--:R-:W1:Y:S01]  /*b880*/  S2R R8, SR_CTAID.X ;  /* 0x0000000000087919 */ /* 0x008e620000002500 */
[----:B-----5:R-:W-:Y:S01]  /*b890*/  IMAD R0, R13, c[0x0][0x4e8], RZ ;  /* 0x00013a000d007a24 */ /* 0x020fe200078e02ff */
[----:B-1----:R-:W-:-:S04]  /*b8a0*/  LEA R8, R8, R11, 0x7 ;  /* 0x0000000b08087211 */ /* 0x002fc800078e38ff */
[----:B------:R-:W-:-:S13]  /*b8b0*/  ISETP.GE.AND P0, PT, R8, R0, PT ;  /* 0x000000000800720c */ /* 0x000fda0003f06270 */
[----:B------:R-:W-:Y:S05]  /*b8c0*/  @P0 BRA `(.L_x_46) ;  /* 0x000001c000000947 */ /* 0x000fea0003800000 */
[----:B------:R-:W-:Y:S01]  /*b8d0*/  MOV R0, c[0x0][0x4e8] ;  /* 0x00013a0000007a02 */ /* 0x000fe20000000f00 */
[----:B------:R-:W-:Y:S01]  /*b8e0*/  IMAD R6, R14, c[0x0][0x490], RZ ;  /* 0x000124000e067a24 */ /* 0x000fe200078e02ff */
[----:B------:R-:W-:Y:S01]  /*b8f0*/  MOV R2, R4 ;  /* 0x0000000400027202 */ /* 0x000fe20000000f00 */
[----:B------:R-:W-:Y:S01]  /*b900*/  IMAD.MOV.U32 R3, RZ, RZ, R5 ;  /* 0x000000ffff037224 */ /* 0x000fe200078e0005 */
[----:B------:R-:W-:Y:S01]  /*b910*/  ISETP.NE.AND P0, PT, R0, 0x1, PT ;  /* 0x000000010000780c */ /* 0x000fe20003f05270 */
[C---:B------:R-:W-:Y:S01]  /*b920*/  IMAD R6, R12.reuse, c[0x0][0x494], R6 ;  /* 0x000125000c067a24 */ /* 0x040fe200078e0206 */
[----:B------:R-:W-:Y:S01]  /*b930*/  MOV R0, R8 ;  /* 0x0000000800007202 */ /* 0x000fe20000000f00 */
[----:B------:R-:W-:-:S05]  /*b940*/  IMAD.WIDE.U32 R2, R12, c[0x0][0x490], R2 ;  /* 0x000124000c027a25 */ /* 0x000fca00078e0002 */
[----:B------:R-:W-:-:S05]  /*b950*/  IADD3 R3, R6, R3, RZ ;  /* 0x0000000306037210 */ /* 0x000fca0007ffe0ff */
[----:B------:R-:W-:-:S04]  /*b960*/  @P0 IMAD.HI.U32 R7, R8, c[0x0][0x4ec], RZ ;  /* 0x00013b0008070a27 */ /* 0x000fc800078e00ff */
[----:B------:R-:W-:Y:S01]  /*b970*/  IMAD.WIDE.U32 R2, R9, c[0x0][0x498], R2 ;  /* 0x0001260009027a25 */ /* 0x000fe200078e0002 */
[----:B------:R-:W-:-:S03]  /*b980*/  @P0 SHF.R.U32.HI R0, RZ, c[0x0][0x4f0], R7 ;  /* 0x00013c00ff000a19 */ /* 0x000fc60000011607 */
[----:B------:R-:W-:Y:S01]  /*b990*/  IMAD R7, R10, c[0x0][0x498], RZ ;  /* 0x000126000a077a24 */ /* 0x000fe200078e02ff */
[----:B------:R-:W-:Y:S01]  /*b9a0*/  IADD3 R2, P0, R0, R2, RZ ;  /* 0x0000000200027210 */ /* 0x000fe20007f1e0ff */
[----:B------:R-:W-:Y:S02]  /*b9b0*/  IMAD.MOV R6, RZ, RZ, -R0 ;  /* 0x000000ffff067224 */ /* 0x000fe400078e0a00 */
[----:B------:R-:W-:Y:S02]  /*b9c0*/  IMAD R7, R9, c[0x0][0x49c], R7 ;  /* 0x0001270009077a24 */ /* 0x000fe400078e0207 */
[----:B------:R-:W-:Y:S01]  /*b9d0*/  IMAD R6, R6, c[0x0][0x4e8], R8 ;  /* 0x00013a0006067a24 */ /* 0x000fe200078e0208 */
[----:B------:R-:W-:-:S04]  /*b9e0*/  SHF.R.S32.HI R8, RZ, 0x1f, R0 ;  /* 0x0000001fff087819 */ /* 0x000fc80000011400 */
[----:B------:R-:W-:Y:S02]  /*b9f0*/  SHF.R.S32.HI R0, RZ, 0x1f, R6 ;  /* 0x0000001fff007819 */ /* 0x000fe40000011406 */
[----:B------:R-:W-:-:S03]  /*ba00*/  IADD3.X R3, R8, R3, R7, P0, !PT ;  /* 0x0000000308037210 */ /* 0x000fc600007fe407 */
[----:B------:R-:W-:Y:S02]  /*ba10*/  IMAD R0, R0, c[0x0][0x488], RZ ;  /* 0x0001220000007a24 */ /* 0x000fe400078e02ff */
[----:B------:R-:W-:-:S04]  /*ba20*/  IMAD.WIDE.U32 R2, R6, c[0x0][0x488], R2 ;  /* 0x0001220006027a25 */ /* 0x000fc800078e0002 */
[----:B------:R-:W-:Y:S01]  /*ba30*/  IMAD R0, R6, c[0x0][0x48c], R0 ;  /* 0x0001230006007a24 */ /* 0x000fe200078e0200 */
[----:B------:R-:W-:-:S04]  /*ba40*/  LEA R6, P0, R2, c[0x0][0x450], 0x2 ;  /* 0x0001140002067a11 */ /* 0x000fc800078010ff */
[----:B------:R-:W-:-:S04]  /*ba50*/  IADD3 R0, R3, R0, RZ ;  /* 0x0000000003007210 */ /* 0x000fc80007ffe0ff */
[----:B------:R-:W-:Y:S02]  /*ba60*/  LEA.HI.X R7, R2, c[0x0][0x454], R0, 0x2, P0 ;  /* 0x0001150002077a11 */ /* 0x000fe400000f1400 */
[----:B------:R-:W-:-:S05]  /*ba70*/  MOV R0, 0xff800000 ;  /* 0xff80000000007802 */ /* 0x000fca0000000f00 */
[----:B------:R1:W-:Y:S02]  /*ba80*/  STG.E [R6.64], R0 ;  /* 0x0000000006007986 */ /* 0x0003e4000c101906 */
.L_x_46:
[----:B---3--:R-:W-:Y:S05]  /*ba90*/  BSYNC B0 ;  /* 0x0000000000007941 */ /* 0x008fea0003800000 */
.L_x_45:
[----:B------:R-:W2:Y:S01]  /*baa0*/  S2R R15, SR_CTAID.X ;  /* 0x00000000000f7919 */ /* 0x000ea20000002500 */
[----:B-1----:R-:W-:Y:S01]  /*bab0*/  IMAD R0, R5, c[0x0][0x3a0], RZ ;  /* 0x0000e80005007a24 */ /* 0x002fe200078e02ff */
[----:B------:R-:W-:Y:S01]  /*bac0*/  SHF.R.S32.HI R5, RZ, 0x1f, R11 ;  /* 0x0000001fff057819 */ /* 0x000fe2000001140b */
[C---:B------:R-:W-:Y:S01]  /*bad0*/  IMAD.WIDE.U32 R2, R4.reuse, c[0x0][0x3a0], RZ ;  /* 0x0000e80004027a25 */ /* 0x040fe200078e00ff */
[----:B------:R-:W-:Y:S01]  /*bae0*/  MOV R6, c[0x0][0x4e8] ;  /* 0x00013a0000067a02 */ /* 0x000fe20000000f00 */
[----:B------:R-:W-:Y:S01]  /*baf0*/  BSSY B0, `(.L_x_47) ;  /* 0x000003b000007945 */ /* 0x000fe20003800000 */
[----:B------:R-:W-:Y:S01]  /*bb00*/  LEA.HI R5, R5, R11, RZ, 0x2 ;  /* 0x0000000b05057211 */ /* 0x000fe200078f10ff */
[----:B------:R-:W-:Y:S01]  /*bb10*/  IMAD R0, R4, c[0x0][0x3a4], R0 ;  /* 0x0000e90004007a24 */ /* 0x000fe200078e0200 */
[----:B------:R-:W-:Y:S01]  /*bb20*/  ISETP.NE.AND P0, PT, R6, 0x1, PT ;  /* 0x000000010600780c */ /* 0x000fe20003f05270 */
[----:B------:R-:W-:Y:S01]  /*bb30*/  IMAD R6, R10, c[0x0][0x3f0], RZ ;  /* 0x0000fc000a067a24 */ /* 0x000fe200078e02ff */
[----:B------:R-:W-:Y:S01]  /*bb40*/  LOP3.LUT R4, R5, 0xfffffffc, RZ, 0xc0, !PT ;  /* 0xfffffffc05047812 */ /* 0x000fe200078ec0ff */
[----:B-----5:R-:W-:Y:S01]  /*bb50*/  IMAD R13, R13, c[0x0][0x4e8], RZ ;  /* 0x00013a000d0d7a24 */ /* 0x020fe200078e02ff */
[----:B------:R-:W-:Y:S01]  /*bb60*/  IADD3 R3, R3, R0, RZ ;  /* 0x0000000003037210 */ /* 0x000fe20007ffe0ff */
[----:B------:R-:W-:-:S02]  /*bb70*/  IMAD R0, R14, c[0x0][0x3e8], RZ ;  /* 0x0000fa000e007a24 */ /* 0x000fc400078e02ff */
[----:B------:R-:W-:Y:S01]  /*bb80*/  IMAD.IADD R8, R11, 0x1, -R4 ;  /* 0x000000010b087824 */ /* 0x000fe200078e0a04 */
[----:B------:R-:W-:Y:S01]  /*bb90*/  SHF.R.S32.HI R11, RZ, 0x2, R5 ;  /* 0x00000002ff0b7819 */ /* 0x000fe20000011405 */
[C---:B------:R-:W-:Y:S02]  /*bba0*/  IMAD R0, R12.reuse, c[0x0][0x3ec], R0 ;  /* 0x0000fb000c007a24 */ /* 0x040fe400078e0200 */
[----:B------:R-:W-:Y:S01]  /*bbb0*/  IMAD.WIDE.U32 R2, R12, c[0x0][0x3e8], R2 ;  /* 0x0000fa000c027a25 */ /* 0x000fe200078e0002 */
[----:B------:R-:W-:-:S03]  /*bbc0*/  LEA R4, R8, R11, 0x5 ;  /* 0x0000000b08047211 */ /* 0x000fc600078e28ff */
[----:B------:R-:W-:Y:S01]  /*bbd0*/  IMAD R7, R9, c[0x0][0x3f4], R6 ;  /* 0x0000fd0009077a24 */ /* 0x000fe200078e0206 */
[----:B------:R-:W-:Y:S01]  /*bbe0*/  IADD3 R3, R0, R3, RZ ;  /* 0x0000000300037210 */ /* 0x000fe20007ffe0ff */
[C---:B--2---:R-:W-:Y:S01]  /*bbf0*/  IMAD R4, R15.reuse, 0x80, R4 ;  /* 0x000000800f047824 */ /* 0x044fe200078e0204 */
[----:B------:R-:W-:-:S03]  /*bc00*/  LEA R11, R15, R11, 0x7 ;  /* 0x0000000b0f0b7211 */ /* 0x000fc600078e38ff */
[----:B------:R-:W-:Y:S01]  /*bc10*/  @P0 IMAD.HI.U32 R5, R4, c[0x0][0x4ec], RZ ;  /* 0x00013b0004050a27 */ /* 0x000fe200078e00ff */
[----:B------:R-:W-:-:S03]  /*bc20*/  MOV R0, R4 ;  /* 0x0000000400007202 */ /* 0x000fc60000000f00 */
[----:B------:R-:W-:Y:S01]  /*bc30*/  IMAD.WIDE.U32 R2, R9, c[0x0][0x3f0], R2 ;  /* 0x0000fc0009027a25 */ /* 0x000fe200078e0002 */
[----:B------:R-:W-:-:S04]  /*bc40*/  @P0 SHF.R.U32.HI R0, RZ, c[0x0][0x4f0], R5 ;  /* 0x00013c00ff000a19 */ /* 0x000fc80000011605 */
[--C-:B------:R-:W-:Y:S01]  /*bc50*/  SHF.R.S32.HI R6, RZ, 0x1f, R0.reuse ;  /* 0x0000001fff067819 */ /* 0x100fe20000011400 */
[----:B------:R-:W-:Y:S01]  /*bc60*/  IMAD.MOV R5, RZ, RZ, -R0 ;  /* 0x000000ffff057224 */ /* 0x000fe200078e0a00 */
[----:B------:R-:W-:-:S03]  /*bc70*/  IADD3 R3, R3, R7, RZ ;  /* 0x0000000703037210 */ /* 0x000fc60007ffe0ff */
[----:B------:R-:W-:Y:S02]  /*bc80*/  IMAD R6, R6, c[0x0][0x3e0], RZ ;  /* 0x0000f80006067a24 */ /* 0x000fe400078e02ff */
[----:B------:R-:W-:Y:S02]  /*bc90*/  IMAD R5, R5, c[0x0][0x4e8], R4 ;  /* 0x00013a0005057a24 */ /* 0x000fe400078e0204 */
[----:B------:R-:W-:-:S03]  /*bca0*/  IMAD.WIDE.U32 R2, R0, c[0x0][0x3e0], R2 ;  /* 0x0000f80000027a25 */ /* 0x000fc600078e0002 */
[----:B------:R-:W-:Y:S01]  /*bcb0*/  SHF.R.S32.HI R4, RZ, 0x1f, R5 ;  /* 0x0000001fff047819 */ /* 0x000fe20000011405 */
[----:B------:R-:W-:-:S05]  /*bcc0*/  IMAD R0, R0, c[0x0][0x3e4], R6 ;  /* 0x0000f90000007a24 */ /* 0x000fca00078e0206 */
[----:B------:R-:W-:Y:S01]  /*bcd0*/  IADD3 R3, R3, R0, RZ ;  /* 0x0000000003037210 */ /* 0x000fe20007ffe0ff */
[----:B------:R-:W-:-:S04]  /*bce0*/  IMAD R0, R4, c[0x0][0x3d8], RZ ;  /* 0x0000f60004007a24 */ /* 0x000fc800078e02ff */
[C---:B------:R-:W-:Y:S02]  /*bcf0*/  IMAD R0, R5.reuse, c[0x0][0x3dc], R0 ;  /* 0x0000f70005007a24 */ /* 0x040fe400078e0200 */
[----:B------:R-:W-:-:S04]  /*bd00*/  IMAD.WIDE.U32 R2, R5, c[0x0][0x3d8], R2 ;  /* 0x0000f60005027a25 */ /* 0x000fc800078e0002 */
[----:B------:R-:W-:Y:S01]  /*bd10*/  IMAD.IADD R0, R3, 0x1, R0 ;  /* 0x0000000103007824 */ /* 0x000fe200078e0200 */
[----:B------:R-:W-:-:S04]  /*bd20*/  LEA R14, P0, R2, c[0x0][0x380], 0x1 ;  /* 0x0000e000020e7a11 */ /* 0x000fc800078008ff */
[----:B------:R-:W-:Y:S02]  /*bd30*/  LEA.HI.X R12, R2, c[0x0][0x384], R0, 0x1, P0 ;  /* 0x0000e100020c7a11 */ /* 0x000fe400000f0c00 */
[----:B------:R-:W-:Y:S01]  /*bd40*/  ISETP.GE.AND P0, PT, R11, R13, PT ;  /* 0x0000000d0b00720c */ /* 0x000fe20003f06270 */
[----:B------:R1:W2:Y:S01]  /*bd50*/  SHFL.IDX PT, R2, R14, RZ, 0x1c1f ;  /* 0x001c1fff0e027589 */ /* 0x0002a200000e0000 */
[----:B------:R-:W-:-:S03]  /*bd60*/  SHF.L.U32 R0, R8, 0x3, RZ ;  /* 0x0000000308007819 */ /* 0x000fc600000006ff */
[----:B------:R1:W3:Y:S01]  /*bd70*/  SHFL.IDX PT, R3, R12, RZ, 0x1c1f ;  /* 0x001c1fff0c037589 */ /* 0x0002e200000e0000 */
[C---:B------:R-:W-:Y:S02]  /*bd80*/  IADD3 R9, R0.reuse, 0x20, RZ ;  /* 0x0000002000097810 */ /* 0x040fe40007ffe0ff */
[----:B------:R-:W-:-:S05]  /*bd90*/  IADD3 R10, R0, 0x40, RZ ;  /* 0x00000040000a7810 */ /* 0x000fca0007ffe0ff */
[----:B------:R-:W-:Y:S05]  /*bda0*/  @P0 BRA `(.L_x_48) ;  /* 0x000000f000000947 */ /* 0x000fea0003800000 */
        /* <DEDUP_REMOVED lines=10> */
[----:B------:R2:W-:Y:S02]  /*be50*/  @!P2 ST.E.128 [R6.64], RZ ;  /* 0x000000ff0600a985 */ /* 0x0005e4000c101d06 */
[----:B------:R-:W-:-:S04]  /*be60*/  @!P1 IMAD.WIDE R4, R5, 0x2, R2 ;  /* 0x0000000205049825 */ /* 0x000fc800078e0202 */
[----:B------:R-:W-:Y:S01]  /*be70*/  @!P0 IMAD.WIDE R2, R8, 0x2, R2 ;  /* 0x0000000208028825 */ /* 0x000fe200078e0202 */
[----:B------:R2:W-:Y:S04]  /*be80*/  @!P1 ST.E.128 [R4.64], RZ ;  /* 0x000000ff04009985 */ /* 0x0005e8000c101d06 */
[----:B------:R2:W-:Y:S02]  /*be90*/  @!P0 ST.E.128 [R2.64], RZ ;  /* 0x000000ff02008985 */ /* 0x0005e4000c101d06 */
.L_x_48:
[----:B------:R-:W-:Y:S05]  /*bea0*/  BSYNC B0 ;  /* 0x0000000000007941 */ /* 0x000fea0003800000 */
.L_x_47:
[----:B--2---:R-:W-:Y:S01]  /*beb0*/  IADD3 R4, R11, 0x20, RZ ;  /* 0x000000200b047810 */ /* 0x004fe20007ffe0ff */
[----:B---3--:R2:W3:Y:S01]  /*bec0*/  SHFL.IDX PT, R3, R12, 0x1, 0x1c1f ;  /* 0x003c1f000c037f89 */ /* 0x0084e200000e0000 */
[----:B------:R-:W-:Y:S02]  /*bed0*/  BSSY B0, `(.L_x_49) ;  /* 0x0000013000007945 */ /* 0x000fe40003800000 */
[----:B------:R-:W-:Y:S01]  /*bee0*/  ISETP.GE.AND P0, PT, R4, R13, PT ;  /* 0x0000000d0400720c */ /* 0x000fe20003f06270 */
[----:B------:R2:W4:-:S12]  /*bef0*/  SHFL.IDX PT, R2, R14, 0x1, 0x1c1f ;  /* 0x003c1f000e027f89 */ /* 0x00051800000e0000 */
[----:B------:R-:W-:Y:S05]  /*bf00*/  @P0 BRA `(.L_x_50) ;  /* 0x000000f000000947 */ /* 0x000fea0003800000 */
[----:B------:R-:W-:Y:S02]  /*bf10*/  ISETP.GE.AND P1, PT, R9, c[0x0][0x3c8], PT ;  /* 0x0000f20009007a0c */ /* 0x000fe40003f26270 */
        /* <DEDUP_REMOVED lines=14> */
.L_x_50:
[----:B------:R-:W-:Y:S05]  /*c000*/  BSYNC B0 ;  /* 0x0000000000007941 */ /* 0x000fea0003800000 */
.L_x_49:
[----:B---3--:R-:W-:Y:S01]  /*c010*/  IADD3 R4, R11, 0x40, RZ ;  /* 0x000000400b047810 */ /* 0x008fe20007ffe0ff */
[----:B------:R3:W1:Y:S01]  /*c020*/  SHFL.IDX PT, R3, R12, 0x2, 0x1c1f ;  /* 0x005c1f000c037f89 */ /* 0x00066200000e0000 */
[----:B------:R-:W-:Y:S02]  /*c030*/  BSSY B0, `(.L_x_51) ;  /* 0x0000013000007945 */ /* 0x000fe40003800000 */
[----:B------:R-:W-:Y:S01]  /*c040*/  ISETP.GE.AND P0, PT, R4, R13, PT ;  /* 0x0000000d0400720c */ /* 0x000fe20003f06270 */
[----:B----4-:R3:W4:-:S12]  /*c050*/  SHFL.IDX PT, R2, R14, 0x2, 0x1c1f ;  /* 0x005c1f000e027f89 */ /* 0x01071800000e0000 */
[----:B------:R-:W-:Y:S05]  /*c060*/  @P0 BRA `(.L_x_52) ;  /* 0x000000f000000947 */ /* 0x000fea0003800000 */
[----:B------:R-:W-:Y:S02]  /*c070*/  ISETP.GE.AND P1, PT, R9, c[0x0][0x3c8], PT ;  /* 0x0000f20009007a0c */ /* 0x000fe40003f26270 */
[----:B------:R-:W-:Y:S02]  /*c080*/  ISETP.GE.AND P0, PT, R10, c[0x0][0x3c8], PT ;  /* 0x0000f2000a007a0c */ /* 0x000fe40003f06270 */
[----:B------:R-:W-:-:S09]  /*c090*/  ISETP.GE.AND P2, PT, R0, c[0x0][0x3c8], PT ;  /* 0x0000f20000007a0c */ /* 0x000fd20003f46270 */
[----:B------:R-:W-:Y:S02]  /*c0a0*/  @!P1 SHF.R.S32.HI R5, RZ, 0x1f, R9 ;  /* 0x0000001fff059819 */ /* 0x000fe40000011409 */
[----:B------:R-:W-:Y:S02]  /*c0b0*/  @!P0 SHF.R.S32.HI R4, RZ, 0x1f, R10 ;  /* 0x0000001fff048819 */ /* 0x000fe4000001140a */
[----:B------:R-:W-:Y:S01]  /*c0c0*/  @!P1 LEA.HI R5, R5, R9, RZ, 0x3 ;  /* 0x0000000905059211 */ /* 0x000fe200078f18ff */
[--C-:B-1--4-:R-:W-:Y:S01]  /*c0d0*/  @!P2 IMAD.WIDE R6, R0, 0x2, R2.reuse ;  /* 0x000000020006a825 */ /* 0x112fe200078e0202 */
        /* <DEDUP_REMOVED lines=8> */
.L_x_52:
[----:B------:R-:W-:Y:S05]  /*c160*/  BSYNC B0 ;  /* 0x0000000000007941 */ /* 0x000fea0003800000 */
.L_x_51:
[----:B-1----:R-:W-:Y:S01]  /*c170*/  IADD3 R4, R11, 0x60, RZ ;  /* 0x000000600b047810 */ /* 0x002fe20007ffe0ff */
[----:B------:R1:W2:Y:S03]  /*c180*/  SHFL.IDX PT, R3, R12, 0x3, 0x1c1f ;  /* 0x007c1f000c037f89 */ /* 0x0002a600000e0000 */
[----:B------:R-:W-:Y:S01]  /*c190*/  ISETP.GE.AND P0, PT, R4, R13, PT ;  /* 0x0000000d0400720c */ /* 0x000fe20003f06270 */
[----:B----4-:R1:W4:-:S12]  /*c1a0*/  SHFL.IDX PT, R2, R14, 0x3, 0x1c1f ;  /* 0x007c1f000e027f89 */ /* 0x01031800000e0000 */
[----:B------:R-:W-:Y:S05]  /*c1b0*/  @P0 EXIT ;  /* 0x000000000000094d */ /* 0x000fea0003800000 */
[----:B------:R-:W-:Y:S02]  /*c1c0*/  ISETP.GE.AND P0, PT, R9, c[0x0][0x3c8], PT ;  /* 0x0000f20009007a0c */ /* 0x000fe40003f06270 */
[----:B------:R-:W-:-:S11]  /*c1d0*/  ISETP.GE.AND P1, PT, R0, c[0x0][0x3c8], PT ;  /* 0x0000f20000007a0c */ /* 0x000fd60003f26270 */
[----:B------:R-:W-:Y:S02]  /*c1e0*/  @!P0 SHF.R.S32.HI R4, RZ, 0x1f, R9 ;  /* 0x0000001fff048819 */ /* 0x000fe40000011409 */
[----:B--2-4-:R-:W-:Y:S02]  /*c1f0*/  @!P1 IMAD.WIDE R6, R0, 0x2, R2 ;  /* 0x0000000200069825 */ /* 0x014fe400078e0202 */
[----:B------:R-:W-:-:S03]  /*c200*/  @!P0 LEA.HI R4, R4, R9, RZ, 0x3 ;  /* 0x0000000904048211 */ /* 0x000fc600078f18ff */
[----:B------:R2:W-:Y:S01]  /*c210*/  @!P1 ST.E.128 [R6.64], RZ ;  /* 0x000000ff06009985 */ /* 0x0005e2000c101d06 */
[----:B------:R-:W-:-:S05]  /*c220*/  @!P0 LOP3.LUT R4, R4, 0xfffffff8, RZ, 0xc0, !PT ;  /* 0xfffffff804048812 */ /* 0x000fca00078ec0ff */
[----:B------:R-:W-:-:S05]  /*c230*/  @!P0 IMAD.WIDE R4, R4, 0x2, R2 ;  /* 0x0000000204048825 */ /* 0x000fca00078e0202 */
[----:B------:R2:W-:Y:S01]  /*c240*/  @!P0 ST.E.128 [R4.64], RZ ;  /* 0x000000ff04008985 */ /* 0x0005e2000c101d06 */
[----:B------:R-:W-:-:S13]  /*c250*/  ISETP.GE.AND P0, PT, R10, c[0x0][0x3c8], PT ;  /* 0x0000f2000a007a0c */ /* 0x000fda0003f06270 */
[----:B------:R-:W-:Y:S05]  /*c260*/  @P0 EXIT ;  /* 0x000000000000094d */ /* 0x000fea0003800000 */
[----:B------:R-:W-:-:S04]  /*c270*/  SHF.R.S32.HI R0, RZ, 0x1f, R10 ;  /* 0x0000001fff007819 */ /* 0x000fc8000001140a */
[----:B------:R-:W-:-:S04]  /*c280*/  LEA.HI R0, R0, R10, RZ, 0x3 ;  /* 0x0000000a00007211 */ /* 0x000fc800078f18ff */
[----:B------:R-:W-:-:S05]  /*c290*/  LOP3.LUT R0, R0, 0xfffffff8, RZ, 0xc0, !PT ;  /* 0xfffffff800007812 */ /* 0x000fca00078ec0ff */
[----:B------:R-:W-:-:S05]  /*c2a0*/  IMAD.WIDE R2, R0, 0x2, R2 ;  /* 0x0000000200027825 */ /* 0x000fca00078e0202 */
[----:B------:R-:W-:Y:S01]  /*c2b0*/  ST.E.128 [R2.64], RZ ;  /* 0x000000ff02007985 */ /* 0x000fe2000c101d06 */
[----:B------:R-:W-:Y:S05]  /*c2c0*/  EXIT ;  /* 0x000000000000794d */ /* 0x000fea0003800000 */
.L_x_53:
        /* <DEDUP_REMOVED lines=11> */
.L_x_1711:


//--------------------- .text._ZN7cutlass13device_kernelIN5flash19enable_sm80_to_sm89INS1_16FlashAttnFwdSm80INS1_25CollectiveMainloopFwdSm80ILi4ELi1ELb0EN4cute5tupleIJNS5_1CILi128EEENS7_ILi64EEENS7_ILi96EEEEEELi96ENS_10bfloat16_tEfNS_4arch4Sm80ELb0ELb0ELb1ELb1ELb1ELb1ELb1ELb0EEENS1_21CollectiveEpilogueFwdINS6_IJS8_SA_S9_EEENS6_IJNS7_ILi1EEESI_SI_EEESC_SE_Li128ELb1ELb1ELb0ELb0EEENS1_19SingleTileSchedulerILb1ELb0ELb1ELi128EEEEEEEEEvNT_6ParamsE --------------------------
	.section	.text._ZN7cutlass13device_kernelIN5flash19enable_sm80_to_sm89INS1_16FlashAttnFwdSm80INS1_25CollectiveMainloopFwdSm80ILi4ELi1ELb0EN4cute5tupleIJNS5_1CILi128EEENS7_ILi64EEENS7_ILi96EEEEEELi96ENS_10bfloat16_tEfNS_4arch4Sm80ELb0ELb0ELb1ELb1ELb1ELb1ELb1ELb0EEENS1_21CollectiveEpilogueFwdINS6_IJS8_SA_S9_EEENS6_IJNS7_ILi1EEESI_SI_EEESC_SE_Li128ELb1ELb1ELb0ELb0EEENS1_19SingleTileSchedulerILb1ELb0ELb1ELi128EEEEEEEEEvNT_6ParamsE,"ax",@progbits
	.sectioninfo	@"SHI_REGISTERS=255"
	.align	128
.text._ZN7cutlass13device_kernelIN5flash19enable_sm80_to_sm89INS1_16FlashAttnFwdSm80INS1_25CollectiveMainloopFwdSm80ILi4ELi1ELb0EN4cute5tupleIJNS5_1CILi128EEENS7_ILi64EEENS7_ILi96EEEEEELi96ENS_10bfloat16_tEfNS_4arch4Sm80ELb0ELb0ELb1ELb1ELb1ELb1ELb1ELb0EEENS1_21CollectiveEpilogueFwdINS6_IJS8_SA_S9_EEENS6_IJNS7_ILi1EEESI_SI_EEESC_SE_Li128ELb1ELb1ELb0ELb0EEENS1_19SingleTileSchedulerILb1ELb0ELb1ELi128EEEEEEEEEvNT_6ParamsE:
        .type           _ZN7cutlass13device_kernelIN5flash19enable_sm80_to_sm89INS1_16FlashAttnFwdSm80INS1_25CollectiveMainloopFwdSm80ILi4ELi1ELb0EN4cute5tupleIJNS5_1CILi128EEENS7_ILi64EEENS7_ILi96EEEEEELi96ENS_10bfloat16_tEfNS_4arch4Sm80ELb0ELb0ELb1ELb1ELb1ELb1ELb1ELb0EEENS1_21CollectiveEpilogueFwdINS6_IJS8_SA_S9_EEENS6_IJNS7_ILi1EEESI_SI_EEESC_SE_Li128ELb1ELb1ELb0ELb0EEENS1_19SingleTileSchedulerILb1ELb0ELb1ELi128EEEEEEEEEvNT_6ParamsE,@function
        .size           _ZN7cutlass13device_kernelIN5flash19enable_sm80_to_sm89INS1_16FlashAttnFwdSm80INS1_25CollectiveMainloopFwdSm80ILi4ELi1ELb0EN4cute5tupleIJNS5_1CILi128EEENS7_ILi64EEENS7_ILi96EEEEEELi96ENS_10bfloat16_tEfNS_4arch4Sm80ELb0ELb0ELb1ELb1ELb1ELb1ELb1ELb0EEENS1_21CollectiveEpilogueFwdINS6_IJS8_SA_S9_EEENS6_IJNS7_ILi1EEESI_SI_EEESC_SE_Li128ELb1ELb1ELb0ELb0EEENS1_19SingleTileSchedulerILb1ELb0ELb1ELi128EEEEEEEEEvNT_6ParamsE,(.L_x_1712 - _ZN7cutlass13device_kernelIN5flash19enable_sm80_to_sm89INS1_16FlashAttnFwdSm80INS1_25CollectiveMainloopFwdSm80ILi4ELi1ELb0EN4cute5tupleIJNS5_1CILi128EEENS7_ILi64EEENS7_ILi96EEEEEELi96ENS_10bfloat16_tEfNS_4arch4Sm80ELb0ELb0ELb1ELb1ELb1ELb1ELb1ELb0EEENS1_21CollectiveEpilogueFwdINS6_IJS8_SA_S9_EEENS6_IJNS7_ILi1EEESI_SI_EEESC_SE_Li128ELb1ELb1ELb0ELb0EEENS1_19SingleTileSchedulerILb1ELb0ELb1ELi128EEEEEEEEEvNT_6ParamsE)
        .other          _ZN7cutlass13device_kernelIN5flash19enable_sm80_to_sm89INS1_16FlashAttnFwdSm80INS1_25CollectiveMainloopFwdSm80ILi4ELi1ELb0EN4cute5tupleIJNS5_1CILi128EEENS7_ILi64EEENS7_ILi96EEEEEELi96ENS_10bfloat16_tEfNS_4arch4Sm80ELb0ELb0ELb1ELb1ELb1ELb1ELb1ELb0EEENS1_21CollectiveEpilogueFwdINS6_IJS8_SA_S9_EEENS6_IJNS7_ILi1EEESI_SI_EEESC_SE_Li128ELb1ELb1ELb0ELb0EEENS1_19SingleTileSchedulerILb1ELb0ELb1ELi128EEEEEEEEEvNT_6ParamsE,@"STO_CUDA_ENTRY STV_DEFAULT"
_ZN7cutlass13device_kernelIN5flash19enable_sm80_to_sm89INS1_16FlashAttnFwdSm80INS1_25CollectiveMainloopFwdSm80ILi4ELi1ELb0EN4cute5tupleIJNS5_1CILi128EEENS7_ILi64EEENS7_ILi96EEEEEELi96ENS_10bfloat16_tEfNS_4arch4Sm80ELb0ELb0ELb1ELb1ELb1ELb1ELb1ELb0EEENS1_21CollectiveEpilogueFwdINS6_IJS8_SA_S9_EEENS6_IJNS7_ILi1EEESI_SI_EEESC_SE_Li128ELb1ELb1ELb0ELb0EEENS1_19SingleTileSchedulerILb1ELb0ELb1ELi128EEEEEEEEEvNT_6ParamsE:
        /* <DEDUP_REMOVED lines=17> */
.L_x_55:
        /* <DEDUP_REMOVED lines=8> */
.L_x_57:
[----:B------:R-:W-:-:S05]  /*0190*/  MOV R0, c[0x0][0x54c] ;  /* 0x0001530000007a02 */ /* 0x000fca0000000f00 */
.L_x_56:
[----:B-----5:R-:W-:Y:S01]  /*01a0*/  IMAD R0, R0, c[0x0][0x548], RZ ;  /* 0x0001520000007a24 */ /* 0x020fe200078e02ff */
[----:B-1----:R-:W-:-:S04]  /*01b0*/  SHF.L.U32 R2, R177, 0x7, RZ ;  /* 0x00000007b1027819 */ /* 0x002fc800000006ff */
[----:B------:R-:W-:-:S04]  /*01c0*/  ISETP.GE.AND P0, PT, R2, R0, PT ;  /* 0x000000000200720c */ /* 0x000fc80003f06270 */
[----:B------:R-:W-:-:S05]  /*01d0*/  SEL R0, R5, 0xffffffff, !P0 ;  /* 0xffffffff05007807 */ /* 0x000fca0004000000 */
[----:B------:R1:W-:Y:S01]  /*01e0*/  STL [R1+0x20], R0 ;  /* 0x0000200001007387 */ /* 0x0003e20000100800 */
[----:B------:R-:W-:Y:S05]  /*01f0*/  BRA `(.L_x_58) ;  /* 0x0000013000007947 */ /* 0x000fea0003800000 */
.L_x_54:
[----:B---3--:R-:W-:-:S04]  /*0200*/  ISETP.NE.U32.AND P0, PT, RZ, c[0x0][0x568], PT ;  /* 0x00015a00ff007a0c */ /* 0x008fc80003f05070 */
[----:B------:R-:W-:-:S13]  /*0210*/  ISETP.NE.AND.EX P0, PT, RZ, c[0x0][0x56c], PT, P0 ;  /* 0x00015b00ff007a0c */ /* 0x000fda0003f05300 */
[----:B------:R-:W-:Y:S05]  /*0220*/  @!P0 BRA `(.L_x_59) ;  /* 0x0000002000008947 */ /* 0x000fea0003800000 */
[----:B------:R1:W5:Y:S01]  /*0230*/  LDG.E R0, [R2.64] ;  /* 0x0000000602007981 */ /* 0x000362000c1e1900 */
[----:B------:R-:W-:Y:S05]  /*0240*/  BRA `(.L_x_60) ;  /* 0x0000009000007947 */ /* 0x000fea0003800000 */
.L_x_59:
        /* <DEDUP_REMOVED lines=8> */
.L_x_61:
[----:B------:R-:W-:-:S05]  /*02d0*/  MOV R0, c[0x0][0x54c] ;  /* 0x0001530000007a02 */ /* 0x000fca0000000f00 */
.L_x_60:
[----:B-----5:R-:W-:Y:S01]  /*02e0*/  IMAD R0, R0, c[0x0][0x548], RZ ;  /* 0x0001520000007a24 */ /* 0x020fe200078e02ff */
[----:B-1----:R-:W-:-:S04]  /*02f0*/  SHF.L.U32 R2, R177, 0x7, RZ ;  /* 0x00000007b1027819 */ /* 0x002fc800000006ff */
[----:B------:R-:W-:-:S04]  /*0300*/  ISETP.GE.AND P0, PT, R2, R0, PT ;  /* 0x000000000200720c */ /* 0x000fc80003f06270 */
[----:B------:R-:W-:-:S05]  /*0310*/  SEL R0, R5, 0xffffffff, !P0 ;  /* 0xffffffff05007807 */ /* 0x000fca0004000000 */
[----:B------:R1:W-:Y:S04]  /*0320*/  STL [R1+0x20], R0 ;  /* 0x0000200001007387 */ /* 0x0003e80000100800 */
.L_x_58:
[----:B------:R-:W2:Y:S02]  /*0330*/  LDL R38, [R1+0x20] ;  /* 0x0000200001267983 */ /* 0x000ea40000100800 */
[----:B--2---:R-:W-:-:S13]  /*0340*/  ISETP.GE.AND P0, PT, R38, RZ, PT ;  /* 0x000000ff2600720c */ /* 0x004fda0003f06270 */
[----:B------:R-:W-:Y:S05]  /*0350*/  @!P0 EXIT ;  /* 0x000000000000894d */ /* 0x000fea0003800000 */
[----:B------:R-:W-:Y:S01]  /*0360*/  ISETP.NE.U32.AND P0, PT, RZ, c[0x0][0x370], PT ;  /* 0x0000dc00ff007a0c */ /* 0x000fe20003f05070 */
[----:B------:R-:W-:Y:S01]  /*0370*/  CS2R R14, SRZ ;  /* 0x00000000000e7805 */ /* 0x000fe2000001ff00 */
[----:B------:R-:W-:Y:S01]  /*0380*/  ISETP.NE.U32.AND P1, PT, RZ, c[0x0][0x360], PT ;  /* 0x0000d800ff007a0c */ /* 0x000fe20003f25070 */
[----:B------:R-:W-:Y:S01]  /*0390*/  IMAD.MOV.U32 R159, RZ, RZ, RZ ;  /* 0x000000ffff9f7224 */ /* 0x000fe200078e00ff */
[----:B------:R-:W-:Y:S01]  /*03a0*/  ISETP.NE.AND.EX P2, PT, RZ, c[0x0][0x374], PT, P0 ;  /* 0x0000dd00ff007a0c */ /* 0x000fe20003f45300 */
[----:B------:R-:W-:Y:S01]  /*03b0*/  IMAD.MOV.U32 R12, RZ, RZ, RZ ;  /* 0x000000ffff0c7224 */ /* 0x000fe200078e00ff */
[----:B------:R-:W-:Y:S01]  /*03c0*/  ISETP.NE.AND.EX P0, PT, RZ, c[0x0][0x364], PT, P1 ;  /* 0x0000d900ff007a0c */ /* 0x000fe20003f05310 */
[CC--:B------:R-:W-:Y:S01]  /*03d0*/  IMAD.WIDE R6, R38.reuse, R13.reuse, c[0x0][0x348] ;  /* 0x0000d20026067625 */ /* 0x0c0fe200078e020d */
[----:B------:R-:W-:Y:S02]  /*03e0*/  ISETP.NE.U32.AND P1, PT, RZ, c[0x0][0x348], PT ;  /* 0x0000d200ff007a0c */ /* 0x000fe40003f25070 */
[----:B------:R-:W-:Y:S01]  /*03f0*/  ISETP.NE.U32.AND P3, PT, RZ, c[0x0][0x350], PT ;  /* 0x0000d400ff007a0c */ /* 0x000fe20003f65070 */
[----:B------:R-:W-:Y:S01]  /*0400*/  IMAD.WIDE R4, R38, R13, c[0x0][0x350] ;  /* 0x0000d40026047625 */ /* 0x000fe200078e020d */
[----:B------:R-:W-:-:S02]  /*0410*/  ISETP.NE.U32.AND P4, PT, RZ, c[0x0][0x358], PT ;  /* 0x0000d600ff007a0c */ /* 0x000fc40003f85070 */
[----:B------:R-:W-:Y:S01]  /*0420*/  ISETP.NE.AND.EX P1, PT, RZ, c[0x0][0x34c], PT, P1 ;  /* 0x0000d300ff007a0c */ /* 0x000fe20003f25310 */
[CC--:B------:R-:W-:Y:S01]  /*0430*/  IMAD.WIDE R2, R38.reuse, R13.reuse, c[0x0][0x358] ;  /* 0x0000d60026027625 */ /* 0x0c0fe200078e020d */
[----:B------:R-:W-:Y:S02]  /*0440*/  ISETP.NE.AND.EX P3, PT, RZ, c[0x0][0x354], PT, P3 ;  /* 0x0000d500ff007a0c */ /* 0x000fe40003f65330 */
[----:B------:R-:W-:Y:S01]  /*0450*/  ISETP.NE.AND.EX P4, PT, RZ, c[0x0][0x35c], PT, P4 ;  /* 0x0000d700ff007a0c */ /* 0x000fe20003f85340 */
[----:B------:R-:W-:Y:S01]  /*0460*/  @P2 IMAD.WIDE R10, R38, R13, c[0x0][0x370] ;  /* 0x0000dc00260a2625 */ /* 0x000fe200078e020d */
[----:B------:R-:W2:Y:S01]  /*0470*/  S2R R36, SR_CTAID.Y ;  /* 0x0000000000247919 */ /* 0x000ea20000002600 */
[----:B------:R-:W-:Y:S02]  /*0480*/  ULDC UR5, c[0x0][0x2ac] ;  /* 0x0000ab0000057ab9 */ /* 0x000fe40000000800 */
[----:B------:R-:W-:Y:S01]  /*0490*/  ULDC UR4, c[0x0][0x1d0] ;  /* 0x0000740000047ab9 */ /* 0x000fe20000000800 */
[----:B------:R-:W3:Y:S01]  /*04a0*/  @P2 LDG.E R14, [R10.64] ;  /* 0x000000060a0e2981 */ /* 0x000ee2000c1e1900 */
[----:B------:R-:W-:-:S02]  /*04b0*/  IMAD.MOV.U32 R161, RZ, RZ, c[0x0][0x168] ;  /* 0x00005a00ffa17624 */ /* 0x000fc400078e00ff */
[----:B------:R-:W-:Y:S01]  /*04c0*/  @P0 IMAD.WIDE R8, R38, R13, c[0x0][0x360] ;  /* 0x0000d80026080625 */ /* 0x000fe200078e020d */
[----:B------:R4:W5:Y:S04]  /*04d0*/  @P1 LDG.E R159, [R6.64] ;  /* 0x00000006069f1981 */ /* 0x000968000c1e1900 */
[----:B------:R4:W5:Y:S04]  /*04e0*/  @P3 LDG.E R15, [R4.64] ;  /* 0x00000006040f3981 */ /* 0x000968000c1e1900 */
[----:B------:R4:W5:Y:S01]  /*04f0*/  @P4 LDG.E R12, [R2.64] ;  /* 0x00000006020c4981 */ /* 0x000962000c1e1900 */
[----:B------:R-:W-:-:S03]  /*0500*/  UIMAD UR4, UR5, UR4, URZ ;  /* 0x00000004050472a4 */ /* 0x000fc6000f8e023f */
[----:B------:R1:W5:Y:S01]  /*0510*/  @P0 LDG.E R161, [R8.64] ;  /* 0x0000000608a10981 */ /* 0x000362000c1e1900 */
[----:B------:R-:W-:Y:S01]  /*0520*/  IMAD.MOV.U32 R106, RZ, RZ, c[0x0][0x228] ;  /* 0x00008a00ff6a7624 */ /* 0x000fe200078e00ff */
[----:B--2---:R-:W-:Y:S01]  /*0530*/  SHF.R.S32.HI R37, RZ, 0x1f, R36 ;  /* 0x0000001fff257819 */ /* 0x004fe20000011424 */
[----:B-1----:R-:W-:Y:S01]  /*0540*/  IMAD.U32 R8, RZ, RZ, UR4 ;  /* 0x00000004ff087e24 */ /* 0x002fe2000f8e00ff */
[----:B---3--:R4:W-:Y:S01]  /*0550*/  STL [R1+0x28], R14 ;  /* 0x0000280e01007387 */ /* 0x0089e20000100800 */
[----:B------:R-:W-:Y:S05]  /*0560*/  @P0 BRA `(.L_x_62) ;  /* 0x0000004000000947 */ /* 0x000fea0003800000 */
[----:B------:R-:W-:Y:S05]  /*0570*/  @!P1 BRA `(.L_x_62) ;  /* 0x0000003000009947 */ /* 0x000fea0003800000 */
[----:B------:R1:W2:Y:S04]  /*0580*/  LDG.E R0, [R6.64] ;  /* 0x0000000606007981 */ /* 0x0002a8000c1e1900 */
[----:B-1--4-:R-:W2:Y:S02]  /*0590*/  LDG.E R6, [R6.64+0x4] ;  /* 0x0000040606067981 */ /* 0x012ea4000c1e1900 */
[----:B--2--5:R-:W-:-:S02]  /*05a0*/  IADD3 R161, -R0, R6, RZ ;  /* 0x0000000600a17210 */ /* 0x024fc40007ffe1ff */
.L_x_62:
[----:B------:R-:W-:-:S04]  /*05b0*/  ISETP.NE.U32.AND P0, PT, RZ, c[0x0][0x368], PT ;  /* 0x0000da00ff007a0c */ /* 0x000fc80003f05070 */
[----:B------:R-:W-:-:S13]  /*05c0*/  ISETP.NE.AND.EX P0, PT, RZ, c[0x0][0x36c], PT, P0 ;  /* 0x0000db00ff007a0c */ /* 0x000fda0003f05300 */
[----:B------:R-:W-:Y:S05]  /*05d0*/  @!P0 BRA `(.L_x_63) ;  /* 0x0000003000008947 */ /* 0x000fea0003800000 */
[----:B----4-:R-:W-:-:S05]  /*05e0*/  IMAD.WIDE R4, R38, R13, c[0x0][0x368] ;  /* 0x0000da0026047625 */ /* 0x010fca00078e020d */
[----:B------:R1:W5:Y:S01]  /*05f0*/  LDG.E R8, [R4.64] ;  /* 0x0000000604087981 */ /* 0x000362000c1e1900 */
[----:B------:R-:W-:Y:S05]  /*0600*/  BRA `(.L_x_64) ;  /* 0x0000004000007947 */ /* 0x000fea0003800000 */
.L_x_63:
[----:B------:R-:W-:Y:S05]  /*0610*/  @!P3 BRA `(.L_x_64) ;  /* 0x000000300000b947 */ /* 0x000fea0003800000 */
[----:B------:R1:W2:Y:S04]  /*0620*/  LDG.E R0, [R4.64] ;  /* 0x0000000604007981 */ /* 0x0002a8000c1e1900 */
[----:B-1--4-:R-:W2:Y:S02]  /*0630*/  LDG.E R4, [R4.64+0x4] ;  /* 0x0000040604047981 */ /* 0x012ea4000c1e1900 */
[----:B--2---:R-:W-:Y:S02]  /*0640*/  IADD3 R8, -R0, R4, RZ ;  /* 0x0000000400087210 */ /* 0x004fe40007ffe1ff */
.L_x_64:
[----:B-1--4-:R1:W2:Y:S04]  /*0650*/  @P4 LDG.E R5, [R2.64] ;  /* 0x0000000602054981 */ /* 0x0122a8000c1e1900 */
[----:B------:R1:W2:Y:S01]  /*0660*/  @P4 LDG.E R4, [R2.64+0x4] ;  /* 0x0000040602044981 */ /* 0x0002a2000c1e1900 */
[----:B------:R-:W-:Y:S01]  /*0670*/  ISETP.NE.U32.AND P0, PT, RZ, c[0x0][0x378], PT ;  /* 0x0000de00ff007a0c */ /* 0x000fe20003f05070 */
[----:B-----5:R-:W-:-:S03]  /*0680*/  IMAD.MOV.U32 R157, RZ, RZ, R8 ;  /* 0x000000ffff9d7224 */ /* 0x020fc600078e0008 */
[----:B------:R-:W-:Y:S01]  /*0690*/  ISETP.NE.AND.EX P0, PT, RZ, c[0x0][0x37c], PT, P0 ;  /* 0x0000df00ff007a0c */ /* 0x000fe20003f05300 */
[----:B------:R-:W-:-:S12]  /*06a0*/  IMAD.IADD R0, R8, 0x1, -R14 ;  /* 0x0000000108007824 */ /* 0x000fd800078e0a0e */
[----:B-1----:R-:W-:-:S05]  /*06b0*/  @P0 IMAD.WIDE R2, R38, R13, c[0x0][0x378] ;  /* 0x0000de0026020625 */ /* 0x002fca00078e020d */
[----:B------:R1:W5:Y:S01]  /*06c0*/  @P0 LDG.E R157, [R2.64] ;  /* 0x00000006029d0981 */ /* 0x000362000c1e1900 */
[----:B--2---:R-:W-:-:S04]  /*06d0*/  @P4 IMAD.IADD R106, R4, 0x1, -R5 ;  /* 0x00000001046a4824 */ /* 0x004fc800078e0a05 */
[----:B------:R-:W-:-:S05]  /*06e0*/  IMAD.IADD R169, R0, 0x1, R106 ;  /* 0x0000000100a97824 */ /* 0x000fca00078e026a */
[----:B-1----:R-:W-:-:S04]  /*06f0*/  IADD3 R2, R169, 0x3f, RZ ;  /* 0x0000003fa9027810 */ /* 0x002fc80007ffe0ff */
[----:B------:R-:W-:-:S04]  /*0700*/  SHF.R.S32.HI R3, RZ, 0x1f, R2 ;  /* 0x0000001fff037819 */ /* 0x000fc80000011402 */
[----:B------:R-:W-:Y:S01]  /*0710*/  LEA.HI R6, R3, R2, RZ, 0x6 ;  /* 0x0000000203067211 */ /* 0x000fe200078f30ff */
[----:B------:R-:W-:-:S03]  /*0720*/  IMAD.MOV R2, RZ, RZ, -R0 ;  /* 0x000000ffff027224 */ /* 0x000fc600078e0a00 */
[----:B------:R-:W-:Y:S01]  /*0730*/  LOP3.LUT R173, R6, 0xffffffc0, RZ, 0xc0, !PT ;  /* 0xffffffc006ad7812 */ /* 0x000fe200078ec0ff */
[----:B------:R1:W-:Y:S01]  /*0740*/  STL [R1], R6 ;  /* 0x0000000601007387 */ /* 0x0003e20000100800 */
[----:B------:R-:W-:-:S03]  /*0750*/  IMNMX R2, RZ, R2, !PT ;  /* 0x00000002ff027217 */ /* 0x000fc60007800200 */
[----:B------:R-:W-:Y:S01]  /*0760*/  IMAD.IADD R0, R173, 0x1, -R0 ;  /* 0x00000001ad007824 */ /* 0x000fe200078e0a00 */
[----:B------:R-:W-:-:S04]  /*0770*/  SHF.R.U32.HI R145, RZ, 0x6, R2 ;  /* 0x00000006ff917819 */ /* 0x000fc80000011602 */
[----:B------:R-:W-:Y:S01]  /*0780*/  IMNMX R0, R0, R106, PT ;  /* 0x0000006a00007217 */ /* 0x000fe20003800200 */
[----:B------:R-:W-:-:S03]  /*0790*/  IMAD.MOV.U32 R4, RZ, RZ, R145 ;  /* 0x000000ffff047224 */ /* 0x000fc600078e0091 */
[----:B------:R-:W-:-:S13]  /*07a0*/  ISETP.GT.AND P0, PT, R0, R2, PT ;  /* 0x000000020000720c */ /* 0x000fda0003f04270 */
[----:B------:R-:W-:-:S04]  /*07b0*/  @P0 IADD3 R0, R0, 0x3f, RZ ;  /* 0x0000003f00000810 */ /* 0x000fc80007ffe0ff */
[----:B------:R-:W-:-:S04]  /*07c0*/  @P0 SHF.R.S32.HI R2, RZ, 0x1f, R0 ;  /* 0x0000001fff020819 */ /* 0x000fc80000011400 */
[----:B------:R-:W-:-:S04]  /*07d0*/  @P0 LEA.HI R0, R2, R0, RZ, 0x6 ;  /* 0x0000000002000211 */ /* 0x000fc800078f30ff */
[----:B------:R-:W-:-:S04]  /*07e0*/  @P0 SHF.R.S32.HI R4, RZ, 0x6, R0 ;  /* 0x00000006ff040819 */ /* 0x000fc80000011400 */
[----:B------:R-:W-:-:S13]  /*07f0*/  ISETP.GT.AND P0, PT, R4, R145, PT ;  /* 0x000000910400720c */ /* 0x000fda0003f04270 */
[----:B------:R-:W-:Y:S05]  /*0800*/  @!P0 BRA `(.L_x_65) ;  /* 0x000055d000008947 */ /* 0x000fea0003800000 */
[----:B-1----:R-:W-:-:S04]  /*0810*/  ISETP.NE.U32.AND P3, PT, RZ, c[0x0][0x340], PT ;  /* 0x0000d000ff007a0c */ /* 0x002fc80003f65070 */
[----:B------:R-:W-:-:S13]  /*0820*/  ISETP.NE.AND.EX P3, PT, RZ, c[0x0][0x344], PT, P3 ;  /* 0x0000d100ff007a0c */ /* 0x000fda0003f65330 */
[----:B------:R-:W-:-:S05]  /*0830*/  @P3 IMAD.WIDE R2, R38, R13, c[0x0][0x340] ;  /* 0x0000d00026023625 */ /* 0x000fca00078e020d */
[----:B------:R1:W2:Y:S01]  /*0840*/  @P3 LDG.E R35, [R2.64] ;  /* 0x0000000602233981 */ /* 0x0002a2000c1e1900 */
[----:B------:R-:W-:Y:S01]  /*0850*/  SHF.R.S32.HI R16, RZ, 0x1f, R175 ;  /* 0x0000001fff107819 */ /* 0x000fe200000114af */
[----:B------:R-:W-:Y:S01]  /*0860*/  IMAD.MOV.U32 R17, RZ, RZ, c[0x0][0x238] ;  /* 0x00008e00ff117624 */ /* 0x000fe200078e00ff */
[----:B------:R-:W-:Y:S01]  /*0870*/  IADD3 R79, R4, -0x1, RZ ;  /* 0xffffffff044f7810 */ /* 0x000fe20007ffe0ff */
[----:B------:R-:W-:Y:S01]  /*0880*/  IMAD.MOV.U32 R156, RZ, RZ, 0x6 ;  /* 0x00000006ff9c7424 */ /* 0x000fe200078e00ff */
[CC--:B------:R-:W-:Y:S01]  /*0890*/  LEA.HI R14, R16.reuse, R175.reuse, RZ, 0x2 ;  /* 0x000000af100e7211 */ /* 0x0c0fe200078f10ff */
[----:B------:R-:W-:Y:S01]  /*08a0*/  IMAD.IADD R152, R15, 0x1, R8 ;  /* 0x000000010f987824 */ /* 0x000fe200078e0208 */
[-C--:B------:R-:W-:Y:S01]  /*08b0*/  LEA.HI R4, R16, R175.reuse, RZ, 0x3 ;  /* 0x000000af10047211 */ /* 0x080fe200078f18ff */
[C---:B------:R-:W-:Y:S01]  /*08c0*/  IMAD.SHL.U32 R165, R17.reuse, 0x40, RZ ;  /* 0x0000004011a57824 */ /* 0x040fe200078e00ff */
[----:B------:R-:W-:Y:S01]  /*08d0*/  LOP3.LUT R0, R14, 0x1ffffffc, RZ, 0xc0, !PT ;  /* 0x1ffffffc0e007812 */ /* 0x000fe200078ec0ff */
[----:B------:R-:W-:Y:S01]  /*08e0*/  IMAD.MOV.U32 R158, RZ, RZ, 0x5 ;  /* 0x00000005ff9e7424 */ /* 0x000fe200078e00ff */
[----:B------:R-:W-:Y:S01]  /*08f0*/  SHF.R.S32.HI R7, RZ, 0x2, R14 ;  /* 0x00000002ff077819 */ /* 0x000fe2000001140e */
[----:B------:R-:W-:Y:S01]  /*0900*/  IMAD.SHL.U32 R164, R17, 0x20, RZ ;  /* 0x0000002011a47824 */ /* 0x000fe200078e00ff */
[----:B------:R-:W-:Y:S01]  /*0910*/  LEA.HI R6, R16, R175, RZ, 0x5 ;  /* 0x000000af10067211 */ /* 0x000fe200078f28ff */
[----:B------:R-:W-:Y:S01]  /*0920*/  IMAD.WIDE.U32 R166, R36, c[0x0][0x210], RZ ;  /* 0x0000840024a67a25 */ /* 0x000fe200078e00ff */
[----:B------:R-:W-:Y:S01]  /*0930*/  IADD3 R110, P0, R7, R12, RZ ;  /* 0x0000000c076e7210 */ /* 0x000fe20007f1e0ff */
[----:B------:R-:W-:Y:S01]  /*0940*/  ULDC.U8 UR4, c[0x0][0x298] ;  /* 0x0000a60000047ab9 */ /* 0x000fe20000000000 */
[----:B------:R-:W-:Y:S01]  /*0950*/  LEA.HI R5, R14, R7, RZ, 0x1 ;  /* 0x000000070e057211 */ /* 0x000fe200078f08ff */
[----:B------:R-:W-:Y:S01]  /*0960*/  IMAD.SHL.U32 R6, R6, 0x8, RZ ;  /* 0x0000000806067824 */ /* 0x000fe200078e00ff */
[----:B------:R-:W-:Y:S01]  /*0970*/  SHF.R.S32.HI R29, RZ, 0x1f, R38 ;  /* 0x0000001fff1d7819 */ /* 0x000fe20000011426 */
[----:B------:R-:W-:Y:S01]  /*0980*/  IMAD.IADD R148, R106, 0x1, -R7 ;  /* 0x000000016a947824 */ /* 0x000fe200078e0a07 */
[----:B------:R-:W-:Y:S01]  /*0990*/  LOP3.LUT R5, R5, 0x7fffffe, RZ, 0xc0, !PT ;  /* 0x07fffffe05057812 */ /* 0x000fe200078ec0ff */
[----:B------:R-:W-:Y:S01]  /*09a0*/  IMAD.WIDE.U32 R170, R36, c[0x0][0x1e8], RZ ;  /* 0x00007a0024aa7a25 */ /* 0x000fe200078e00ff */
[----:B------:R-:W-:-:S02]  /*09b0*/  LOP3.LUT R9, R6, 0xffffff00, RZ, 0xc0, !PT ;  /* 0xffffff0006097812 */ /* 0x000fc400078ec0ff */
[----:B-1----:R-:W-:Y:S01]  /*09c0*/  SHF.R.S32.HI R3, RZ, 0x1f, R12 ;  /* 0x0000001fff037819 */ /* 0x002fe2000001140c */
[----:B------:R-:W-:Y:S01]  /*09d0*/  IMAD.IADD R2, R175, 0x1, -R0 ;  /* 0x00000001af027824 */ /* 0x000fe200078e0a00 */
[----:B------:R-:W-:Y:S01]  /*09e0*/  SHF.R.S32.HI R0, RZ, 0x3, R4 ;  /* 0x00000003ff007819 */ /* 0x000fe20000011404 */
[C---:B------:R-:W-:Y:S01]  /*09f0*/  IMAD.IADD R5, R7.reuse, 0x1, -R5 ;  /* 0x0000000107057824 */ /* 0x040fe200078e0a05 */
[----:B------:R-:W-:Y:S01]  /*0a00*/  LEA.HI.X.SX32 R111, R7, R3, 0x1, P0 ;  /* 0x00000003076f7211 */ /* 0x000fe200000f0eff */
[----:B------:R-:W-:Y:S01]  /*0a10*/  IMAD.SHL.U32 R12, R2, 0x8, RZ ;  /* 0x00000008020c7824 */ /* 0x000fe200078e00ff */
[----:B------:R-:W-:Y:S01]  /*0a20*/  SEL R30, R29, RZ, !P4 ;  /* 0x000000ff1d1e7207 */ /* 0x000fe20006000000 */
[----:B------:R-:W-:Y:S01]  /*0a30*/  IMAD.SHL.U32 R0, R0, 0x40, RZ ;  /* 0x0000004000007824 */ /* 0x000fe200078e00ff */
[----:B------:R-:W-:Y:S01]  /*0a40*/  SEL R108, R38, RZ, !P4 ;  /* 0x000000ff266c7207 */ /* 0x000fe20006000000 */
[----:B------:R-:W-:Y:S01]  /*0a50*/  IMAD R2, R111, c[0x0][0x238], RZ ;  /* 0x00008e006f027a24 */ /* 0x000fe200078e02ff */
[----:B------:R-:W-:Y:S01]  /*0a60*/  SHF.R.S32.HI R13, RZ, 0x1f, R12 ;  /* 0x0000001fff0d7819 */ /* 0x000fe2000001140c */
[----:B------:R-:W-:Y:S01]  /*0a70*/  IMAD R9, R5, 0x20, R9 ;  /* 0x0000002005097824 */ /* 0x000fe200078e0209 */
[----:B------:R-:W-:Y:S01]  /*0a80*/  LOP3.LUT R0, R0, 0xc0, RZ, 0xc0, !PT ;  /* 0x000000c000007812 */ /* 0x000fe200078ec0ff */
[C---:B------:R-:W-:Y:S01]  /*0a90*/  IMAD R4, R110.reuse, c[0x0][0x23c], R2 ;  /* 0x00008f006e047a24 */ /* 0x040fe200078e0202 */
[----:B------:R-:W-:Y:S01]  /*0aa0*/  SHF.L.U64.HI R160, R17, R156, c[0x0][0x23c] ;  /* 0x00008f0011a07619 */ /* 0x000fe2000001029c */
[----:B------:R-:W-:Y:S01]  /*0ab0*/  IMAD.WIDE.U32 R2, R110, c[0x0][0x238], R12 ;  /* 0x00008e006e027a25 */ /* 0x000fe200078e000c */
[----:B------:R-:W-:-:S02]  /*0ac0*/  LOP3.LUT R6, R0, 0x18, R12, 0xf8, !PT ;  /* 0x0000001800067812 */ /* 0x000fc400078ef80c */
[----:B------:R-:W-:Y:S01]  /*0ad0*/  SHF.R.U32.HI R0, RZ, 0x3, R0 ;  /* 0x00000003ff007819 */ /* 0x000fe20000011600 */
[----:B------:R-:W-:Y:S01]  /*0ae0*/  IMAD.IADD R3, R3, 0x1, R4 ;  /* 0x0000000103037824 */ /* 0x000fe200078e0204 */
[----:B------:R-:W-:Y:S01]  /*0af0*/  IADD3 R4, R12, 0x20, RZ ;  /* 0x000000200c047810 */ /* 0x000fe20007ffe0ff */
[----:B------:R-:W-:Y:S01]  /*0b00*/  IMAD R5, R37, c[0x0][0x240], RZ ;  /* 0x0000900025057a24 */ /* 0x000fe200078e02ff */
[----:B------:R-:W-:Y:S01]  /*0b10*/  LOP3.LUT R6, R6, R0, RZ, 0x3c, !PT ;  /* 0x0000000006067212 */ /* 0x000fe200078e3cff */
[----:B------:R-:W-:Y:S01]  /*0b20*/  IMAD.WIDE.U32 R2, R36, c[0x0][0x240], R2 ;  /* 0x0000900024027a25 */ /* 0x000fe200078e0002 */
[----:B------:R-:W-:Y:S02]  /*0b30*/  ISETP.GE.AND P6, PT, R4, c[0x0][0x1d4], PT ;  /* 0x0000750004007a0c */ /* 0x000fe40003fc6270 */
[----:B------:R-:W-:Y:S01]  /*0b40*/  SHF.R.S32.HI R4, RZ, 0x1f, R14 ;  /* 0x0000001fff047819 */ /* 0x000fe2000001140e */
[----:B------:R-:W-:Y:S01]  /*0b50*/  IMAD R5, R36, c[0x0][0x244], R5 ;  /* 0x0000910024057a24 */ /* 0x000fe200078e0205 */
[----:B------:R-:W-:Y:S01]  /*0b60*/  IADD3 R0, R12, 0x40, RZ ;  /* 0x000000400c007810 */ /* 0x000fe20007ffe0ff */
[----:B------:R-:W-:Y:S01]  /*0b70*/  IMAD R8, R79, -0x40, R148 ;  /* 0xffffffc04f087824 */ /* 0x000fe200078e0294 */
[----:B------:R-:W-:Y:S01]  /*0b80*/  LEA.HI R4, R4, R7, RZ, 0x2 ;  /* 0x0000000704047211 */ /* 0x000fe200078f10ff */
[----:B------:R-:W-:Y:S01]  /*0b90*/  IMAD.IADD R3, R3, 0x1, R5 ;  /* 0x0000000103037824 */ /* 0x000fe200078e0205 */
[----:B------:R-:W-:Y:S01]  /*0ba0*/  ISETP.GE.AND P5, PT, R0, c[0x0][0x1d4], PT ;  /* 0x0000750000007a0c */ /* 0x000fe20003fa6270 */
[----:B------:R-:W-:Y:S01]  /*0bb0*/  IMAD R0, R30, c[0x0][0x248], RZ ;  /* 0x000092001e007a24 */ /* 0x000fe200078e02ff */
[----:B------:R-:W-:Y:S01]  /*0bc0*/  LOP3.LUT R4, R4, 0xfffffffc, RZ, 0xc0, !PT ;  /* 0xfffffffc04047812 */ /* 0x000fe200078ec0ff */
[----:B------:R-:W-:Y:S01]  /*0bd0*/  IMAD.IADD R80, R9, 0x1, R6 ;  /* 0x0000000109507824 */ /* 0x000fe200078e0206 */
[----:B------:R-:W-:Y:S01]  /*0be0*/  LEA.HI R9, R175, R175, RZ, 0x1 ;  /* 0x000000afaf097211 */ /* 0x000fe200078f08ff */
[----:B------:R-:W-:Y:S01]  /*0bf0*/  IMAD.WIDE.U32 R116, R108, c[0x0][0x248], R2 ;  /* 0x000092006c747a25 */ /* 0x000fe200078e0002 */
[----:B------:R-:W-:-:S02]  /*0c00*/  ISETP.GE.AND P1, PT, R8, 0x1, PT ;  /* 0x000000010800780c */ /* 0x000fc40003f26270 */
[----:B------:R-:W-:Y:S01]  /*0c10*/  ISETP.GE.AND P0, PT, R12, c[0x0][0x1d4], PT ;  /* 0x000075000c007a0c */ /* 0x000fe20003f06270 */
[----:B------:R-:W-:Y:S01]  /*0c20*/  IMAD.IADD R21, R7, 0x1, -R4 ;  /* 0x0000000107157824 */ /* 0x000fe200078e0a04 */
[----:B------:R-:W-:Y:S01]  /*0c30*/  LOP3.LUT R5, R9, 0xfffffffe, RZ, 0xc0, !PT ;  /* 0xfffffffe09057812 */ /* 0x000fe200078ec0ff */
[----:B------:R-:W-:Y:S01]  /*0c40*/  IMAD R4, R108, c[0x0][0x24c], R0 ;  /* 0x000093006c047a24 */ /* 0x000fe200078e0200 */
[----:B------:R-:W-:Y:S01]  /*0c50*/  LEA.HI R6, R16, R175, RZ, 0x4 ;  /* 0x000000af10067211 */ /* 0x000fe200078f20ff */
[----:B------:R-:W-:Y:S01]  /*0c60*/  IMAD R10, R160, R79, RZ ;  /* 0x0000004fa00a7224 */ /* 0x000fe200078e02ff */
[----:B------:R-:W-:Y:S01]  /*0c70*/  SHF.R.S32.HI R11, RZ, 0x1f, R79 ;  /* 0x0000001fff0b7819 */ /* 0x000fe2000001144f */
[----:B------:R-:W-:Y:S01]  /*0c80*/  IMAD.IADD R115, R117, 0x1, R4 ;  /* 0x0000000175737824 */ /* 0x000fe200078e0204 */
[----:B------:R-:W-:Y:S01]  /*0c90*/  SHF.R.S32.HI R92, RZ, 0x1, R9 ;  /* 0x00000001ff5c7819 */ /* 0x000fe20000011409 */
[----:B------:R-:W-:Y:S01]  /*0ca0*/  IMAD.MOV.U32 R114, RZ, RZ, R116 ;  /* 0x000000ffff727224 */ /* 0x000fe200078e0074 */
[----:B------:R-:W-:Y:S01]  /*0cb0*/  P2R R113, PR, RZ, 0x1 ;  /* 0x00000001ff717803 */ /* 0x000fe20000000000 */
[----:B------:R-:W-:Y:S01]  /*0cc0*/  IMAD.IADD R28, R175, 0x1, -R5 ;  /* 0x00000001af1c7824 */ /* 0x000fe200078e0a05 */
[----:B------:R-:W-:Y:S01]  /*0cd0*/  LEA.HI R0, R9, R92, RZ, 0x1 ;  /* 0x0000005c09007211 */ /* 0x000fe200078f08ff */
[----:B------:R-:W-:Y:S01]  /*0ce0*/  IMAD.SHL.U32 R2, R6, 0x10, RZ ;  /* 0x0000001006027824 */ /* 0x000fe200078e00ff */
[----:B------:R-:W-:Y:S01]  /*0cf0*/  ISETP.NE.AND P4, PT, R113, RZ, PT ;  /* 0x000000ff7100720c */ /* 0x000fe20003f85270 */
[-C--:B------:R-:W-:Y:S01]  /*0d00*/  IMAD R10, R11, R165.reuse, R10 ;  /* 0x000000a50b0a7224 */ /* 0x080fe200078e020a */
[----:B------:R-:W-:Y:S01]  /*0d10*/  SHF.R.S32.HI R11, RZ, 0x1f, R92 ;  /* 0x0000001fff0b7819 */ /* 0x000fe2000001145c */
[----:B------:R-:W-:Y:S01]  /*0d20*/  IMAD.WIDE.U32 R4, R79, R165, R114 ;  /* 0x000000a54f047225 */ /* 0x000fe200078e0072 */
[----:B------:R-:W-:-:S02]  /*0d30*/  LOP3.LUT R9, R2, 0xffffff00, RZ, 0xc0, !PT ;  /* 0xffffff0002097812 */ /* 0x000fc400078ec0ff */
[----:B------:R-:W-:Y:S01]  /*0d40*/  LOP3.LUT R0, R0, 0x7fffffe, RZ, 0xc0, !PT ;  /* 0x07fffffe00007812 */ /* 0x000fe200078ec0ff */
[----:B------:R-:W-:Y:S01]  /*0d50*/  IMAD.SHL.U32 R32, R28, 0x4, RZ ;  /* 0x000000041c207824 */ /* 0x000fe200078e00ff */
[----:B------:R-:W-:Y:S01]  /*0d60*/  @P1 LEA R2, P2, R4, c[0x0][0x220], 0x1 ;  /* 0x0000880004021a11 */ /* 0x000fe200078408ff */
[----:B------:R-:W-:Y:S01]  /*0d70*/  IMAD.IADD R14, R5, 0x1, R10 ;  /* 0x00000001050e7824 */ /* 0x000fe200078e020a */
[----:B------:R-:W-:Y:S01]  /*0d80*/  ISETP.GT.AND P0, PT, R8, 0x20, PT ;  /* 0x000000200800780c */ /* 0x000fe20003f04270 */
[----:B------:R-:W-:Y:S01]  /*0d90*/  IMAD.SHL.U32 R24, R28, 0x8, RZ ;  /* 0x000000081c187824 */ /* 0x000fe200078e00ff */
[----:B------:R-:W-:Y:S01]  /*0da0*/  SHF.R.S32.HI R33, RZ, 0x1f, R32 ;  /* 0x0000001fff217819 */ /* 0x000fe20000011420 */
[----:B------:R-:W-:Y:S01]  /*0db0*/  IMAD R15, R11, c[0x0][0x280], RZ ;  /* 0x0000a0000b0f7a24 */ /* 0x000fe200078e02ff */
[----:B------:R-:W-:Y:S01]  /*0dc0*/  @P1 LEA.HI.X R3, R4, c[0x0][0x224], R14, 0x1, P2 ;  /* 0x0000890004031a11 */ /* 0x000fe200010f0c0e */
[----:B------:R-:W-:Y:S01]  /*0dd0*/  IMAD.IADD R0, R92, 0x1, -R0 ;  /* 0x000000015c007824 */ /* 0x000fe200078e0a00 */
[----:B------:R-:W-:Y:S01]  /*0de0*/  ISETP.GE.AND P2, PT, R24, c[0x0][0x27c], PT ;  /* 0x00009f0018007a0c */ /* 0x000fe20003f46270 */
[----:B------:R-:W-:Y:S01]  /*0df0*/  IMAD.SHL.U32 R80, R80, 0x2, RZ ;  /* 0x0000000250507824 */ /* 0x000fe200078e00ff */
[----:B------:R-:W-:Y:S01]  /*0e00*/  SHF.R.S32.HI R25, RZ, 0x1f, R24 ;  /* 0x0000001fff197819 */ /* 0x000fe20000011418 */
[C---:B------:R-:W-:Y:S01]  /*0e10*/  IMAD R15, R92.reuse, c[0x0][0x284], R15 ;  /* 0x0000a1005c0f7a24 */ /* 0x040fe200078e020f */
[----:B------:R-:W-:Y:S01]  /*0e20*/  SEL R5, RZ, c[0x0][0x27c], !P2 ;  /* 0x00009f00ff057a07 */ /* 0x000fe20005000000 */
[----:B------:R-:W-:Y:S01]  /*0e30*/  IMAD.WIDE.U32 R6, R92, c[0x0][0x280], R32 ;  /* 0x0000a0005c067a25 */ /* 0x000fe200078e0020 */
[----:B------:R-:W-:Y:S01]  /*0e40*/  @!PT LDS RZ, [RZ] ;  /* 0x00000000fffff984 */ /* 0x000fe20000000800 */
[----:B------:R-:W-:Y:S01]  /*0e50*/  @!PT LDS RZ, [RZ] ;  /* 0x00000000fffff984 */ /* 0x000fe20000000800 */
[----:B------:R-:W-:Y:S01]  /*0e60*/  @!PT LDS RZ, [RZ] ;  /* 0x00000000fffff984 */ /* 0x000fe20000000800 */
[----:B------:R1:W-:Y:S01]  /*0e70*/  @P1 LDGSTS.E.BYPASS.LTC128B.128 [R80+0x3100], [R2.64], !P4 ;  /* 0x0310000002501fae */ /* 0x0003e2000e101d46 */
[----:B------:R-:W-:-:S02]  /*0e80*/  SHF.L.U64.HI R158, R17, R158, c[0x0][0x23c] ;  /* 0x00008f00119e7619 */ /* 0x000fc4000001029e */
[----:B------:R-:W-:Y:S01]  /*0e90*/  IMAD R100, R0, 0x20, R9 ;  /* 0x0000002000647824 */ /* 0x000fe200078e0209 */
[----:B------:R1:W-:Y:S01]  /*0ea0*/  @P1 LDGSTS.E.BYPASS.LTC128B.128 [R80+0x4100], [R2.64+0x40], !P6 ;  /* 0x0410004002501fae */ /* 0x0003e2000f101d46 */
[----:B------:R-:W-:Y:S01]  /*0eb0*/  IMAD R0, R11, c[0x0][0x290], RZ ;  /* 0x0000a4000b007a24 */ /* 0x000fe200078e02ff */
[----:B------:R-:W-:Y:S01]  /*0ec0*/  IADD3 R34, R32, 0x10, RZ ;  /* 0x0000001020227810 */ /* 0x000fe20007ffe0ff */
[----:B------:R-:W-:Y:S01]  /*0ed0*/  IMAD.IADD R23, R7, 0x1, R15 ;  /* 0x0000000107177824 */ /* 0x000fe200078e020f */
[----:B------:R1:W-:Y:S01]  /*0ee0*/  @P1 LDGSTS.E.BYPASS.LTC128B.128 [R80+0x5100], [R2.64+0x80], !P5 ;  /* 0x0510008002501fae */ /* 0x0003e2000e901d46 */
[----:B------:R-:W-:Y:S01]  /*0ef0*/  IMAD.MOV.U32 R22, RZ, RZ, R6 ;  /* 0x000000ffff167224 */ /* 0x000fe200078e0006 */
[----:B------:R-:W-:Y:S01]  /*0f00*/  @P0 IADD3 R4, P1, R164, R4, RZ ;  /* 0x00000004a4040210 */ /* 0x000fe20007f3e0ff */
[----:B------:R-:W-:Y:S01]  /*0f10*/  IMAD.WIDE.U32 R8, R92, c[0x0][0x280], R24 ;  /* 0x0000a0005c087a25 */ /* 0x000fe200078e0018 */
[----:B------:R-:W-:Y:S02]  /*0f20*/  IADD3 R31, R32, 0x20, RZ ;  /* 0x00000020201f7810 */ /* 0x000fe40007ffe0ff */
[----:B------:R-:W-:Y:S01]  /*0f30*/  IADD3 R95, R24, 0x30, RZ ;  /* 0x00000030185f7810 */ /* 0x000fe20007ffe0ff */
[----:B------:R-:W-:Y:S01]  /*0f40*/  IMAD R0, R92, c[0x0][0x294], R0 ;  /* 0x0000a5005c007a24 */ /* 0x000fe200078e0200 */
[----:B------:R-:W-:Y:S01]  /*0f50*/  IADD3 R94, R24, 0x40, RZ ;  /* 0x00000040185e7810 */ /* 0x000fe20007ffe0ff */
[----:B------:R-:W-:Y:S01]  /*0f60*/  IMAD.WIDE.U32 R10, R92, c[0x0][0x290], R32 ;  /* 0x0000a4005c0a7a25 */ /* 0x000fe200078e0020 */
[----:B------:R-:W-:-:S02]  /*0f70*/  IADD3 R93, R24, 0x50, RZ ;  /* 0x00000050185d7810 */ /* 0x000fc40007ffe0ff */
[----:B------:R-:W-:Y:S01]  /*0f80*/  P2R R151, PR, RZ, 0x4 ;  /* 0x00000004ff977803 */ /* 0x000fe20000000000 */
[----:B------:R-:W-:-:S04]  /*0f90*/  IMAD.WIDE.U32 R6, R92, c[0x0][0x290], R24 ;  /* 0x0000a4005c067a25 */ /* 0x000fc800078e0018 */
[----:B------:R-:W-:Y:S02]  /*0fa0*/  IMAD.IADD R5, R24, 0x1, R5 ;  /* 0x0000000118057824 */ /* 0x000fe400078e0205 */
[----:B------:R-:W-:Y:S02]  /*0fb0*/  IMAD.IADD R17, R15, 0x1, R9 ;  /* 0x000000010f117824 */ /* 0x000fe400078e0209 */
[----:B------:R-:W-:Y:S02]  /*0fc0*/  IMAD.IADD R19, R11, 0x1, R0 ;  /* 0x000000010b137824 */ /* 0x000fe400078e0200 */
[----:B------:R-:W-:Y:S01]  /*0fd0*/  IMAD.IADD R15, R0, 0x1, R7 ;  /* 0x00000001000f7824 */ /* 0x000fe200078e0207 */
[----:B------:R-:W-:Y:S01]  /*0fe0*/  SHF.R.S32.HI R0, RZ, 0x1f, R5 ;  /* 0x0000001fff007819 */ /* 0x000fe20000011405 */
[----:B------:R-:W-:Y:S01]  /*0ff0*/  @P0 IMAD.X R14, R158, 0x1, R14, P1 ;  /* 0x000000019e0e0824 */ /* 0x000fe200008e060e */
[----:B-1----:R-:W-:Y:S01]  /*1000*/  @P0 LEA R2, P1, R4, c[0x0][0x220], 0x1 ;  /* 0x0000880004020a11 */ /* 0x002fe200078208ff */
[----:B------:R-:W-:Y:S01]  /*1010*/  IMAD.IADD R27, R32, 0x1, R34 ;  /* 0x00000001201b7824 */ /* 0x000fe200078e0222 */
[-C--:B------:R-:W-:Y:S01]  /*1020*/  LEA.HI R20, R0, R5.reuse, RZ, 0x3 ;  /* 0x0000000500147211 */ /* 0x080fe200078f18ff */
[----:B------:R-:W-:Y:S01]  /*1030*/  IMAD.MOV.U32 R16, RZ, RZ, R8 ;  /* 0x000000ffff107224 */ /* 0x000fe200078e0008 */
[----:B------:R-:W-:Y:S01]  /*1040*/  @P0 LEA.HI.X R3, R4, c[0x0][0x224], R14, 0x1, P1 ;  /* 0x0000890004030a11 */ /* 0x000fe200008f0c0e */
[----:B------:R-:W-:Y:S01]  /*1050*/  IMAD.IADD R26, R32, 0x1, R31 ;  /* 0x00000001201a7824 */ /* 0x000fe200078e021f */
[----:B------:R-:W-:Y:S01]  /*1060*/  LEA.HI R8, R0, R5, RZ, 0x5 ;  /* 0x0000000500087211 */ /* 0x000fe200078f28ff */
[----:B------:R-:W-:Y:S01]  /*1070*/  IMAD R0, R37, c[0x0][0x260], RZ ;  /* 0x0000980025007a24 */ /* 0x000fe200078e02ff */
[----:B------:R-:W-:Y:S01]  /*1080*/  ISETP.GE.AND P1, PT, R27, c[0x0][0x27c], PT ;  /* 0x00009f001b007a0c */ /* 0x000fe20003f26270 */
[----:B------:R-:W-:Y:S01]  /*1090*/  IMAD.MOV.U32 R14, RZ, RZ, R6 ;  /* 0x000000ffff0e7224 */ /* 0x000fe200078e0006 */
[----:B------:R2:W-:Y:S01]  /*10a0*/  @P0 LDGSTS.E.BYPASS.LTC128B.128 [R80+0x3900], [R2.64], !P4 ;  /* 0x0390000002500fae */ /* 0x0005e2000e101d46 */
[C---:B------:R-:W-:Y:S01]  /*10b0*/  IMAD R0, R36.reuse, c[0x0][0x264], R0 ;  /* 0x0000990024007a24 */ /* 0x040fe200078e0200 */
[----:B------:R-:W-:Y:S01]  /*10c0*/  SEL R6, RZ, c[0x0][0x27c], !P1 ;  /* 0x00009f00ff067a07 */ /* 0x000fe20004800000 */
[----:B------:R-:W-:Y:S01]  /*10d0*/  IMAD.WIDE.U32 R4, R36, c[0x0][0x260], R12 ;  /* 0x0000980024047a25 */ /* 0x000fe200078e000c */
[----:B------:R-:W-:Y:S01]  /*10e0*/  P2R R150, PR, RZ, 0x2 ;  /* 0x00000002ff967803 */ /* 0x000fe20000000000 */
[----:B------:R2:W-:Y:S01]  /*10f0*/  @P0 LDGSTS.E.BYPASS.LTC128B.128 [R80+0x4900], [R2.64+0x40], !P6 ;  /* 0x0490004002500fae */ /* 0x0005e2000f101d46 */
[----:B------:R-:W-:Y:S01]  /*1100*/  ISETP.GE.AND P1, PT, R26, c[0x0][0x27c], PT ;  /* 0x00009f001a007a0c */ /* 0x000fe20003f26270 */
[----:B------:R-:W-:Y:S01]  /*1110*/  IMAD.IADD R5, R5, 0x1, R0 ;  /* 0x0000000105057824 */ /* 0x000fe200078e0200 */
[----:B------:R-:W-:Y:S01]  /*1120*/  SHF.R.S32.HI R144, RZ, 0x3, R20 ;  /* 0x00000003ff907819 */ /* 0x000fe20000011414 */
[----:B------:R-:W-:Y:S01]  /*1130*/  IMAD.IADD R0, R6, 0x1, R27 ;  /* 0x0000000106007824 */ /* 0x000fe200078e021b */
[----:B------:R-:W-:Y:S01]  /*1140*/  SEL R6, RZ, c[0x0][0x27c], !P1 ;  /* 0x00009f00ff067a07 */ /* 0x000fe20004800000 */
[----:B------:R-:W-:Y:S01]  /*1150*/  IMAD.SHL.U32 R7, R21, 0x40, RZ ;  /* 0x0000004015077824 */ /* 0x000fe200078e00ff */
[----:B------:R2:W-:Y:S01]  /*1160*/  @P0 LDGSTS.E.BYPASS.LTC128B.128 [R80+0x5900], [R2.64+0x80], !P5 ;  /* 0x0590008002500fae */ /* 0x0005e2000e901d46 */
[----:B------:R-:W-:Y:S01]  /*1170*/  IMAD.SHL.U32 R8, R8, 0x40, RZ ;  /* 0x0000004008087824 */ /* 0x000fe200078e00ff */
[----:B------:R-:W-:Y:S01]  /*1180*/  SHF.R.S32.HI R9, RZ, 0x1f, R0 ;  /* 0x0000001fff097819 */ /* 0x000fe20000011400 */
[----:B------:R-:W-:Y:S01]  /*1190*/  IMAD.IADD R6, R6, 0x1, R26 ;  /* 0x0000000106067824 */ /* 0x000fe200078e021a */
[----:B------:R-:W-:Y:S01]  /*11a0*/  LOP3.LUT R98, R7, 0xc0, RZ, 0xc0, !PT ;  /* 0x000000c007627812 */ /* 0x000fe200078ec0ff */
[----:B------:R-:W-:Y:S01]  /*11b0*/  IMAD.MOV.U32 R18, RZ, RZ, R10 ;  /* 0x000000ffff127224 */ /* 0x000fe200078e000a */
[CC--:B------:R-:W-:Y:S01]  /*11c0*/  LEA.HI R136, R9.reuse, R0.reuse, RZ, 0x3 ;  /* 0x0000000009887211 */ /* 0x0c0fe200078f18ff */
[----:B------:R-:W-:Y:S01]  /*11d0*/  IMAD R7, R30, c[0x0][0x268], RZ ;  /* 0x00009a001e077a24 */ /* 0x000fe200078e02ff */
[----:B------:R-:W-:Y:S01]  /*11e0*/  LEA.HI R12, R9, R0, RZ, 0x5 ;  /* 0x00000000090c7211 */ /* 0x000fe200078f28ff */
[----:B------:R-:W0:Y:S01]  /*11f0*/  LDGDEPBAR ;  /* 0x00000000000079af */ /* 0x000e220000000000 */
[----:B------:R-:W-:Y:S01]  /*1200*/  SHF.R.S32.HI R0, RZ, 0x1f, R6 ;  /* 0x0000001fff007819 */ /* 0x000fe20000011406 */
[----:B------:R-:W-:Y:S01]  /*1210*/  IMAD R107, R108, c[0x0][0x26c], R7 ;  /* 0x00009b006c6b7a24 */ /* 0x000fe200078e0207 */
[----:B------:R-:W-:Y:S01]  /*1220*/  LOP3.LUT R10, R8, 0x7ffff800, RZ, 0xc0, !PT ;  /* 0x7ffff800080a7812 */ /* 0x000fe200078ec0ff */
[----:B------:R-:W-:Y:S01]  /*1230*/  IMAD.SHL.U32 R8, R12, 0x40, RZ ;  /* 0x000000400c087824 */ /* 0x000fe200078e00ff */
[-C--:B------:R-:W-:Y:S01]  /*1240*/  LEA.HI R11, R0, R6.reuse, RZ, 0x3 ;  /* 0x00000006000b7211 */ /* 0x080fe200078f18ff */
[----:B------:R-:W-:Y:S01]  /*1250*/  IMAD.WIDE.U32 R108, R108, c[0x0][0x268], R4 ;  /* 0x00009a006c6c7a25 */ /* 0x000fe200078e0004 */
[----:B------:R-:W-:-:S02]  /*1260*/  LEA.HI R0, R0, R6, RZ, 0x5 ;  /* 0x0000000600007211 */ /* 0x000fc400078f28ff */
[----:B------:R-:W-:Y:S01]  /*1270*/  SHF.R.U32.HI R99, RZ, 0x3, R98 ;  /* 0x00000003ff637819 */ /* 0x000fe20000011662 */
[----:B------:R-:W-:Y:S01]  /*1280*/  IMAD R4, R37, c[0x0][0x1e8], RZ ;  /* 0x00007a0025047a24 */ /* 0x000fe200078e02ff */
[----:B------:R-:W-:Y:S01]  /*1290*/  LOP3.LUT R6, R98, 0x18, R136, 0xf8, !PT ;  /* 0x0000001862067812 */ /* 0x000fe200078ef888 */
[----:B------:R-:W-:Y:S01]  /*12a0*/  IMAD.SHL.U32 R0, R0, 0x40, RZ ;  /* 0x0000004000007824 */ /* 0x000fe200078e00ff */
[----:B------:R-:W-:Y:S01]  /*12b0*/  LOP3.LUT R9, R98, 0x18, R20, 0xf8, !PT ;  /* 0x0000001862097812 */ /* 0x000fe200078ef814 */
[----:B------:R-:W-:Y:S01]  /*12c0*/  IMAD R4, R36, c[0x0][0x1ec], R4 ;  /* 0x00007b0024047a24 */ /* 0x000fe200078e0204 */
[----:B------:R-:W-:Y:S01]  /*12d0*/  LOP3.LUT R7, R98, 0x18, R11, 0xf8, !PT ;  /* 0x0000001862077812 */ /* 0x000fe200078ef80b */
[----:B------:R-:W-:Y:S01]  /*12e0*/  IMAD.MOV.U32 R162, RZ, RZ, c[0x0][0x280] ;  /* 0x0000a000ffa27624 */ /* 0x000fe200078e00ff */
[----:B------:R-:W-:Y:S01]  /*12f0*/  LOP3.LUT R12, R8, 0x7ffff800, RZ, 0xc0, !PT ;  /* 0x7ffff800080c7812 */ /* 0x000fe200078ec0ff */
[----:B------:R-:W-:Y:S01]  /*1300*/  IMAD.IADD R147, R171, 0x1, R4 ;  /* 0x00000001ab937824 */ /* 0x000fe200078e0204 */
[-C--:B------:R-:W-:Y:S01]  /*1310*/  LOP3.LUT R8, R6, R99.reuse, RZ, 0x3c, !PT ;  /* 0x0000006306087212 */ /* 0x080fe200078e3cff */
[----:B------:R-:W-:Y:S01]  /*1320*/  IMAD.MOV.U32 R163, RZ, RZ, c[0x0][0x290] ;  /* 0x0000a400ffa37624 */ /* 0x000fe200078e00ff */
[-C--:B------:R-:W-:Y:S01]  /*1330*/  LOP3.LUT R9, R9, R99.reuse, RZ, 0x3c, !PT ;  /* 0x0000006309097212 */ /* 0x080fe200078e3cff */
[----:B------:R-:W-:Y:S01]  /*1340*/  IMAD.MOV.U32 R172, RZ, RZ, c[0x0][0x2b8] ;  /* 0x0000ae00ffac7624 */ /* 0x000fe200078e00ff */
[----:B------:R-:W-:Y:S01]  /*1350*/  LOP3.LUT R6, R0, 0x7ffff800, RZ, 0xc0, !PT ;  /* 0x7ffff80000067812 */ /* 0x000fe200078ec0ff */
[----:B------:R-:W-:Y:S01]  /*1360*/  IMAD.MOV.U32 R168, RZ, RZ, c[0x0][0x27c] ;  /* 0x00009f00ffa87624 */ /* 0x000fe200078e00ff */
[----:B------:R-:W-:Y:S01]  /*1370*/  LOP3.LUT R0, R7, R99, RZ, 0x3c, !PT ;  /* 0x0000006307007212 */ /* 0x000fe200078e3cff */
[----:B------:R-:W-:Y:S01]  /*1380*/  IMAD R7, R37, c[0x0][0x210], RZ ;  /* 0x0000840025077a24 */ /* 0x000fe200078e02ff */
[--C-:B------:R-:W-:Y:S01]  /*1390*/  IADD3 R10, R9, R10, R100.reuse ;  /* 0x0000000a090a7210 */ /* 0x100fe20007ffe064 */
[----:B------:R-:W-:Y:S01]  /*13a0*/  IMAD.MOV.U32 R154, RZ, RZ, c[0x0][0x27c] ;  /* 0x00009f00ff9a7624 */ /* 0x000fe200078e00ff */
[----:B------:R-:W-:Y:S01]  /*13b0*/  IADD3 R9, R0, R6, R100 ;  /* 0x0000000600097210 */ /* 0x000fe20007ffe064 */
[----:B-----5:R-:W-:Y:S01]  /*13c0*/  IMAD.WIDE.U32 R124, R157, c[0x0][0x280], R22 ;  /* 0x0000a0009d7c7a25 */ /* 0x020fe200078e0016 */
[----:B------:R-:W-:-:S02]  /*13d0*/  SHF.R.S32.HI R0, RZ, 0x1f, R157 ;  /* 0x0000001fff007819 */ /* 0x000fc4000001149d */
[----:B------:R-:W-:Y:S01]  /*13e0*/  LOP3.LUT P0, RZ, R21, 0x2, RZ, 0xc0, !PT ;  /* 0x0000000215ff7812 */ /* 0x000fe2000780c0ff */
[C---:B------:R-:W-:Y:S01]  /*13f0*/  IMAD.WIDE.U32 R122, R157.reuse, c[0x0][0x290], R18 ;  /* 0x0000a4009d7a7a25 */ /* 0x040fe200078e0012 */
[----:B------:R-:W-:Y:S02]  /*1400*/  IADD3 R12, R8, R12, R100 ;  /* 0x0000000c080c7210 */ /* 0x000fe40007ffe064 */
[----:B------:R-:W-:Y:S01]  /*1410*/  SHF.R.S32.HI R4, RZ, 0x1f, R27 ;  /* 0x0000001fff047819 */ /* 0x000fe2000001141b */
[----:B------:R-:W-:Y:S01]  /*1420*/  IMAD R6, R0, c[0x0][0x280], RZ ;  /* 0x0000a00000067a24 */ /* 0x000fe200078e02ff */
[----:B------:R-:W-:Y:S01]  /*1430*/  SHF.L.U64.HI R155, R162, R156, c[0x0][0x284] ;  /* 0x0000a100a29b7619 */ /* 0x000fe2000001029c */
[----:B------:R-:W-:Y:S01]  /*1440*/  IMAD R5, R0, c[0x0][0x290], RZ ;  /* 0x0000a40000057a24 */ /* 0x000fe200078e02ff */
[----:B------:R-:W-:Y:S01]  /*1450*/  LEA.HI R4, R4, R27, RZ, 0x3 ;  /* 0x0000001b04047211 */ /* 0x000fe200078f18ff */
[----:B------:R-:W-:Y:S01]  /*1460*/  IMAD R0, R36, c[0x0][0x214], R7 ;  /* 0x0000850024007a24 */ /* 0x000fe200078e0207 */
[----:B------:R-:W-:Y:S01]  /*1470*/  P2R R149, PR, RZ, 0x2 ;  /* 0x00000002ff957803 */ /* 0x000fe20000000000 */
[----:B------:R-:W-:Y:S01]  /*1480*/  IMAD R8, R157, c[0x0][0x284], R6 ;  /* 0x0000a1009d087a24 */ /* 0x000fe200078e0206 */
[----:B------:R-:W-:Y:S01]  /*1490*/  SHF.R.S32.HI R6, RZ, 0x1f, R94 ;  /* 0x0000001fff067819 */ /* 0x000fe2000001145e */
[----:B------:R-:W-:Y:S01]  /*14a0*/  IMAD.IADD R146, R167, 0x1, R0 ;  /* 0x00000001a7927824 */ /* 0x000fe200078e0200 */
[----:B------:R-:W-:Y:S01]  /*14b0*/  SHF.R.S32.HI R0, RZ, 0x1f, R95 ;  /* 0x0000001fff007819 */ /* 0x000fe2000001145f */
[C---:B------:R-:W-:Y:S01]  /*14c0*/  IMAD R7, R157.reuse, c[0x0][0x294], R5 ;  /* 0x0000a5009d077a24 */ /* 0x040fe200078e0205 */
[----:B------:R-:W-:Y:S01]  /*14d0*/  SHF.R.S32.HI R5, RZ, 0x1f, R93 ;  /* 0x0000001fff057819 */ /* 0x000fe2000001145d */
[----:B------:R-:W-:Y:S01]  /*14e0*/  IMAD.WIDE.U32 R120, R157, c[0x0][0x280], R16 ;  /* 0x0000a0009d787a25 */ /* 0x000fe200078e0010 */
[----:B------:R-:W-:-:S02]  /*14f0*/  LEA.HI R90, R0, R95, RZ, 0x3 ;  /* 0x0000005f005a7211 */ /* 0x000fc400078f18ff */
[----:B------:R-:W-:Y:S01]  /*1500*/  SHF.R.S32.HI R0, RZ, 0x1f, R26 ;  /* 0x0000001fff007819 */ /* 0x000fe2000001141a */
[----:B------:R-:W-:Y:S01]  /*1510*/  IMAD.WIDE.U32 R118, R157, c[0x0][0x290], R14 ;  /* 0x0000a4009d767a25 */ /* 0x000fe200078e000e */
[----:B------:R-:W-:Y:S02]  /*1520*/  LEA.HI R6, R6, R94, RZ, 0x3 ;  /* 0x0000005e06067211 */ /* 0x000fe400078f18ff */
[----:B------:R-:W-:Y:S01]  /*1530*/  LEA.HI R86, R0, R26, RZ, 0x3 ;  /* 0x0000001a00567211 */ /* 0x000fe200078f18ff */
[----:B------:R-:W-:Y:S01]  /*1540*/  IMAD.SHL.U32 R162, R162, 0x40, RZ ;  /* 0x00000040a2a27824 */ /* 0x000fe200078e00ff */
[----:B------:R-:W-:Y:S01]  /*1550*/  LEA.HI R5, R5, R93, RZ, 0x3 ;  /* 0x0000005d05057211 */ /* 0x000fe200078f18ff */
[----:B------:R-:W-:Y:S01]  /*1560*/  IMAD.SHL.U32 R154, R154, 0x2, RZ ;  /* 0x000000029a9a7824 */ /* 0x000fe200078e00ff */
[----:B------:R-:W-:Y:S01]  /*1570*/  LOP3.LUT R87, R4, 0xfffffff8, RZ, 0xc0, !PT ;  /* 0xfffffff804577812 */ /* 0x000fe200078ec0ff */
[----:B------:R-:W-:Y:S01]  /*1580*/  IMAD R112, R28, 0x40, R92 ;  /* 0x000000401c707824 */ /* 0x000fe200078e025c */
[----:B------:R-:W-:Y:S01]  /*1590*/  LOP3.LUT R90, R90, 0xfffffff8, RZ, 0xc0, !PT ;  /* 0xfffffff85a5a7812 */ /* 0x000fe200078ec0ff */
[----:B------:R-:W-:Y:S01]  /*15a0*/  IMAD.IADD R142, R125, 0x1, R8 ;  /* 0x000000017d8e7824 */ /* 0x000fe200078e0208 */
[----:B------:R-:W-:Y:S01]  /*15b0*/  LOP3.LUT R89, R6, 0xfffffff8, RZ, 0xc0, !PT ;  /* 0xfffffff806597812 */ /* 0x000fe200078ec0ff */
[----:B------:R-:W-:Y:S01]  /*15c0*/  IMAD.IADD R140, R8, 0x1, R121 ;  /* 0x00000001088c7824 */ /* 0x000fe200078e0279 */
[----:B------:R-:W-:Y:S01]  /*15d0*/  LOP3.LUT R88, R5, 0xfffffff8, RZ, 0xc0, !PT ;  /* 0xfffffff805587812 */ /* 0x000fe200078ec0ff */
[----:B------:R-:W-:Y:S01]  /*15e0*/  IMAD.IADD R141, R123, 0x1, R7 ;  /* 0x000000017b8d7824 */ /* 0x000fe200078e0207 */
[----:B------:R-:W-:Y:S01]  /*15f0*/  LOP3.LUT R86, R86, 0xfffffff8, RZ, 0xc0, !PT ;  /* 0xfffffff856567812 */ /* 0x000fe200078ec0ff */
[----:B------:R-:W-:Y:S01]  /*1600*/  IMAD.IADD R139, R7, 0x1, R119 ;  /* 0x00000001078b7824 */ /* 0x000fe200078e0277 */
[C---:B------:R-:W-:Y:S01]  /*1610*/  SHF.L.U64.HI R156, R163.reuse, R156, c[0x0][0x294] ;  /* 0x0000a500a39c7619 */ /* 0x040fe2000001029c */
[----:B------:R-:W-:Y:S01]  /*1620*/  IMAD.SHL.U32 R163, R163, 0x40, RZ ;  /* 0x00000040a3a37824 */ /* 0x000fe200078e00ff */
[C---:B------:R-:W-:Y:S01]  /*1630*/  IADD3 R37, R32.reuse, 0x28, RZ ;  /* 0x0000002820257810 */ /* 0x040fe20007ffe0ff */
[----:B------:R-:W-:Y:S01]  /*1640*/  IMAD.IADD R107, R109, 0x1, R107 ;  /* 0x000000016d6b7824 */ /* 0x000fe200078e026b */
[----:B------:R-:W-:Y:S01]  /*1650*/  IADD3 R36, R32, 0x8, RZ ;  /* 0x0000000820247810 */ /* 0x000fe20007ffe0ff */
[----:B------:R-:W-:Y:S01]  /*1660*/  IMAD.SHL.U32 R134, R10, 0x2, RZ ;  /* 0x000000020a867824 */ /* 0x000fe200078e00ff */
[----:B------:R-:W-:Y:S01]  /*1670*/  SHF.R.S32.HI R105, RZ, 0x1f, R90 ;  /* 0x0000001fff697819 */ /* 0x000fe2000001145a */
[----:B------:R-:W-:Y:S01]  /*1680*/  IMAD.SHL.U32 R129, R12, 0x2, RZ ;  /* 0x000000020c817824 */ /* 0x000fe200078e00ff */
[----:B------:R-:W-:Y:S01]  /*1690*/  SHF.R.S32.HI R104, RZ, 0x1f, R89 ;  /* 0x0000001fff687819 */ /* 0x000fe20000011459 */
[----:B------:R-:W-:Y:S01]  /*16a0*/  IMAD.SHL.U32 R128, R9, 0x2, RZ ;  /* 0x0000000209807824 */ /* 0x000fe200078e00ff */
[----:B------:R-:W-:-:S02]  /*16b0*/  SHF.R.S32.HI R103, RZ, 0x1f, R88 ;  /* 0x0000001fff677819 */ /* 0x000fc40000011458 */
[----:B------:R-:W-:Y:S02]  /*16c0*/  SHF.R.S32.HI R102, RZ, 0x1f, R87 ;  /* 0x0000001fff667819 */ /* 0x000fe40000011457 */
[----:B------:R-:W-:Y:S02]  /*16d0*/  SHF.R.S32.HI R101, RZ, 0x1f, R86 ;  /* 0x0000001fff657819 */ /* 0x000fe40000011456 */
[----:B------:R-:W-:Y:S01]  /*16e0*/  SHF.R.S32.HI R135, RZ, 0x3, R11 ;  /* 0x00000003ff877819 */ /* 0x000fe2000001140b */
[----:B------:R-:W-:Y:S01]  /*16f0*/  BAR.SYNC.DEFER_BLOCKING 0x0 ;  /* 0x0000000000007b1d */ /* 0x000fe20000010000 */
[----:B------:R-:W-:Y:S02]  /*1700*/  ISETP.NE.AND P1, PT, R172, 0x1, PT ;  /* 0x00000001ac00780c */ /* 0x000fe40003f25270 */
[----:B--2---:R-:W-:Y:S01]  /*1710*/  @P3 SHF.R.S32.HI R3, RZ, 0x1f, R35 ;  /* 0x0000001fff033819 */ /* 0x004fe20000011423 */
[----:B------:R-:W-:Y:S02]  /*1720*/  @!P3 IMAD.MOV.U32 R3, RZ, RZ, R29 ;  /* 0x000000ffff03b224 */ /* 0x000fe400078e001d */
[----:B------:R-:W-:Y:S01]  /*1730*/  @P3 IMAD.MOV.U32 R2, RZ, RZ, R35 ;  /* 0x000000ffff023224 */ /* 0x000fe200078e0023 */
[----:B------:R-:W-:Y:S01]  /*1740*/  IADD3 R35, R32, 0x18, RZ ;  /* 0x0000001820237810 */ /* 0x000fe20007ffe0ff */
[----:B------:R-:W-:-:S02]  /*1750*/  @!P3 IMAD.MOV.U32 R2, RZ, RZ, R38 ;  /* 0x000000ffff02b224 */ /* 0x000fc400078e0026 */
[----:B------:R-:W-:Y:S02]  /*1760*/  IMAD R0, R3, c[0x0][0x2b0], RZ ;  /* 0x0000ac0003007a24 */ /* 0x000fe400078e02ff */
[----:B------:R-:W-:-:S04]  /*1770*/  IMAD.WIDE.U32 R126, R2, c[0x0][0x2b0], RZ ;  /* 0x0000ac00027e7a25 */ /* 0x000fc800078e00ff */
[----:B------:R-:W-:Y:S01]  /*1780*/  IMAD R3, R2, c[0x0][0x2b4], R0 ;  /* 0x0000ad0002037a24 */ /* 0x000fe200078e0200 */
[----:B------:R-:W-:Y:S02]  /*1790*/  LOP3.LUT R2, R98, 0x8, R24, 0xf8, !PT ;  /* 0x0000000862027812 */ /* 0x000fe400078ef818 */
[----:B------:R-:W-:Y:S01]  /*17a0*/  LOP3.LUT R0, R20, 0xfffffff8, RZ, 0xc0, !PT ;  /* 0xfffffff814007812 */ /* 0x000fe200078ec0ff */
[----:B------:R-:W-:Y:S01]  /*17b0*/  IMAD.IADD R143, R127, 0x1, R3 ;  /* 0x000000017f8f7824 */ /* 0x000fe200078e0203 */
[----:B------:R-:W-:Y:S02]  /*17c0*/  LOP3.LUT R2, R2, R99, RZ, 0x3c, !PT ;  /* 0x0000006302027212 */ /* 0x000fe400078e3cff */
[----:B------:R-:W-:Y:S01]  /*17d0*/  LOP3.LUT R3, R136, 0xfffffff8, RZ, 0xc0, !PT ;  /* 0xfffffff888037812 */ /* 0x000fe200078ec0ff */
[----:B------:R-:W-:Y:S01]  /*17e0*/  IMAD.SHL.U32 R137, R0, 0x2, RZ ;  /* 0x0000000200897824 */ /* 0x000fe200078e00ff */
[----:B------:R-:W-:Y:S01]  /*17f0*/  SHF.R.S32.HI R136, RZ, 0x3, R136 ;  /* 0x00000003ff887819 */ /* 0x000fe20000011488 */
[----:B------:R-:W-:Y:S01]  /*1800*/  IMAD.IADD R81, R100, 0x1, R2 ;  /* 0x0000000164517824 */ /* 0x000fe200078e0202 */
[----:B------:R-:W-:Y:S01]  /*1810*/  SHF.R.S32.HI R2, RZ, 0x1f, R0 ;  /* 0x0000001fff027819 */ /* 0x000fe20000011400 */
[----:B------:R-:W-:Y:S01]  /*1820*/  IMAD.SHL.U32 R132, R3, 0x2, RZ ;  /* 0x0000000203847824 */ /* 0x000fe200078e00ff */
[----:B------:R-:W-:-:S02]  /*1830*/  SHF.R.S32.HI R4, RZ, 0x1f, R3 ;  /* 0x0000001fff047819 */ /* 0x000fc40000011403 */
[----:B------:R-:W-:Y:S02]  /*1840*/  SHF.L.U64.HI R138, R0, 0x1, R2 ;  /* 0x00000001008a7819 */ /* 0x000fe40000010202 */
[----:B------:R-:W-:Y:S02]  /*1850*/  LOP3.LUT R0, R11, 0xfffffff8, RZ, 0xc0, !PT ;  /* 0xfffffff80b007812 */ /* 0x000fe400078ec0ff */
[----:B------:R-:W-:Y:S02]  /*1860*/  LEA R81, R81, 0x100, 0x1 ;  /* 0x0000010051517811 */ /* 0x000fe400078e08ff */
[----:B------:R-:W-:Y:S01]  /*1870*/  SHF.R.S32.HI R2, RZ, 0x1f, R0 ;  /* 0x0000001fff027819 */ /* 0x000fe20000011400 */
[----:B------:R-:W-:Y:S01]  /*1880*/  IMAD.SHL.U32 R130, R0, 0x2, RZ ;  /* 0x0000000200827824 */ /* 0x000fe200078e00ff */
[C---:B------:R-:W-:Y:S02]  /*1890*/  IADD3 R82, R81.reuse, 0x20, RZ ;  /* 0x0000002051527810 */ /* 0x040fe40007ffe0ff */
[----:B------:R-:W-:-:S02]  /*18a0*/  @P0 IADD3 R82, R81, -0x20, RZ ;  /* 0xffffffe051520810 */ /* 0x000fc40007ffe0ff */
[----:B------:R-:W-:Y:S02]  /*18b0*/  SHF.L.U64.HI R133, R3, 0x1, R4 ;  /* 0x0000000103857819 */ /* 0x000fe40000010204 */
[----:B------:R-:W-:Y:S02]  /*18c0*/  SHF.L.U64.HI R131, R0, 0x1, R2 ;  /* 0x0000000100837819 */ /* 0x000fe40000010202 */
[----:B------:R-:W-:Y:S02]  /*18d0*/  ISETP.GE.AND P0, PT, R168, 0x1, PT ;  /* 0x00000001a800780c */ /* 0x000fe40003f06270 */
.L_x_90:
[----:B------:R-:W-:Y:S01]  /*18e0*/  IMAD.SHL.U32 R91, R79, 0x40, RZ ;  /* 0x000000404f5b7824 */ /* 0x000fe200078e00ff */
[----:B------:R-:W-:Y:S04]  /*18f0*/  DEPBAR.LE SB0, 0x0 ;  /* 0x000080000000791a */ /* 0x000fe80000000000 */
[----:B-1----:R-:W-:Y:S01]  /*1900*/  IMAD.IADD R2, R112, 0x1, R91 ;  /* 0x0000000170027824 */ /* 0x002fe200078e025b */
[----:B------:R-:W-:Y:S01]  /*1910*/  ISETP.NE.AND P1, PT, R172, 0x1, PT ;  /* 0x00000001ac00780c */ /* 0x000fe20003f25270 */
[----:B------:R-:W-:Y:S01]  /*1920*/  IMAD.MOV.U32 R83, RZ, RZ, RZ ;  /* 0x000000ffff537224 */ /* 0x000fe200078e00ff */
[----:B------:R-:W-:Y:S01]  /*1930*/  ISETP.GE.AND P2, PT, R168, 0x1, PT ;  /* 0x00000001a800780c */ /* 0x000fe20003f46270 */
[----:B------:R-:W-:Y:S01]  /*1940*/  IMAD.IADD R0, R152, 0x1, R2 ;  /* 0x0000000198007824 */ /* 0x000fe200078e0202 */
[----:B------:R-:W-:Y:S01]  /*1950*/  ISETP.GE.AND P0, PT, R2, R106, PT ;  /* 0x0000006a0200720c */ /* 0x000fe20003f06270 */
[----:B------:R-:W-:Y:S02]  /*1960*/  BSSY B1, `(.L_x_66) ;  /* 0x00003d8000017945 */ /* 0x000fe40003800000 */
[----:B------:R-:W-:Y:S01]  /*1970*/  IMAD.MOV.U32 R2, RZ, RZ, R0 ;  /* 0x000000ffff027224 */ /* 0x000fe200078e0000 */
[----:B------:R-:W-:Y:S05]  /*1980*/  ISETP.GT.OR P0, PT, R112, 0x3f, P0 ;  /* 0x0000003f7000780c */ /* 0x000fea0000704670 */
[----:B------:R-:W-:Y:S05]  /*1990*/  @P1 IMAD.HI.U32 R3, R0, c[0x0][0x2bc], RZ ;  /* 0x0000af0000031a27 */ /* 0x000fea00078e00ff */
[----:B------:R-:W-:Y:S04]  /*19a0*/  @P1 SHF.R.U32.HI R2, RZ, c[0x0][0x2c0], R3 ;  /* 0x0000b000ff021a19 */ /* 0x000fe80000011603 */
[C---:B------:R-:W-:Y:S04]  /*19b0*/  @!P0 IADD3 R3, P1, R2.reuse, R126, RZ ;  /* 0x0000007e02038210 */ /* 0x040fe80007f3e0ff */
[----:B------:R-:W-:Y:S01]  /*19c0*/  @!P0 LEA.HI.X.SX32 R5, R2, R143, 0x1, P1 ;  /* 0x0000008f02058211 */ /* 0x000fe200008f0eff */
[----:B------:R-:W-:Y:S01]  /*19d0*/  IMAD.MOV R2, RZ, RZ, -R2 ;  /* 0x000000ffff027224 */ /* 0x000fe200078e0a02 */
[C---:B------:R-:W-:Y:S03]  /*19e0*/  @!P0 LEA R4, P1, R3.reuse, c[0x0][0x2a0], 0x2 ;  /* 0x0000a80003048a11 */ /* 0x040fe600078210ff */
[----:B------:R-:W-:Y:S01]  /*19f0*/  IMAD R84, R2, c[0x0][0x2b8], R0 ;  /* 0x0000ae0002547a24 */ /* 0x000fe200078e0200 */
[----:B------:R-:W-:Y:S03]  /*1a00*/  @!P0 LEA.HI.X R5, R3, c[0x0][0x2a4], R5, 0x2, P1 ;  /* 0x0000a90003058a11 */ /* 0x000fe600008f1405 */
[----:B------:R-:W-:Y:S01]  /*1a10*/  IMAD.WIDE.U32 R2, R84, c[0x0][0x1e0], RZ ;  /* 0x0000780054027a25 */ /* 0x000fe200078e00ff */
[----:B------:R-:W-:Y:S01]  /*1a20*/  SHF.R.S32.HI R96, RZ, 0x1f, R84 ;  /* 0x0000001fff607819 */ /* 0x000fe20000011454 */
[----:B------:R-:W2:Y:S04]  /*1a30*/  @!P0 LDG.E R83, [R4.64] ;  /* 0x0000000604538981 */ /* 0x000ea8000c1e1900 */
[----:B------:R-:W-:Y:S01]  /*1a40*/  IMAD R0, R96, c[0x0][0x1e0], RZ ;  /* 0x0000780060007a24 */ /* 0x000fe200078e02ff */
[----:B------:R-:W-:Y:S03]  /*1a50*/  BAR.SYNC.DEFER_BLOCKING 0x0 ;  /* 0x0000000000007b1d */ /* 0x000fe60000010000 */
[----:B------:R-:W-:Y:S04]  /*1a60*/  IMAD R0, R84, c[0x0][0x1e4], R0 ;  /* 0x0000790054007a24 */ /* 0x000fe800078e0200 */
[----:B------:R-:W-:Y:S01]  /*1a70*/  IMAD.IADD R3, R3, 0x1, R0 ;  /* 0x0000000103037824 */ /* 0x000fe200078e0200 */
[----:B--2---:R-:W-:Y:S03]  /*1a80*/  SHF.R.S32.HI R97, RZ, 0x1f, R83 ;  /* 0x0000001fff617819 */ /* 0x004fe60000011453 */
[----:B------:R-:W-:Y:S04]  /*1a90*/  IMAD.WIDE.U32 R2, R83, c[0x0][0x1f0], R2 ;  /* 0x00007c0053027a25 */ /* 0x000fe800078e0002 */
[----:B------:R-:W-:Y:S01]  /*1aa0*/  IMAD R4, R97, c[0x0][0x1f0], RZ ;  /* 0x00007c0061047a24 */ /* 0x000fe200078e02ff */
[----:B------:R-:W-:Y:S03]  /*1ab0*/  IADD3 R0, P0, R170, R2, RZ ;  /* 0x00000002aa007210 */ /* 0x000fe60007f1e0ff */
[----:B------:R-:W-:Y:S05]  /*1ac0*/  IMAD R4, R83, c[0x0][0x1f4], R4 ;  /* 0x00007d0053047a24 */ /* 0x000fea00078e0204 */
[----:B------:R-:W-:Y:S02]  /*1ad0*/  IADD3.X R2, R147, R3, R4, P0, !PT ;  /* 0x0000000393027210 */ /* 0x000fe400007fe404 */
[C---:B------:R-:W-:Y:S04]  /*1ae0*/  LEA R15, P0, R0.reuse, c[0x0][0x1c8], 0x1 ;  /* 0x00007200000f7a11 */ /* 0x040fe800078008ff */
[----:B------:R-:W-:Y:S01]  /*1af0*/  LEA.HI.X R14, R0, c[0x0][0x1cc], R2, 0x1, P0 ;  /* 0x00007300000e7a11 */ /* 0x000fe200000f0c02 */
[----:B----4-:R-:W-:-:S05]  /*1b00*/  @!P2 BRA `(.L_x_67) ;  /* 0x000039700000a947 */ /* 0x010fca0003800000 */
[-C--:B------:R-:W-:Y:S01]  /*1b10*/  IMAD R3, R155, R79.reuse, RZ ;  /* 0x0000004f9b037224 */ /* 0x080fe200078e02ff */
[----:B------:R-:W-:Y:S01]  /*1b20*/  ISETP.NE.AND P0, PT, RZ, UR4, PT ;  /* 0x00000004ff007c0c */ /* 0x000fe2000bf05270 */
[-C--:B------:R-:W-:Y:S01]  /*1b30*/  IMAD R2, R156, R79.reuse, RZ ;  /* 0x0000004f9c027224 */ /* 0x080fe200078e02ff */
[----:B------:R-:W-:Y:S01]  /*1b40*/  SHF.R.S32.HI R0, RZ, 0x1f, R79 ;  /* 0x0000001fff007819 */ /* 0x000fe2000001144f */
[----:B------:R-:W-:Y:S01]  /*1b50*/  IMAD.WIDE.U32 R8, R162, R79, RZ ;  /* 0x0000004fa2087225 */ /* 0x000fe200078e00ff */
[----:B------:R-:W-:Y:S03]  /*1b60*/  IADD3 R4, -R91, R106, RZ ;  /* 0x0000006a5b047210 */ /* 0x000fe60007ffe1ff */
[----:B------:R-:W-:Y:S01]  /*1b70*/  IMAD R3, R0, R162, R3 ;  /* 0x000000a200037224 */ /* 0x000fe200078e0203 */
[----:B------:R-:W-:Y:S01]  /*1b80*/  IMNMX R85, R4, 0x40, PT ;  /* 0x0000004004557817 */ /* 0x000fe20003800200 */
[----:B------:R-:W-:Y:S02]  /*1b90*/  IMAD R0, R0, R163, R2 ;  /* 0x000000a300007224 */ /* 0x000fe400078e0202 */
[----:B------:R-:W-:Y:S01]  /*1ba0*/  IMAD.WIDE.U32 R10, R163, R79, RZ ;  /* 0x0000004fa30a7225 */ /* 0x000fe200078e00ff */
[----:B------:R-:W-:Y:S04]  /*1bb0*/  IADD3 R28, R9, R3, RZ ;  /* 0x00000003091c7210 */ /* 0x000fe80007ffe0ff */
[----:B------:R-:W-:Y:S01]  /*1bc0*/  IADD3 R29, R11, R0, RZ ;  /* 0x000000000b1d7210 */ /* 0x000fe20007ffe0ff */
[----:B------:R-:W-:-:S05]  /*1bd0*/  @!P0 BRA `(.L_x_68) ;  /* 0x00001c1000008947 */ /* 0x000fca0003800000 */
[----:B------:R-:W-:Y:S01]  /*1be0*/  ISETP.GE.AND P1, PT, R92, R85, PT ;  /* 0x000000555c00720c */ /* 0x000fe20003f26270 */
[----:B------:R-:W-:Y:S01]  /*1bf0*/  BSSY B0, `(.L_x_69) ;  /* 0x000003a000007945 */ /* 0x000fe20003800000 */
[----:B------:R-:W-:Y:S01]  /*1c00*/  CS2R R20, SRZ ;  /* 0x0000000000147805 */ /* 0x000fe2000001ff00 */
        /* <DEDUP_REMOVED lines=11> */
[----:B------:R-:W-:-:S05]  /*1cc0*/  @P1 BRA `(.L_x_70) ;  /* 0x000002c000001947 */ /* 0x000fca0003800000 */
[----:B------:R-:W-:Y:S01]  /*1cd0*/  IADD3 R0, P0, R124, R8, RZ ;  /* 0x000000087c007210 */ /* 0x000fe20007f1e0ff */
[----:B------:R-:W-:Y:S01]  /*1ce0*/  CS2R R38, SRZ ;  /* 0x0000000000267805 */ /* 0x000fe2000001ff00 */
[----:B------:R-:W-:Y:S01]  /*1cf0*/  CS2R R6, SRZ ;  /* 0x0000000000067805 */ /* 0x000fe2000001ff00 */
[----:B------:R-:W-:Y:S01]  /*1d00*/  CS2R R44, SRZ ;  /* 0x00000000002c7805 */ /* 0x000fe2000001ff00 */
[----:B------:R-:W-:Y:S01]  /*1d10*/  CS2R R12, SRZ ;  /* 0x00000000000c7805 */ /* 0x000fe2000001ff00 */
[----:B------:R-:W-:Y:S01]  /*1d20*/  IMAD.X R3, R28, 0x1, R142, P0 ;  /* 0x000000011c037824 */ /* 0x000fe200000e068e */
[----:B------:R-:W-:Y:S01]  /*1d30*/  IADD3 R2, P0, R122, R10, RZ ;  /* 0x0000000a7a027210 */ /* 0x000fe20007f1e0ff */
[----:B------:R-:W-:Y:S01]  /*1d40*/  CS2R R46, SRZ ;  /* 0x00000000002e7805 */ /* 0x000fe2000001ff00 */
[----:B------:R-:W-:Y:S01]  /*1d50*/  CS2R R16, SRZ ;  /* 0x0000000000107805 */ /* 0x000fe2000001ff00 */
[----:B------:R-:W-:Y:S01]  /*1d60*/  CS2R R48, SRZ ;  /* 0x0000000000307805 */ /* 0x000fe2000001ff00 */
[----:B------:R-:W-:Y:S01]  /*1d70*/  CS2R R18, SRZ ;  /* 0x0000000000127805 */ /* 0x000fe2000001ff00 */
[----:B------:R-:W-:Y:S01]  /*1d80*/  IMAD.X R5, R29, 0x1, R141, P0 ;  /* 0x000000011d057824 */ /* 0x000fe200000e068d */
[C---:B------:R-:W-:Y:S01]  /*1d90*/  LEA R8, P0, R0.reuse, c[0x0][0x270], 0x1 ;  /* 0x00009c0000087a11 */ /* 0x040fe200078008ff */
[----:B------:R-:W-:Y:S01]  /*1da0*/  CS2R R50, SRZ ;  /* 0x0000000000327805 */ /* 0x000fe2000001ff00 */
[----:B------:R-:W-:Y:S01]  /*1db0*/  CS2R R20, SRZ ;  /* 0x0000000000147805 */ /* 0x000fe2000001ff00 */
[----:B------:R-:W-:Y:S01]  /*1dc0*/  CS2R R52, SRZ ;  /* 0x0000000000347805 */ /* 0x000fe2000001ff00 */
[----:B------:R-:W-:Y:S02]  /*1dd0*/  LEA.HI.X R9, R0, c[0x0][0x274], R3, 0x1, P0 ;  /* 0x00009d0000097a11 */ /* 0x000fe400000f0c03 */
[C---:B------:R-:W-:Y:S04]  /*1de0*/  LEA R4, P0, R2.reuse, c[0x0][0x288], 0x1 ;  /* 0x0000a20002047a11 */ /* 0x040fe800078008ff */
[----:B------:R-:W-:Y:S02]  /*1df0*/  LEA.HI.X R5, R2, c[0x0][0x28c], R5, 0x1, P0 ;  /* 0x0000a30002057a11 */ /* 0x000fe400000f0c05 */
[----:B------:R-:W-:Y:S01]  /*1e00*/  ISETP.GE.AND P0, PT, R32, c[0x0][0x27c], PT ;  /* 0x00009f0020007a0c */ /* 0x000fe20003f06270 */
[----:B------:R-:W-:Y:S11]  /*1e10*/  CS2R R2, SRZ ;  /* 0x0000000000027805 */ /* 0x000ff6000001ff00 */
[----:B------:R-:W-:Y:S01]  /*1e20*/  @!UPT UIADD3 URZ, URZ, URZ, URZ ;  /* 0x0000003f3f3ff290 */ /* 0x000fe2000fffe03f */
[----:B------:R1:W5:Y:S04]  /*1e30*/  @!P0 LDG.E.64 R2, [R8.64] ;  /* 0x0000000608028981 */ /* 0x000368000c1e1b00 */
[----:B------:R1:W5:Y:S01]  /*1e40*/  @!P0 LDG.E.64 R38, [R4.64] ;  /* 0x0000000604268981 */ /* 0x000362000c1e1b00 */
[----:B------:R-:W-:Y:S11]  /*1e50*/  ISETP.GE.AND P0, PT, R36, c[0x0][0x27c], PT ;  /* 0x00009f0024007a0c */ /* 0x000ff60003f06270 */
[----:B------:R-:W-:Y:S02]  /*1e60*/  @!UPT UIADD3 URZ, URZ, URZ, URZ ;  /* 0x0000003f3f3ff290 */ /* 0x000fe4000fffe03f */
[----:B------:R1:W5:Y:S04]  /*1e70*/  @!P0 LDG.E.64 R6, [R8.64+0x10] ;  /* 0x0000100608068981 */ /* 0x000368000c1e1b00 */
[----:B------:R1:W5:Y:S01]  /*1e80*/  @!P0 LDG.E.64 R44, [R4.64+0x10] ;  /* 0x00001006042c8981 */ /* 0x000362000c1e1b00 */
        /* <DEDUP_REMOVED lines=15> */
[----:B------:R1:W5:Y:S02]  /*1f80*/  @!P0 LDG.E.64 R52, [R4.64+0x50] ;  /* 0x0000500604348981 */ /* 0x000364000c1e1b00 */
.L_x_70:
[----:B------:R-:W-:Y:S05]  /*1f90*/  BSYNC B0 ;  /* 0x0000000000007941 */ /* 0x000fea0003800000 */
.L_x_69:
[----:B------:R2:W3:Y:S04]  /*1fa0*/  SHFL.IDX PT, R65, R14, RZ, 0x1e1f ;  /* 0x001e1fff0e417589 */ /* 0x0004e800000e0000 */
[----:B------:R2:W4:Y:S01]  /*1fb0*/  SHFL.IDX PT, R64, R15, RZ, 0x1e1f ;  /* 0x001e1fff0f407589 */ /* 0x00052200000e0000 */
[----:B------:R-:W-:-:S05]  /*1fc0*/  @P1 BRA `(.L_x_71) ;  /* 0x0000371000001947 */ /* 0x000fca0003800000 */
[----:B-----5:R-:W-:Y:S01]  /*1fd0*/  MOV R0, R19 ;  /* 0x0000001300007202 */ /* 0x020fe20000000f00 */
[----:B-1----:R-:W-:Y:S01]  /*1fe0*/  IMAD.MOV.U32 R8, RZ, RZ, R20 ;  /* 0x000000ffff087224 */ /* 0x002fe200078e0014 */
[----:B------:R-:W-:Y:S01]  /*1ff0*/  ISETP.GE.AND P0, PT, R24, c[0x0][0x1d4], PT ;  /* 0x0000750018007a0c */ /* 0x000fe20003f06270 */
[----:B------:R-:W-:Y:S01]  /*2000*/  IMAD.MOV.U32 R5, RZ, RZ, R21 ;  /* 0x000000ffff057224 */ /* 0x000fe200078e0015 */
[----:B------:R-:W-:Y:S01]  /*2010*/  BSSY B0, `(.L_x_72) ;  /* 0x0000057000007945 */ /* 0x000fe20003800000 */
[----:B------:R-:W-:Y:S03]  /*2020*/  IMAD.MOV.U32 R4, RZ, RZ, R18 ;  /* 0x000000ffff047224 */ /* 0x000fe600078e0012 */
[----:B------:R-:W-:Y:S01]  /*2030*/  PRMT R29, R5, 0x5410, R8 ;  /* 0x00005410051d7816 */ /* 0x000fe20000000008 */
[----:B------:R-:W-:Y:S01]  /*2040*/  IMAD.MOV.U32 R8, RZ, RZ, R16 ;  /* 0x000000ffff087224 */ /* 0x000fe200078e0010 */
[----:B------:R-:W-:Y:S01]  /*2050*/  PRMT R28, R0, 0x5410, R4 ;  /* 0x00005410001c7816 */ /* 0x000fe20000000004 */
[----:B------:R-:W-:Y:S01]  /*2060*/  IMAD.MOV.U32 R5, RZ, RZ, R17 ;  /* 0x000000ffff057224 */ /* 0x000fe200078e0011 */
[----:B------:R-:W-:Y:S01]  /*2070*/  MOV R4, R12 ;  /* 0x0000000c00047202 */ /* 0x000fe20000000f00 */
[----:B------:R-:W-:Y:S03]  /*2080*/  IMAD.MOV.U32 R0, RZ, RZ, R13 ;  /* 0x000000ffff007224 */ /* 0x000fe600078e000d */
[----:B------:R-:W-:Y:S01]  /*2090*/  PRMT R23, R5, 0x5410, R8 ;  /* 0x0000541005177816 */ /* 0x000fe20000000008 */
[----:B------:R-:W-:Y:S01]  /*20a0*/  IMAD.MOV.U32 R8, RZ, RZ, R52 ;  /* 0x000000ffff087224 */ /* 0x000fe200078e0034 */
[----:B------:R-:W-:Y:S01]  /*20b0*/  PRMT R22, R0, 0x5410, R4 ;  /* 0x0000541000167816 */ /* 0x000fe20000000004 */
[----:B------:R-:W-:Y:S01]  /*20c0*/  IMAD.MOV.U32 R4, RZ, RZ, R6 ;  /* 0x000000ffff047224 */ /* 0x000fe200078e0006 */
[----:B------:R-:W-:Y:S01]  /*20d0*/  MOV R0, R7 ;  /* 0x0000000700007202 */ /* 0x000fe20000000f00 */
[----:B------:R-:W-:Y:S03]  /*20e0*/  IMAD.MOV.U32 R5, RZ, RZ, R53 ;  /* 0x000000ffff057224 */ /* 0x000fe600078e0035 */
[----:B--2---:R-:W-:Y:S01]  /*20f0*/  PRMT R15, R0, 0x5410, R4 ;  /* 0x00005410000f7816 */ /* 0x004fe20000000004 */
[----:B------:R-:W-:Y:S01]  /*2100*/  IMAD.MOV.U32 R4, RZ, RZ, R48 ;  /* 0x000000ffff047224 */ /* 0x000fe200078e0030 */
[----:B------:R-:W-:Y:S01]  /*2110*/  PRMT R57, R8, 0x5410, R5 ;  /* 0x0000541008397816 */ /* 0x000fe20000000005 */
[----:B------:R-:W-:Y:S01]  /*2120*/  IMAD.MOV.U32 R5, RZ, RZ, R51 ;  /* 0x000000ffff057224 */ /* 0x000fe200078e0033 */
[----:B------:R-:W-:Y:S02]  /*2130*/  MOV R8, R50 ;  /* 0x0000003200087202 */ /* 0x000fe40000000f00 */
[----:B------:R-:W-:Y:S02]  /*2140*/  MOV R0, R49 ;  /* 0x0000003100007202 */ /* 0x000fe40000000f00 */
[----:B------:R-:W-:Y:S01]  /*2150*/  PRMT R56, R8, 0x5410, R5 ;  /* 0x0000541008387816 */ /* 0x000fe20000000005 */
[----:B------:R-:W-:Y:S01]  /*2160*/  IMAD.MOV.U32 R8, RZ, RZ, R46 ;  /* 0x000000ffff087224 */ /* 0x000fe200078e002e */
[----:B------:R-:W-:Y:S01]  /*2170*/  PRMT R55, R4, 0x5410, R0 ;  /* 0x0000541004377816 */ /* 0x000fe20000000000 */
[----:B------:R-:W-:Y:S01]  /*2180*/  IMAD.MOV.U32 R5, RZ, RZ, R47 ;  /* 0x000000ffff057224 */ /* 0x000fe200078e002f */
[----:B------:R-:W-:Y:S01]  /*2190*/  MOV R4, R44 ;  /* 0x0000002c00047202 */ /* 0x000fe20000000f00 */
[----:B------:R-:W-:Y:S03]  /*21a0*/  IMAD.MOV.U32 R0, RZ, RZ, R45 ;  /* 0x000000ffff007224 */ /* 0x000fe600078e002d */
[----:B------:R-:W-:Y:S02]  /*21b0*/  PRMT R54, R8, 0x5410, R5 ;  /* 0x0000541008367816 */ /* 0x000fe40000000005 */
[----:B------:R-:W-:Y:S01]  /*21c0*/  PRMT R43, R4, 0x5410, R0 ;  /* 0x00005410042b7816 */ /* 0x000fe20000000000 */
[----:B------:R-:W-:-:S05]  /*21d0*/  @P0 BRA `(.L_x_73) ;  /* 0x000003a000000947 */ /* 0x000fca0003800000 */
[C---:B----4-:R-:W-:Y:S01]  /*21e0*/  LEA R58, P0, R24.reuse, R64, 0x1 ;  /* 0x00000040183a7211 */ /* 0x050fe200078008ff */
[----:B------:R-:W1:Y:S01]  /*21f0*/  LDS.128 R8, [R81+0x3000] ;  /* 0x0030000051087984 */ /* 0x000e620000000c00 */
[----:B------:R-:W-:Y:S01]  /*2200*/  MOV R4, R2 ;  /* 0x0000000200047202 */ /* 0x000fe20000000f00 */
[----:B------:R-:W-:Y:S01]  /*2210*/  IMAD.MOV.U32 R30, RZ, RZ, R38 ;  /* 0x000000ffff1e7224 */ /* 0x000fe200078e0026 */
[----:B---3--:R-:W-:Y:S01]  /*2220*/  LEA.HI.X R59, R24, R65, R25, 0x1, P0 ;  /* 0x00000041183b7211 */ /* 0x008fe200000f0c19 */
[--C-:B------:R-:W-:Y:S01]  /*2230*/  IMAD.MOV.U32 R40, RZ, RZ, R39.reuse ;  /* 0x000000ffff287224 */ /* 0x100fe200078e0027 */
[----:B------:R-:W-:Y:S11]  /*2240*/  ISETP.GE.AND P0, PT, R32, c[0x0][0x27c], PT ;  /* 0x00009f0020007a0c */ /* 0x000ff60003f06270 */
[----:B------:R-:W-:Y:S02]  /*2250*/  @!UPT UIADD3 URZ, URZ, URZ, URZ ;  /* 0x0000003f3f3ff290 */ /* 0x000fe4000fffe03f */
[----:B------:R-:W-:Y:S02]  /*2260*/  @!P0 SHF.R.U64 R38, R38, 0x10, R39 ;  /* 0x0000001026268819 */ /* 0x000fe40000001227 */
[--C-:B------:R-:W-:Y:S01]  /*2270*/  @!P0 SHF.R.U64 R5, R2, 0x10, R3.reuse ;  /* 0x0000001002058819 */ /* 0x100fe20000001203 */
[----:B------:R-:W-:Y:S01]  /*2280*/  IMAD.MOV.U32 R2, RZ, RZ, R3 ;  /* 0x000000ffff027224 */ /* 0x000fe200078e0003 */
[----:B------:R-:W-:Y:S02]  /*2290*/  @!P0 SHF.R.U32.HI R14, RZ, 0x10, R39 ;  /* 0x00000010ff0e8819 */ /* 0x000fe40000011627 */
[----:B------:R-:W-:Y:S02]  /*22a0*/  @!P0 SHF.R.U32.HI R0, RZ, 0x10, R3 ;  /* 0x00000010ff008819 */ /* 0x000fe40000011603 */
[----:B------:R-:W-:Y:S02]  /*22b0*/  @!P0 PRMT R38, R30, 0x5410, R38 ;  /* 0x000054101e268816 */ /* 0x000fe40000000026 */
[----:B------:R-:W-:Y:S02]  /*22c0*/  @!P0 PRMT R4, R4, 0x5410, R5 ;  /* 0x0000541004048816 */ /* 0x000fe40000000005 */
[----:B------:R-:W-:Y:S01]  /*22d0*/  @!P0 PRMT R41, R40, 0x5410, R14 ;  /* 0x0000541028298816 */ /* 0x000fe2000000000e */
[----:B------:R-:W-:Y:S01]  /*22e0*/  @!P0 IMAD.U32 R5, R38, 0x10000, RZ ;  /* 0x0001000026058824 */ /* 0x000fe200078e00ff */
[----:B------:R-:W-:Y:S02]  /*22f0*/  @!P0 PRMT R14, R2, 0x5410, R0 ;  /* 0x00005410020e8816 */ /* 0x000fe40000000000 */
[----:B------:R-:W-:Y:S02]  /*2300*/  @!P0 SHF.L.U32 R3, R4, 0x10, RZ ;  /* 0x0000001004038819 */ /* 0x000fe400000006ff */
[----:B------:R-:W-:Y:S02]  /*2310*/  @!P0 LOP3.LUT R38, R38, 0xffff0000, RZ, 0xc0, !PT ;  /* 0xffff000026268812 */ /* 0x000fe400078ec0ff */
[----:B------:R-:W-:Y:S01]  /*2320*/  @!P0 LOP3.LUT R4, R4, 0xffff0000, RZ, 0xc0, !PT ;  /* 0xffff000004048812 */ /* 0x000fe200078ec0ff */
[C---:B-1----:R-:W-:Y:S01]  /*2330*/  @!P0 IMAD.U32 R30, R8.reuse, 0x10000, RZ ;  /* 0x00010000081e8824 */ /* 0x042fe200078e00ff */
[----:B------:R-:W-:Y:S01]  /*2340*/  @!P0 LOP3.LUT R0, R8, 0xffff0000, RZ, 0xc0, !PT ;  /* 0xffff000008008812 */ /* 0x000fe200078ec0ff */
[C---:B------:R-:W-:Y:S01]  /*2350*/  @!P0 IMAD.U32 R39, R9.reuse, 0x10000, RZ ;  /* 0x0001000009278824 */ /* 0x040fe200078e00ff */
[----:B------:R-:W-:Y:S03]  /*2360*/  @!P0 LOP3.LUT R2, R9, 0xffff0000, RZ, 0xc0, !PT ;  /* 0xffff000009028812 */ /* 0x000fe600078ec0ff */
[C---:B------:R-:W-:Y:S02]  /*2370*/  @!P0 FMUL.FTZ R40, R0.reuse, R5 ;  /* 0x0000000500288220 */ /* 0x040fe40000410000 */
[-C--:B------:R-:W-:Y:S02]  /*2380*/  @!P0 FMUL.FTZ R0, R0, R3.reuse ;  /* 0x0000000300008220 */ /* 0x080fe40000410000 */
[----:B------:R-:W-:Y:S02]  /*2390*/  @!P0 FMUL.FTZ R42, R2, R38 ;  /* 0x00000026022a8220 */ /* 0x000fe40000410000 */
[----:B------:R-:W-:Y:S01]  /*23a0*/  @!P0 FFMA.FTZ R63, R30, R3, -R40 ;  /* 0x000000031e3f8223 */ /* 0x000fe20000010828 */
[----:B------:R-:W-:Y:S01]  /*23b0*/  @!P0 LOP3.LUT R3, R10, 0xffff0000, RZ, 0xc0, !PT ;  /* 0xffff00000a038812 */ /* 0x000fe200078ec0ff */
[----:B------:R-:W-:Y:S01]  /*23c0*/  @!P0 FFMA.FTZ R0, R5, R30, R0 ;  /* 0x0000001e05008223 */ /* 0x000fe20000010000 */
[C---:B------:R-:W-:Y:S01]  /*23d0*/  @!P0 SHF.L.U32 R30, R41.reuse, 0x10, RZ ;  /* 0x00000010291e8819 */ /* 0x040fe200000006ff */
[----:B------:R-:W-:Y:S01]  /*23e0*/  @!P0 IMAD.U32 R5, R14, 0x10000, RZ ;  /* 0x000100000e058824 */ /* 0x000fe200078e00ff */
[----:B------:R-:W-:Y:S01]  /*23f0*/  @!P0 LOP3.LUT R41, R41, 0xffff0000, RZ, 0xc0, !PT ;  /* 0xffff000029298812 */ /* 0x000fe200078ec0ff */
[-C--:B------:R-:W-:Y:S01]  /*2400*/  @!P0 FMUL.FTZ R2, R2, R4.reuse ;  /* 0x0000000402028220 */ /* 0x080fe20000410000 */
[----:B------:R-:W-:Y:S01]  /*2410*/  @!P0 F2FP.BF16.PACK_AB R0, R0, R63 ;  /* 0x0000003f0000823e */ /* 0x000fe200000010ff */
[----:B------:R-:W-:Y:S01]  /*2420*/  @!P0 FFMA.FTZ R62, R39, R4, -R42 ;  /* 0x00000004273e8223 */ /* 0x000fe2000001082a */
[----:B------:R-:W-:Y:S01]  /*2430*/  @!P0 LOP3.LUT R4, R11, 0xffff0000, RZ, 0xc0, !PT ;  /* 0xffff00000b048812 */ /* 0x000fe200078ec0ff */
[----:B------:R-:W-:Y:S01]  /*2440*/  @!P0 IMAD.U32 R40, R10, 0x10000, RZ ;  /* 0x000100000a288824 */ /* 0x000fe200078e00ff */
[----:B------:R-:W-:Y:S01]  /*2450*/  @!P0 LOP3.LUT R14, R14, 0xffff0000, RZ, 0xc0, !PT ;  /* 0xffff00000e0e8812 */ /* 0x000fe200078ec0ff */
[----:B------:R-:W-:Y:S01]  /*2460*/  @!P0 FMUL.FTZ R60, R3, R30 ;  /* 0x0000001e033c8220 */ /* 0x000fe20000410000 */
[----:B------:R-:W-:Y:S01]  /*2470*/  @!P0 SHF.L.U32 R42, R11, 0x10, RZ ;  /* 0x000000100b2a8819 */ /* 0x000fe200000006ff */
[----:B------:R-:W-:Y:S02]  /*2480*/  @!P0 FMUL.FTZ R3, R3, R5 ;  /* 0x0000000503038220 */ /* 0x000fe40000410000 */
[C---:B------:R-:W-:Y:S02]  /*2490*/  @!P0 FMUL.FTZ R61, R4.reuse, R41 ;  /* 0x00000029043d8220 */ /* 0x040fe40000410000 */
[----:B------:R-:W-:Y:S02]  /*24a0*/  @!P0 FMUL.FTZ R4, R4, R14 ;  /* 0x0000000e04048220 */ /* 0x000fe40000410000 */
[----:B------:R-:W-:Y:S02]  /*24b0*/  @!P0 FFMA.FTZ R2, R38, R39, R2 ;  /* 0x0000002726028223 */ /* 0x000fe40000010002 */
[----:B------:R-:W-:Y:S02]  /*24c0*/  @!P0 FFMA.FTZ R3, R30, R40, R3 ;  /* 0x000000281e038223 */ /* 0x000fe40000010003 */
[----:B------:R-:W-:Y:S01]  /*24d0*/  @!P0 FFMA.FTZ R60, R40, R5, -R60 ;  /* 0x00000005283c8223 */ /* 0x000fe2000001083c */
[----:B------:R-:W-:Y:S01]  /*24e0*/  @!P0 F2FP.BF16.PACK_AB R2, R2, R62 ;  /* 0x0000003e0202823e */ /* 0x000fe200000010ff */
[----:B------:R-:W-:Y:S02]  /*24f0*/  @!P0 FFMA.FTZ R61, R42, R14, -R61 ;  /* 0x0000000e2a3d8223 */ /* 0x000fe4000001083d */
[----:B------:R-:W-:Y:S01]  /*2500*/  @!P0 FFMA.FTZ R4, R41, R42, R4 ;  /* 0x0000002a29048223 */ /* 0x000fe20000010004 */
[----:B------:R-:W-:Y:S01]  /*2510*/  @!P0 F2FP.BF16.PACK_AB R3, R3, R60 ;  /* 0x0000003c0303823e */ /* 0x000fe200000010ff */
[----:B------:R-:W-:Y:S01]  /*2520*/  @!P0 IMAD.MOV.U32 R8, RZ, RZ, R0 ;  /* 0x000000ffff088224 */ /* 0x000fe200078e0000 */
[----:B------:R-:W-:Y:S02]  /*2530*/  @!P0 MOV R9, R2 ;  /* 0x0000000200098202 */ /* 0x000fe40000000f00 */
[----:B------:R-:W-:Y:S01]  /*2540*/  @!P0 F2FP.BF16.PACK_AB R4, R4, R61 ;  /* 0x0000003d0404823e */ /* 0x000fe200000010ff */
[----:B------:R-:W-:Y:S03]  /*2550*/  @!P0 IMAD.MOV.U32 R10, RZ, RZ, R3 ;  /* 0x000000ffff0a8224 */ /* 0x000fe600078e0003 */
[----:B------:R-:W-:Y:S05]  /*2560*/  @!P0 MOV R11, R4 ;  /* 0x00000004000b8202 */ /* 0x000fea0000000f00 */
[----:B------:R1:W-:Y:S02]  /*2570*/  ST.E.128 [R58.64], R8 ;  /* 0x000000083a007985 */ /* 0x0003e4000c101d06 */
.L_x_73:
[----:B------:R-:W-:Y:S05]  /*2580*/  BSYNC B0 ;  /* 0x0000000000007941 */ /* 0x000fea0003800000 */
.L_x_72:
[----:B------:R-:W-:Y:S01]  /*2590*/  ISETP.GE.AND P0, PT, R27, c[0x0][0x1d4], PT ;  /* 0x000075001b007a0c */ /* 0x000fe20003f06270 */
[----:B------:R-:W-:Y:S01]  /*25a0*/  @!UPT UIADD3 URZ, URZ, URZ, URZ ;  /* 0x0000003f3f3ff290 */ /* 0x000fe2000fffe03f */
[----:B------:R-:W-:Y:S11]  /*25b0*/  BSSY B0, `(.L_x_74) ;  /* 0x0000038000007945 */ /* 0x000ff60003800000 */
[----:B------:R-:W-:-:S05]  /*25c0*/  @P0 BRA `(.L_x_75) ;  /* 0x0000036000000947 */ /* 0x000fca0003800000 */
[C---:B----4-:R-:W-:Y:S01]  /*25d0*/  LEA R40, P0, R87.reuse, R64, 0x1 ;  /* 0x0000004057287211 */ /* 0x050fe200078008ff */
[----:B-1----:R-:W1:Y:S03]  /*25e0*/  LDS.128 R8, [R82+0x3000] ;  /* 0x0030000052087984 */ /* 0x002e660000000c00 */
[----:B---3--:R-:W-:Y:S02]  /*25f0*/  LEA.HI.X R41, R87, R65, R102, 0x1, P0 ;  /* 0x0000004157297211 */ /* 0x008fe400000f0c66 */
[----:B------:R-:W-:Y:S11]  /*2600*/  ISETP.GE.AND P0, PT, R36, c[0x0][0x27c], PT ;  /* 0x00009f0024007a0c */ /* 0x000ff60003f06270 */
[----:B------:R-:W-:Y:S02]  /*2610*/  @!UPT UIADD3 URZ, URZ, URZ, URZ ;  /* 0x0000003f3f3ff290 */ /* 0x000fe4000fffe03f */
[----:B------:R-:W-:Y:S02]  /*2620*/  @!P0 SHF.R.U64 R4, R44, 0x10, R45 ;  /* 0x000000102c048819 */ /* 0x000fe4000000122d */
[--C-:B------:R-:W-:Y:S02]  /*2630*/  @!P0 SHF.R.U64 R0, R6, 0x10, R7.reuse ;  /* 0x0000001006008819 */ /* 0x100fe40000001207 */
[----:B------:R-:W-:Y:S02]  /*2640*/  @!P0 PRMT R4, R43, 0x5410, R4 ;  /* 0x000054102b048816 */ /* 0x000fe40000000004 */
[C---:B------:R-:W-:Y:S02]  /*2650*/  @!P0 PRMT R0, R15.reuse, 0x5432, R0 ;  /* 0x000054320f008816 */ /* 0x040fe40000000000 */
[----:B------:R-:W-:Y:S01]  /*2660*/  @!P0 SHF.R.U32.HI R6, RZ, 0x10, R7 ;  /* 0x00000010ff068819 */ /* 0x000fe20000011607 */
[----:B------:R-:W-:Y:S01]  /*2670*/  @!P0 IMAD.U32 R7, R4, 0x10000, RZ ;  /* 0x0001000004078824 */ /* 0x000fe200078e00ff */
[----:B------:R-:W-:Y:S01]  /*2680*/  @!P0 SHF.R.U32.HI R38, RZ, 0x10, R45 ;  /* 0x00000010ff268819 */ /* 0x000fe2000001162d */
[----:B------:R-:W-:Y:S01]  /*2690*/  @!P0 IMAD.U32 R5, R0, 0x10000, RZ ;  /* 0x0001000000058824 */ /* 0x000fe200078e00ff */
[----:B------:R-:W-:Y:S02]  /*26a0*/  @!P0 PRMT R6, R15, 0x5410, R6 ;  /* 0x000054100f068816 */ /* 0x000fe40000000006 */
[----:B------:R-:W-:Y:S02]  /*26b0*/  @!P0 LOP3.LUT R15, R4, 0xffff0000, RZ, 0xc0, !PT ;  /* 0xffff0000040f8812 */ /* 0x000fe400078ec0ff */
[----:B------:R-:W-:Y:S02]  /*26c0*/  @!P0 LOP3.LUT R4, R0, 0xffff0000, RZ, 0xc0, !PT ;  /* 0xffff000000048812 */ /* 0x000fe400078ec0ff */
[----:B------:R-:W-:Y:S01]  /*26d0*/  @!P0 PRMT R38, R43, 0x5432, R38 ;  /* 0x000054322b268816 */ /* 0x000fe20000000026 */
[C---:B-1----:R-:W-:Y:S01]  /*26e0*/  @!P0 IMAD.U32 R14, R8.reuse, 0x10000, RZ ;  /* 0x00010000080e8824 */ /* 0x042fe200078e00ff */
[----:B------:R-:W-:Y:S02]  /*26f0*/  @!P0 LOP3.LUT R2, R8, 0xffff0000, RZ, 0xc0, !PT ;  /* 0xffff000008028812 */ /* 0x000fe400078ec0ff */
[C---:B------:R-:W-:Y:S02]  /*2700*/  @!P0 LOP3.LUT R3, R9.reuse, 0xffff0000, RZ, 0xc0, !PT ;  /* 0xffff000009038812 */ /* 0x040fe400078ec0ff */
[----:B------:R-:W-:Y:S01]  /*2710*/  @!P0 SHF.L.U32 R30, R9, 0x10, RZ ;  /* 0x00000010091e8819 */ /* 0x000fe200000006ff */
[C---:B------:R-:W-:Y:S02]  /*2720*/  @!P0 FMUL.FTZ R39, R2.reuse, R7 ;  /* 0x0000000702278220 */ /* 0x040fe40000410000 */
[----:B------:R-:W-:Y:S02]  /*2730*/  @!P0 FMUL.FTZ R0, R2, R5 ;  /* 0x0000000502008220 */ /* 0x000fe40000410000 */
[C---:B------:R-:W-:Y:S02]  /*2740*/  @!P0 FMUL.FTZ R42, R3.reuse, R15 ;  /* 0x0000000f032a8220 */ /* 0x040fe40000410000 */
[----:B------:R-:W-:Y:S01]  /*2750*/  @!P0 FFMA.FTZ R45, R14, R5, -R39 ;  /* 0x000000050e2d8223 */ /* 0x000fe20000010827 */
[----:B------:R-:W-:Y:S01]  /*2760*/  @!P0 SHF.L.U32 R5, R6, 0x10, RZ ;  /* 0x0000001006058819 */ /* 0x000fe200000006ff */
[----:B------:R-:W-:Y:S01]  /*2770*/  @!P0 FMUL.FTZ R2, R3, R4 ;  /* 0x0000000403028220 */ /* 0x000fe20000410000 */
[----:B------:R-:W-:Y:S01]  /*2780*/  @!P0 LOP3.LUT R3, R10, 0xffff0000, RZ, 0xc0, !PT ;  /* 0xffff00000a038812 */ /* 0x000fe200078ec0ff */
[----:B------:R-:W-:Y:S01]  /*2790*/  @!P0 FFMA.FTZ R0, R7, R14, R0 ;  /* 0x0000000e07008223 */ /* 0x000fe20000010000 */
[----:B------:R-:W-:Y:S01]  /*27a0*/  @!P0 LOP3.LUT R6, R6, 0xffff0000, RZ, 0xc0, !PT ;  /* 0xffff000006068812 */ /* 0x000fe200078ec0ff */
[C---:B------:R-:W-:Y:S01]  /*27b0*/  @!P0 IMAD.U32 R7, R38.reuse, 0x10000, RZ ;  /* 0x0001000026078824 */ /* 0x040fe200078e00ff */
[----:B------:R-:W-:Y:S01]  /*27c0*/  @!P0 LOP3.LUT R38, R38, 0xffff0000, RZ, 0xc0, !PT ;  /* 0xffff000026268812 */ /* 0x000fe200078ec0ff */
[----:B------:R-:W-:Y:S01]  /*27d0*/  @!P0 FFMA.FTZ R44, R30, R4, -R42 ;  /* 0x000000041e2c8223 */ /* 0x000fe2000001082a */
[----:B------:R-:W-:Y:S01]  /*27e0*/  @!P0 LOP3.LUT R4, R11, 0xffff0000, RZ, 0xc0, !PT ;  /* 0xffff00000b048812 */ /* 0x000fe200078ec0ff */
[----:B------:R-:W-:Y:S01]  /*27f0*/  @!P0 IMAD.U32 R14, R10, 0x10000, RZ ;  /* 0x000100000a0e8824 */ /* 0x000fe200078e00ff */
[----:B------:R-:W-:Y:S01]  /*2800*/  @!P0 F2FP.BF16.PACK_AB R0, R0, R45 ;  /* 0x0000002d0000823e */ /* 0x000fe200000010ff */
[C---:B------:R-:W-:Y:S02]  /*2810*/  @!P0 FMUL.FTZ R42, R3.reuse, R7 ;  /* 0x00000007032a8220 */ /* 0x040fe40000410000 */
[-C--:B------:R-:W-:Y:S02]  /*2820*/  @!P0 FMUL.FTZ R3, R3, R5.reuse ;  /* 0x0000000503038220 */ /* 0x080fe40000410000 */
[----:B------:R-:W-:Y:S02]  /*2830*/  @!P0 IMAD.U32 R39, R11, 0x10000, RZ ;  /* 0x000100000b278824 */ /* 0x000fe400078e00ff */
        /* <DEDUP_REMOVED lines=15> */
.L_x_75:
[----:B------:R-:W-:Y:S05]  /*2930*/  BSYNC B0 ;  /* 0x0000000000007941 */ /* 0x000fea0003800000 */
.L_x_74:
        /* <DEDUP_REMOVED lines=11> */
[----:B------:R-:W-:Y:S02]  /*29f0*/  @!P0 SHF.R.U32.HI R2, RZ, 0x10, R13 ;  /* 0x00000010ff028819 */ /* 0x000fe4000001160d */
[----:B------:R-:W-:Y:S02]  /*2a00*/  @!P0 PRMT R13, R54, 0x5410, R3 ;  /* 0x00005410360d8816 */ /* 0x000fe40000000003 */
[C---:B------:R-:W-:Y:S02]  /*2a10*/  @!P0 PRMT R0, R22.reuse, 0x5432, R0 ;  /* 0x0000543216008816 */ /* 0x040fe40000000000 */
[----:B------:R-:W-:Y:S01]  /*2a20*/  @!P0 PRMT R5, R22, 0x5410, R2 ;  /* 0x0000541016058816 */ /* 0x000fe20000000002 */
[C---:B------:R-:W-:Y:S01]  /*2a30*/  @!P0 IMAD.U32 R7, R13.reuse, 0x10000, RZ ;  /* 0x000100000d078824 */ /* 0x040fe200078e00ff */
[----:B------:R-:W-:Y:S01]  /*2a40*/  @!P0 SHF.R.U32.HI R15, RZ, 0x10, R47 ;  /* 0x00000010ff0f8819 */ /* 0x000fe2000001162f */
[C---:B------:R-:W-:Y:S01]  /*2a50*/  @!P0 IMAD.U32 R6, R0.reuse, 0x10000, RZ ;  /* 0x0001000000068824 */ /* 0x040fe200078e00ff */
        /* <DEDUP_REMOVED lines=8> */
[-C--:B------:R-:W-:Y:S02]  /*2ae0*/  @!P0 FMUL.FTZ R0, R2, R6.reuse ;  /* 0x0000000602008220 */ /* 0x080fe40000410000 */
[----:B------:R-:W-:Y:S02]  /*2af0*/  @!P0 FMUL.FTZ R30, R3, R13 ;  /* 0x0000000d031e8220 */ /* 0x000fe40000410000 */
        /* <DEDUP_REMOVED lines=13> */
[----:B------:R-:W-:Y:S02]  /*2bd0*/  @!P0 FMUL.FTZ R3, R3, R6 ;  /* 0x0000000603038220 */ /* 0x000fe40000410000 */
        /* <DEDUP_REMOVED lines=16> */
.L_x_77:
[----:B------:R-:W-:Y:S05]  /*2ce0*/  BSYNC B0 ;  /* 0x0000000000007941 */ /* 0x000fea0003800000 */
.L_x_76:
[----:B------:R-:W-:Y:S01]  /*2cf0*/  ISETP.GE.AND P0, PT, R95, c[0x0][0x1d4], PT ;  /* 0x000075005f007a0c */ /* 0x000fe20003f06270 */
[----:B------:R-:W-:Y:S01]  /*2d00*/  @!UPT UIADD3 URZ, URZ, URZ, URZ ;  /* 0x0000003f3f3ff290 */ /* 0x000fe2000fffe03f */
[----:B------:R-:W-:Y:S11]  /*2d10*/  BSSY B0, `(.L_x_78) ;  /* 0x0000038000007945 */ /* 0x000ff60003800000 */
[----:B------:R-:W-:-:S05]  /*2d20*/  @P0 BRA `(.L_x_79) ;  /* 0x0000036000000947 */ /* 0x000fca0003800000 */
[C---:B-1--4-:R-:W-:Y:S01]  /*2d30*/  LEA R38, P0, R90.reuse, R64, 0x1 ;  /* 0x000000405a267211 */ /* 0x052fe200078008ff */
[----:B------:R-:W1:Y:S03]  /*2d40*/  LDS.128 R8, [R82+0x4000] ;  /* 0x0040000052087984 */ /* 0x000e660000000c00 */
        /* <DEDUP_REMOVED lines=52> */
.L_x_79:
[----:B------:R-:W-:Y:S05]  /*3090*/  BSYNC B0 ;  /* 0x0000000000007941 */ /* 0x000fea0003800000 */
.L_x_78:
        /* <DEDUP_REMOVED lines=58> */
.L_x_81:
[----:B------:R-:W-:Y:S05]  /*3440*/  BSYNC B0 ;  /* 0x0000000000007941 */ /* 0x000fea0003800000 */
.L_x_80:
[----:B------:R-:W-:Y:S11]  /*3450*/  ISETP.GE.AND P0, PT, R93, c[0x0][0x1d4], PT ;  /* 0x000075005d007a0c */ /* 0x000ff60003f06270 */
[----:B------:R-:W-:Y:S02]  /*3460*/  @!UPT UIADD3 URZ, URZ, URZ, URZ ;  /* 0x0000003f3f3ff290 */ /* 0x000fe4000fffe03f */
        /* <DEDUP_REMOVED lines=54> */
[----:B------:R1:W-:Y:S01]  /*37d0*/  ST.E.128 [R22.64], R8 ;  /* 0x0000000816007985 */ /* 0x0003e2000c101d06 */
[----:B------:R-:W-:-:S05]  /*37e0*/  BRA `(.L_x_71) ;  /* 0x00001ef000007947 */ /* 0x000fca0003800000 */
.L_x_68:
        /* <DEDUP_REMOVED lines=37> */
[----:B------:R1:W5:Y:S04]  /*3a40*/  @!P0 LDG.E.128 R4, [R8.64] ;  /* 0x0000000608048981 */ /* 0x000368000c1e1d00 */
[----:B------:R1:W5:Y:S01]  /*3a50*/  @!P0 LDG.E.128 R40, [R2.64] ;  /* 0x0000000602288981 */ /* 0x000362000c1e1d00 */
[----:B------:R-:W-:Y:S11]  /*3a60*/  ISETP.GE.AND P0, PT, R27, c[0x0][0x27c], PT ;  /* 0x00009f001b007a0c */ /* 0x000ff60003f06270 */
[----:B------:R-:W-:Y:S02]  /*3a70*/  @!UPT UIADD3 URZ, URZ, URZ, URZ ;  /* 0x0000003f3f3ff290 */ /* 0x000fe4000fffe03f */
[----:B------:R1:W5:Y:S04]  /*3a80*/  @!P0 LDG.E.128 R16, [R8.64+0x20] ;  /* 0x0000200608108981 */ /* 0x000368000c1e1d00 */
[----:B------:R1:W5:Y:S01]  /*3a90*/  @!P0 LDG.E.128 R56, [R2.64+0x20] ;  /* 0x0000200602388981 */ /* 0x000362000c1e1d00 */
[----:B------:R-:W-:Y:S11]  /*3aa0*/  ISETP.GE.AND P0, PT, R26, c[0x0][0x27c], PT ;  /* 0x00009f001a007a0c */ /* 0x000ff60003f06270 */
[----:B------:R-:W-:Y:S02]  /*3ab0*/  @!UPT UIADD3 URZ, URZ, URZ, URZ ;  /* 0x0000003f3f3ff290 */ /* 0x000fe4000fffe03f */
[----:B------:R1:W5:Y:S04]  /*3ac0*/  @!P0 LDG.E.128 R20, [R8.64+0x40] ;  /* 0x0000400608148981 */ /* 0x000368000c1e1d00 */
[----:B------:R1:W5:Y:S02]  /*3ad0*/  @!P0 LDG.E.128 R60, [R2.64+0x40] ;  /* 0x00004006023c8981 */ /* 0x000364000c1e1d00 */
.L_x_83:
[----:B------:R-:W-:Y:S05]  /*3ae0*/  BSYNC B0 ;  /* 0x0000000000007941 */ /* 0x000fea0003800000 */
.L_x_82:
[----:B------:R2:W3:Y:S04]  /*3af0*/  SHFL.IDX PT, R69, R14, RZ, 0x1e1f ;  /* 0x001e1fff0e457589 */ /* 0x0004e800000e0000 */
[----:B------:R2:W4:Y:S01]  /*3b00*/  SHFL.IDX PT, R68, R15, RZ, 0x1e1f ;  /* 0x001e1fff0f447589 */ /* 0x00052200000e0000 */
[----:B------:R-:W-:-:S05]  /*3b10*/  @P1 BRA `(.L_x_71) ;  /* 0x00001bc000001947 */ /* 0x000fca0003800000 */
[----:B------:R-:W-:Y:S01]  /*3b20*/  ISETP.GE.AND P0, PT, R24, c[0x0][0x1d4], PT ;  /* 0x0000750018007a0c */ /* 0x000fe20003f06270 */
[----:B-1---5:R-:W-:Y:S01]  /*3b30*/  IMAD.MOV.U32 R8, RZ, RZ, R22 ;  /* 0x000000ffff087224 */ /* 0x022fe200078e0016 */
[----:B------:R-:W-:Y:S01]  /*3b40*/  IADD3 R153, -R154, c[0x0][0x1d4], RZ ;  /* 0x000075009a997a10 */ /* 0x000fe20007ffe1ff */
[----:B------:R-:W-:Y:S01]  /*3b50*/  IMAD.MOV.U32 R3, RZ, RZ, R23 ;  /* 0x000000ffff037224 */ /* 0x000fe200078e0017 */
[----:B------:R-:W-:Y:S01]  /*3b60*/  BSSY B0, `(.L_x_84) ;  /* 0x0000097000007945 */ /* 0x000fe20003800000 */
[----:B------:R-:W-:Y:S02]  /*3b70*/  IMAD.MOV.U32 R2, RZ, RZ, R20 ;  /* 0x000000ffff027224 */ /* 0x000fe400078e0014 */
[----:B------:R-:W-:Y:S01]  /*3b80*/  IMAD.MOV.U32 R0, RZ, RZ, R21 ;  /* 0x000000ffff007224 */ /* 0x000fe200078e0015 */
[----:B------:R-:W-:Y:S01]  /*3b90*/  PRMT R30, R3, 0x5410, R8 ;  /* 0x00005410031e7816 */ /* 0x000fe20000000008 */
[----:B------:R-:W-:Y:S01]  /*3ba0*/  IMAD.MOV.U32 R3, RZ, RZ, R19 ;  /* 0x000000ffff037224 */ /* 0x000fe200078e0013 */
[----:B------:R-:W-:Y:S02]  /*3bb0*/  MOV R8, R18 ;  /* 0x0000001200087202 */ /* 0x000fe40000000f00 */
        /* <DEDUP_REMOVED lines=18> */
[----:B------:R-:W-:Y:S01]  /*3ce0*/  ISETP.NE.AND P2, PT, R151, RZ, PT ;  /* 0x000000ff9700720c */ /* 0x000fe20003f45270 */
[----:B------:R-:W1:Y:S01]  /*3cf0*/  LDS.128 R52, [R134+0x3100] ;  /* 0x0031000086347984 */ /* 0x000e620000000c00 */
[----:B------:R-:W-:Y:S01]  /*3d00*/  ISETP.GE.AND P0, PT, R24, c[0x0][0x27c], PT ;  /* 0x00009f0018007a0c */ /* 0x000fe20003f06270 */
[----:B------:R-:W-:Y:S01]  /*3d10*/  IMAD.MOV.U32 R45, RZ, RZ, R40 ;  /* 0x000000ffff2d7224 */ /* 0x000fe200078e0028 */
[----:B------:R-:W-:Y:S01]  /*3d20*/  SEL R0, R154, R153, !P2 ;  /* 0x000000999a007207 */ /* 0x000fe20005000000 */
[----:B------:R-:W-:Y:S01]  /*3d30*/  IMAD.MOV.U32 R9, RZ, RZ, R4 ;  /* 0x000000ffff097224 */ /* 0x000fe200078e0004 */
[----:B------:R-:W-:Y:S01]  /*3d40*/  MOV R47, R41 ;  /* 0x00000029002f7202 */ /* 0x000fe20000000f00 */
[----:B------:R-:W-:Y:S01]  /*3d50*/  IMAD.MOV.U32 R8, RZ, RZ, R5 ;  /* 0x000000ffff087224 */ /* 0x000fe200078e0005 */
[----:B------:R-:W-:Y:S01]  /*3d60*/  SHF.R.S32.HI R2, RZ, 0x1f, R0 ;  /* 0x0000001fff027819 */ /* 0x000fe20000011400 */
[----:B------:R-:W-:Y:S02]  /*3d70*/  IMAD.MOV.U32 R3, RZ, RZ, R6 ;  /* 0x000000ffff037224 */ /* 0x000fe400078e0006 */
[----:B------:R-:W-:Y:S01]  /*3d80*/  IMAD.MOV.U32 R39, RZ, RZ, R42 ;  /* 0x000000ffff277224 */ /* 0x000fe200078e002a */
[----:B------:R-:W-:Y:S03]  /*3d90*/  LEA.HI R0, R2, R0, RZ, 0x4 ;  /* 0x0000000002007211 */ /* 0x000fe600078f20ff */
[--C-:B------:R-:W-:Y:S02]  /*3da0*/  @!P0 SHF.R.U64 R46, R40, 0x10, R41.reuse ;  /* 0x00000010282e8819 */ /* 0x100fe40000001229 */
[----:B------:R-:W-:Y:S02]  /*3db0*/  LEA.HI.SX32 R0, R0, R144, 0x1c ;  /* 0x0000009000007211 */ /* 0x000fe400078fe2ff */
[----:B------:R-:W-:Y:S02]  /*3dc0*/  @!P0 SHF.R.U32.HI R44, RZ, 0x10, R41 ;  /* 0x00000010ff2c8819 */ /* 0x000fe40000011629 */
[----:B------:R-:W-:Y:S01]  /*3dd0*/  SHF.R.S32.HI R2, RZ, 0x1f, R0 ;  /* 0x0000001fff027819 */ /* 0x000fe20000011400 */
[----:B------:R-:W-:Y:S01]  /*3de0*/  IMAD.SHL.U32 R71, R0, 0x8, RZ ;  /* 0x0000000800477824 */ /* 0x000fe200078e00ff */
[----:B------:R-:W-:Y:S02]  /*3df0*/  @!P0 SHF.R.U64 R10, R4, 0x10, R5 ;  /* 0x00000010040a8819 */ /* 0x000fe40000001205 */
[----:B------:R-:W-:Y:S02]  /*3e00*/  LEA.HI R0, R2, R0, RZ, 0x2 ;  /* 0x0000000002007211 */ /* 0x000fe400078f10ff */
[----:B------:R-:W-:Y:S02]  /*3e10*/  @!P0 SHF.R.U32.HI R38, RZ, 0x10, R43 ;  /* 0x00000010ff268819 */ /* 0x000fe4000001162b */
[----:B------:R-:W-:Y:S01]  /*3e20*/  @!P0 PRMT R45, R45, 0x5410, R46 ;  /* 0x000054102d2d8816 */ /* 0x000fe2000000002e */
[----:B------:R-:W-:Y:S01]  /*3e30*/  IMAD.SHL.U32 R0, R0, 0x200, RZ ;  /* 0x0000020000007824 */ /* 0x000fe200078e00ff */
[----:B------:R-:W-:Y:S02]  /*3e40*/  LOP3.LUT R2, R98, 0x18, R71, 0xf8, !PT ;  /* 0x0000001862027812 */ /* 0x000fe400078ef847 */
[----:B------:R-:W-:Y:S02]  /*3e50*/  @!P0 SHF.R.U32.HI R4, RZ, 0x10, R5 ;  /* 0x00000010ff048819 */ /* 0x000fe40000011605 */
[----:B------:R-:W-:Y:S02]  /*3e60*/  LOP3.LUT R2, R2, R99, RZ, 0x3c, !PT ;  /* 0x0000006302027212 */ /* 0x000fe400078e3cff */
[----:B------:R-:W-:Y:S02]  /*3e70*/  LOP3.LUT R0, R0, 0x7ffff800, RZ, 0xc0, !PT ;  /* 0x7ffff80000007812 */ /* 0x000fe400078ec0ff */
[--C-:B------:R-:W-:Y:S01]  /*3e80*/  @!P0 SHF.R.U64 R5, R6, 0x10, R7.reuse ;  /* 0x0000001006058819 */ /* 0x100fe20000001207 */
[----:B-1----:R-:W-:Y:S01]  /*3e90*/  @!P0 IMAD.U32 R49, R55, 0x10000, RZ ;  /* 0x0001000037318824 */ /* 0x002fe200078e00ff */
[----:B------:R-:W-:Y:S01]  /*3ea0*/  IADD3 R0, R2, R0, R100 ;  /* 0x0000000002007210 */ /* 0x000fe20007ffe064 */
[----:B------:R-:W-:Y:S01]  /*3eb0*/  IMAD.MOV.U32 R2, RZ, RZ, R7 ;  /* 0x000000ffff027224 */ /* 0x000fe200078e0007 */
[----:B------:R-:W-:Y:S02]  /*3ec0*/  @!P0 SHF.R.U64 R40, R42, 0x10, R43 ;  /* 0x000000102a288819 */ /* 0x000fe4000000122b */
[----:B------:R-:W-:Y:S01]  /*3ed0*/  @!P0 PRMT R6, R9, 0x5410, R10 ;  /* 0x0000541009068816 */ /* 0x000fe2000000000a */
[----:B------:R-:W-:Y:S01]  /*3ee0*/  IMAD.SHL.U32 R0, R0, 0x2, RZ ;  /* 0x0000000200007824 */ /* 0x000fe200078e00ff */
[----:B------:R-:W-:Y:S01]  /*3ef0*/  @!P0 PRMT R46, R39, 0x5410, R40 ;  /* 0x00005410272e8816 */ /* 0x000fe20000000028 */
[C---:B------:R-:W-:Y:S01]  /*3f00*/  @!P0 IMAD.U32 R9, R52.reuse, 0x10000, RZ ;  /* 0x0001000034098824 */ /* 0x040fe200078e00ff */
[----:B------:R-:W-:Y:S02]  /*3f10*/  @!P0 LOP3.LUT R39, R52, 0xffff0000, RZ, 0xc0, !PT ;  /* 0xffff000034278812 */ /* 0x000fe400078ec0ff */
[----:B--2---:R1:W2:Y:S01]  /*3f20*/  LDS.128 R12, [R0+0x3100] ;  /* 0x00310000000c7984 */ /* 0x0042a20000000c00 */
[----:B------:R-:W-:Y:S02]  /*3f30*/  @!P0 PRMT R44, R47, 0x5410, R44 ;  /* 0x000054102f2c8816 */ /* 0x000fe4000000002c */
[----:B------:R-:W-:Y:S02]  /*3f40*/  @!P0 LOP3.LUT R47, R54, 0xffff0000, RZ, 0xc0, !PT ;  /* 0xffff0000362f8812 */ /* 0x000fe400078ec0ff */
[----:B------:R-:W-:Y:S02]  /*3f50*/  @!P0 LOP3.LUT R42, R44, 0xffff0000, RZ, 0xc0, !PT ;  /* 0xffff00002c2a8812 */ /* 0x000fe400078ec0ff */
[----:B------:R-:W-:Y:S02]  /*3f60*/  @!P0 LOP3.LUT R51, R55, 0xffff0000, RZ, 0xc0, !PT ;  /* 0xffff000037338812 */ /* 0x000fe400078ec0ff */
[----:B------:R-:W-:Y:S02]  /*3f70*/  MOV R41, R43 ;  /* 0x0000002b00297202 */ /* 0x000fe40000000f00 */
[----:B------:R-:W-:Y:S02]  /*3f80*/  @!P0 LOP3.LUT R43, R53, 0xffff0000, RZ, 0xc0, !PT ;  /* 0xffff0000352b8812 */ /* 0x000fe400078ec0ff */
[----:B------:R-:W-:Y:S01]  /*3f90*/  @!P0 PRMT R50, R41, 0x5410, R38 ;  /* 0x0000541029328816 */ /* 0x000fe20000000026 */
[----:B------:R-:W-:Y:S01]  /*3fa0*/  @!P0 IMAD.U32 R41, R53, 0x10000, RZ ;  /* 0x0001000035298824 */ /* 0x000fe200078e00ff */
[----:B------:R-:W-:Y:S02]  /*3fb0*/  @!P0 LOP3.LUT R38, R45, 0xffff0000, RZ, 0xc0, !PT ;  /* 0xffff00002d268812 */ /* 0x000fe400078ec0ff */
[----:B-1----:R-:W-:Y:S02]  /*3fc0*/  @!P0 SHF.R.U32.HI R0, RZ, 0x10, R7 ;  /* 0x00000010ff008819 */ /* 0x002fe40000011607 */
[----:B------:R-:W-:Y:S02]  /*3fd0*/  @!P0 PRMT R7, R8, 0x5410, R4 ;  /* 0x0000541008078816 */ /* 0x000fe40000000004 */
[----:B------:R-:W-:Y:S02]  /*3fe0*/  @!P0 PRMT R10, R2, 0x5410, R0 ;  /* 0x00005410020a8816 */ /* 0x000fe40000000000 */
[----:B------:R-:W-:Y:S01]  /*3ff0*/  @!P0 PRMT R8, R3, 0x5410, R5 ;  /* 0x0000541003088816 */ /* 0x000fe20000000005 */
[----:B------:R-:W-:Y:S01]  /*4000*/  @!P0 IMAD.U32 R3, R6, 0x10000, RZ ;  /* 0x0001000006038824 */ /* 0x000fe200078e00ff */
[----:B------:R-:W-:Y:S01]  /*4010*/  @!P0 SHF.L.U32 R5, R45, 0x10, RZ ;  /* 0x000000102d058819 */ /* 0x000fe200000006ff */
[----:B------:R-:W-:Y:S01]  /*4020*/  @!P0 IMAD.U32 R45, R54, 0x10000, RZ ;  /* 0x00010000362d8824 */ /* 0x000fe200078e00ff */
[----:B------:R-:W-:Y:S01]  /*4030*/  @!P0 LOP3.LUT R4, R6, 0xffff0000, RZ, 0xc0, !PT ;  /* 0xffff000006048812 */ /* 0x000fe200078ec0ff */
[C---:B--2---:R-:W-:Y:S01]  /*4040*/  @!P0 IMAD.U32 R0, R12.reuse, 0x10000, RZ ;  /* 0x000100000c008824 */ /* 0x044fe200078e00ff */
[----:B------:R-:W-:Y:S03]  /*4050*/  @!P0 LOP3.LUT R2, R12, 0xffff0000, RZ, 0xc0, !PT ;  /* 0xffff00000c028812 */ /* 0x000fe600078ec0ff */
[----:B------:R-:W-:Y:S02]  /*4060*/  @!P0 FMUL.FTZ R6, R0, R5 ;  /* 0x0000000500068220 */ /* 0x000fe40000410000 */
[C---:B------:R-:W-:Y:S02]  /*4070*/  @!P0 FMUL.FTZ R40, R2.reuse, R38 ;  /* 0x0000002602288220 */ /* 0x040fe40000410000 */
[-C--:B------:R-:W-:Y:S02]  /*4080*/  @!P0 FMUL.FTZ R2, R2, R4.reuse ;  /* 0x0000000402028220 */ /* 0x080fe40000410000 */
[----:B------:R-:W-:Y:S01]  /*4090*/  @!P0 FFMA.FTZ R77, R39, R4, -R40 ;  /* 0x00000004274d8223 */ /* 0x000fe20000010828 */
[----:B------:R-:W-:Y:S01]  /*40a0*/  @!P0 LOP3.LUT R4, R13, 0xffff0000, RZ, 0xc0, !PT ;  /* 0xffff00000d048812 */ /* 0x000fe200078ec0ff */
[-C--:B------:R-:W-:Y:S01]  /*40b0*/  @!P0 FMUL.FTZ R0, R0, R3.reuse ;  /* 0x0000000300008220 */ /* 0x080fe20000410000 */
[----:B------:R-:W-:Y:S01]  /*40c0*/  @!P0 SHF.L.U32 R40, R44, 0x10, RZ ;  /* 0x000000102c288819 */ /* 0x000fe200000006ff */
[----:B------:R-:W-:Y:S01]  /*40d0*/  @!P0 FFMA.FTZ R78, R9, R3, -R6 ;  /* 0x00000003094e8223 */ /* 0x000fe20000010806 */
[----:B------:R-:W-:Y:S01]  /*40e0*/  @!P0 LOP3.LUT R6, R7, 0xffff0000, RZ, 0xc0, !PT ;  /* 0xffff000007068812 */ /* 0x000fe200078ec0ff */
[----:B------:R-:W-:Y:S01]  /*40f0*/  @!P0 IMAD.U32 R3, R13, 0x10000, RZ ;  /* 0x000100000d038824 */ /* 0x000fe200078e00ff */
[C---:B------:R-:W-:Y:S01]  /*4100*/  @!P0 SHF.L.U32 R44, R46.reuse, 0x10, RZ ;  /* 0x000000102e2c8819 */ /* 0x040fe200000006ff */
[----:B------:R-:W-:Y:S01]  /*4110*/  @!P0 FFMA.FTZ R0, R5, R9, R0 ;  /* 0x0000000905008223 */ /* 0x000fe20000010000 */
[----:B------:R-:W-:Y:S01]  /*4120*/  @!P0 LOP3.LUT R46, R46, 0xffff0000, RZ, 0xc0, !PT ;  /* 0xffff00002e2e8812 */ /* 0x000fe200078ec0ff */
[C---:B------:R-:W-:Y:S02]  /*4130*/  @!P0 FMUL.FTZ R9, R4.reuse, R42 ;  /* 0x0000002a04098220 */ /* 0x040fe40000410000 */
[----:B------:R-:W-:Y:S02]  /*4140*/  @!P0 IMAD.U32 R5, R7, 0x10000, RZ ;  /* 0x0001000007058824 */ /* 0x000fe400078e00ff */
[----:B------:R-:W-:Y:S02]  /*4150*/  @!P0 FMUL.FTZ R7, R3, R40 ;  /* 0x0000002803078220 */ /* 0x000fe40000410000 */
[-C--:B------:R-:W-:Y:S02]  /*4160*/  @!P0 FMUL.FTZ R4, R4, R6.reuse ;  /* 0x0000000604048220 */ /* 0x080fe40000410000 */
[----:B------:R-:W-:Y:S01]  /*4170*/  @!P0 FFMA.FTZ R75, R43, R6, -R9 ;  /* 0x000000062b4b8223 */ /* 0x000fe20000010809 */
[C---:B------:R-:W-:Y:S01]  /*4180*/  @!P0 LOP3.LUT R6, R14.reuse, 0xffff0000, RZ, 0xc0, !PT ;  /* 0xffff00000e068812 */ /* 0x040fe200078ec0ff */
[-C--:B------:R-:W-:Y:S02]  /*4190*/  @!P0 FMUL.FTZ R3, R3, R5.reuse ;  /* 0x0000000503038220 */ /* 0x080fe40000410000 */
[----:B------:R-:W-:Y:S02]  /*41a0*/  @!P0 FFMA.FTZ R76, R41, R5, -R7 ;  /* 0x00000005294c8223 */ /* 0x000fe40000010807 */
[----:B------:R-:W-:Y:S02]  /*41b0*/  @!P0 IMAD.U32 R5, R14, 0x10000, RZ ;  /* 0x000100000e058824 */ /* 0x000fe400078e00ff */
[C---:B------:R-:W-:Y:S01]  /*41c0*/  @!P0 IMAD.U32 R7, R8.reuse, 0x10000, RZ ;  /* 0x0001000008078824 */ /* 0x040fe200078e00ff */
[----:B------:R-:W-:Y:S01]  /*41d0*/  @!P0 LOP3.LUT R8, R8, 0xffff0000, RZ, 0xc0, !PT ;  /* 0xffff000008088812 */ /* 0x000fe200078ec0ff */
[----:B------:R-:W-:Y:S02]  /*41e0*/  @!P0 FMUL.FTZ R48, R6, R46 ;  /* 0x0000002e06308220 */ /* 0x000fe40000410000 */
[----:B------:R-:W-:Y:S02]  /*41f0*/  @!P0 FMUL.FTZ R9, R5, R44 ;  /* 0x0000002c05098220 */ /* 0x000fe40000410000 */
[----:B------:R-:W-:Y:S01]  /*4200*/  @!P0 FFMA.FTZ R2, R38, R39, R2 ;  /* 0x0000002726028223 */ /* 0x000fe20000010002 */
[----:B------:R-:W-:Y:S01]  /*4210*/  @!P0 F2FP.BF16.PACK_AB R38, R77, R78 ;  /* 0x0000004e4d26823e */ /* 0x000fe200000010ff */
[----:B------:R-:W-:Y:S01]  /*4220*/  @!P0 FFMA.FTZ R73, R47, R8, -R48 ;  /* 0x000000082f498223 */ /* 0x000fe20000010830 */
[C---:B------:R-:W-:Y:S01]  /*4230*/  @!P0 SHF.L.U32 R48, R50.reuse, 0x10, RZ ;  /* 0x0000001032308819 */ /* 0x040fe200000006ff */
[-C--:B------:R-:W-:Y:S01]  /*4240*/  @!P0 FMUL.FTZ R5, R5, R7.reuse ;  /* 0x0000000705058220 */ /* 0x080fe20000410000 */
[----:B------:R-:W-:Y:S01]  /*4250*/  @!P0 LOP3.LUT R50, R50, 0xffff0000, RZ, 0xc0, !PT ;  /* 0xffff000032328812 */ /* 0x000fe200078ec0ff */
[----:B------:R-:W-:Y:S01]  /*4260*/  @!P0 FFMA.FTZ R74, R45, R7, -R9 ;  /* 0x000000072d4a8223 */ /* 0x000fe20000010809 */
[----:B------:R-:W-:Y:S01]  /*4270*/  @!P0 F2FP.BF16.PACK_AB R39, R75, R76 ;  /* 0x0000004c4b27823e */ /* 0x000fe200000010ff */
[----:B------:R-:W-:Y:S01]  /*4280*/  @!P0 FMUL.FTZ R6, R6, R8 ;  /* 0x0000000806068220 */ /* 0x000fe20000410000 */
[C---:B------:R-:W-:Y:S01]  /*4290*/  @!P0 LOP3.LUT R8, R15.reuse, 0xffff0000, RZ, 0xc0, !PT ;  /* 0xffff00000f088812 */ /* 0x040fe200078ec0ff */
[----:B------:R-:W-:Y:S01]  /*42a0*/  @!P0 IMAD.U32 R7, R15, 0x10000, RZ ;  /* 0x000100000f078824 */ /* 0x000fe200078e00ff */
[----:B------:R-:W-:Y:S01]  /*42b0*/  @!P0 MOV R53, R39 ;  /* 0x0000002700358202 */ /* 0x000fe20000000f00 */
[C---:B------:R-:W-:Y:S01]  /*42c0*/  @!P0 IMAD.U32 R9, R10.reuse, 0x10000, RZ ;  /* 0x000100000a098824 */ /* 0x040fe200078e00ff */
[----:B------:R-:W-:Y:S01]  /*42d0*/  @!P0 LOP3.LUT R10, R10, 0xffff0000, RZ, 0xc0, !PT ;  /* 0xffff00000a0a8812 */ /* 0x000fe200078ec0ff */
[----:B------:R-:W-:Y:S01]  /*42e0*/  @!P0 FFMA.FTZ R3, R40, R41, R3 ;  /* 0x0000002928038223 */ /* 0x000fe20000010003 */
[----:B------:R-:W-:Y:S01]  /*42f0*/  @!P0 F2FP.BF16.PACK_AB R0, R2, R0 ;  /* 0x000000000200823e */ /* 0x000fe200000010ff */
[----:B------:R-:W-:Y:S02]  /*4300*/  @!P0 FFMA.FTZ R4, R42, R43, R4 ;  /* 0x0000002b2a048223 */ /* 0x000fe40000010004 */
[C---:B------:R-:W-:Y:S01]  /*4310*/  @!P0 FMUL.FTZ R70, R7.reuse, R48 ;  /* 0x0000003007468220 */ /* 0x040fe20000410000 */
[----:B------:R-:W-:Y:S01]  /*4320*/  @!P0 MOV R12, R0 ;  /* 0x00000000000c8202 */ /* 0x000fe20000000f00 */
[----:B------:R-:W-:Y:S01]  /*4330*/  @!P0 FMUL.FTZ R7, R7, R9 ;  /* 0x0000000907078220 */ /* 0x000fe20000410000 */
[----:B------:R-:W-:Y:S01]  /*4340*/  @!P0 F2FP.BF16.PACK_AB R3, R4, R3 ;  /* 0x000000030403823e */ /* 0x000fe200000010ff */
[----:B------:R-:W-:Y:S02]  /*4350*/  @!P0 FFMA.FTZ R5, R44, R45, R5 ;  /* 0x0000002d2c058223 */ /* 0x000fe40000010005 */
[C---:B------:R-:W-:Y:S02]  /*4360*/  @!P0 FMUL.FTZ R72, R8.reuse, R50 ;  /* 0x0000003208488220 */ /* 0x040fe40000410000 */
[-C--:B------:R-:W-:Y:S02]  /*4370*/  @!P0 FMUL.FTZ R8, R8, R10.reuse ;  /* 0x0000000a08088220 */ /* 0x080fe40000410000 */
[----:B------:R-:W-:Y:S02]  /*4380*/  @!P0 FFMA.FTZ R6, R46, R47, R6 ;  /* 0x0000002f2e068223 */ /* 0x000fe40000010006 */
[----:B------:R-:W-:Y:S02]  /*4390*/  @!P0 FFMA.FTZ R7, R48, R49, R7 ;  /* 0x0000003130078223 */ /* 0x000fe40000010007 */
[----:B------:R-:W-:Y:S01]  /*43a0*/  @!P0 FFMA.FTZ R70, R49, R9, -R70 ;  /* 0x0000000931468223 */ /* 0x000fe20000010846 */
[----:B------:R-:W-:Y:S01]  /*43b0*/  @!P0 F2FP.BF16.PACK_AB R5, R6, R5 ;  /* 0x000000050605823e */ /* 0x000fe200000010ff */
[----:B------:R-:W-:Y:S01]  /*43c0*/  @!P0 FFMA.FTZ R72, R51, R10, -R72 ;  /* 0x0000000a33488223 */ /* 0x000fe20000010848 */
[----:B------:R-:W-:Y:S01]  /*43d0*/  @!P0 F2FP.BF16.PACK_AB R10, R73, R74 ;  /* 0x0000004a490a823e */ /* 0x000fe200000010ff */
[----:B------:R-:W-:Y:S02]  /*43e0*/  @!P0 FFMA.FTZ R8, R50, R51, R8 ;  /* 0x0000003332088223 */ /* 0x000fe40000010008 */
[----:B------:R-:W-:Y:S01]  /*43f0*/  @!P0 IMAD.MOV.U32 R52, RZ, RZ, R38 ;  /* 0x000000ffff348224 */ /* 0x000fe200078e0026 */
[----:B------:R-:W-:Y:S01]  /*4400*/  @!P0 F2FP.BF16.PACK_AB R9, R72, R70 ;  /* 0x000000464809823e */ /* 0x000fe200000010ff */
[----:B------:R-:W-:Y:S01]  /*4410*/  @!P0 IMAD.MOV.U32 R54, RZ, RZ, R10 ;  /* 0x000000ffff368224 */ /* 0x000fe200078e000a */
[----:B------:R-:W-:Y:S01]  /*4420*/  @!P0 F2FP.BF16.PACK_AB R7, R8, R7 ;  /* 0x000000070807823e */ /* 0x000fe200000010ff */
[----:B------:R-:W-:Y:S02]  /*4430*/  @!P0 IMAD.MOV.U32 R13, RZ, RZ, R3 ;  /* 0x000000ffff0d8224 */ /* 0x000fe400078e0003 */
[----:B------:R-:W-:Y:S01]  /*4440*/  @!P0 IMAD.MOV.U32 R55, RZ, RZ, R9 ;  /* 0x000000ffff378224 */ /* 0x000fe200078e0009 */
[----:B------:R-:W-:Y:S01]  /*4450*/  @!P0 MOV R15, R7 ;  /* 0x00000007000f8202 */ /* 0x000fe20000000f00 */
[----:B------:R-:W-:Y:S01]  /*4460*/  @!P0 IMAD.MOV.U32 R14, RZ, RZ, R5 ;  /* 0x000000ffff0e8224 */ /* 0x000fe200078e0005 */
[----:B----4-:R-:W-:Y:S05]  /*4470*/  IADD3 R2, P0, R68, R137, RZ ;  /* 0x0000008944027210 */ /* 0x010fea0007f1e0ff */
[----:B---3--:R-:W-:Y:S01]  /*4480*/  IMAD.X R3, R69, 0x1, R138, P0 ;  /* 0x0000000145037824 */ /* 0x008fe200000e068a */
[C---:B------:R-:W-:Y:S04]  /*4490*/  ISETP.GE.AND P0, PT, R71.reuse, c[0x0][0x1d4], PT ;  /* 0x0000750047007a0c */ /* 0x040fe80003f06270 */
[----:B------:R1:W-:Y:S09]  /*44a0*/  ST.E.128 [R2.64], R52 ;  /* 0x0000003402007985 */ /* 0x0003f2000c101d06 */
[----:B------:R-:W-:Y:S05]  /*44b0*/  @!P0 IMAD.WIDE R4, R71, 0x2, R68 ;  /* 0x0000000247048825 */ /* 0x000fea00078e0244 */
[----:B------:R1:W-:Y:S02]  /*44c0*/  @!P0 ST.E.128 [R4.64], R12 ;  /* 0x0000000c04008985 */ /* 0x0003e4000c101d06 */
.L_x_85:
[----:B------:R-:W-:Y:S05]  /*44d0*/  BSYNC B0 ;  /* 0x0000000000007941 */ /* 0x000fea0003800000 */
.L_x_84:
[----:B------:R-:W-:Y:S01]  /*44e0*/  ISETP.GE.AND P0, PT, R27, c[0x0][0x1d4], PT ;  /* 0x000075001b007a0c */ /* 0x000fe20003f06270 */
[----:B------:R-:W-:Y:S01]  /*44f0*/  @!UPT UIADD3 URZ, URZ, URZ, URZ ;  /* 0x0000003f3f3ff290 */ /* 0x000fe2000fffe03f */
[----:B------:R-:W-:Y:S11]  /*4500*/  BSSY B0, `(.L_x_86) ;  /* 0x0000079000007945 */ /* 0x000ff60003800000 */
[----:B------:R-:W-:-:S05]  /*4510*/  @P0 BRA `(.L_x_87) ;  /* 0x0000077000000947 */ /* 0x000fca0003800000 */
[----:B------:R-:W-:Y:S01]  /*4520*/  ISETP.NE.AND P1, PT, R150, RZ, PT ;  /* 0x000000ff9600720c */ /* 0x000fe20003f25270 */
[----:B------:R-:W5:Y:S01]  /*4530*/  LDS.128 R48, [R129+0x3100] ;  /* 0x0031000081307984 */ /* 0x000f620000000c00 */
[----:B------:R-:W-:Y:S02]  /*4540*/  ISETP.GE.AND P0, PT, R27, c[0x0][0x27c], PT ;  /* 0x00009f001b007a0c */ /* 0x000fe40003f06270 */
[----:B------:R-:W-:Y:S04]  /*4550*/  SEL R0, R154, R153, !P1 ;  /* 0x000000999a007207 */ /* 0x000fe80004800000 */
[----:B-1----:R-:W-:Y:S04]  /*4560*/  SHF.R.S32.HI R2, RZ, 0x1f, R0 ;  /* 0x0000001fff027819 */ /* 0x002fe80000011400 */
        /* <DEDUP_REMOVED lines=8> */
[----:B------:R-:W-:Y:S02]  /*45f0*/  @!P0 PRMT R6, R11, 0x5432, R3 ;  /* 0x000054320b068816 */ /* 0x000fe40000000003 */
[----:B------:R-:W-:Y:S01]  /*4600*/  @!P0 PRMT R16, R64, 0x5432, R7 ;  /* 0x0000543240108816 */ /* 0x000fe20000000007 */
[----:B------:R-:W-:Y:S01]  /*4610*/  IMAD.SHL.U32 R0, R0, 0x200, RZ ;  /* 0x0000020000007824 */ /* 0x000fe200078e00ff */
[----:B------:R-:W-:Y:S02]  /*4620*/  LOP3.LUT R2, R98, 0x18, R53, 0xf8, !PT ;  /* 0x0000001862027812 */ /* 0x000fe400078ef835 */
[--C-:B------:R-:W-:Y:S02]  /*4630*/  @!P0 SHF.R.U32.HI R8, RZ, 0x10, R59.reuse ;  /* 0x00000010ff088819 */ /* 0x100fe4000001163b */
[----:B------:R-:W-:Y:S02]  /*4640*/  LOP3.LUT R2, R2, R99, RZ, 0x3c, !PT ;  /* 0x0000006302027212 */ /* 0x000fe400078e3cff */
[----:B------:R-:W-:Y:S02]  /*4650*/  LOP3.LUT R0, R0, 0x7ffff800, RZ, 0xc0, !PT ;  /* 0x7ffff80000007812 */ /* 0x000fe400078ec0ff */
[----:B------:R-:W-:Y:S01]  /*4660*/  @!P0 SHF.R.U64 R9, R58, 0x10, R59 ;  /* 0x000000103a098819 */ /* 0x000fe2000000123b */
[----:B-----5:R-:W-:Y:S01]  /*4670*/  @!P0 IMAD.U32 R43, R51, 0x10000, RZ ;  /* 0x00010000332b8824 */ /* 0x020fe200078e00ff */
[----:B------:R-:W-:Y:S02]  /*4680*/  IADD3 R0, R2, R0, R100 ;  /* 0x0000000002007210 */ /* 0x000fe40007ffe064 */
[----:B------:R-:W-:Y:S02]  /*4690*/  @!P0 SHF.R.U32.HI R2, RZ, 0x10, R17 ;  /* 0x00000010ff028819 */ /* 0x000fe40000011611 */
[----:B------:R-:W-:Y:S01]  /*46a0*/  @!P0 PRMT R17, R64, 0x5410, R4 ;  /* 0x0000541040118816 */ /* 0x000fe20000000004 */
[----:B------:R-:W-:Y:S01]  /*46b0*/  IMAD.SHL.U32 R0, R0, 0x2, RZ ;  /* 0x0000000200007824 */ /* 0x000fe200078e00ff */
[----:B------:R-:W-:Y:S02]  /*46c0*/  @!P0 SHF.R.U32.HI R5, RZ, 0x10, R19 ;  /* 0x00000010ff058819 */ /* 0x000fe40000011613 */
[----:B------:R-:W-:Y:S01]  /*46d0*/  @!P0 PRMT R4, R11, 0x5410, R2 ;  /* 0x000054100b048816 */ /* 0x000fe20000000002 */
[----:B------:R-:W-:Y:S01]  /*46e0*/  @!P0 IMAD.U32 R7, R17, 0x10000, RZ ;  /* 0x0001000011078824 */ /* 0x000fe200078e00ff */
[----:B--2---:R1:W2:Y:S01]  /*46f0*/  LDS.128 R12, [R0+0x3100] ;  /* 0x00310000000c7984 */ /* 0x0042a20000000c00 */
[----:B------:R-:W-:Y:S01]  /*4700*/  @!P0 IMAD.U32 R2, R6, 0x10000, RZ ;  /* 0x0001000006028824 */ /* 0x000fe200078e00ff */
[C---:B------:R-:W-:Y:S02]  /*4710*/  @!P0 PRMT R11, R65.reuse, 0x5410, R8 ;  /* 0x00005410410b8816 */ /* 0x040fe40000000008 */
[----:B------:R-:W-:Y:S01]  /*4720*/  @!P0 PRMT R8, R28, 0x5410, R5 ;  /* 0x000054101c088816 */ /* 0x000fe20000000005 */
[----:B------:R-:W-:Y:S01]  /*4730*/  @!P0 IMAD.U32 R5, R4, 0x10000, RZ ;  /* 0x0001000004058824 */ /* 0x000fe200078e00ff */
[----:B------:R-:W-:Y:S01]  /*4740*/  @!P0 PRMT R41, R65, 0x5432, R9 ;  /* 0x0000543241298816 */ /* 0x000fe20000000009 */
[----:B------:R-:W-:Y:S01]  /*4750*/  @!P0 IMAD.U32 R9, R48, 0x10000, RZ ;  /* 0x0001000030098824 */ /* 0x000fe200078e00ff */
[----:B------:R-:W-:Y:S01]  /*4760*/  @!P0 LOP3.LUT R6, R6, 0xffff0000, RZ, 0xc0, !PT ;  /* 0xffff000006068812 */ /* 0x000fe200078ec0ff */
[C---:B------:R-:W-:Y:S01]  /*4770*/  @!P0 IMAD.U32 R42, R11.reuse, 0x10000, RZ ;  /* 0x000100000b2a8824 */ /* 0x040fe200078e00ff */
[----:B------:R-:W-:Y:S02]  /*4780*/  @!P0 LOP3.LUT R44, R11, 0xffff0000, RZ, 0xc0, !PT ;  /* 0xffff00000b2c8812 */ /* 0x000fe400078ec0ff */
[----:B------:R-:W-:Y:S02]  /*4790*/  @!P0 LOP3.LUT R45, R51, 0xffff0000, RZ, 0xc0, !PT ;  /* 0xffff0000332d8812 */ /* 0x000fe400078ec0ff */
[----:B------:R-:W-:Y:S02]  /*47a0*/  @!P0 SHF.L.U32 R40, R50, 0x10, RZ ;  /* 0x0000001032288819 */ /* 0x000fe400000006ff */
[----:B-1----:R-:W-:Y:S01]  /*47b0*/  @!P0 SHF.R.U64 R0, R18, 0x10, R19 ;  /* 0x0000001012008819 */ /* 0x002fe20000001213 */
[----:B------:R-:W-:Y:S01]  /*47c0*/  @!P0 IMAD.U32 R18, R16, 0x10000, RZ ;  /* 0x0001000010128824 */ /* 0x000fe200078e00ff */
[----:B------:R-:W-:Y:S02]  /*47d0*/  @!P0 SHF.L.U32 R19, R49, 0x10, RZ ;  /* 0x0000001031138819 */ /* 0x000fe400000006ff */
[----:B------:R-:W-:Y:S01]  /*47e0*/  @!P0 PRMT R10, R28, 0x5432, R0 ;  /* 0x000054321c0a8816 */ /* 0x000fe20000000000 */
[----:B--2---:R-:W-:Y:S01]  /*47f0*/  @!P0 IMAD.U32 R3, R13, 0x10000, RZ ;  /* 0x000100000d038824 */ /* 0x004fe200078e00ff */
[----:B------:R-:W-:Y:S03]  /*4800*/  @!P0 SHF.L.U32 R0, R12, 0x10, RZ ;  /* 0x000000100c008819 */ /* 0x000fe600000006ff */
[----:B------:R-:W-:Y:S02]  /*4810*/  @!P0 FMUL.FTZ R38, R3, R18 ;  /* 0x0000001203268220 */ /* 0x000fe40000410000 */
[C---:B------:R-:W-:Y:S02]  /*4820*/  @!P0 FMUL.FTZ R28, R0.reuse, R7 ;  /* 0x00000007001c8220 */ /* 0x040fe40000410000 */
[-C--:B------:R-:W-:Y:S02]  /*4830*/  @!P0 FMUL.FTZ R0, R0, R2.reuse ;  /* 0x0000000200008220 */ /* 0x080fe40000410000 */
[----:B------:R-:W-:Y:S01]  /*4840*/  @!P0 FFMA.FTZ R58, R9, R2, -R28 ;  /* 0x00000002093a8223 */ /* 0x000fe2000001081c */
[----:B------:R-:W-:Y:S01]  /*4850*/  @!P0 LOP3.LUT R28, R16, 0xffff0000, RZ, 0xc0, !PT ;  /* 0xffff0000101c8812 */ /* 0x000fe200078ec0ff */
[----:B------:R-:W-:Y:S01]  /*4860*/  @!P0 FFMA.FTZ R0, R7, R9, R0 ;  /* 0x0000000907008223 */ /* 0x000fe20000010000 */
[----:B------:R-:W-:Y:S01]  /*4870*/  @!P0 LOP3.LUT R2, R13, 0xffff0000, RZ, 0xc0, !PT ;  /* 0xffff00000d028812 */ /* 0x000fe200078ec0ff */
[-C--:B------:R-:W-:Y:S01]  /*4880*/  @!P0 FMUL.FTZ R3, R3, R5.reuse ;  /* 0x0000000503038220 */ /* 0x080fe20000410000 */
[----:B------:R-:W-:Y:S01]  /*4890*/  @!P0 LOP3.LUT R16, R17, 0xffff0000, RZ, 0xc0, !PT ;  /* 0xffff000011108812 */ /* 0x000fe200078ec0ff */
[----:B------:R-:W-:Y:S01]  /*48a0*/  @!P0 FFMA.FTZ R57, R19, R5, -R38 ;  /* 0x0000000513398223 */ /* 0x000fe20000010826 */
[----:B------:R-:W-:Y:S01]  /*48b0*/  @!P0 LOP3.LUT R5, R12, 0xffff0000, RZ, 0xc0, !PT ;  /* 0xffff00000c058812 */ /* 0x000fe200078ec0ff */
[----:B------:R-:W-:Y:S01]  /*48c0*/  @!P0 FMUL.FTZ R9, R2, R28 ;  /* 0x0000001c02098220 */ /* 0x000fe20000410000 */
[----:B------:R-:W-:Y:S02]  /*48d0*/  @!P0 LOP3.LUT R7, R4, 0xffff0000, RZ, 0xc0, !PT ;  /* 0xffff000004078812 */ /* 0x000fe400078ec0ff */
[----:B------:R-:W-:Y:S01]  /*48e0*/  @!P0 LOP3.LUT R38, R49, 0xffff0000, RZ, 0xc0, !PT ;  /* 0xffff000031268812 */ /* 0x000fe200078ec0ff */
[C---:B------:R-:W-:Y:S01]  /*48f0*/  @!P0 FMUL.FTZ R39, R5.reuse, R16 ;  /* 0x0000001005278220 */ /* 0x040fe20000410000 */
[----:B------:R-:W-:Y:S01]  /*4900*/  @!P0 LOP3.LUT R17, R48, 0xffff0000, RZ, 0xc0, !PT ;  /* 0xffff000030118812 */ /* 0x000fe200078ec0ff */
[-C--:B------:R-:W-:Y:S02]  /*4910*/  @!P0 FMUL.FTZ R4, R2, R7.reuse ;  /* 0x0000000702048220 */ /* 0x080fe40000410000 */
[-C--:B------:R-:W-:Y:S01]  /*4920*/  @!P0 FMUL.FTZ R2, R5, R6.reuse ;  /* 0x0000000605028220 */ /* 0x080fe20000410000 */
[C---:B------:R-:W-:Y:S01]  /*4930*/  @!P0 LOP3.LUT R5, R15.reuse, 0xffff0000, RZ, 0xc0, !PT ;  /* 0xffff00000f058812 */ /* 0x040fe200078ec0ff */
[----:B------:R-:W-:Y:S02]  /*4940*/  @!P0 FFMA.FTZ R56, R38, R7, -R9 ;  /* 0x0000000726388223 */ /* 0x000fe40000010809 */
[----:B------:R-:W-:Y:S02]  /*4950*/  @!P0 IMAD.U32 R7, R15, 0x10000, RZ ;  /* 0x000100000f078824 */ /* 0x000fe400078e00ff */
[----:B------:R-:W-:Y:S01]  /*4960*/  @!P0 FFMA.FTZ R55, R17, R6, -R39 ;  /* 0x0000000611378223 */ /* 0x000fe20000010827 */
[C---:B------:R-:W-:Y:S01]  /*4970*/  @!P0 LOP3.LUT R6, R8.reuse, 0xffff0000, RZ, 0xc0, !PT ;  /* 0xffff000008068812 */ /* 0x040fe200078ec0ff */
[----:B------:R-:W-:Y:S02]  /*4980*/  @!P0 IMAD.U32 R9, R8, 0x10000, RZ ;  /* 0x0001000008098824 */ /* 0x000fe400078e00ff */
[----:B------:R-:W-:Y:S02]  /*4990*/  @!P0 FMUL.FTZ R8, R7, R42 ;  /* 0x0000002a07088220 */ /* 0x000fe40000410000 */
[----:B------:R-:W-:Y:S02]  /*49a0*/  @!P0 FMUL.FTZ R11, R5, R44 ;  /* 0x0000002c050b8220 */ /* 0x000fe40000410000 */
[-C--:B------:R-:W-:Y:S02]  /*49b0*/  @!P0 FFMA.FTZ R54, R43, R9.reuse, -R8 ;  /* 0x000000092b368223 */ /* 0x080fe40000010808 */
[-C--:B------:R-:W-:Y:S02]  /*49c0*/  @!P0 FMUL.FTZ R8, R5, R6.reuse ;  /* 0x0000000605088220 */ /* 0x080fe40000410000 */
[----:B------:R-:W-:Y:S01]  /*49d0*/  @!P0 FFMA.FTZ R52, R45, R6, -R11 ;  /* 0x000000062d348223 */ /* 0x000fe2000001080b */
[C---:B------:R-:W-:Y:S01]  /*49e0*/  @!P0 LOP3.LUT R6, R14.reuse, 0xffff0000, RZ, 0xc0, !PT ;  /* 0xffff00000e068812 */ /* 0x040fe200078ec0ff */
[C---:B------:R-:W-:Y:S01]  /*49f0*/  @!P0 IMAD.U32 R39, R41.reuse, 0x10000, RZ ;  /* 0x0001000029278824 */ /* 0x040fe200078e00ff */
[----:B------:R-:W-:Y:S01]  /*4a00*/  @!P0 LOP3.LUT R41, R41, 0xffff0000, RZ, 0xc0, !PT ;  /* 0xffff000029298812 */ /* 0x000fe200078ec0ff */
[----:B------:R-:W-:Y:S02]  /*4a10*/  @!P0 IMAD.U32 R5, R14, 0x10000, RZ ;  /* 0x000100000e058824 */ /* 0x000fe400078e00ff */
[C---:B------:R-:W-:Y:S02]  /*4a20*/  @!P0 IMAD.U32 R11, R10.reuse, 0x10000, RZ ;  /* 0x000100000a0b8824 */ /* 0x040fe400078e00ff */
[----:B------:R-:W-:Y:S01]  /*4a30*/  @!P0 FMUL.FTZ R7, R7, R9 ;  /* 0x0000000907078220 */ /* 0x000fe20000410000 */
[----:B------:R-:W-:Y:S01]  /*4a40*/  @!P0 LOP3.LUT R9, R10, 0xffff0000, RZ, 0xc0, !PT ;  /* 0xffff00000a098812 */ /* 0x000fe200078ec0ff */
[----:B------:R-:W-:Y:S01]  /*4a50*/  @!P0 FFMA.FTZ R2, R16, R17, R2 ;  /* 0x0000001110028223 */ /* 0x000fe20000010002 */
[----:B------:R-:W-:Y:S01]  /*4a60*/  @!P0 LOP3.LUT R10, R50, 0xffff0000, RZ, 0xc0, !PT ;  /* 0xffff0000320a8812 */ /* 0x000fe200078ec0ff */
[----:B------:R-:W-:Y:S01]  /*4a70*/  @!P0 FMUL.FTZ R46, R5, R39 ;  /* 0x00000027052e8220 */ /* 0x000fe20000410000 */
[----:B------:R-:W-:Y:S01]  /*4a80*/  @!P0 F2FP.BF16.PACK_AB R16, R55, R58 ;  /* 0x0000003a3710823e */ /* 0x000fe200000010ff */
[----:B------:R-:W-:Y:S01]  /*4a90*/  @!P0 FMUL.FTZ R5, R5, R11 ;  /* 0x0000000b05058220 */ /* 0x000fe20000410000 */
[----:B------:R-:W-:Y:S01]  /*4aa0*/  @!P0 F2FP.BF16.PACK_AB R0, R2, R0 ;  /* 0x000000000200823e */ /* 0x000fe200000010ff */
[----:B------:R-:W-:Y:S01]  /*4ab0*/  @!P0 FFMA.FTZ R3, R18, R19, R3 ;  /* 0x0000001312038223 */ /* 0x000fe20000010003 */
[----:B------:R-:W-:Y:S01]  /*4ac0*/  @!P0 F2FP.BF16.PACK_AB R17, R56, R57 ;  /* 0x000000393811823e */ /* 0x000fe200000010ff */
[C---:B------:R-:W-:Y:S02]  /*4ad0*/  @!P0 FMUL.FTZ R47, R6.reuse, R41 ;  /* 0x00000029062f8220 */ /* 0x040fe40000410000 */
[----:B------:R-:W-:Y:S01]  /*4ae0*/  @!P0 FMUL.FTZ R6, R6, R9 ;  /* 0x0000000906068220 */ /* 0x000fe20000410000 */
[----:B------:R-:W-:Y:S01]  /*4af0*/  @!P0 MOV R49, R17 ;  /* 0x0000001100318202 */ /* 0x000fe20000000f00 */
[----:B------:R-:W-:Y:S02]  /*4b00*/  @!P0 FFMA.FTZ R4, R28, R38, R4 ;  /* 0x000000261c048223 */ /* 0x000fe40000010004 */
[----:B------:R-:W-:Y:S02]  /*4b10*/  @!P0 FFMA.FTZ R5, R39, R40, R5 ;  /* 0x0000002827058223 */ /* 0x000fe40000010005 */
[----:B------:R-:W-:Y:S01]  /*4b20*/  @!P0 FFMA.FTZ R6, R41, R10, R6 ;  /* 0x0000000a29068223 */ /* 0x000fe20000010006 */
[----:B------:R-:W-:Y:S01]  /*4b30*/  @!P0 F2FP.BF16.PACK_AB R3, R4, R3 ;  /* 0x000000030403823e */ /* 0x000fe200000010ff */
        /* <DEDUP_REMOVED lines=10> */
[----:B------:R-:W-:Y:S01]  /*4be0*/  @!P0 IMAD.MOV.U32 R12, RZ, RZ, R0 ;  /* 0x000000ffff0c8224 */ /* 0x000fe200078e0000 */
[----:B------:R-:W-:Y:S01]  /*4bf0*/  @!P0 MOV R14, R5 ;  /* 0x00000005000e8202 */ /* 0x000fe20000000f00 */
[----:B------:R-:W-:Y:S02]  /*4c00*/  @!P0 IMAD.MOV.U32 R50, RZ, RZ, R9 ;  /* 0x000000ffff328224 */ /* 0x000fe400078e0009 */
[----:B------:R-:W-:Y:S02]  /*4c10*/  @!P0 IMAD.MOV.U32 R13, RZ, RZ, R3 ;  /* 0x000000ffff0d8224 */ /* 0x000fe400078e0003 */
[----:B------:R-:W-:Y:S01]  /*4c20*/  @!P0 IMAD.MOV.U32 R15, RZ, RZ, R7 ;  /* 0x000000ffff0f8224 */ /* 0x000fe200078e0007 */
[----:B----4-:R-:W-:Y:S05]  /*4c30*/  IADD3 R2, P0, R68, R132, RZ ;  /* 0x0000008444027210 */ /* 0x010fea0007f1e0ff */
[----:B---3--:R-:W-:Y:S01]  /*4c40*/  IMAD.X R3, R69, 0x1, R133, P0 ;  /* 0x0000000145037824 */ /* 0x008fe200000e0685 */
[C---:B------:R-:W-:Y:S04]  /*4c50*/  ISETP.GE.AND P0, PT, R53.reuse, c[0x0][0x1d4], PT ;  /* 0x0000750035007a0c */ /* 0x040fe80003f06270 */
[----:B------:R1:W-:Y:S09]  /*4c60*/  ST.E.128 [R2.64], R48 ;  /* 0x0000003002007985 */ /* 0x0003f2000c101d06 */
[----:B------:R-:W-:Y:S05]  /*4c70*/  @!P0 IMAD.WIDE R4, R53, 0x2, R68 ;  /* 0x0000000235048825 */ /* 0x000fea00078e0244 */
[----:B------:R1:W-:Y:S02]  /*4c80*/  @!P0 ST.E.128 [R4.64], R12 ;  /* 0x0000000c04008985 */ /* 0x0003e4000c101d06 */
.L_x_87:
[----:B------:R-:W-:Y:S05]  /*4c90*/  BSYNC B0 ;  /* 0x0000000000007941 */ /* 0x000fea0003800000 */
.L_x_86:
[----:B------:R-:W-:Y:S11]  /*4ca0*/  ISETP.GE.AND P0, PT, R26, c[0x0][0x1d4], PT ;  /* 0x000075001a007a0c */ /* 0x000ff60003f06270 */
[----:B------:R-:W-:Y:S02]  /*4cb0*/  @!UPT UIADD3 URZ, URZ, URZ, URZ ;  /* 0x0000003f3f3ff290 */ /* 0x000fe4000fffe03f */
[----:B------:R-:W-:-:S05]  /*4cc0*/  @P0 BRA `(.L_x_71) ;  /* 0x00000a1000000947 */ /* 0x000fca0003800000 */
[----:B------:R-:W-:Y:S01]  /*4cd0*/  ISETP.NE.AND P1, PT, R149, RZ, PT ;  /* 0x000000ff9500720c */ /* 0x000fe20003f25270 */
[----:B------:R-:W5:Y:S01]  /*4ce0*/  LDS.128 R40, [R128+0x3100] ;  /* 0x0031000080287984 */ /* 0x000f620000000c00 */
[----:B-1--4-:R-:W-:Y:S02]  /*4cf0*/  IADD3 R52, P0, R68, R130, RZ ;  /* 0x0000008244347210 */ /* 0x012fe40007f1e0ff */
[----:B------:R-:W-:Y:S03]  /*4d00*/  SEL R0, R154, R153, !P1 ;  /* 0x000000999a007207 */ /* 0x000fe60004800000 */
[----:B---3--:R-:W-:Y:S01]  /*4d10*/  IMAD.X R53, R69, 0x1, R131, P0 ;  /* 0x0000000145357824 */ /* 0x008fe200000e0683 */
[----:B------:R-:W-:Y:S02]  /*4d20*/  SHF.R.S32.HI R2, RZ, 0x1f, R0 ;  /* 0x0000001fff027819 */ /* 0x000fe40000011400 */
[----:B------:R-:W-:Y:S02]  /*4d30*/  ISETP.GE.AND P0, PT, R26, c[0x0][0x27c], PT ;  /* 0x00009f001a007a0c */ /* 0x000fe40003f06270 */
[----:B------:R-:W-:Y:S04]  /*4d40*/  LEA.HI R0, R2, R0, RZ, 0x4 ;  /* 0x0000000002007211 */ /* 0x000fe800078f20ff */
[----:B------:R-:W-:Y:S04]  /*4d50*/  LEA.HI.SX32 R0, R0, R135, 0x1c ;  /* 0x0000008700007211 */ /* 0x000fe800078fe2ff */
[----:B------:R-:W-:Y:S01]  /*4d60*/  SHF.R.S32.HI R2, RZ, 0x1f, R0 ;  /* 0x0000001fff027819 */ /* 0x000fe20000011400 */
[----:B------:R-:W-:Y:S02]  /*4d70*/  IMAD.SHL.U32 R46, R0, 0x8, RZ ;  /* 0x00000008002e7824 */ /* 0x000fe400078e00ff */
[----:B------:R-:W-:Y:S02]  /*4d80*/  @!P0 SHF.R.U64 R3, R22, 0x10, R23 ;  /* 0x0000001016038819 */ /* 0x000fe40000001217 */
[----:B------:R-:W-:Y:S02]  /*4d90*/  LEA.HI R0, R2, R0, RZ, 0x2 ;  /* 0x0000000002007211 */ /* 0x000fe400078f10ff */
[----:B------:R-:W-:Y:S02]  /*4da0*/  @!P0 SHF.R.U64 R9, R62, 0x10, R63 ;  /* 0x000000103e098819 */ /* 0x000fe4000000123f */
[----:B------:R-:W-:Y:S01]  /*4db0*/  @!P0 SHF.R.U32.HI R5, RZ, 0x10, R23 ;  /* 0x00000010ff058819 */ /* 0x000fe20000011617 */
[----:B------:R-:W-:Y:S01]  /*4dc0*/  IMAD.SHL.U32 R0, R0, 0x200, RZ ;  /* 0x0000020000007824 */ /* 0x000fe200078e00ff */
[----:B------:R-:W-:Y:S02]  /*4dd0*/  LOP3.LUT R2, R98, 0x18, R46, 0xf8, !PT ;  /* 0x0000001862027812 */ /* 0x000fe400078ef82e */
[----:B------:R-:W-:Y:S02]  /*4de0*/  @!P0 PRMT R10, R30, 0x5432, R3 ;  /* 0x000054321e0a8816 */ /* 0x000fe40000000003 */
[----:B------:R-:W-:Y:S02]  /*4df0*/  LOP3.LUT R2, R2, R99, RZ, 0x3c, !PT ;  /* 0x0000006302027212 */ /* 0x000fe400078e3cff */
[----:B------:R-:W-:Y:S02]  /*4e00*/  LOP3.LUT R0, R0, 0x7ffff800, RZ, 0xc0, !PT ;  /* 0x7ffff80000007812 */ /* 0x000fe400078ec0ff */
[----:B------:R-:W-:Y:S01]  /*4e10*/  @!P0 PRMT R28, R67, 0x5432, R9 ;  /* 0x00005432431c8816 */ /* 0x000fe20000000009 */
[----:B-----5:R-:W-:Y:S01]  /*4e20*/  @!P0 IMAD.U32 R9, R40, 0x10000, RZ ;  /* 0x0001000028098824 */ /* 0x020fe200078e00ff */
[----:B------:R-:W-:Y:S01]  /*4e30*/  IADD3 R0, R2, R0, R100 ;  /* 0x0000000002007210 */ /* 0x000fe20007ffe064 */
[----:B------:R-:W-:Y:S01]  /*4e40*/  @!P0 IMAD.U32 R19, R41, 0x10000, RZ ;  /* 0x0001000029138824 */ /* 0x000fe200078e00ff */
[----:B------:R-:W-:Y:S01]  /*4e50*/  @!P0 LOP3.LUT R39, R43, 0xffff0000, RZ, 0xc0, !PT ;  /* 0xffff00002b278812 */ /* 0x000fe200078ec0ff */
[----:B------:R-:W-:Y:S01]  /*4e60*/  @!P0 IMAD.U32 R22, R28, 0x10000, RZ ;  /* 0x000100001c168824 */ /* 0x000fe200078e00ff */
[----:B------:R-:W-:Y:S01]  /*4e70*/  @!P0 SHF.R.U32.HI R2, RZ, 0x10, R21 ;  /* 0x00000010ff028819 */ /* 0x000fe20000011615 */
[----:B------:R-:W-:Y:S01]  /*4e80*/  IMAD.SHL.U32 R0, R0, 0x2, RZ ;  /* 0x0000000200007824 */ /* 0x000fe200078e00ff */
[----:B------:R-:W-:Y:S01]  /*4e90*/  @!P0 SHF.R.U32.HI R8, RZ, 0x10, R63 ;  /* 0x00000010ff088819 */ /* 0x000fe2000001163f */
[----:B------:R-:W-:Y:S01]  /*4ea0*/  @!P0 IMAD.U32 R23, R42, 0x10000, RZ ;  /* 0x000100002a178824 */ /* 0x000fe200078e00ff */
[----:B------:R-:W-:Y:S02]  /*4eb0*/  @!P0 SHF.R.U64 R4, R60, 0x10, R61 ;  /* 0x000000103c048819 */ /* 0x000fe4000000123d */
[----:B--2---:R1:W2:Y:S01]  /*4ec0*/  LDS.128 R12, [R0+0x3100] ;  /* 0x00310000000c7984 */ /* 0x0042a20000000c00 */
[----:B------:R-:W-:Y:S02]  /*4ed0*/  @!P0 PRMT R38, R67, 0x5410, R8 ;  /* 0x0000541043268816 */ /* 0x000fe40000000008 */
[----:B------:R-:W-:Y:S01]  /*4ee0*/  @!P0 PRMT R8, R30, 0x5410, R5 ;  /* 0x000054101e088816 */ /* 0x000fe20000000005 */
[----:B------:R-:W-:Y:S01]  /*4ef0*/  @!P0 IMAD.U32 R30, R43, 0x10000, RZ ;  /* 0x000100002b1e8824 */ /* 0x000fe200078e00ff */
[----:B------:R-:W-:Y:S02]  /*4f00*/  @!P0 PRMT R16, R66, 0x5410, R4 ;  /* 0x0000541042108816 */ /* 0x000fe40000000004 */
[----:B------:R-:W-:Y:S02]  /*4f10*/  @!P0 SHF.R.U32.HI R7, RZ, 0x10, R61 ;  /* 0x00000010ff078819 */ /* 0x000fe4000001163d */
[----:B------:R-:W-:Y:S02]  /*4f20*/  @!P0 PRMT R4, R29, 0x5410, R2 ;  /* 0x000054101d048816 */ /* 0x000fe40000000002 */
[----:B------:R-:W-:Y:S03]  /*4f30*/  @!P0 LOP3.LUT R28, R28, 0xffff0000, RZ, 0xc0, !PT ;  /* 0xffff00001c1c8812 */ /* 0x000fe600078ec0ff */
[----:B------:R-:W-:Y:S01]  /*4f40*/  @!P0 IMAD.U32 R5, R4, 0x10000, RZ ;  /* 0x0001000004058824 */ /* 0x000fe200078e00ff */
[----:B-1----:R-:W-:Y:S02]  /*4f50*/  @!P0 SHF.R.U64 R0, R20, 0x10, R21 ;  /* 0x0000001014008819 */ /* 0x002fe40000001215 */
[----:B------:R-:W-:Y:S02]  /*4f60*/  @!P0 LOP3.LUT R21, R41, 0xffff0000, RZ, 0xc0, !PT ;  /* 0xffff000029158812 */ /* 0x000fe400078ec0ff */
[----:B------:R-:W-:Y:S02]  /*4f70*/  @!P0 PRMT R6, R29, 0x5432, R0 ;  /* 0x000054321d068816 */ /* 0x000fe40000000000 */
[----:B------:R-:W-:Y:S01]  /*4f80*/  @!P0 PRMT R20, R66, 0x5432, R7 ;  /* 0x0000543242148816 */ /* 0x000fe20000000007 */
[C---:B------:R-:W-:Y:S01]  /*4f90*/  @!P0 IMAD.U32 R7, R16.reuse, 0x10000, RZ ;  /* 0x0001000010078824 */ /* 0x040fe200078e00ff */
[----:B------:R-:W-:Y:S02]  /*4fa0*/  @!P0 LOP3.LUT R16, R16, 0xffff0000, RZ, 0xc0, !PT ;  /* 0xffff000010108812 */ /* 0x000fe400078ec0ff */
[----:B------:R-:W-:Y:S01]  /*4fb0*/  @!P0 SHF.L.U32 R2, R6, 0x10, RZ ;  /* 0x0000001006028819 */ /* 0x000fe200000006ff */
[----:B------:R-:W-:Y:S01]  /*4fc0*/  @!P0 IMAD.U32 R18, R20, 0x10000, RZ ;  /* 0x0001000014128824 */ /* 0x000fe200078e00ff */
[----:B------:R-:W-:Y:S02]  /*4fd0*/  @!P0 LOP3.LUT R6, R6, 0xffff0000, RZ, 0xc0, !PT ;  /* 0xffff000006068812 */ /* 0x000fe400078ec0ff */
[----:B------:R-:W-:Y:S02]  /*4fe0*/  @!P0 LOP3.LUT R20, R20, 0xffff0000, RZ, 0xc0, !PT ;  /* 0xffff000014148812 */ /* 0x000fe400078ec0ff */
[----:B------:R-:W-:Y:S01]  /*4ff0*/  @!P0 SHF.L.U32 R29, R38, 0x10, RZ ;  /* 0x00000010261d8819 */ /* 0x000fe200000006ff */
[----:B--2---:R-:W-:Y:S01]  /*5000*/  @!P0 IMAD.U32 R0, R12, 0x10000, RZ ;  /* 0x000100000c008824 */ /* 0x004fe200078e00ff */
[----:B------:R-:W-:Y:S01]  /*5010*/  @!P0 LOP3.LUT R38, R38, 0xffff0000, RZ, 0xc0, !PT ;  /* 0xffff000026268812 */ /* 0x000fe200078ec0ff */
[----:B------:R-:W-:Y:S02]  /*5020*/  @!P0 IMAD.U32 R3, R13, 0x10000, RZ ;  /* 0x000100000d038824 */ /* 0x000fe400078e00ff */
[C---:B------:R-:W-:Y:S02]  /*5030*/  @!P0 FMUL.FTZ R11, R0.reuse, R7 ;  /* 0x00000007000b8220 */ /* 0x040fe40000410000 */
[----:B------:R-:W-:Y:S02]  /*5040*/  @!P0 FMUL.FTZ R0, R0, R2 ;  /* 0x0000000200008220 */ /* 0x000fe40000410000 */
[----:B------:R-:W-:Y:S02]  /*5050*/  @!P0 FMUL.FTZ R17, R3, R18 ;  /* 0x0000001203118220 */ /* 0x000fe40000410000 */
[----:B------:R-:W-:Y:S01]  /*5060*/  @!P0 FFMA.FTZ R54, R9, R2, -R11 ;  /* 0x0000000209368223 */ /* 0x000fe2000001080b */
[----:B------:R-:W-:Y:S01]  /*5070*/  @!P0 LOP3.LUT R2, R13, 0xffff0000, RZ, 0xc0, !PT ;  /* 0xffff00000d028812 */ /* 0x000fe200078ec0ff */
[----:B------:R-:W-:Y:S01]  /*5080*/  @!P0 FFMA.FTZ R0, R7, R9, R0 ;  /* 0x0000000907008223 */ /* 0x000fe20000010000 */
[----:B------:R-:W-:Y:S01]  /*5090*/  @!P0 LOP3.LUT R7, R4, 0xffff0000, RZ, 0xc0, !PT ;  /* 0xffff000004078812 */ /* 0x000fe200078ec0ff */
[-C--:B------:R-:W-:Y:S02]  /*50a0*/  @!P0 FMUL.FTZ R3, R3, R5.reuse ;  /* 0x0000000503038220 */ /* 0x080fe40000410000 */
[----:B------:R-:W-:Y:S01]  /*50b0*/  @!P0 FFMA.FTZ R51, R19, R5, -R17 ;  /* 0x0000000513338223 */ /* 0x000fe20000010811 */
[----:B------:R-:W-:Y:S01]  /*50c0*/  @!P0 LOP3.LUT R17, R40, 0xffff0000, RZ, 0xc0, !PT ;  /* 0xffff000028118812 */ /* 0x000fe200078ec0ff */
[----:B------:R-:W-:Y:S01]  /*50d0*/  @!P0 FMUL.FTZ R9, R2, R20 ;  /* 0x0000001402098220 */ /* 0x000fe20000410000 */
[----:B------:R-:W-:Y:S01]  /*50e0*/  @!P0 LOP3.LUT R5, R12, 0xffff0000, RZ, 0xc0, !PT ;  /* 0xffff00000c058812 */ /* 0x000fe200078ec0ff */
[-C--:B------:R-:W-:Y:S02]  /*50f0*/  @!P0 FMUL.FTZ R4, R2, R7.reuse ;  /* 0x0000000702048220 */ /* 0x080fe40000410000 */
[----:B------:R-:W-:Y:S02]  /*5100*/  @!P0 FFMA.FTZ R50, R21, R7, -R9 ;  /* 0x0000000715328223 */ /* 0x000fe40000010809 */
[C---:B------:R-:W-:Y:S02]  /*5110*/  @!P0 FMUL.FTZ R11, R5.reuse, R16 ;  /* 0x00000010050b8220 */ /* 0x040fe40000410000 */
[-C--:B------:R-:W-:Y:S01]  /*5120*/  @!P0 FMUL.FTZ R2, R5, R6.reuse ;  /* 0x0000000605028220 */ /* 0x080fe20000410000 */
[C---:B------:R-:W-:Y:S01]  /*5130*/  @!P0 LOP3.LUT R5, R15.reuse, 0xffff0000, RZ, 0xc0, !PT ;  /* 0xffff00000f058812 */ /* 0x040fe200078ec0ff */
[----:B------:R-:W-:Y:S02]  /*5140*/  @!P0 IMAD.U32 R7, R15, 0x10000, RZ ;  /* 0x000100000f078824 */ /* 0x000fe400078e00ff */
[----:B------:R-:W-:Y:S01]  /*5150*/  @!P0 FFMA.FTZ R49, R17, R6, -R11 ;  /* 0x0000000611318223 */ /* 0x000fe2000001080b */
[C---:B------:R-:W-:Y:S01]  /*5160*/  @!P0 LOP3.LUT R6, R8.reuse, 0xffff0000, RZ, 0xc0, !PT ;  /* 0xffff000008068812 */ /* 0x040fe200078ec0ff */
[----:B------:R-:W-:Y:S02]  /*5170*/  @!P0 IMAD.U32 R9, R8, 0x10000, RZ ;  /* 0x0001000008098824 */ /* 0x000fe400078e00ff */
[----:B------:R-:W-:Y:S02]  /*5180*/  @!P0 FMUL.FTZ R8, R7, R29 ;  /* 0x0000001d07088220 */ /* 0x000fe40000410000 */
[C---:B------:R-:W-:Y:S02]  /*5190*/  @!P0 FMUL.FTZ R11, R5.reuse, R38 ;  /* 0x00000026050b8220 */ /* 0x040fe40000410000 */
[-C--:B------:R-:W-:Y:S02]  /*51a0*/  @!P0 FFMA.FTZ R48, R30, R9.reuse, -R8 ;  /* 0x000000091e308223 */ /* 0x080fe40000010808 */
[-C--:B------:R-:W-:Y:S02]  /*51b0*/  @!P0 FMUL.FTZ R8, R5, R6.reuse ;  /* 0x0000000605088220 */ /* 0x080fe40000410000 */
[----:B------:R-:W-:Y:S01]  /*51c0*/  @!P0 FFMA.FTZ R47, R39, R6, -R11 ;  /* 0x00000006272f8223 */ /* 0x000fe2000001080b */
[C---:B------:R-:W-:Y:S01]  /*51d0*/  @!P0 LOP3.LUT R6, R14.reuse, 0xffff0000, RZ, 0xc0, !PT ;  /* 0xffff00000e068812 */ /* 0x040fe200078ec0ff */
[----:B------:R-:W-:Y:S01]  /*51e0*/  @!P0 IMAD.U32 R5, R14, 0x10000, RZ ;  /* 0x000100000e058824 */ /* 0x000fe200078e00ff */
[C---:B------:R-:W-:Y:S01]  /*51f0*/  @!P0 SHF.L.U32 R11, R10.reuse, 0x10, RZ ;  /* 0x000000100a0b8819 */ /* 0x040fe200000006ff */
[----:B------:R-:W-:Y:S01]  /*5200*/  @!P0 FMUL.FTZ R7, R7, R9 ;  /* 0x0000000907078220 */ /* 0x000fe20000410000 */
[----:B------:R-:W-:Y:S01]  /*5210*/  @!P0 LOP3.LUT R9, R10, 0xffff0000, RZ, 0xc0, !PT ;  /* 0xffff00000a098812 */ /* 0x000fe200078ec0ff */
[C---:B------:R-:W-:Y:S01]  /*5220*/  @!P0 FMUL.FTZ R44, R5.reuse, R22 ;  /* 0x00000016052c8220 */ /* 0x040fe20000410000 */
[----:B------:R-:W-:Y:S01]  /*5230*/  @!P0 LOP3.LUT R10, R42, 0xffff0000, RZ, 0xc0, !PT ;  /* 0xffff00002a0a8812 */ /* 0x000fe200078ec0ff */
[----:B------:R-:W-:Y:S02]  /*5240*/  @!P0 FMUL.FTZ R45, R6, R28 ;  /* 0x0000001c062d8220 */ /* 0x000fe40000410000 */
[----:B------:R-:W-:Y:S01]  /*5250*/  @!P0 FFMA.FTZ R2, R16, R17, R2 ;  /* 0x0000001110028223 */ /* 0x000fe20000010002 */
[----:B------:R-:W-:Y:S01]  /*5260*/  @!P0 F2FP.BF16.PACK_AB R17, R50, R51 ;  /* 0x000000333211823e */ /* 0x000fe200000010ff */
[-C--:B------:R-:W-:Y:S01]  /*5270*/  @!P0 FMUL.FTZ R5, R5, R11.reuse ;  /* 0x0000000b05058220 */ /* 0x080fe20000410000 */
[----:B------:R-:W-:Y:S01]  /*5280*/  @!P0 F2FP.BF16.PACK_AB R16, R49, R54 ;  /* 0x000000363110823e */ /* 0x000fe200000010ff */
[----:B------:R-:W-:Y:S01]  /*5290*/  @!P0 FFMA.FTZ R44, R23, R11, -R44 ;  /* 0x0000000b172c8223 */ /* 0x000fe2000001082c */
[----:B------:R-:W-:Y:S01]  /*52a0*/  @!P0 F2FP.BF16.PACK_AB R11, R47, R48 ;  /* 0x000000302f0b823e */ /* 0x000fe200000010ff */
[----:B------:R-:W-:Y:S01]  /*52b0*/  @!P0 FFMA.FTZ R45, R10, R9, -R45 ;  /* 0x000000090a2d8223 */ /* 0x000fe2000001082d */
[----:B------:R-:W-:Y:S01]  /*52c0*/  @!P0 F2FP.BF16.PACK_AB R0, R2, R0 ;  /* 0x000000000200823e */ /* 0x000fe200000010ff */
[----:B------:R-:W-:Y:S02]  /*52d0*/  @!P0 FFMA.FTZ R3, R18, R19, R3 ;  /* 0x0000001312038223 */ /* 0x000fe40000010003 */
[----:B------:R-:W-:Y:S01]  /*52e0*/  @!P0 FMUL.FTZ R6, R6, R9 ;  /* 0x0000000906068220 */ /* 0x000fe20000410000 */
[----:B------:R-:W-:Y:S01]  /*52f0*/  @!P0 F2FP.BF16.PACK_AB R9, R45, R44 ;  /* 0x0000002c2d09823e */ /* 0x000fe200000010ff */
[----:B------:R-:W-:Y:S01]  /*5300*/  @!P0 FFMA.FTZ R4, R20, R21, R4 ;  /* 0x0000001514048223 */ /* 0x000fe20000010004 */
[----:B------:R-:W-:Y:S01]  /*5310*/  @!P0 MOV R12, R0 ;  /* 0x00000000000c8202 */ /* 0x000fe20000000f00 */
[----:B------:R-:W-:Y:S02]  /*5320*/  @!P0 FFMA.FTZ R5, R22, R23, R5 ;  /* 0x0000001716058223 */ /* 0x000fe40000010005 */
[----:B------:R-:W-:Y:S01]  /*5330*/  @!P0 FFMA.FTZ R6, R28, R10, R6 ;  /* 0x0000000a1c068223 */ /* 0x000fe20000010006 */
[----:B------:R-:W-:Y:S01]  /*5340*/  @!P0 F2FP.BF16.PACK_AB R3, R4, R3 ;  /* 0x000000030403823e */ /* 0x000fe200000010ff */
[----:B------:R-:W-:Y:S02]  /*5350*/  @!P0 FFMA.FTZ R7, R29, R30, R7 ;  /* 0x0000001e1d078223 */ /* 0x000fe40000010007 */
[----:B------:R-:W-:Y:S01]  /*5360*/  @!P0 FFMA.FTZ R8, R38, R39, R8 ;  /* 0x0000002726088223 */ /* 0x000fe20000010008 */
[----:B------:R-:W-:Y:S01]  /*5370*/  @!P0 F2FP.BF16.PACK_AB R5, R6, R5 ;  /* 0x000000050605823e */ /* 0x000fe200000010ff */
[----:B------:R-:W-:Y:S02]  /*5380*/  @!P0 IMAD.MOV.U32 R40, RZ, RZ, R16 ;  /* 0x000000ffff288224 */ /* 0x000fe400078e0010 */
[----:B------:R-:W-:Y:S01]  /*5390*/  @!P0 IMAD.MOV.U32 R41, RZ, RZ, R17 ;  /* 0x000000ffff298224 */ /* 0x000fe200078e0011 */
[----:B------:R-:W-:Y:S01]  /*53a0*/  @!P0 F2FP.BF16.PACK_AB R7, R8, R7 ;  /* 0x000000070807823e */ /* 0x000fe200000010ff */
[----:B------:R-:W-:Y:S02]  /*53b0*/  @!P0 IMAD.MOV.U32 R42, RZ, RZ, R9 ;  /* 0x000000ffff2a8224 */ /* 0x000fe400078e0009 */
[----:B------:R-:W-:Y:S02]  /*53c0*/  @!P0 IMAD.MOV.U32 R43, RZ, RZ, R11 ;  /* 0x000000ffff2b8224 */ /* 0x000fe400078e000b */
[----:B------:R-:W-:Y:S02]  /*53d0*/  @!P0 IMAD.MOV.U32 R13, RZ, RZ, R3 ;  /* 0x000000ffff0d8224 */ /* 0x000fe400078e0003 */
[----:B------:R-:W-:Y:S01]  /*53e0*/  @!P0 IMAD.MOV.U32 R14, RZ, RZ, R5 ;  /* 0x000000ffff0e8224 */ /* 0x000fe200078e0005 */
[----:B------:R1:W-:Y:S01]  /*53f0*/  ST.E.128 [R52.64], R40 ;  /* 0x0000002834007985 */ /* 0x0003e2000c101d06 */
[----:B------:R-:W-:Y:S01]  /*5400*/  @!P0 IMAD.MOV.U32 R15, RZ, RZ, R7 ;  /* 0x000000ffff0f8224 */ /* 0x000fe200078e0007 */
[----:B------:R-:W-:Y:S11]  /*5410*/  ISETP.GE.AND P0, PT, R46, c[0x0][0x1d4], PT ;  /* 0x000075002e007a0c */ /* 0x000ff60003f06270 */
[----:B------:R-:W-:Y:S02]  /*5420*/  @!UPT UIADD3 URZ, URZ, URZ, URZ ;  /* 0x0000003f3f3ff290 */ /* 0x000fe4000fffe03f */
[----:B------:R-:W-:-:S05]  /*5430*/  @P0 BRA `(.L_x_71) ;  /* 0x000002a000000947 */ /* 0x000fca0003800000 */
[C---:B------:R-:W-:Y:S04]  /*5440*/  LEA R2, P0, R46.reuse, R68, 0x1 ;  /* 0x000000442e027211 */ /* 0x040fe800078008ff */
[----:B------:R-:W-:Y:S05]  /*5450*/  LEA.HI.X.SX32 R3, R46, R69, 0x1, P0 ;  /* 0x000000452e037211 */ /* 0x000fea00000f0eff */
[----:B------:R2:W-:Y:S01]  /*5460*/  ST.E.128 [R2.64], R12 ;  /* 0x0000000c02007985 */ /* 0x0005e2000c101d06 */
[----:B------:R-:W-:-:S05]  /*5470*/  BRA `(.L_x_71) ;  /* 0x0000026000007947 */ /* 0x000fca0003800000 */
.L_x_67:
[----:B------:R1:W2:Y:S01]  /*5480*/  SHFL.IDX PT, R2, R14, RZ, 0x1e1f ;  /* 0x001e1fff0e027589 */ /* 0x0002a200000e0000 */
[----:B------:R-:W-:Y:S03]  /*5490*/  IMAD.IADD R3, R106, 0x1, -R91 ;  /* 0x000000016a037824 */ /* 0x000fe600078e0a5b */
[----:B------:R1:W3:Y:S02]  /*54a0*/  SHFL.IDX PT, R0, R15, RZ, 0x1e1f ;  /* 0x001e1fff0f007589 */ /* 0x0002e400000e0000 */
[----:B------:R-:W-:Y:S04]  /*54b0*/  IMNMX R85, R3, 0x40, PT ;  /* 0x0000004003557817 */ /* 0x000fe80003800200 */
[----:B------:R-:W-:Y:S11]  /*54c0*/  ISETP.GT.AND P0, PT, R85, R92, PT ;  /* 0x0000005c5500720c */ /* 0x000ff60003f04270 */
[----:B------:R-:W-:Y:S02]  /*54d0*/  @!UPT UIADD3 URZ, URZ, URZ, URZ ;  /* 0x0000003f3f3ff290 */ /* 0x000fe4000fffe03f */
[----:B------:R-:W-:-:S05]  /*54e0*/  @!P0 BRA `(.L_x_71) ;  /* 0x000001f000008947 */ /* 0x000fca0003800000 */
[----:B------:R-:W-:Y:S02]  /*54f0*/  ISETP.GE.AND P2, PT, R24, c[0x0][0x1d4], PT ;  /* 0x0000750018007a0c */ /* 0x000fe40003f46270 */
[----:B------:R-:W-:Y:S02]  /*5500*/  ISETP.GE.AND P1, PT, R27, c[0x0][0x1d4], PT ;  /* 0x000075001b007a0c */ /* 0x000fe40003f26270 */
[----:B------:R-:W-:Y:S02]  /*5510*/  ISETP.GE.AND P4, PT, R26, c[0x0][0x1d4], PT ;  /* 0x000075001a007a0c */ /* 0x000fe40003f86270 */
[----:B------:R-:W-:Y:S07]  /*5520*/  ISETP.GE.AND P3, PT, R95, c[0x0][0x1d4], PT ;  /* 0x000075005f007a0c */ /* 0x000fee0003f66270 */
[----:B-1----:R-:W1:Y:S01]  /*5530*/  @!P2 LDS.128 R12, [R81+0x3000] ;  /* 0x00300000510ca984 */ /* 0x002e620000000c00 */
[C---:B---3--:R-:W-:Y:S04]  /*5540*/  @!P2 LEA R6, P0, R24.reuse, R0, 0x1 ;  /* 0x000000001806a211 */ /* 0x048fe800078008ff */
[----:B--2---:R-:W-:Y:S02]  /*5550*/  @!P2 LEA.HI.X R7, R24, R2, R25, 0x1, P0 ;  /* 0x000000021807a211 */ /* 0x004fe400000f0c19 */
[C---:B------:R-:W-:Y:S04]  /*5560*/  @!P1 LEA R4, P0, R87.reuse, R0, 0x1 ;  /* 0x0000000057049211 */ /* 0x040fe800078008ff */
[----:B------:R-:W-:Y:S02]  /*5570*/  @!P1 LEA.HI.X R5, R87, R2, R102, 0x1, P0 ;  /* 0x0000000257059211 */ /* 0x000fe400000f0c66 */
[C---:B------:R-:W-:Y:S04]  /*5580*/  @!P4 LEA R10, P0, R86.reuse, R0, 0x1 ;  /* 0x00000000560ac211 */ /* 0x040fe800078008ff */
[----:B------:R-:W-:Y:S02]  /*5590*/  @!P4 LEA.HI.X R11, R86, R2, R101, 0x1, P0 ;  /* 0x00000002560bc211 */ /* 0x000fe400000f0c65 */
[C---:B------:R-:W-:Y:S04]  /*55a0*/  @!P3 LEA R8, P0, R90.reuse, R0, 0x1 ;  /* 0x000000005a08b211 */ /* 0x040fe800078008ff */
[----:B------:R-:W-:Y:S01]  /*55b0*/  @!P3 LEA.HI.X R9, R90, R2, R105, 0x1, P0 ;  /* 0x000000025a09b211 */ /* 0x000fe200000f0c69 */
[----:B-1----:R-:W-:Y:S04]  /*55c0*/  @!P2 ST.E.128 [R6.64], R12 ;  /* 0x0000000c0600a985 */ /* 0x002fe8000c101d06 */
[----:B------:R-:W1:Y:S04]  /*55d0*/  @!P1 LDS.128 R12, [R82+0x3000] ;  /* 0x00300000520c9984 */ /* 0x000e680000000c00 */
[----:B-1----:R1:W-:Y:S01]  /*55e0*/  @!P1 ST.E.128 [R4.64], R12 ;  /* 0x0000000c04009985 */ /* 0x0023e2000c101d06 */
[----:B------:R-:W-:Y:S03]  /*55f0*/  ISETP.GE.AND P1, PT, R94, c[0x0][0x1d4], PT ;  /* 0x000075005e007a0c */ /* 0x000fe60003f26270 */
[----:B------:R-:W2:Y:S10]  /*5600*/  @!P4 LDS.128 R12, [R81+0x4000] ;  /* 0x00400000510cc984 */ /* 0x000eb40000000c00 */
[C---:B------:R-:W-:Y:S04]  /*5610*/  @!P1 LEA R6, P0, R89.reuse, R0, 0x1 ;  /* 0x0000000059069211 */ /* 0x040fe800078008ff */
[----:B------:R-:W-:Y:S02]  /*5620*/  @!P1 LEA.HI.X R7, R89, R2, R104, 0x1, P0 ;  /* 0x0000000259079211 */ /* 0x000fe400000f0c68 */
[----:B------:R-:W-:Y:S11]  /*5630*/  ISETP.GE.AND P0, PT, R93, c[0x0][0x1d4], PT ;  /* 0x000075005d007a0c */ /* 0x000ff60003f06270 */
[----:B------:R-:W-:Y:S02]  /*5640*/  @!UPT UIADD3 URZ, URZ, URZ, URZ ;  /* 0x0000003f3f3ff290 */ /* 0x000fe4000fffe03f */
[C---:B-1----:R-:W-:Y:S04]  /*5650*/  @!P0 LEA R4, P2, R88.reuse, R0, 0x1 ;  /* 0x0000000058048211 */ /* 0x042fe800078408ff */
[----:B------:R-:W-:Y:S01]  /*5660*/  @!P0 LEA.HI.X R5, R88, R2, R103, 0x1, P2 ;  /* 0x0000000258058211 */ /* 0x000fe200010f0c67 */
[----:B--2---:R-:W-:Y:S04]  /*5670*/  @!P4 ST.E.128 [R10.64], R12 ;  /* 0x0000000c0a00c985 */ /* 0x004fe8000c101d06 */
[----:B------:R-:W1:Y:S04]  /*5680*/  @!P3 LDS.128 R12, [R82+0x4000] ;  /* 0x00400000520cb984 */ /* 0x000e680000000c00 */
[----:B-1----:R-:W-:Y:S04]  /*5690*/  @!P3 ST.E.128 [R8.64], R12 ;  /* 0x0000000c0800b985 */ /* 0x002fe8000c101d06 */
[----:B------:R-:W1:Y:S04]  /*56a0*/  @!P1 LDS.128 R8, [R81+0x5000] ;  /* 0x0050000051089984 */ /* 0x000e680000000c00 */
[----:B-1----:R-:W-:Y:S04]  /*56b0*/  @!P1 ST.E.128 [R6.64], R8 ;  /* 0x0000000806009985 */ /* 0x002fe8000c101d06 */
[----:B------:R-:W1:Y:S04]  /*56c0*/  @!P0 LDS.128 R8, [R82+0x5000] ;  /* 0x0050000052088984 */ /* 0x000e680000000c00 */
[----:B-1----:R1:W-:Y:S02]  /*56d0*/  @!P0 ST.E.128 [R4.64], R8 ;  /* 0x0000000804008985 */ /* 0x0023e4000c101d06 */
.L_x_71:
[----:B------:R-:W-:Y:S05]  /*56e0*/  BSYNC B1 ;  /* 0x0000000000017941 */ /* 0x000fea0003800000 */
.L_x_66:
[----:B---3--:R-:W-:Y:S01]  /*56f0*/  IMAD.IADD R0, R148, 0x1, -R91 ;  /* 0x0000000194007824 */ /* 0x008fe200078e0a5b */
[----:B-12--5:R-:W-:Y:S01]  /*5700*/  LEA R2, P0, R79, R110, 0x6 ;  /* 0x0000006e4f027211 */ /* 0x026fe200078030ff */
[----:B------:R-:W-:Y:S01]  /*5710*/  IMAD R6, R96, c[0x0][0x208], RZ ;  /* 0x0000820060067a24 */ /* 0x000fe200078e02ff */
[----:B------:R-:W-:Y:S01]  /*5720*/  ISETP.NE.AND P3, PT, R113, RZ, PT ;  /* 0x000000ff7100720c */ /* 0x000fe20003f65270 */
[----:B------:R-:W-:Y:S01]  /*5730*/  IMAD.WIDE.U32 R4, R84, c[0x0][0x208], RZ ;  /* 0x0000820054047a25 */ /* 0x000fe200078e00ff */
[----:B------:R-:W-:Y:S01]  /*5740*/  LEA.HI.X.SX32 R3, R79, R111, 0x6, P0 ;  /* 0x0000006f4f037211 */ /* 0x000fe200000f36ff */
[----:B------:R-:W-:Y:S01]  /*5750*/  BSSY B0, `(.L_x_88) ;  /* 0x000004e000007945 */ /* 0x000fe20003800000 */
[----:B------:R-:W-:Y:S01]  /*5760*/  ISETP.GE.AND P0, PT, R0, 0x21, PT ;  /* 0x000000210000780c */ /* 0x000fe20003f06270 */
[----:B------:R-:W-:Y:S05]  /*5770*/  IMAD R6, R84, c[0x0][0x20c], R6 ;  /* 0x0000830054067a24 */ /* 0x000fea00078e0206 */
[----:B------:R-:W-:Y:S01]  /*5780*/  IADD3 R5, R5, R6, RZ ;  /* 0x0000000605057210 */ /* 0x000fe20007ffe0ff */
[----:B------:R-:W-:Y:S04]  /*5790*/  IMAD R6, R97, c[0x0][0x218], RZ ;  /* 0x0000860061067a24 */ /* 0x000fe800078e02ff */
[C---:B------:R-:W-:Y:S02]  /*57a0*/  IMAD.WIDE.U32 R4, R83.reuse, c[0x0][0x218], R4 ;  /* 0x0000860053047a25 */ /* 0x040fe400078e0004 */
[----:B------:R-:W-:Y:S02]  /*57b0*/  @P0 IADD3 R11, P1, R2, 0x20, RZ ;  /* 0x00000020020b0810 */ /* 0x000fe40007f3e0ff */
[----:B------:R-:W-:Y:S03]  /*57c0*/  IMAD R6, R83, c[0x0][0x21c], R6 ;  /* 0x0000870053067a24 */ /* 0x000fe600078e0206 */
[----:B------:R-:W-:Y:S01]  /*57d0*/  @P0 IMAD.X R12, RZ, RZ, R3, P1 ;  /* 0x000000ffff0c0224 */ /* 0x000fe200008e0603 */
[----:B------:R-:W-:Y:S04]  /*57e0*/  IADD3 R8, P1, R166, R4, RZ ;  /* 0x00000004a6087210 */ /* 0x000fe80007f3e0ff */
[----:B------:R-:W-:Y:S02]  /*57f0*/  IADD3.X R9, R146, R5, R6, P1, !PT ;  /* 0x0000000592097210 */ /* 0x000fe40000ffe406 */
[----:B------:R-:W-:Y:S11]  /*5800*/  ISETP.GE.AND P1, PT, R0, 0x1, PT ;  /* 0x000000010000780c */ /* 0x000ff60003f26270 */
[----:B------:R-:W-:Y:S02]  /*5810*/  @!UPT UIADD3 URZ, URZ, URZ, URZ ;  /* 0x0000003f3f3ff290 */ /* 0x000fe4000fffe03f */
[----:B------:R-:W-:Y:S01]  /*5820*/  @P1 MOV R7, R107 ;  /* 0x0000006b00071202 */ /* 0x000fe20000000f00 */
[----:B------:R-:W-:Y:S02]  /*5830*/  @P1 IMAD R0, R3, c[0x0][0x258], RZ ;  /* 0x0000960003001a24 */ /* 0x000fe400078e02ff */
[----:B------:R-:W-:Y:S04]  /*5840*/  @P1 IMAD.MOV.U32 R6, RZ, RZ, R108 ;  /* 0x000000ffff061224 */ /* 0x000fe800078e006c */
[C---:B------:R-:W-:Y:S04]  /*5850*/  @P1 IMAD.WIDE.U32 R6, R2.reuse, c[0x0][0x258], R6 ;  /* 0x0000960002061a25 */ /* 0x040fe800078e0006 */
[----:B------:R-:W-:Y:S01]  /*5860*/  @P1 IMAD R2, R2, c[0x0][0x25c], R0 ;  /* 0x0000970002021a24 */ /* 0x000fe200078e0200 */
[----:B------:R-:W-:Y:S01]  /*5870*/  @P1 LEA R4, P2, R6, c[0x0][0x250], 0x1 ;  /* 0x0000940006041a11 */ /* 0x000fe200078408ff */
[----:B------:R-:W-:Y:S02]  /*5880*/  @P0 IMAD R0, R12, c[0x0][0x258], RZ ;  /* 0x000096000c000a24 */ /* 0x000fe400078e02ff */
[----:B------:R-:W-:Y:S02]  /*5890*/  @P1 IMAD.IADD R2, R7, 0x1, R2 ;  /* 0x0000000107021824 */ /* 0x000fe400078e0202 */
[----:B------:R-:W-:Y:S02]  /*58a0*/  @P0 IMAD.MOV.U32 R7, RZ, RZ, R107 ;  /* 0x000000ffff070224 */ /* 0x000fe400078e006b */
[C---:B------:R-:W-:Y:S01]  /*58b0*/  @P0 IMAD R0, R11.reuse, c[0x0][0x25c], R0 ;  /* 0x000097000b000a24 */ /* 0x040fe200078e0200 */
[----:B------:R-:W-:Y:S02]  /*58c0*/  @P1 LEA.HI.X R5, R6, c[0x0][0x254], R2, 0x1, P2 ;  /* 0x0000950006051a11 */ /* 0x000fe400010f0c02 */
[----:B------:R-:W-:Y:S02]  /*58d0*/  @P0 MOV R6, R108 ;  /* 0x0000006c00060202 */ /* 0x000fe40000000f00 */
[C---:B------:R-:W-:Y:S01]  /*58e0*/  LEA R10, P2, R8.reuse, c[0x0][0x1f8], 0x1 ;  /* 0x00007e00080a7a11 */ /* 0x040fe200078408ff */
[----:B------:R-:W-:Y:S01]  /*58f0*/  @!PT LDS RZ, [RZ] ;  /* 0x00000000fffff984 */ /* 0x000fe20000000800 */
[----:B------:R-:W-:Y:S01]  /*5900*/  @!PT LDS RZ, [RZ] ;  /* 0x00000000fffff984 */ /* 0x000fe20000000800 */
[----:B------:R-:W-:Y:S01]  /*5910*/  @!PT LDS RZ, [RZ] ;  /* 0x00000000fffff984 */ /* 0x000fe20000000800 */
[----:B------:R1:W-:Y:S02]  /*5920*/  @P1 LDGSTS.E.BYPASS.LTC128B.128 [R80+0x100], [R4.64], !P3 ;  /* 0x0010000004501fae */ /* 0x0003e4000d901d46 */
[----:B------:R-:W-:Y:S01]  /*5930*/  @P0 IMAD.WIDE.U32 R6, R11, c[0x0][0x258], R6 ;  /* 0x000096000b060a25 */ /* 0x000fe200078e0006 */
[----:B------:R-:W-:Y:S01]  /*5940*/  LEA.HI.X R8, R8, c[0x0][0x1fc], R9, 0x1, P2 ;  /* 0x00007f0008087a11 */ /* 0x000fe200010f0c09 */
[----:B------:R1:W-:Y:S03]  /*5950*/  @P1 LDGSTS.E.BYPASS.LTC128B.128 [R80+0x1100], [R4.64+0x40], !P6 ;  /* 0x0110004004501fae */ /* 0x0003e6000f101d46 */
[C---:B------:R-:W-:Y:S01]  /*5960*/  @P0 LEA R2, P2, R6.reuse, c[0x0][0x250], 0x1 ;  /* 0x0000940006020a11 */ /* 0x040fe200078408ff */
[----:B------:R1:W-:Y:S01]  /*5970*/  @P1 LDGSTS.E.BYPASS.LTC128B.128 [R80+0x2100], [R4.64+0x80], !P5 ;  /* 0x0210008004501fae */ /* 0x0003e2000e901d46 */
[----:B------:R-:W-:Y:S04]  /*5980*/  @P0 IADD3 R0, R7, R0, RZ ;  /* 0x0000000007000210 */ /* 0x000fe80007ffe0ff */
[----:B------:R-:W-:Y:S02]  /*5990*/  @P0 LEA.HI.X R3, R6, c[0x0][0x254], R0, 0x1, P2 ;  /* 0x0000950006030a11 */ /* 0x000fe400010f0c00 */
[----:B------:R1:W2:Y:S04]  /*59a0*/  SHFL.IDX PT, R0, R10, RZ, 0x1e1f ;  /* 0x001e1fff0a007589 */ /* 0x0002a800000e0000 */
[----:B------:R3:W-:Y:S04]  /*59b0*/  @P0 LDGSTS.E.BYPASS.LTC128B.128 [R80+0x900], [R2.64], !P3 ;  /* 0x0090000002500fae */ /* 0x0007e8000d901d46 */
[----:B------:R3:W-:Y:S04]  /*59c0*/  @P0 LDGSTS.E.BYPASS.LTC128B.128 [R80+0x1900], [R2.64+0x40], !P6 ;  /* 0x0190004002500fae */ /* 0x0007e8000f101d46 */
[----:B------:R3:W-:Y:S01]  /*59d0*/  @P0 LDGSTS.E.BYPASS.LTC128B.128 [R80+0x2900], [R2.64+0x80], !P5 ;  /* 0x0290008002500fae */ /* 0x0007e2000e901d46 */
[----:B------:R-:W-:Y:S03]  /*59e0*/  ISETP.GT.AND P0, PT, R85, R92, PT ;  /* 0x0000005c5500720c */ /* 0x000fe60003f04270 */
[----:B------:R-:W0:Y:S04]  /*59f0*/  LDGDEPBAR ;  /* 0x00000000000079af */ /* 0x000e280000000000 */
[----:B---3--:R1:W3:Y:S01]  /*5a00*/  SHFL.IDX PT, R2, R8, RZ, 0x1e1f ;  /* 0x001e1fff08027589 */ /* 0x0082e200000e0000 */
[----:B------:R-:W-:Y:S04]  /*5a10*/  DEPBAR.LE SB0, 0x0 ;  /* 0x000080000000791a */ /* 0x000fe80000000000 */
[----:B------:R-:W-:Y:S06]  /*5a20*/  BAR.SYNC.DEFER_BLOCKING 0x0 ;  /* 0x0000000000007b1d */ /* 0x000fec0000010000 */
[----:B------:R-:W-:-:S05]  /*5a30*/  @!P0 BRA `(.L_x_89) ;  /* 0x000001f000008947 */ /* 0x000fca0003800000 */
[----:B--2---:R-:W-:Y:S02]  /*5a40*/  ISETP.GE.AND P2, PT, R24, c[0x0][0x1d4], PT ;  /* 0x0000750018007a0c */ /* 0x004fe40003f46270 */
[----:B------:R-:W-:Y:S02]  /*5a50*/  ISETP.GE.AND P1, PT, R27, c[0x0][0x1d4], PT ;  /* 0x000075001b007a0c */ /* 0x000fe40003f26270 */
[----:B------:R-:W-:Y:S02]  /*5a60*/  ISETP.GE.AND P4, PT, R26, c[0x0][0x1d4], PT ;  /* 0x000075001a007a0c */ /* 0x000fe40003f86270 */
[----:B------:R-:W-:Y:S07]  /*5a70*/  ISETP.GE.AND P3, PT, R95, c[0x0][0x1d4], PT ;  /* 0x000075005f007a0c */ /* 0x000fee0003f66270 */
[----:B------:R-:W2:Y:S01]  /*5a80*/  @!P2 LDS.128 R12, [R81] ;  /* 0x00000000510ca984 */ /* 0x000ea20000000c00 */
[C---:B------:R-:W-:Y:S04]  /*5a90*/  @!P2 LEA R6, P0, R24.reuse, R0, 0x1 ;  /* 0x000000001806a211 */ /* 0x040fe800078008ff */
[----:B---3--:R-:W-:Y:S02]  /*5aa0*/  @!P2 LEA.HI.X R7, R24, R2, R25, 0x1, P0 ;  /* 0x000000021807a211 */ /* 0x008fe400000f0c19 */
[C---:B-1----:R-:W-:Y:S04]  /*5ab0*/  @!P1 LEA R4, P0, R87.reuse, R0, 0x1 ;  /* 0x0000000057049211 */ /* 0x042fe800078008ff */
[----:B------:R-:W-:Y:S02]  /*5ac0*/  @!P1 LEA.HI.X R5, R87, R2, R102, 0x1, P0 ;  /* 0x0000000257059211 */ /* 0x000fe400000f0c66 */
[C---:B------:R-:W-:Y:S04]  /*5ad0*/  @!P4 LEA R10, P0, R86.reuse, R0, 0x1 ;  /* 0x00000000560ac211 */ /* 0x040fe800078008ff */
[----:B------:R-:W-:Y:S02]  /*5ae0*/  @!P4 LEA.HI.X R11, R86, R2, R101, 0x1, P0 ;  /* 0x00000002560bc211 */ /* 0x000fe400000f0c65 */
[C---:B------:R-:W-:Y:S04]  /*5af0*/  @!P3 LEA R8, P0, R90.reuse, R0, 0x1 ;  /* 0x000000005a08b211 */ /* 0x040fe800078008ff */
[----:B------:R-:W-:Y:S01]  /*5b00*/  @!P3 LEA.HI.X R9, R90, R2, R105, 0x1, P0 ;  /* 0x000000025a09b211 */ /* 0x000fe200000f0c69 */
[----:B--2---:R-:W-:Y:S04]  /*5b10*/  @!P2 ST.E.128 [R6.64], R12 ;  /* 0x0000000c0600a985 */ /* 0x004fe8000c101d06 */
[----:B------:R-:W1:Y:S04]  /*5b20*/  @!P1 LDS.128 R12, [R82] ;  /* 0x00000000520c9984 */ /* 0x000e680000000c00 */
        /* <DEDUP_REMOVED lines=16> */
.L_x_89:
[----:B--2---:R-:W-:Y:S05]  /*5c30*/  BSYNC B0 ;  /* 0x0000000000007941 */ /* 0x004fea0003800000 */
.L_x_88:
[C---:B------:R-:W-:Y:S02]  /*5c40*/  ISETP.GT.AND P0, PT, R79.reuse, R145, PT ;  /* 0x000000914f00720c */ /* 0x040fe40003f04270 */
[----:B------:R-:W-:Y:S02]  /*5c50*/  IADD3 R79, R79, -0x1, RZ ;  /* 0xffffffff4f4f7810 */ /* 0x000fe40007ffe0ff */
[----:B------:R-:W-:Y:S09]  /*5c60*/  ISETP.NE.AND P2, PT, R113, RZ, PT ;  /* 0x000000ff7100720c */ /* 0x000ff20003f45270 */
[----:B---3--:R-:W-:Y:S01]  /*5c70*/  @P0 SHF.R.S32.HI R2, RZ, 0x1f, R79 ;  /* 0x0000001fff020819 */ /* 0x008fe2000001144f */
[----:B------:R-:W-:Y:S02]  /*5c80*/  @P0 IMAD R0, R160, R79, RZ ;  /* 0x0000004fa0000224 */ /* 0x000fe400078e02ff */
[----:B-1----:R-:W-:Y:S02]  /*5c90*/  @P0 IMAD.MOV.U32 R4, RZ, RZ, R116 ;  /* 0x000000ffff040224 */ /* 0x002fe400078e0074 */
[----:B------:R-:W-:Y:S02]  /*5ca0*/  @P0 IMAD.MOV.U32 R5, RZ, RZ, R115 ;  /* 0x000000ffff050224 */ /* 0x000fe400078e0073 */
[-C--:B------:R-:W-:Y:S02]  /*5cb0*/  @P0 IMAD R0, R2, R165.reuse, R0 ;  /* 0x000000a502000224 */ /* 0x080fe400078e0200 */
[----:B------:R-:W-:Y:S04]  /*5cc0*/  @P0 IMAD.WIDE.U32 R4, R79, R165, R4 ;  /* 0x000000a54f040225 */ /* 0x000fe800078e0004 */
[----:B------:R-:W-:Y:S01]  /*5cd0*/  @P0 IMAD.IADD R0, R5, 0x1, R0 ;  /* 0x0000000105000824 */ /* 0x000fe200078e0200 */
[C---:B------:R-:W-:Y:S04]  /*5ce0*/  @P0 LEA R2, P1, R4.reuse, c[0x0][0x220], 0x1 ;  /* 0x0000880004020a11 */ /* 0x040fe800078208ff */
[----:B------:R-:W-:Y:S02]  /*5cf0*/  @P0 LEA.HI.X R3, R4, c[0x0][0x224], R0, 0x1, P1 ;  /* 0x0000890004030a11 */ /* 0x000fe400008f0c00 */
[C---:B------:R-:W-:Y:S03]  /*5d00*/  @P0 LEA R4, P1, R164.reuse, R2, 0x1 ;  /* 0x00000002a4040211 */ /* 0x040fe600078208ff */
[----:B------:R-:W-:Y:S01]  /*5d10*/  @!PT LDS RZ, [RZ] ;  /* 0x00000000fffff984 */ /* 0x000fe20000000800 */
[----:B------:R-:W-:Y:S01]  /*5d20*/  @!PT LDS RZ, [RZ] ;  /* 0x00000000fffff984 */ /* 0x000fe20000000800 */
[----:B------:R-:W-:Y:S01]  /*5d30*/  @!PT LDS RZ, [RZ] ;  /* 0x00000000fffff984 */ /* 0x000fe20000000800 */
[----:B------:R1:W-:Y:S01]  /*5d40*/  @P0 LDGSTS.E.BYPASS.LTC128B.128 [R80+0x3100], [R2.64], !P2 ;  /* 0x0310000002500fae */ /* 0x0003e2000d101d46 */
[----:B------:R-:W-:Y:S03]  /*5d50*/  @P0 LEA.HI.X R5, R164, R3, R158, 0x1, P1 ;  /* 0x00000003a4050211 */ /* 0x000fe600008f0c9e */
[----:B------:R1:W-:Y:S04]  /*5d60*/  @P0 LDGSTS.E.BYPASS.LTC128B.128 [R80+0x4100], [R2.64+0x40], !P6 ;  /* 0x0410004002500fae */ /* 0x0003e8000f101d46 */
[----:B------:R1:W-:Y:S04]  /*5d70*/  @P0 LDGSTS.E.BYPASS.LTC128B.128 [R80+0x5100], [R2.64+0x80], !P5 ;  /* 0x0510008002500fae */ /* 0x0003e8000e901d46 */
[----:B------:R1:W-:Y:S04]  /*5d80*/  @P0 LDGSTS.E.BYPASS.LTC128B.128 [R80+0x3900], [R4.64], !P2 ;  /* 0x0390000004500fae */ /* 0x0003e8000d101d46 */
[----:B------:R1:W-:Y:S04]  /*5d90*/  @P0 LDGSTS.E.BYPASS.LTC128B.128 [R80+0x4900], [R4.64+0x40], !P6 ;  /* 0x0490004004500fae */ /* 0x0003e8000f101d46 */
[----:B------:R1:W-:Y:S04]  /*5da0*/  @P0 LDGSTS.E.BYPASS.LTC128B.128 [R80+0x5900], [R4.64+0x80], !P5 ;  /* 0x0590008004500fae */ /* 0x0003e8000e901d46 */
[----:B------:R-:W0:Y:S01]  /*5db0*/  LDGDEPBAR ;  /* 0x00000000000079af */ /* 0x000e220000000000 */
[----:B------:R-:W-:-:S05]  /*5dc0*/  @P0 BRA `(.L_x_90) ;  /* 0xffffbb1000000947 */ /* 0x000fca000383ffff */
[----:B------:R-:W-:Y:S06]  /*5dd0*/  BAR.SYNC.DEFER_BLOCKING 0x0 ;  /* 0x0000000000007b1d */ /* 0x000fec0000010000 */
.L_x_65:
[----:B-1----:R-:W-:Y:S01]  /*5de0*/  ISETP.GE.AND P0, PT, R169, 0x1, PT ;  /* 0x00000001a900780c */ /* 0x002fe20003f06270 */
[----:B------:R-:W-:Y:S01]  /*5df0*/  CS2R R94, SRZ ;  /* 0x00000000005e7805 */ /* 0x000fe2000001ff00 */
[----:B------:R-:W-:Y:S01]  /*5e00*/  PLOP3.LUT P4, PT, PT, PT, PT, 0x80, 0x0 ;  /* 0x000000000000781c */ /* 0x000fe20003f8f070 */
[----:B------:R-:W-:Y:S01]  /*5e10*/  CS2R R92, SRZ ;  /* 0x00000000005c7805 */ /* 0x000fe2000001ff00 */
[----:B------:R-:W-:Y:S01]  /*5e20*/  CS2R R98, SRZ ;  /* 0x0000000000627805 */ /* 0x000fe2000001ff00 */
[----:B------:R-:W-:Y:S01]  /*5e30*/  CS2R R96, SRZ ;  /* 0x0000000000607805 */ /* 0x000fe2000001ff00 */
[----:B------:R-:W-:Y:S01]  /*5e40*/  IMAD.MOV.U32 R12, RZ, RZ, RZ ;  /* 0x000000ffff0c7224 */ /* 0x000fe200078e00ff */
[----:B------:R-:W-:Y:S01]  /*5e50*/  CS2R R88, SRZ ;  /* 0x0000000000587805 */ /* 0x000fe2000001ff00 */
[----:B------:R-:W-:Y:S01]  /*5e60*/  IMAD.MOV.U32 R90, RZ, RZ, RZ ;  /* 0x000000ffff5a7224 */ /* 0x000fe200078e00ff */
[----:B------:R-:W-:Y:S01]  /*5e70*/  CS2R R86, SRZ ;  /* 0x0000000000567805 */ /* 0x000fe2000001ff00 */
[----:B------:R-:W-:Y:S01]  /*5e80*/  CS2R R84, SRZ ;  /* 0x0000000000547805 */ /* 0x000fe2000001ff00 */
[----:B------:R-:W-:Y:S01]  /*5e90*/  CS2R R14, SRZ ;  /* 0x00000000000e7805 */ /* 0x000fe2000001ff00 */
[----:B------:R-:W-:Y:S01]  /*5ea0*/  MOV R78, RZ ;  /* 0x000000ff004e7202 */ /* 0x000fe20000000f00 */
[----:B------:R-:W-:Y:S01]  /*5eb0*/  IMAD.MOV.U32 R76, RZ, RZ, RZ ;  /* 0x000000ffff4c7224 */ /* 0x000fe200078e00ff */
        /* <DEDUP_REMOVED lines=8> */
[----:B----4-:R-:W-:Y:S01]  /*5f40*/  IMAD.MOV.U32 R68, RZ, RZ, RZ ;  /* 0x000000ffff447224 */ /* 0x010fe200078e00ff */
[----:B------:R-:W-:Y:S01]  /*5f50*/  CS2R R22, SRZ ;  /* 0x0000000000167805 */ /* 0x000fe2000001ff00 */
[----:B------:R-:W-:Y:S01]  /*5f60*/  MOV R170, RZ ;  /* 0x000000ff00aa7202 */ /* 0x000fe20000000f00 */
[----:B------:R-:W-:Y:S01]  /*5f70*/  IMAD.MOV.U32 R168, RZ, RZ, RZ ;  /* 0x000000ffffa87224 */ /* 0x000fe200078e00ff */
[----:B------:R-:W-:Y:S01]  /*5f80*/  CS2R R24, SRZ ;  /* 0x0000000000187805 */ /* 0x000fe2000001ff00 */
[----:B------:R-:W-:Y:S01]  /*5f90*/  MOV R174, RZ ;  /* 0x000000ff00ae7202 */ /* 0x000fe20000000f00 */
[----:B------:R-:W-:Y:S01]  /*5fa0*/  IMAD.MOV.U32 R172, RZ, RZ, RZ ;  /* 0x000000ffffac7224 */ /* 0x000fe200078e00ff */
[----:B------:R-:W-:Y:S01]  /*5fb0*/  CS2R R166, SRZ ;  /* 0x0000000000a67805 */ /* 0x000fe2000001ff00 */
[----:B------:R-:W-:Y:S01]  /*5fc0*/  CS2R R26, SRZ ;  /* 0x00000000001a7805 */ /* 0x000fe2000001ff00 */
[----:B------:R-:W-:Y:S01]  /*5fd0*/  MOV R164, RZ ;  /* 0x000000ff00a47202 */ /* 0x000fe20000000f00 */
[----:B------:R-:W-:Y:S01]  /*5fe0*/  IMAD.MOV.U32 R162, RZ, RZ, RZ ;  /* 0x000000ffffa27224 */ /* 0x000fe200078e00ff */
[----:B------:R-:W-:Y:S01]  /*5ff0*/  MOV R28, RZ ;  /* 0x000000ff001c7202 */ /* 0x000fe20000000f00 */
[----:B------:R-:W-:Y:S01]  /*6000*/  IMAD.MOV.U32 R160, RZ, RZ, RZ ;  /* 0x000000ffffa07224 */ /* 0x000fe200078e00ff */
[----:B------:R-:W-:Y:S01]  /*6010*/  CS2R R154, SRZ ;  /* 0x00000000009a7805 */ /* 0x000fe2000001ff00 */
[----:B------:R-:W-:Y:S01]  /*6020*/  CS2R R30, SRZ ;  /* 0x00000000001e7805 */ /* 0x000fe2000001ff00 */
[----:B------:R-:W-:Y:S01]  /*6030*/  MOV R152, RZ ;  /* 0x000000ff00987202 */ /* 0x000fe20000000f00 */
[----:B------:R-:W-:Y:S01]  /*6040*/  IMAD.MOV.U32 R158, RZ, RZ, RZ ;  /* 0x000000ffff9e7224 */ /* 0x000fe200078e00ff */
[----:B------:R-:W-:Y:S01]  /*6050*/  CS2R R32, SRZ ;  /* 0x0000000000207805 */ /* 0x000fe2000001ff00 */
[----:B------:R-:W-:Y:S01]  /*6060*/  MOV R156, RZ ;  /* 0x000000ff009c7202 */ /* 0x000fe20000000f00 */
[----:B------:R-:W-:Y:S01]  /*6070*/  CS2R R150, SRZ ;  /* 0x0000000000967805 */ /* 0x000fe2000001ff00 */
        /* <DEDUP_REMOVED lines=18> */
[----:B------:R-:W-:Y:S01]  /*61a0*/  CS2R R42, SRZ ;  /* 0x00000000002a7805 */ /* 0x000fe2000001ff00 */
[----:B------:R-:W-:Y:S01]  /*61b0*/  IMAD.MOV.U32 R126, RZ, RZ, RZ ;  /* 0x000000ffff7e7224 */ /* 0x000fe200078e00ff */
[----:B------:R-:W-:Y:S01]  /*61c0*/  MOV R124, RZ ;  /* 0x000000ff007c7202 */ /* 0x000fe20000000f00 */
[----:B------:R-:W-:Y:S01]  /*61d0*/  CS2R R114, SRZ ;  /* 0x0000000000727805 */ /* 0x000fe2000001ff00 */
[----:B------:R-:W-:Y:S01]  /*61e0*/  IMAD.MOV.U32 R112, RZ, RZ, RZ ;  /* 0x000000ffff707224 */ /* 0x000fe200078e00ff */
[----:B------:R-:W-:Y:S01]  /*61f0*/  CS2R R44, SRZ ;  /* 0x00000000002c7805 */ /* 0x000fe2000001ff00 */
[----:B------:R-:W-:Y:S01]  /*6200*/  MOV R118, RZ ;  /* 0x000000ff00767202 */ /* 0x000fe20000000f00 */
[----:B------:R-:W-:Y:S01]  /*6210*/  IMAD.MOV.U32 R116, RZ, RZ, RZ ;  /* 0x000000ffff747224 */ /* 0x000fe200078e00ff */
[----:B------:R-:W-:Y:S01]  /*6220*/  MOV R54, RZ ;  /* 0x000000ff00367202 */ /* 0x000fe20000000f00 */
[----:B------:R-:W-:Y:S01]  /*6230*/  IMAD.MOV.U32 R53, RZ, RZ, RZ ;  /* 0x000000ffff357224 */ /* 0x000fe200078e00ff */
[----:B------:R-:W-:Y:S01]  /*6240*/  CS2R R50, SRZ ;  /* 0x0000000000327805 */ /* 0x000fe2000001ff00 */
[----:B------:R-:W-:Y:S05]  /*6250*/  @!P0 BRA `(.L_x_91) ;  /* 0x0000f47000008947 */ /* 0x000fea0003800000 */
[----:B------:R-:W2:Y:S01]  /*6260*/  LDL R13, [R1+0x20] ;  /* 0x00002000010d7983 */ /* 0x000ea20000100800 */
[----:B------:R-:W-:-:S04]  /*6270*/  ISETP.NE.U32.AND P0, PT, RZ, c[0x0][0x340], PT ;  /* 0x0000d000ff007a0c */ /* 0x000fc80003f05070 */
[----:B------:R-:W-:-:S13]  /*6280*/  ISETP.NE.AND.EX P5, PT, RZ, c[0x0][0x344], PT, P0 ;  /* 0x0000d100ff007a0c */ /* 0x000fda0003fa5300 */
[----:B------:R-:W-:Y:S01]  /*6290*/  @P5 IMAD.MOV.U32 R2, RZ, RZ, 0x4 ;  /* 0x00000004ff025424 */ /* 0x000fe200078e00ff */
[----:B------:R-:W1:Y:S01]  /*62a0*/  S2R R6, SR_CTAID.Y ;  /* 0x0000000000067919 */ /* 0x000e620000002600 */
[----:B------:R-:W-:Y:S02]  /*62b0*/  SHF.R.S32.HI R0, RZ, 0x1f, R159 ;  /* 0x0000001fff007819 */ /* 0x000fe4000001149f */
[----:B------:R-:W-:Y:S01]  /*62c0*/  SHF.R.S32.HI R10, RZ, 0x1f, R175 ;  /* 0x0000001fff0a7819 */ /* 0x000fe200000114af */
[----:B------:R-:W3:Y:S02]  /*62d0*/  S2R R29, SR_CTAID.Y ;  /* 0x00000000001d7919 */ /* 0x000ee40000002600 */
[----:B------:R-:W-:Y:S01]  /*62e0*/  IMAD R0, R0, c[0x0][0x178], RZ ;  /* 0x00005e0000007a24 */ /* 0x000fe200078e02ff */
[----:B------:R-:W-:-:S03]  /*62f0*/  LEA.HI R4, R10, R175, RZ, 0x2 ;  /* 0x000000af0a047211 */ /* 0x000fc600078f10ff */
[----:B------:R-:W-:Y:S02]  /*6300*/  IMAD R0, R159, c[0x0][0x17c], R0 ;  /* 0x00005f009f007a24 */ /* 0x000fe400078e0200 */
[----:B------:R-:W-:Y:S01]  /*6310*/  IMAD.MOV.U32 R5, RZ, RZ, c[0x0][0x2c4] ;  /* 0x0000b100ff057624 */ /* 0x000fe200078e00ff */
[----:B------:R-:W-:-:S04]  /*6320*/  SHF.R.S32.HI R62, RZ, 0x2, R4 ;  /* 0x00000002ff3e7819 */ /* 0x000fc80000011404 */
[----:B------:R-:W-:Y:S02]  /*6330*/  ISETP.NE.AND P1, PT, R5, 0x1, PT ;  /* 0x000000010500780c */ /* 0x000fe40003f25270 */
[----:B------:R-:W-:Y:S02]  /*6340*/  ISETP.NE.U32.AND P0, PT, RZ, c[0x0][0x348], PT ;  /* 0x0000d200ff007a0c */ /* 0x000fe40003f05070 */
[----:B-1----:R-:W-:Y:S02]  /*6350*/  SHF.R.S32.HI R48, RZ, 0x1f, R6 ;  /* 0x0000001fff307819 */ /* 0x002fe40000011406 */
[----:B------:R-:W-:-:S03]  /*6360*/  ISETP.NE.AND.EX P0, PT, RZ, c[0x0][0x34c], PT, P0 ;  /* 0x0000d300ff007a0c */ /* 0x000fc60003f05300 */
[----:B------:R-:W-:-:S04]  /*6370*/  IMAD R5, R48, c[0x0][0x1b8], RZ ;  /* 0x00006e0030057a24 */ /* 0x000fc800078e02ff */
[----:B---3--:R-:W-:Y:S02]  /*6380*/  IMAD R5, R29, c[0x0][0x1bc], R5 ;  /* 0x00006f001d057a24 */ /* 0x008fe400078e0205 */
[----:B--2---:R-:W-:-:S05]  /*6390*/  @P5 IMAD.WIDE R2, R13, R2, c[0x0][0x340] ;  /* 0x0000d0000d025625 */ /* 0x004fca00078e0202 */
[----:B------:R1:W5:Y:S01]  /*63a0*/  @P5 LDG.E R14, [R2.64] ;  /* 0x00000006020e5981 */ /* 0x000362000c1e1900 */
[CC--:B------:R-:W-:Y:S01]  /*63b0*/  LEA.HI R17, R10.reuse, R175.reuse, RZ, 0x3 ;  /* 0x000000af0a117211 */ /* 0x0c0fe200078f18ff */
[----:B------:R-:W-:Y:S01]  /*63c0*/  IMAD R63, R161, c[0x0][0x2c4], RZ ;  /* 0x0000b100a13f7a24 */ /* 0x000fe200078e02ff */
[----:B------:R-:W-:Y:S01]  /*63d0*/  BSSY B0, `(.L_x_92) ;  /* 0x0000055000007945 */ /* 0x000fe20003800000 */
[----:B------:R-:W-:Y:S01]  /*63e0*/  IMAD R16, R177, 0x80, R62 ;  /* 0x00000080b1107824 */ /* 0x000fe200078e023e */
[----:B------:R-:W-:Y:S01]  /*63f0*/  SHF.R.S32.HI R24, RZ, 0x3, R17 ;  /* 0x00000003ff187819 */ /* 0x000fe20000011411 */
[----:B-1----:R-:W-:Y:S01]  /*6400*/  IMAD.WIDE.U32 R2, R159, c[0x0][0x178], RZ ;  /* 0x00005e009f027a25 */ /* 0x002fe200078e00ff */
[----:B------:R-:W-:-:S03]  /*6410*/  LEA.HI R159, R10, R175, RZ, 0x5 ;  /* 0x000000af0a9f7211 */ /* 0x000fc600078f28ff */
[----:B------:R-:W-:Y:S01]  /*6420*/  IMAD.IADD R3, R3, 0x1, R0 ;  /* 0x0000000103037824 */ /* 0x000fe200078e0200 */
[----:B------:R-:W-:Y:S02]  /*6430*/  LOP3.LUT R0, R4, 0xfffffffc, RZ, 0xc0, !PT ;  /* 0xfffffffc04007812 */ /* 0x000fe400078ec0ff */
[----:B------:R-:W-:Y:S01]  /*6440*/  SEL R4, R13, RZ, !P0 ;  /* 0x000000ff0d047207 */ /* 0x000fe20004000000 */
[----:B------:R-:W-:Y:S01]  /*6450*/  IMAD.WIDE.U32 R2, R29, c[0x0][0x1b8], R2 ;  /* 0x00006e001d027a25 */ /* 0x000fe200078e0002 */
[----:B------:R-:W-:-:S03]  /*6460*/  SHF.R.S32.HI R25, RZ, 0x5, R159 ;  /* 0x00000005ff197819 */ /* 0x000fc6000001149f */
[----:B------:R-:W-:Y:S01]  /*6470*/  IMAD.IADD R9, R175, 0x1, -R0 ;  /* 0x00000001af097824 */ /* 0x000fe200078e0a00 */
[----:B------:R-:W-:Y:S01]  /*6480*/  SHF.R.S32.HI R0, RZ, 0x1f, R13 ;  /* 0x0000001fff007819 */ /* 0x000fe2000001140d */
[----:B------:R-:W-:Y:S02]  /*6490*/  IMAD.IADD R3, R3, 0x1, R5 ;  /* 0x0000000103037824 */ /* 0x000fe400078e0205 */
[----:B------:R-:W-:Y:S01]  /*64a0*/  IMAD R168, R9, 0x20, R62 ;  /* 0x0000002009a87824 */ /* 0x000fe200078e023e */
[----:B------:R-:W-:Y:S01]  /*64b0*/  SEL R6, R0, RZ, !P0 ;  /* 0x000000ff00067207 */ /* 0x000fe20004000000 */
[----:B------:R-:W-:-:S03]  /*64c0*/  IMAD.WIDE.U32 R2, R4, c[0x0][0x1c0], R2 ;  /* 0x0000700004027a25 */ /* 0x000fc600078e0002 */
[----:B------:R1:W-:Y:S01]  /*64d0*/  STL [R1+0x14], R168 ;  /* 0x000014a801007387 */ /* 0x0003e20000100800 */
[----:B------:R-:W-:Y:S02]  /*64e0*/  IMAD R8, R177, 0x80, R168 ;  /* 0x00000080b1087824 */ /* 0x000fe400078e02a8 */
[----:B------:R-:W-:Y:S02]  /*64f0*/  IMAD R5, R6, c[0x0][0x1c0], RZ ;  /* 0x0000700006057a24 */ /* 0x000fe400078e02ff */
[----:B------:R-:W-:-:S04]  /*6500*/  @P1 IMAD.HI.U32 R7, R8, c[0x0][0x2c8], RZ ;  /* 0x0000b20008071a27 */ /* 0x000fc800078e00ff */
[----:B------:R-:W-:Y:S01]  /*6510*/  IMAD.MOV.U32 R0, RZ, RZ, R8 ;  /* 0x000000ffff007224 */ /* 0x000fe200078e0008 */
[----:B------:R-:W-:Y:S01]  /*6520*/  @P1 SHF.R.U32.HI R0, RZ, c[0x0][0x2cc], R7 ;  /* 0x0000b300ff001a19 */ /* 0x000fe20000011607 */
[----:B------:R-:W-:Y:S01]  /*6530*/  IMAD R6, R4, c[0x0][0x1c4], R5 ;  /* 0x0000710004067a24 */ /* 0x000fe200078e0205 */
[----:B------:R-:W-:Y:S01]  /*6540*/  LEA.HI R7, R62, R62, RZ, 0x1 ;  /* 0x0000003e3e077211 */ /* 0x000fe200078f08ff */
[----:B------:R-:W-:Y:S01]  /*6550*/  IMAD.SHL.U32 R176, R9, 0x8, RZ ;  /* 0x0000000809b07824 */ /* 0x000fe200078e00ff */
[--C-:B------:R-:W-:Y:S01]  /*6560*/  SHF.R.S32.HI R5, RZ, 0x1f, R0.reuse ;  /* 0x0000001fff057819 */ /* 0x100fe20000011400 */
[----:B------:R-:W-:Y:S02]  /*6570*/  IMAD.MOV R4, RZ, RZ, -R0 ;  /* 0x000000ffff047224 */ /* 0x000fe400078e0a00 */
[----:B------:R-:W-:Y:S01]  /*6580*/  IMAD.IADD R3, R3, 0x1, R6 ;  /* 0x0000000103037824 */ /* 0x000fe200078e0206 */
[----:B------:R-:W-:Y:S01]  /*6590*/  LEA.HI R6, R10, R175, RZ, 0x4 ;  /* 0x000000af0a067211 */ /* 0x000fe200078f20ff */
[----:B------:R-:W-:Y:S01]  /*65a0*/  IMAD R5, R5, c[0x0][0x1b0], RZ ;  /* 0x00006c0005057a24 */ /* 0x000fe200078e02ff */
[----:B------:R-:W-:Y:S01]  /*65b0*/  IADD3 R69, R176, 0x20, RZ ;  /* 0x00000020b0457810 */ /* 0x000fe20007ffe0ff */
[----:B------:R-:W-:Y:S01]  /*65c0*/  IMAD R4, R4, c[0x0][0x2c4], R8 ;  /* 0x0000b10004047a24 */ /* 0x000fe200078e0208 */
[----:B------:R-:W-:Y:S01]  /*65d0*/  LOP3.LUT R6, R6, 0xfffffff0, RZ, 0xc0, !PT ;  /* 0xfffffff006067812 */ /* 0x000fe200078ec0ff */
[----:B------:R-:W-:Y:S01]  /*65e0*/  IMAD R5, R0, c[0x0][0x1b4], R5 ;  /* 0x00006d0000057a24 */ /* 0x000fe200078e0205 */
[----:B------:R-:W-:Y:S01]  /*65f0*/  IADD3 R68, R176, 0x40, RZ ;  /* 0x00000040b0447810 */ /* 0x000fe20007ffe0ff */
[----:B------:R-:W-:Y:S01]  /*6600*/  IMAD.WIDE.U32 R2, R0, c[0x0][0x1b0], R2 ;  /* 0x00006c0000027a25 */ /* 0x000fe200078e0002 */
[----:B------:R-:W-:-:S02]  /*6610*/  SHF.R.S32.HI R0, RZ, 0x1f, R4 ;  /* 0x0000001fff007819 */ /* 0x000fc40000011404 */
[----:B------:R-:W-:Y:S01]  /*6620*/  ISETP.GE.AND P4, PT, R176, c[0x0][0x198], PT ;  /* 0x00006600b0007a0c */ /* 0x000fe20003f86270 */
[----:B------:R-:W-:Y:S01]  /*6630*/  IMAD.IADD R3, R3, 0x1, R5 ;  /* 0x0000000103037824 */ /* 0x000fe200078e0205 */
[----:B------:R-:W-:Y:S01]  /*6640*/  ISETP.GE.AND P3, PT, R69, c[0x0][0x198], PT ;  /* 0x0000660045007a0c */ /* 0x000fe20003f66270 */
[----:B------:R-:W-:Y:S01]  /*6650*/  IMAD R5, R0, c[0x0][0x1a8], RZ ;  /* 0x00006a0000057a24 */ /* 0x000fe200078e02ff */
[----:B------:R-:W-:Y:S01]  /*6660*/  ISETP.GE.AND P2, PT, R68, c[0x0][0x198], PT ;  /* 0x0000660044007a0c */ /* 0x000fe20003f46270 */
[----:B------:R-:W-:Y:S02]  /*6670*/  IMAD.SHL.U32 R0, R24, 0x40, RZ ;  /* 0x0000004018007824 */ /* 0x000fe400078e00ff */
[----:B------:R-:W-:Y:S02]  /*6680*/  IMAD.IADD R20, R175, 0x1, -R6 ;  /* 0x00000001af147824 */ /* 0x000fe400078e0a06 */
[----:B------:R-:W-:Y:S01]  /*6690*/  IMAD R5, R4, c[0x0][0x1ac], R5 ;  /* 0x00006b0004057a24 */ /* 0x000fe200078e0205 */
[----:B------:R-:W-:Y:S01]  /*66a0*/  LOP3.LUT R0, R0, 0xc0, RZ, 0xc0, !PT ;  /* 0x000000c000007812 */ /* 0x000fe200078ec0ff */
[----:B------:R-:W-:Y:S01]  /*66b0*/  IMAD.WIDE.U32 R2, R4, c[0x0][0x1a8], R2 ;  /* 0x00006a0004027a25 */ /* 0x000fe200078e0002 */
[----:B------:R-:W-:-:S02]  /*66c0*/  LEA.HI R15, R20, R20, RZ, 0x1 ;  /* 0x00000014140f7211 */ /* 0x000fc400078f08ff */
[----:B------:R-:W-:Y:S01]  /*66d0*/  SHF.R.U32.HI R4, RZ, 0x3, R0 ;  /* 0x00000003ff047819 */ /* 0x000fe20000011600 */
[----:B------:R-:W-:Y:S01]  /*66e0*/  IMAD.IADD R5, R3, 0x1, R5 ;  /* 0x0000000103057824 */ /* 0x000fe200078e0205 */
[----:B------:R-:W-:Y:S02]  /*66f0*/  LEA R12, P0, R2, c[0x0][0x160], 0x1 ;  /* 0x00005800020c7a11 */ /* 0x000fe400078008ff */
[----:B------:R-:W-:Y:S02]  /*6700*/  LOP3.LUT R0, R0, 0x18, R176, 0xf8, !PT ;  /* 0x0000001800007812 */ /* 0x000fe400078ef8b0 */
[--C-:B------:R-:W-:Y:S02]  /*6710*/  SHF.R.S32.HI R6, RZ, 0x1, R15.reuse ;  /* 0x00000001ff067819 */ /* 0x100fe4000001140f */
[----:B------:R-:W-:Y:S02]  /*6720*/  SHF.R.S32.HI R3, RZ, 0x1f, R15 ;  /* 0x0000001fff037819 */ /* 0x000fe4000001140f */
[----:B------:R-:W-:-:S02]  /*6730*/  LEA.HI.X R11, R2, c[0x0][0x164], R5, 0x1, P0 ;  /* 0x00005900020b7a11 */ /* 0x000fc400000f0c05 */
[----:B------:R-:W-:Y:S01]  /*6740*/  LOP3.LUT R5, R0, R4, RZ, 0x3c, !PT ;  /* 0x0000000400057212 */ /* 0x000fe200078e3cff */
[----:B------:R1:W2:Y:S01]  /*6750*/  SHFL.IDX PT, R2, R12, RZ, 0x1c1f ;  /* 0x001c1fff0c027589 */ /* 0x0002a200000e0000 */
[----:B------:R-:W-:Y:S02]  /*6760*/  LEA.HI R0, R3, R6, RZ, 0x2 ;  /* 0x0000000603007211 */ /* 0x000fe400078f10ff */
[----:B------:R-:W-:Y:S01]  /*6770*/  ISETP.GE.AND P0, PT, R16, R63, PT ;  /* 0x0000003f1000720c */ /* 0x000fe20003f06270 */
[----:B------:R1:W3:Y:S01]  /*6780*/  SHFL.IDX PT, R3, R11, RZ, 0x1c1f ;  /* 0x001c1fff0b037589 */ /* 0x0002e200000e0000 */
[----:B------:R-:W-:Y:S02]  /*6790*/  LOP3.LUT R4, R0, 0xfffffffc, RZ, 0xc0, !PT ;  /* 0xfffffffc00047812 */ /* 0x000fe400078ec0ff */
[----:B------:R-:W-:-:S03]  /*67a0*/  LOP3.LUT R0, R7, 0x7fffffe, RZ, 0xc0, !PT ;  /* 0x07fffffe07007812 */ /* 0x000fc600078ec0ff */
[----:B------:R-:W-:Y:S02]  /*67b0*/  IMAD.IADD R23, R6, 0x1, -R4 ;  /* 0x0000000106177824 */ /* 0x000fe400078e0a04 */
        /* <DEDUP_REMOVED lines=22> */
.L_x_93:
[----:B-123--:R-:W-:Y:S05]  /*6920*/  BSYNC B0 ;  /* 0x0000000000007941 */ /* 0x00efea0003800000 */
.L_x_92:
        /* <DEDUP_REMOVED lines=20> */
.L_x_95:
[----:B------:R-:W-:Y:S05]  /*6a70*/  BSYNC B0 ;  /* 0x0000000000007941 */ /* 0x000fea0003800000 */
.L_x_94:
        /* <DEDUP_REMOVED lines=20> */
.L_x_97:
[----:B------:R-:W-:Y:S05]  /*6bc0*/  BSYNC B0 ;  /* 0x0000000000007941 */ /* 0x000fea0003800000 */
.L_x_96:
[----:B--2---:R-:W2:Y:S01]  /*6bd0*/  LDL R170, [R1+0x28] ;  /* 0x0000280001aa7983 */ /* 0x004ea20000100800 */
[----:B------:R-:W-:Y:S01]  /*6be0*/  IMAD.MOV.U32 R171, RZ, RZ, c[0x0][0x2b8] ;  /* 0x0000ae00ffab7624 */ /* 0x000fe200078e00ff */
[----:B---3--:R-:W-:Y:S01]  /*6bf0*/  IADD3 R6, R16, 0x60, RZ ;  /* 0x0000006010067810 */ /* 0x008fe20007ffe0ff */
[----:B-----5:R-:W-:Y:S01]  /*6c00*/  IMAD.WIDE.U32 R166, R14, c[0x0][0x2b0], RZ ;  /* 0x0000ac000ea67a25 */ /* 0x020fe200078e00ff */
[----:B------:R-:W-:Y:S01]  /*6c10*/  SHFL.IDX PT, R2, R12, 0x3, 0x1c1f ;  /* 0x007c1f000c027f89 */ /* 0x000fe200000e0000 */
[----:B------:R-:W-:Y:S02]  /*6c20*/  IADD3 R13, R173, -0x40, RZ ;  /* 0xffffffc0ad0d7810 */ /* 0x000fe40007ffe0ff */
[----:B------:R-:W-:Y:S01]  /*6c30*/  ISETP.NE.AND P5, PT, R171, 0x1, PT ;  /* 0x00000001ab00780c */ /* 0x000fe20003fa5270 */
[----:B----4-:R2:W3:Y:S01]  /*6c40*/  SHFL.IDX PT, R3, R11, 0x3, 0x1c1f ;  /* 0x007c1f000b037f89 */ /* 0x0104e200000e0000 */
[----:B------:R-:W-:Y:S01]  /*6c50*/  ISETP.GE.AND P0, PT, R6, R63, PT ;  /* 0x0000003f0600720c */ /* 0x000fe20003f06270 */
[----:B------:R-:W-:Y:S01]  /*6c60*/  IMAD.IADD R5, R168, 0x1, R13 ;  /* 0x00000001a8057824 */ /* 0x000fe200078e020d */
[----:B------:R-:W-:Y:S01]  /*6c70*/  SHF.R.S32.HI R6, RZ, 0x1f, R14 ;  /* 0x0000001fff067819 */ /* 0x000fe2000001140e */
[----:B------:R-:W-:-:S02]  /*6c80*/  IMAD.MOV.U32 R248, RZ, RZ, RZ ;  /* 0x000000fffff87224 */ /* 0x000fc400078e00ff */
[----:B------:R-:W-:Y:S01]  /*6c90*/  IMAD.WIDE.U32 R164, R29, c[0x0][0x1e8], RZ ;  /* 0x00007a001da47a25 */ /* 0x000fe200078e00ff */
[----:B------:R-:W-:Y:S01]  /*6ca0*/  ISETP.GE.AND P1, PT, R5, R169, PT ;  /* 0x000000a90500720c */ /* 0x000fe20003f26270 */
[----:B------:R-:W-:Y:S03]  /*6cb0*/  STL.64 [R1+0x18], R166 ;  /* 0x000018a601007387 */ /* 0x000fe60000100a00 */
[----:B------:R-:W-:-:S03]  /*6cc0*/  ISETP.GT.OR P1, PT, R168, 0x3f, P1 ;  /* 0x0000003fa800780c */ /* 0x000fc60000f24670 */
[----:B------:R-:W-:-:S04]  /*6cd0*/  @!P0 SHF.R.S32.HI R9, RZ, 0x1f, R68 ;  /* 0x0000001fff098819 */ /* 0x000fc80000011444 */
[----:B------:R-:W-:Y:S01]  /*6ce0*/  @!P0 LEA.HI R9, R9, R68, RZ, 0x3 ;  /* 0x0000004409098211 */ /* 0x000fe200078f18ff */
[----:B-12---:R-:W-:Y:S02]  /*6cf0*/  IMAD.IADD R11, R5, 0x1, R170 ;  /* 0x00000001050b7824 */ /* 0x006fe400078e02aa */
[----:B------:R-:W-:Y:S02]  /*6d00*/  IMAD R5, R6, c[0x0][0x2b0], RZ ;  /* 0x0000ac0006057a24 */ /* 0x000fe400078e02ff */
[----:B------:R-:W-:-:S04]  /*6d10*/  @P5 IMAD.HI.U32 R7, R11, c[0x0][0x2bc], RZ ;  /* 0x0000af000b075a27 */ /* 0x000fc800078e00ff */
[----:B------:R-:W-:Y:S01]  /*6d20*/  IMAD R10, R14, c[0x0][0x2b4], R5 ;  /* 0x0000ad000e0a7a24 */ /* 0x000fe200078e0205 */
[----:B------:R-:W-:Y:S01]  /*6d30*/  @!P0 SHF.R.S32.HI R5, RZ, 0x1f, R69 ;  /* 0x0000001fff058819 */ /* 0x000fe20000011445 */
[----:B------:R-:W-:Y:S01]  /*6d40*/  IMAD.MOV.U32 R0, RZ, RZ, R11 ;  /* 0x000000ffff007224 */ /* 0x000fe200078e000b */
[----:B------:R-:W-:Y:S01]  /*6d50*/  @P5 SHF.R.U32.HI R0, RZ, c[0x0][0x2c0], R7 ;  /* 0x0000b000ff005a19 */ /* 0x000fe20000011607 */
[----:B---3--:R-:W-:Y:S01]  /*6d60*/  @!P0 IMAD.WIDE R6, R176, 0x2, R2 ;  /* 0x00000002b0068825 */ /* 0x008fe200078e0202 */
[----:B------:R-:W-:-:S03]  /*6d70*/  @!P0 LEA.HI R8, R5, R69, RZ, 0x3 ;  /* 0x0000004505088211 */ /* 0x000fc600078f18ff */
[----:B------:R-:W-:Y:S01]  /*6d80*/  @!P0 IMAD.SHL.U32 R5, R226, 0x2, RZ ;  /* 0x00000002e2058824 */ /* 0x000fe200078e00ff */
[----:B------:R-:W-:Y:S01]  /*6d90*/  @!P0 LOP3.LUT R8, R8, 0xfffffff8, RZ, 0xc0, !PT ;  /* 0xfffffff808088812 */ /* 0x000fe200078ec0ff */
[----:B------:R-:W-:Y:S01]  /*6da0*/  IMAD.IADD R163, R167, 0x1, R10 ;  /* 0x00000001a7a37824 */ /* 0x000fe200078e020a */
[C---:B------:R-:W-:Y:S02]  /*6db0*/  @!P1 IADD3 R10, P5, R0.reuse, R166, RZ ;  /* 0x000000a6000a9210 */ /* 0x040fe40007fbe0ff */
[----:B------:R-:W-:Y:S01]  /*6dc0*/  @!PT LDS RZ, [RZ] ;  /* 0x00000000fffff984 */ /* 0x000fe20000000800 */
[----:B------:R1:W-:Y:S02]  /*6dd0*/  @!P0 LDGSTS.E.BYPASS.LTC128B.128 [R5+0x7900], [R6.64], !P4 ;  /* 0x0790000006058fae */ /* 0x0003e4000e101d46 */
[----:B------:R-:W-:Y:S01]  /*6de0*/  @!P1 LEA.HI.X.SX32 R12, R0, R163, 0x1, P5 ;  /* 0x000000a3000c9211 */ /* 0x000fe200028f0eff */
[----:B------:R-:W-:Y:S01]  /*6df0*/  IMAD.IADD R156, R169, 0x1, -R13 ;  /* 0x00000001a99c7824 */ /* 0x000fe200078e0a0d */
[----:B------:R-:W-:Y:S01]  /*6e00*/  ISETP.GE.AND P6, PT, R176, c[0x0][0x1d4], PT ;  /* 0x00007500b0007a0c */ /* 0x000fe20003fc6270 */
[----:B------:R-:W-:Y:S01]  /*6e10*/  STL [R1+0x24], R163 ;  /* 0x000024a301007387 */ /* 0x000fe20000100800 */
[----:B-1----:R-:W-:Y:S01]  /*6e20*/  @!P0 LOP3.LUT R7, R9, 0xfffffff8, RZ, 0xc0, !PT ;  /* 0xfffffff809078812 */ /* 0x002fe200078ec0ff */
[----:B------:R-:W-:Y:S01]  /*6e30*/  @!P0 IMAD.WIDE R8, R8, 0x2, R2 ;  /* 0x0000000208088825 */ /* 0x000fe200078e0202 */
[----:B------:R-:W-:-:S03]  /*6e40*/  @!P1 LEA R6, P4, R10, c[0x0][0x2a0], 0x2 ;  /* 0x0000a8000a069a11 */ /* 0x000fc600078810ff */
[----:B------:R-:W-:Y:S01]  /*6e50*/  @!P0 IMAD.WIDE R2, R7, 0x2, R2 ;  /* 0x0000000207028825 */ /* 0x000fe200078e0202 */
[----:B------:R1:W-:Y:S01]  /*6e60*/  @!P0 LDGSTS.E.BYPASS.LTC128B.128 [R5+0x9900], [R8.64], !P3 ;  /* 0x0990000008058fae */ /* 0x0003e2000d901d46 */
[----:B------:R-:W-:-:S03]  /*6e70*/  @!P1 LEA.HI.X R7, R10, c[0x0][0x2a4], R12, 0x2, P4 ;  /* 0x0000a9000a079a11 */ /* 0x000fc600020f140c */
[----:B------:R2:W-:Y:S04]  /*6e80*/  @!P0 LDGSTS.E.BYPASS.LTC128B.128 [R5+0xb900], [R2.64], !P2 ;  /* 0x0b90000002058fae */ /* 0x0005e8000d101d46 */
[----:B------:R-:W0:Y:S04]  /*6e90*/  LDGDEPBAR ;  /* 0x00000000000079af */ /* 0x000e280000000000 */
[----:B------:R-:W-:Y:S06]  /*6ea0*/  BAR.SYNC.DEFER_BLOCKING 0x0 ;  /* 0x0000000000007b1d */ /* 0x000fec0000010000 */
[----:B------:R-:W3:Y:S01]  /*6eb0*/  @!P1 LDG.E R248, [R6.64] ;  /* 0x0000000606f89981 */ /* 0x000ee2000c1e1900 */
[----:B------:R-:W-:Y:S01]  /*6ec0*/  IMAD.MOV R0, RZ, RZ, -R0 ;  /* 0x000000ffff007224 */ /* 0x000fe200078e0a00 */
[----:B-1----:R-:W-:Y:S01]  /*6ed0*/  LOP3.LUT R8, R17, 0xfffffff8, RZ, 0xc0, !PT ;  /* 0xfffffff811087812 */ /* 0x002fe200078ec0ff */
[----:B--2---:R-:W-:Y:S01]  /*6ee0*/  IMAD R5, R48, c[0x0][0x1e8], RZ ;  /* 0x00007a0030057a24 */ /* 0x004fe200078e02ff */
[----:B------:R-:W-:Y:S01]  /*6ef0*/  ISETP.GE.AND P5, PT, R69, c[0x0][0x1d4], PT ;  /* 0x0000750045007a0c */ /* 0x000fe20003fa6270 */
[----:B------:R-:W-:Y:S01]  /*6f00*/  IMAD R251, R0, c[0x0][0x2b8], R11 ;  /* 0x0000ae0000fb7a24 */ /* 0x000fe200078e020b */
[----:B------:R-:W-:Y:S01]  /*6f10*/  ISETP.GE.AND P4, PT, R68, c[0x0][0x1d4], PT ;  /* 0x0000750044007a0c */ /* 0x000fe20003f86270 */
[----:B------:R-:W-:Y:S01]  /*6f20*/  IMAD R5, R29, c[0x0][0x1ec], R5 ;  /* 0x00007b001d057a24 */ /* 0x000fe200078e0205 */
[----:B------:R-:W-:Y:S01]  /*6f30*/  SHF.R.S32.HI R22, RZ, 0x1f, R175 ;  /* 0x0000001fff167819 */ /* 0x000fe200000114af */
[----:B------:R-:W-:Y:S01]  /*6f40*/  IMAD.WIDE.U32 R2, R251, c[0x0][0x1e0], RZ ;  /* 0x00007800fb027a25 */ /* 0x000fe200078e00ff */
[----:B------:R-:W-:-:S02]  /*6f50*/  SHF.R.S32.HI R70, RZ, 0x1f, R251 ;  /* 0x0000001fff467819 */ /* 0x000fc400000114fb */
[----:B------:R-:W-:Y:S01]  /*6f60*/  LEA.HI R22, R22, R175, RZ, 0x4 ;  /* 0x000000af16167211 */ /* 0x000fe200078f20ff */
[----:B------:R-:W-:Y:S01]  /*6f70*/  IMAD.IADD R162, R165, 0x1, R5 ;  /* 0x00000001a5a27824 */ /* 0x000fe200078e0205 */
[----:B------:R-:W-:Y:S01]  /*6f80*/  ISETP.GT.AND P3, PT, R168, 0x3f, PT ;  /* 0x0000003fa800780c */ /* 0x000fe20003f64270 */
[----:B------:R-:W-:Y:S01]  /*6f90*/  IMAD R0, R70, c[0x0][0x1e0], RZ ;  /* 0x0000780046007a24 */ /* 0x000fe200078e02ff */
[----:B------:R-:W-:Y:S01]  /*6fa0*/  SHF.R.S32.HI R65, RZ, 0x4, R22 ;  /* 0x00000004ff417819 */ /* 0x000fe20000011416 */
[----:B------:R-:W-:Y:S01]  /*6fb0*/  IMAD.IADD R67, R156, 0x1, -R62 ;  /* 0x000000019c437824 */ /* 0x000fe200078e0a3e */
[----:B------:R-:W-:Y:S01]  /*6fc0*/  SEL R158, RZ, 0x10, P4 ;  /* 0x00000010ff9e7807 */ /* 0x000fe20002000000 */
[----:B------:R-:W-:Y:S02]  /*6fd0*/  IMAD R0, R251, c[0x0][0x1e4], R0 ;  /* 0x00007900fb007a24 */ /* 0x000fe400078e0200 */
[----:B------:R-:W-:Y:S01]  /*6fe0*/  IMAD.IADD R8, R175, 0x1, -R8 ;  /* 0x00000001af087824 */ /* 0x000fe200078e0a08 */
[----:B------:R-:W-:Y:S01]  /*6ff0*/  ISETP.GE.AND P1, PT, R67, 0x1, PT ;  /* 0x000000014300780c */ /* 0x000fe20003f26270 */
[----:B------:R-:W-:-:S02]  /*7000*/  IMAD.IADD R3, R3, 0x1, R0 ;  /* 0x0000000103037824 */ /* 0x000fc400078e0200 */
[----:B------:R-:W-:Y:S01]  /*7010*/  IMAD.WIDE.U32 R74, R29, c[0x0][0x210], RZ ;  /* 0x000084001d4a7a25 */ /* 0x000fe200078e00ff */
[----:B------:R-:W-:-:S09]  /*7020*/  LEA.HI R18, R8, R8, RZ, 0x1 ;  /* 0x0000000808127211 */ /* 0x000fd200078f08ff */
[----:B------:R-:W-:Y:S01]  /*7030*/  @P1 IMAD.SHL.U32 R17, R226, 0x2, RZ ;  /* 0x00000002e2111824 */ /* 0x000fe200078e00ff */
[----:B---3--:R-:W-:Y:S01]  /*7040*/  SHF.R.S32.HI R71, RZ, 0x1f, R248 ;  /* 0x0000001fff477819 */ /* 0x008fe200000114f8 */
[----:B------:R-:W-:-:S04]  /*7050*/  IMAD.WIDE.U32 R2, R248, c[0x0][0x1f0], R2 ;  /* 0x00007c00f8027a25 */ /* 0x000fc800078e0002 */
[----:B------:R-:W-:-:S04]  /*7060*/  IMAD R0, R71, c[0x0][0x1f0], RZ ;  /* 0x00007c0047007a24 */ /* 0x000fc800078e02ff */
[----:B------:R-:W-:Y:S01]  /*7070*/  IMAD R5, R248, c[0x0][0x1f4], R0 ;  /* 0x00007d00f8057a24 */ /* 0x000fe200078e0200 */
[----:B------:R-:W-:-:S04]  /*7080*/  IADD3 R0, P0, R164, R2, RZ ;  /* 0x00000002a4007210 */ /* 0x000fc80007f1e0ff */
[----:B------:R-:W-:Y:S02]  /*7090*/  IADD3.X R2, R162, R3, R5, P0, !PT ;  /* 0x00000003a2027210 */ /* 0x000fe400007fe405 */
[----:B------:R-:W-:-:S04]  /*70a0*/  LEA R5, P0, R0, c[0x0][0x1c8], 0x1 ;  /* 0x0000720000057a11 */ /* 0x000fc800078008ff */
[----:B------:R-:W-:Y:S01]  /*70b0*/  LEA.HI.X R3, R0, c[0x0][0x1cc], R2, 0x1, P0 ;  /* 0x0000730000037a11 */ /* 0x000fe200000f0c02 */
[----:B------:R-:W-:Y:S01]  /*70c0*/  SHFL.IDX PT, R6, R5, RZ, 0x1c1f ;  /* 0x001c1fff05067589 */ /* 0x000fe200000e0000 */
[----:B------:R-:W-:Y:S02]  /*70d0*/  LOP3.LUT R0, R15, 0x7fffffe, RZ, 0xc0, !PT ;  /* 0x07fffffe0f007812 */ /* 0x000fe400078ec0ff */
[----:B------:R-:W-:Y:S01]  /*70e0*/  SHF.R.S32.HI R2, RZ, 0x1f, R20 ;  /* 0x0000001fff027819 */ /* 0x000fe20000011414 */
[----:B------:R-:W1:Y:S01]  /*70f0*/  SHFL.IDX PT, R7, R3, RZ, 0x1c1f ;  /* 0x001c1fff03077589 */ /* 0x000e6200000e0000 */
[----:B------:R-:W-:Y:S01]  /*7100*/  ISETP.GE.AND P0, PT, R67, 0x21, PT ;  /* 0x000000214300780c */ /* 0x000fe20003f06270 */
[----:B------:R-:W-:Y:S01]  /*7110*/  IMAD.IADD R19, R20, 0x1, -R0 ;  /* 0x0000000114137824 */ /* 0x000fe200078e0a00 */
[----:B------:R-:W-:Y:S01]  /*7120*/  LEA.HI R20, R2, R20, RZ, 0x3 ;  /* 0x0000001402147211 */ /* 0x000fe200078f18ff */
[----:B------:R-:W-:Y:S01]  /*7130*/  SHFL.IDX PT, R3, R3, 0x1, 0x1c1f ;  /* 0x003c1f0003037f89 */ /* 0x000fe200000e0000 */
[----:B------:R-:W-:-:S03]  /*7140*/  LOP3.LUT R0, R18, 0x7fffffe, RZ, 0xc0, !PT ;  /* 0x07fffffe12007812 */ /* 0x000fc600078ec0ff */
[----:B------:R2:W3:Y:S02]  /*7150*/  SHFL.IDX PT, R2, R5, 0x1, 0x1c1f ;  /* 0x003c1f0005027f89 */ /* 0x0004e400000e0000 */
[----:B------:R-:W-:Y:S01]  /*7160*/  IMAD.IADD R21, R8, 0x1, -R0 ;  /* 0x0000000108157824 */ /* 0x000fe200078e0a00 */
[----:B------:R-:W-:-:S03]  /*7170*/  @P1 SHF.R.S32.HI R0, RZ, 0x1f, R68 ;  /* 0x0000001fff001819 */ /* 0x000fc60000011444 */
[----:B------:R-:W-:Y:S01]  /*7180*/  @P0 SHF.R.S32.HI R10, RZ, 0x1f, R69 ;  /* 0x0000001fff0a0819 */ /* 0x000fe20000011445 */
[----:B------:R-:W-:Y:S01]  /*7190*/  @P0 IMAD.SHL.U32 R16, R226, 0x2, RZ ;  /* 0x00000002e2100824 */ /* 0x000fe200078e00ff */
[----:B------:R-:W-:Y:S02]  /*71a0*/  @P0 SHF.R.S32.HI R11, RZ, 0x1f, R68 ;  /* 0x0000001fff0b0819 */ /* 0x000fe40000011444 */
[-C--:B------:R-:W-:Y:S02]  /*71b0*/  @P1 LEA.HI R8, R0, R68.reuse, RZ, 0x3 ;  /* 0x0000004400081211 */ /* 0x080fe400078f18ff */
[----:B------:R-:W-:Y:S02]  /*71c0*/  @P0 LEA.HI R0, R11, R68, RZ, 0x3 ;  /* 0x000000440b000211 */ /* 0x000fe400078f18ff */
[----:B------:R-:W-:Y:S02]  /*71d0*/  @P1 LOP3.LUT R8, R8, 0xfffffff8, RZ, 0xc0, !PT ;  /* 0xfffffff808081812 */ /* 0x000fe400078ec0ff */
[----:B------:R-:W-:-:S03]  /*71e0*/  @P0 LOP3.LUT R0, R0, 0xfffffff8, RZ, 0xc0, !PT ;  /* 0xfffffff800000812 */ /* 0x000fc600078ec0ff */
[----:B-1----:R-:W-:Y:S01]  /*71f0*/  @P1 IMAD.WIDE R12, R8, 0x2, R6 ;  /* 0x00000002080c1825 */ /* 0x002fe200078e0206 */
[----:B--2---:R-:W-:-:S04]  /*7200*/  @P1 SHF.R.S32.HI R5, RZ, 0x1f, R69 ;  /* 0x0000001fff051819 */ /* 0x004fc80000011445 */
[-C--:B------:R-:W-:Y:S02]  /*7210*/  @P1 LEA.HI R9, R5, R69.reuse, RZ, 0x3 ;  /* 0x0000004505091211 */ /* 0x080fe400078f18ff */
[----:B------:R-:W-:Y:S01]  /*7220*/  @P0 LEA.HI R5, R10, R69, RZ, 0x3 ;  /* 0x000000450a050211 */ /* 0x000fe200078f18ff */
[--C-:B------:R-:W-:Y:S01]  /*7230*/  @P1 IMAD.WIDE R10, R176, 0x2, R6.reuse ;  /* 0x00000002b00a1825 */ /* 0x100fe200078e0206 */
[----:B------:R-:W-:Y:S02]  /*7240*/  @P1 LOP3.LUT R9, R9, 0xfffffff8, RZ, 0xc0, !PT ;  /* 0xfffffff809091812 */ /* 0x000fe400078ec0ff */
[----:B------:R-:W-:Y:S02]  /*7250*/  @P0 LOP3.LUT R5, R5, 0xfffffff8, RZ, 0xc0, !PT ;  /* 0xfffffff805050812 */ /* 0x000fe400078ec0ff */
[----:B------:R1:W-:Y:S01]  /*7260*/  @P1 LDGSTS.E.BYPASS.LTC128B.128 [R17+0x3100], [R10.64], !P6 ;  /* 0x031000000a111fae */ /* 0x0003e2000f101d46 */
[----:B------:R-:W-:-:S04]  /*7270*/  @P1 IMAD.WIDE R14, R9, 0x2, R6 ;  /* 0x00000002090e1825 */ /* 0x000fc800078e0206 */
[--C-:B---3--:R-:W-:Y:S01]  /*7280*/  @P0 IMAD.WIDE R8, R5, 0x2, R2.reuse ;  /* 0x0000000205080825 */ /* 0x108fe200078e0202 */
[----:B------:R1:W-:Y:S03]  /*7290*/  @P1 LDGSTS.E.BYPASS.LTC128B.128 [R17+0x4100], [R14.64], !P5 ;  /* 0x041000000e111fae */ /* 0x0003e6000e901d46 */
[----:B------:R-:W-:Y:S01]  /*72a0*/  @P0 IMAD.WIDE R6, R0, 0x2, R2 ;  /* 0x0000000200060825 */ /* 0x000fe200078e0202 */
[----:B------:R1:W-:Y:S01]  /*72b0*/  @P1 LDGSTS.E.BYPASS.LTC128B.128 [R17+0x5100], [R12.64], !P4 ;  /* 0x051000000c111fae */ /* 0x0003e2000e101d46 */
[----:B------:R-:W-:Y:S02]  /*72c0*/  SHF.R.S32.HI R0, RZ, 0x1, R18 ;  /* 0x00000001ff007819 */ /* 0x000fe40000011412 */
[----:B------:R-:W-:Y:S01]  /*72d0*/  @P0 IMAD.WIDE R2, R176, 0x2, R2 ;  /* 0x00000002b0020825 */ /* 0x000fe200078e0202 */
[----:B------:R-:W-:-:S03]  /*72e0*/  ISETP.LT.AND P1, PT, RZ, c[0x0][0x27c], PT ;  /* 0x00009f00ff007a0c */ /* 0x000fc60003f21270 */
[----:B------:R-:W-:Y:S01]  /*72f0*/  IMAD.SHL.U32 R5, R23, 0x40, RZ ;  /* 0x0000004017057824 */ /* 0x000fe200078e00ff */
[----:B------:R2:W-:Y:S04]  /*7300*/  @P0 LDGSTS.E.BYPASS.LTC128B.128 [R16+0x3900], [R2.64], !P6 ;  /* 0x0390000002100fae */ /* 0x0005e8000f101d46 */
[----:B------:R3:W-:Y:S01]  /*7310*/  @P0 LDGSTS.E.BYPASS.LTC128B.128 [R16+0x4900], [R8.64], !P5 ;  /* 0x0490000008100fae */ /* 0x0007e2000e901d46 */
[----:B------:R-:W-:-:S03]  /*7320*/  LOP3.LUT R5, R5, 0xc0, RZ, 0xc0, !PT ;  /* 0x000000c005057812 */ /* 0x000fc600078ec0ff */
[----:B------:R4:W-:Y:S01]  /*7330*/  @P0 LDGSTS.E.BYPASS.LTC128B.128 [R16+0x5900], [R6.64], !P4 ;  /* 0x0590000006100fae */ /* 0x0009e2000e101d46 */
[C---:B------:R-:W-:Y:S01]  /*7340*/  LOP3.LUT P0, RZ, R0.reuse, 0x2, RZ, 0xc0, !PT ;  /* 0x0000000200ff7812 */ /* 0x040fe2000780c0ff */
[----:B------:R-:W-:Y:S02]  /*7350*/  IMAD.SHL.U32 R0, R0, 0x40, RZ ;  /* 0x0000004000007824 */ /* 0x000fe400078e00ff */
[----:B------:R-:W0:Y:S03]  /*7360*/  LDGDEPBAR ;  /* 0x00000000000079af */ /* 0x000e260000000000 */
[----:B------:R-:W-:Y:S02]  /*7370*/  LOP3.LUT R0, R0, 0xc0, RZ, 0xc0, !PT ;  /* 0x000000c000007812 */ /* 0x000fe400078ec0ff */
[----:B--2---:R-:W-:Y:S02]  /*7380*/  LEA.HI R2, R65, R65, RZ, 0x1 ;  /* 0x0000004141027211 */ /* 0x004fe400078f08ff */
[----:B------:R-:W-:-:S02]  /*7390*/  SHF.R.U32.HI R3, RZ, 0x3, R0 ;  /* 0x00000003ff037819 */ /* 0x000fc40000011600 */
[----:B------:R-:W-:Y:S01]  /*73a0*/  LOP3.LUT R2, R2, 0xfffffffe, RZ, 0xc0, !PT ;  /* 0xfffffffe02027812 */ /* 0x000fe200078ec0ff */
[----:B----4-:R-:W-:-:S04]  /*73b0*/  IMAD.SHL.U32 R7, R24, 0x8, RZ ;  /* 0x0000000818077824 */ /* 0x010fc800078e00ff */
[----:B------:R-:W-:Y:S02]  /*73c0*/  IMAD.IADD R2, R65, 0x1, -R2 ;  /* 0x0000000141027824 */ /* 0x000fe400078e0a02 */
[----:B------:R-:W-:Y:S01]  /*73d0*/  IMAD.SHL.U32 R6, R20, 0x20, RZ ;  /* 0x0000002014067824 */ /* 0x000fe200078e00ff */
[----:B------:R-:W-:Y:S01]  /*73e0*/  LOP3.LUT R7, R0, 0x8, R7, 0xf8, !PT ;  /* 0x0000000800077812 */ /* 0x000fe200078ef807 */
[C---:B---3--:R-:W-:Y:S01]  /*73f0*/  IMAD R9, R2.reuse, 0x8, R21 ;  /* 0x0000000802097824 */ /* 0x048fe200078e0215 */
[----:B------:R-:W-:Y:S01]  /*7400*/  SHF.R.U32.HI R0, RZ, 0x3, R5 ;  /* 0x00000003ff007819 */ /* 0x000fe20000011605 */
[----:B------:R-:W-:Y:S01]  /*7410*/  IMAD.SHL.U32 R2, R2, 0x8, RZ ;  /* 0x0000000802027824 */ /* 0x000fe200078e00ff */
[----:B------:R-:W-:Y:S02]  /*7420*/  LOP3.LUT R6, R6, 0xffffff00, RZ, 0xc0, !PT ;  /* 0xffffff0006067812 */ /* 0x000fe400078ec0ff */
[----:B------:R-:W-:Y:S01]  /*7430*/  LOP3.LUT R3, R7, R3, RZ, 0x3c, !PT ;  /* 0x0000000307037212 */ /* 0x000fe200078e3cff */
[----:B------:R-:W-:Y:S01]  /*7440*/  IMAD.MOV.U32 R7, RZ, RZ, 0x10 ;  /* 0x00000010ff077424 */ /* 0x000fe200078e00ff */
[----:B------:R-:W-:Y:S01]  /*7450*/  LOP3.LUT R2, R5, 0x8, R2, 0xf8, !PT ;  /* 0x0000000805027812 */ /* 0x000fe200078ef802 */
[----:B------:R-:W-:-:S02]  /*7460*/  IMAD R8, R25, 0x200, R6 ;  /* 0x0000020019087824 */ /* 0x000fc400078e0206 */
[C---:B------:R-:W-:Y:S01]  /*7470*/  IMAD R5, R19.reuse, 0x20, R6 ;  /* 0x0000002013057824 */ /* 0x040fe200078e0206 */
[----:B------:R-:W-:Y:S01]  /*7480*/  LOP3.LUT R0, R2, R0, RZ, 0x3c, !PT ;  /* 0x0000000002007212 */ /* 0x000fe200078e3cff */
[----:B------:R-:W-:Y:S02]  /*7490*/  IMAD R2, R48, c[0x0][0x210], RZ ;  /* 0x0000840030027a24 */ /* 0x000fe400078e02ff */
[----:B------:R-:W-:Y:S02]  /*74a0*/  IMAD R6, R19, 0x20, R8 ;  /* 0x0000002013067824 */ /* 0x000fe400078e0208 */
[----:B------:R-:W-:Y:S02]  /*74b0*/  IMAD R2, R29, c[0x0][0x214], R2 ;  /* 0x000085001d027a24 */ /* 0x000fe400078e0202 */
[----:B------:R-:W-:Y:S02]  /*74c0*/  IMAD.IADD R5, R0, 0x1, R5 ;  /* 0x0000000100057824 */ /* 0x000fe400078e0205 */
[----:B------:R-:W-:Y:S01]  /*74d0*/  IMAD.IADD R72, R75, 0x1, R2 ;  /* 0x000000014b487824 */ /* 0x000fe200078e0202 */
[----:B------:R-:W-:Y:S01]  /*74e0*/  SEL R2, R7, 0xfffffff0, !P0 ;  /* 0xfffffff007027807 */ /* 0x000fe20004000000 */
[----:B------:R-:W-:-:S02]  /*74f0*/  IMAD.U32 R3, R9, 0x20, R3 ;  /* 0x0000002009037824 */ /* 0x000fc400078e0003 */
[----:B------:R-:W-:Y:S01]  /*7500*/  IMAD.IADD R0, R0, 0x1, R6 ;  /* 0x0000000100007824 */ /* 0x000fe200078e0206 */
[----:B------:R-:W-:Y:S05]  /*7510*/  @P1 BRA `(.L_x_98) ;  /* 0x0000002000001947 */ /* 0x000fea0003800000 */
[----:B-1----:R-:W-:-:S04]  /*7520*/  DEPBAR.LE SB0, 0x1 ;  /* 0x000080400000791a */ /* 0x002fc80000000000 */
[----:B------:R-:W-:Y:S05]  /*7530*/  BRA `(.L_x_99) ;  /* 0x00005dd000007947 */ /* 0x000fea0003800000 */
.L_x_98:
[----:B-1----:R-:W-:Y:S01]  /*7540*/  SHF.R.S32.HI R6, RZ, 0x1f, R157 ;  /* 0x0000001fff067819 */ /* 0x002fe2000001149d */
[----:B------:R-:W-:Y:S01]  /*7550*/  IMAD.WIDE.U32 R8, R157, c[0x0][0x280], RZ ;  /* 0x0000a0009d087a25 */ /* 0x000fe200078e00ff */
[----:B------:R-:W-:Y:S01]  /*7560*/  ULDC.U8 UR4, c[0x0][0x298] ;  /* 0x0000a60000047ab9 */ /* 0x000fe20000000000 */
[----:B------:R-:W-:Y:S01]  /*7570*/  LEA.HI R11, R175, R175, RZ, 0x1 ;  /* 0x000000afaf0b7211 */ /* 0x000fe200078f08ff */
[----:B------:R-:W-:Y:S01]  /*7580*/  BSSY B2, `(.L_x_99) ;  /* 0x00005d8000027945 */ /* 0x000fe20003800000 */
[C---:B------:R-:W-:Y:S01]  /*7590*/  IMAD R7, R6.reuse, c[0x0][0x280], RZ ;  /* 0x0000a00006077a24 */ /* 0x040fe200078e02ff */
[----:B------:R-:W-:Y:S01]  /*75a0*/  ISETP.NE.AND P1, PT, RZ, UR4, PT ;  /* 0x00000004ff007c0c */ /* 0x000fe2000bf25270 */
[----:B------:R-:W-:Y:S01]  /*75b0*/  IMAD R6, R6, c[0x0][0x290], RZ ;  /* 0x0000a40006067a24 */ /* 0x000fe200078e02ff */
[----:B------:R-:W-:Y:S01]  /*75c0*/  LEA R34, P0, R8, c[0x0][0x270], 0x1 ;  /* 0x00009c0008227a11 */ /* 0x000fe200078008ff */
[C---:B------:R-:W-:Y:S01]  /*75d0*/  IMAD R7, R157.reuse, c[0x0][0x284], R7 ;  /* 0x0000a1009d077a24 */ /* 0x040fe200078e0207 */
[----:B------:R-:W-:Y:S01]  /*75e0*/  SHF.R.S32.HI R64, RZ, 0x1, R11 ;  /* 0x00000001ff407819 */ /* 0x000fe2000001140b */
[----:B------:R-:W-:-:S02]  /*75f0*/  IMAD R10, R157, c[0x0][0x294], R6 ;  /* 0x0000a5009d0a7a24 */ /* 0x000fc400078e0206 */
[----:B------:R-:W-:Y:S02]  /*7600*/  IMAD.IADD R9, R7, 0x1, R9 ;  /* 0x0000000107097824 */ /* 0x000fe400078e0209 */
[----:B------:R-:W-:-:S03]  /*7610*/  IMAD.WIDE.U32 R6, R157, c[0x0][0x290], RZ ;  /* 0x0000a4009d067a25 */ /* 0x000fc600078e00ff */
[----:B------:R-:W-:Y:S01]  /*7620*/  LEA.HI.X R35, R8, c[0x0][0x274], R9, 0x1, P0 ;  /* 0x00009d0008237a11 */ /* 0x000fe200000f0c09 */
[----:B------:R-:W-:Y:S01]  /*7630*/  IMAD.IADD R7, R10, 0x1, R7 ;  /* 0x000000010a077824 */ /* 0x000fe200078e0207 */
[----:B------:R-:W-:Y:S02]  /*7640*/  LOP3.LUT R8, R11, 0xfffffffe, RZ, 0xc0, !PT ;  /* 0xfffffffe0b087812 */ /* 0x000fe400078ec0ff */
[----:B------:R-:W-:Y:S02]  /*7650*/  LEA R32, P0, R6, c[0x0][0x288], 0x1 ;  /* 0x0000a20006207a11 */ /* 0x000fe400078008ff */
[----:B------:R-:W-:Y:S02]  /*7660*/  IADD3 R59, -R8, R175, RZ ;  /* 0x000000af083b7210 */ /* 0x000fe40007ffe1ff */
[----:B------:R-:W-:Y:S01]  /*7670*/  LEA.HI.X R33, R6, c[0x0][0x28c], R7, 0x1, P0 ;  /* 0x0000a30006217a11 */ /* 0x000fe200000f0c07 */
[----:B------:R-:W-:Y:S01]  /*7680*/  IMAD R6, R177, 0x80, R64 ;  /* 0x00000080b1067824 */ /* 0x000fe200078e0240 */
[----:B------:R-:W-:Y:S01]  /*7690*/  SHF.L.U32 R66, R59, 0x3, RZ ;  /* 0x000000033b427819 */ /* 0x000fe200000006ff */
[----:B------:R-:W-:Y:S05]  /*76a0*/  @!P1 BRA `(.L_x_100) ;  /* 0x00002b4000009947 */ /* 0x000fea0003800000 */
[----:B------:R-:W-:Y:S01]  /*76b0*/  ISETP.GE.AND P0, PT, R6, R63, PT ;  /* 0x0000003f0600720c */ /* 0x000fe20003f06270 */
[----:B------:R-:W-:Y:S01]  /*76c0*/  BSSY B0, `(.L_x_101) ;  /* 0x000004d000007945 */ /* 0x000fe20003800000 */
[----:B------:R-:W-:Y:S01]  /*76d0*/  SHF.L.U32 R38, R59, 0x2, RZ ;  /* 0x000000023b267819 */ /* 0x000fe200000006ff */
        /* <DEDUP_REMOVED lines=12> */
[----:B------:R-:W-:Y:S05]  /*77a0*/  @P0 BRA `(.L_x_102) ;  /* 0x000003e000000947 */ /* 0x000fea0003800000 */
[C---:B------:R-:W-:Y:S01]  /*77b0*/  IADD3 R13, R38.reuse, 0x8, RZ ;  /* 0x00000008260d7810 */ /* 0x040fe20007ffe0ff */
[----:B------:R-:W-:Y:S01]  /*77c0*/  CS2R R18, SRZ ;  /* 0x0000000000127805 */ /* 0x000fe2000001ff00 */
[----:B------:R-:W-:Y:S01]  /*77d0*/  ISETP.GE.AND P1, PT, R38, c[0x0][0x27c], PT ;  /* 0x00009f0026007a0c */ /* 0x000fe20003f26270 */
[----:B------:R-:W-:Y:S01]  /*77e0*/  CS2R R6, SRZ ;  /* 0x0000000000067805 */ /* 0x000fe2000001ff00 */
[----:B------:R-:W-:-:S02]  /*77f0*/  ISETP.GE.AND P0, PT, R13, c[0x0][0x27c], PT ;  /* 0x00009f000d007a0c */ /* 0x000fc40003f06270 */
[----:B------:R-:W-:-:S09]  /*7800*/  IADD3 R14, R38, 0x10, RZ ;  /* 0x00000010260e7810 */ /* 0x000fd20007ffe0ff */
[C---:B------:R-:W-:Y:S02]  /*7810*/  @!P1 IMAD.WIDE R10, R38.reuse, 0x2, R34 ;  /* 0x00000002260a9825 */ /* 0x040fe400078e0222 */
[----:B------:R-:W-:Y:S02]  /*7820*/  @!P0 SHF.R.S32.HI R12, RZ, 0x1f, R13 ;  /* 0x0000001fff0c8819 */ /* 0x000fe4000001140d */
[----:B------:R-:W-:Y:S01]  /*7830*/  @!P1 IMAD.WIDE R8, R38, 0x2, R32 ;  /* 0x0000000226089825 */ /* 0x000fe200078e0220 */
[----:B------:R1:W5:Y:S01]  /*7840*/  @!P1 LD.E.64 R18, [R10.64] ;  /* 0x000000060a129980 */ /* 0x000362000c101b00 */
[----:B------:R-:W-:-:S03]  /*7850*/  @!P0 LEA.HI R12, R12, R13, RZ, 0x2 ;  /* 0x0000000d0c0c8211 */ /* 0x000fc600078f10ff */
[----:B------:R2:W5:Y:S01]  /*7860*/  @!P1 LD.E.64 R6, [R8.64] ;  /* 0x0000000608069980 */ /* 0x000562000c101b00 */
[----:B------:R-:W-:Y:S01]  /*7870*/  ISETP.GE.AND P1, PT, R14, c[0x0][0x27c], PT ;  /* 0x00009f000e007a0c */ /* 0x000fe20003f26270 */
[----:B------:R-:W-:Y:S01]  /*7880*/  CS2R R20, SRZ ;  /* 0x0000000000147805 */ /* 0x000fe2000001ff00 */
[----:B------:R-:W-:Y:S02]  /*7890*/  IADD3 R15, R38, 0x18, RZ ;  /* 0x00000018260f7810 */ /* 0x000fe40007ffe0ff */
[----:B-1----:R-:W-:Y:S01]  /*78a0*/  @!P0 LOP3.LUT R10, R12, 0xfffffffc, RZ, 0xc0, !PT ;  /* 0xfffffffc0c0a8812 */ /* 0x002fe200078ec0ff */
[----:B--2---:R-:W-:-:S04]  /*78b0*/  CS2R R8, SRZ ;  /* 0x0000000000087805 */ /* 0x004fc8000001ff00 */
[----:B------:R-:W-:-:S04]  /*78c0*/  @!P0 IMAD.WIDE R12, R10, 0x2, R34 ;  /* 0x000000020a0c8825 */ /* 0x000fc800078e0222 */
[----:B------:R-:W-:Y:S01]  /*78d0*/  @!P0 IMAD.WIDE R10, R10, 0x2, R32 ;  /* 0x000000020a0a8825 */ /* 0x000fe200078e0220 */
[----:B------:R1:W5:Y:S04]  /*78e0*/  @!P0 LD.E.64 R20, [R12.64] ;  /* 0x000000060c148980 */ /* 0x000368000c101b00 */
[----:B------:R2:W5:Y:S01]  /*78f0*/  @!P0 LD.E.64 R8, [R10.64] ;  /* 0x000000060a088980 */ /* 0x000562000c101b00 */
[----:B------:R-:W-:Y:S01]  /*7900*/  ISETP.GE.AND P0, PT, R15, c[0x0][0x27c], PT ;  /* 0x00009f000f007a0c */ /* 0x000fe20003f06270 */
[----:B------:R-:W-:Y:S01]  /*7910*/  CS2R R22, SRZ ;  /* 0x0000000000167805 */ /* 0x000fe2000001ff00 */
[----:B-1----:R-:W-:-:S04]  /*7920*/  @!P1 SHF.R.S32.HI R12, RZ, 0x1f, R14 ;  /* 0x0000001fff0c9819 */ /* 0x002fc8000001140e */
[----:B------:R-:W-:-:S04]  /*7930*/  @!P1 LEA.HI R12, R12, R14, RZ, 0x2 ;  /* 0x0000000e0c0c9211 */ /* 0x000fc800078f10ff */
[----:B------:R-:W-:-:S03]  /*7940*/  @!P1 LOP3.LUT R12, R12, 0xfffffffc, RZ, 0xc0, !PT ;  /* 0xfffffffc0c0c9812 */ /* 0x000fc600078ec0ff */
[----:B------:R-:W-:Y:S02]  /*7950*/  @!P0 SHF.R.S32.HI R14, RZ, 0x1f, R15 ;  /* 0x0000001fff0e8819 */ /* 0x000fe4000001140f */
[----:B--2---:R-:W-:Y:S02]  /*7960*/  @!P1 IMAD.WIDE R10, R12, 0x2, R34 ;  /* 0x000000020c0a9825 */ /* 0x004fe400078e0222 */
[----:B------:R-:W-:-:S03]  /*7970*/  @!P0 LEA.HI R14, R14, R15, RZ, 0x2 ;  /* 0x0000000f0e0e8211 */ /* 0x000fc600078f10ff */
[----:B------:R1:W5:Y:S01]  /*7980*/  @!P1 LD.E.64 R22, [R10.64] ;  /* 0x000000060a169980 */ /* 0x000362000c101b00 */
[----:B------:R-:W-:Y:S01]  /*7990*/  @!P0 LOP3.LUT R14, R14, 0xfffffffc, RZ, 0xc0, !PT ;  /* 0xfffffffc0e0e8812 */ /* 0x000fe200078ec0ff */
[----:B------:R-:W-:Y:S01]  /*79a0*/  @!P1 IMAD.WIDE R26, R12, 0x2, R32 ;  /* 0x000000020c1a9825 */ /* 0x000fe200078e0220 */
[----:B------:R-:W-:Y:S01]  /*79b0*/  CS2R R24, SRZ ;  /* 0x0000000000187805 */ /* 0x000fe2000001ff00 */
[----:B------:R-:W-:Y:S02]  /*79c0*/  CS2R R12, SRZ ;  /* 0x00000000000c7805 */ /* 0x000fe4000001ff00 */
[----:B------:R-:W-:-:S04]  /*79d0*/  @!P0 IMAD.WIDE R16, R14, 0x2, R34 ;  /* 0x000000020e108825 */ /* 0x000fc800078e0222 */
[----:B------:R-:W-:Y:S01]  /*79e0*/  @!P0 IMAD.WIDE R14, R14, 0x2, R32 ;  /* 0x000000020e0e8825 */ /* 0x000fe200078e0220 */
[----:B------:R2:W5:Y:S04]  /*79f0*/  @!P0 LD.E.64 R24, [R16.64] ;  /* 0x0000000610188980 */ /* 0x000568000c101b00 */
[----:B------:R3:W5:Y:S01]  /*7a00*/  @!P0 LD.E.64 R12, [R14.64] ;  /* 0x000000060e0c8980 */ /* 0x000762000c101b00 */
[----:B-1----:R-:W-:-:S06]  /*7a10*/  CS2R R10, SRZ ;  /* 0x00000000000a7805 */ /* 0x002fcc000001ff00 */
[----:B------:R1:W5:Y:S02]  /*7a20*/  @!P1 LD.E.64 R10, [R26.64] ;  /* 0x000000061a0a9980 */ /* 0x000364000c101b00 */
[C---:B-1----:R-:W-:Y:S02]  /*7a30*/  IADD3 R26, R38.reuse, 0x20, RZ ;  /* 0x00000020261a7810 */ /* 0x042fe40007ffe0ff */
[----:B------:R-:W-:Y:S02]  /*7a40*/  IADD3 R27, R38, 0x28, RZ ;  /* 0x00000028261b7810 */ /* 0x000fe40007ffe0ff */
[----:B------:R-:W-:Y:S02]  /*7a50*/  ISETP.GE.AND P1, PT, R26, c[0x0][0x27c], PT ;  /* 0x00009f001a007a0c */ /* 0x000fe40003f26270 */
[----:B------:R-:W-:-:S11]  /*7a60*/  ISETP.GE.AND P0, PT, R27, c[0x0][0x27c], PT ;  /* 0x00009f001b007a0c */ /* 0x000fd60003f06270 */
[----:B---3--:R-:W-:Y:S02]  /*7a70*/  @!P1 SHF.R.S32.HI R15, RZ, 0x1f, R26 ;  /* 0x0000001fff0f9819 */ /* 0x008fe4000001141a */
[----:B------:R-:W-:Y:S02]  /*7a80*/  @!P0 SHF.R.S32.HI R14, RZ, 0x1f, R27 ;  /* 0x0000001fff0e8819 */ /* 0x000fe4000001141b */
[----:B------:R-:W-:Y:S02]  /*7a90*/  @!P1 LEA.HI R15, R15, R26, RZ, 0x2 ;  /* 0x0000001a0f0f9211 */ /* 0x000fe400078f10ff */
[----:B------:R-:W-:Y:S02]  /*7aa0*/  @!P0 LEA.HI R14, R14, R27, RZ, 0x2 ;  /* 0x0000001b0e0e8211 */ /* 0x000fe400078f10ff */
[----:B------:R-:W-:Y:S02]  /*7ab0*/  @!P1 LOP3.LUT R15, R15, 0xfffffffc, RZ, 0xc0, !PT ;  /* 0xfffffffc0f0f9812 */ /* 0x000fe400078ec0ff */
[----:B------:R-:W-:Y:S01]  /*7ac0*/  @!P0 LOP3.LUT R14, R14, 0xfffffffc, RZ, 0xc0, !PT ;  /* 0xfffffffc0e0e8812 */ /* 0x000fe200078ec0ff */
[----:B------:R-:W-:-:S02]  /*7ad0*/  CS2R R26, SRZ ;  /* 0x00000000001a7805 */ /* 0x000fc4000001ff00 */
[C---:B------:R-:W-:Y:S01]  /*7ae0*/  @!P1 IMAD.WIDE R36, R15.reuse, 0x2, R34 ;  /* 0x000000020f249825 */ /* 0x040fe200078e0222 */
[----:B------:R-:W-:Y:S01]  /*7af0*/  CS2R R28, SRZ ;  /* 0x00000000001c7805 */ /* 0x000fe2000001ff00 */
[----:B--2---:R-:W-:Y:S02]  /*7b00*/  CS2R R16, SRZ ;  /* 0x0000000000107805 */ /* 0x004fe4000001ff00 */
[----:B------:R-:W-:Y:S01]  /*7b10*/  @!P1 IMAD.WIDE R30, R15, 0x2, R32 ;  /* 0x000000020f1e9825 */ /* 0x000fe200078e0220 */
[----:B------:R1:W5:Y:S03]  /*7b20*/  @!P1 LD.E.64 R26, [R36.64] ;  /* 0x00000006241a9980 */ /* 0x000366000c101b00 */
[----:B------:R-:W-:-:S04]  /*7b30*/  @!P0 IMAD.WIDE R34, R14, 0x2, R34 ;  /* 0x000000020e228825 */ /* 0x000fc800078e0222 */
[----:B------:R-:W-:Y:S01]  /*7b40*/  @!P0 IMAD.WIDE R32, R14, 0x2, R32 ;  /* 0x000000020e208825 */ /* 0x000fe200078e0220 */
[----:B------:R1:W5:Y:S01]  /*7b50*/  @!P0 LD.E.64 R28, [R34.64] ;  /* 0x00000006221c8980 */ /* 0x000362000c101b00 */
[----:B------:R-:W-:-:S03]  /*7b60*/  CS2R R14, SRZ ;  /* 0x00000000000e7805 */ /* 0x000fc6000001ff00 */
[----:B------:R1:W5:Y:S04]  /*7b70*/  @!P0 LD.E.64 R16, [R32.64] ;  /* 0x0000000620108980 */ /* 0x000368000c101b00 */
[----:B------:R1:W5:Y:S02]  /*7b80*/  @!P1 LD.E.64 R14, [R30.64] ;  /* 0x000000061e0e9980 */ /* 0x000364000c101b00 */
.L_x_102:
[----:B------:R-:W-:Y:S05]  /*7b90*/  BSYNC B0 ;  /* 0x0000000000007941 */ /* 0x000fea0003800000 */
.L_x_101:
[--C-:B-----5:R-:W-:Y:S01]  /*7ba0*/  SHF.R.U64 R47, R22, 0x10, R23.reuse ;  /* 0x00000010162f7819 */ /* 0x120fe20000001217 */
[--C-:B------:R-:W-:Y:S01]  /*7bb0*/  IMAD.MOV.U32 R52, RZ, RZ, R23.reuse ;  /* 0x000000ffff347224 */ /* 0x100fe200078e0017 */
[----:B-1----:R-:W-:Y:S01]  /*7bc0*/  SHF.R.U32.HI R30, RZ, 0x10, R23 ;  /* 0x00000010ff1e7819 */ /* 0x002fe20000011617 */
[----:B------:R-:W-:Y:S01]  /*7bd0*/  IMAD.MOV.U32 R35, RZ, RZ, R26 ;  /* 0x000000ffff237224 */ /* 0x000fe200078e001a */
[--C-:B------:R-:W-:Y:S01]  /*7be0*/  SHF.R.U64 R26, R26, 0x10, R27.reuse ;  /* 0x000000101a1a7819 */ /* 0x100fe2000000121b */
[--C-:B------:R-:W-:Y:S01]  /*7bf0*/  IMAD.MOV.U32 R44, RZ, RZ, R27.reuse ;  /* 0x000000ffff2c7224 */ /* 0x100fe200078e001b */
[----:B------:R-:W-:Y:S01]  /*7c00*/  SHF.R.U32.HI R23, RZ, 0x10, R27 ;  /* 0x00000010ff177819 */ /* 0x000fe2000001161b */
[----:B------:R-:W-:Y:S01]  /*7c10*/  IMAD.MOV.U32 R36, RZ, RZ, R28 ;  /* 0x000000ffff247224 */ /* 0x000fe200078e001c */
[----:B------:R-:W-:Y:S01]  /*7c20*/  SHF.R.U64 R27, R28, 0x10, R29 ;  /* 0x000000101c1b7819 */ /* 0x000fe2000000121d */
[--C-:B------:R-:W-:Y:S01]  /*7c30*/  IMAD.MOV.U32 R57, RZ, RZ, R7.reuse ;  /* 0x000000ffff397224 */ /* 0x100fe200078e0007 */
[--C-:B------:R-:W-:Y:S01]  /*7c40*/  SHF.R.U64 R28, R6, 0x10, R7.reuse ;  /* 0x00000010061c7819 */ /* 0x100fe20000001207 */
[----:B------:R-:W-:Y:S01]  /*7c50*/  IMAD.MOV.U32 R32, RZ, RZ, R6 ;  /* 0x000000ffff207224 */ /* 0x000fe200078e0006 */
[----:B------:R-:W-:Y:S01]  /*7c60*/  SHF.R.U32.HI R48, RZ, 0x10, R7 ;  /* 0x00000010ff307819 */ /* 0x000fe20000011607 */
[----:B------:R-:W-:Y:S01]  /*7c70*/  IMAD.MOV.U32 R43, RZ, RZ, R24 ;  /* 0x000000ffff2b7224 */ /* 0x000fe200078e0018 */
[----:B------:R-:W-:Y:S01]  /*7c80*/  SHF.R.S32.HI R7, RZ, 0x1f, R62 ;  /* 0x0000001fff077819 */ /* 0x000fe2000001143e */
[----:B------:R-:W-:Y:S01]  /*7c90*/  IMAD.MOV.U32 R45, RZ, RZ, R29 ;  /* 0x000000ffff2d7224 */ /* 0x000fe200078e001d */
[----:B------:R-:W-:Y:S01]  /*7ca0*/  LEA.HI R6, R64, R64, RZ, 0x1 ;  /* 0x0000004040067211 */ /* 0x000fe200078f08ff */
[----:B------:R-:W-:Y:S01]  /*7cb0*/  IMAD.MOV.U32 R50, RZ, RZ, R9 ;  /* 0x000000ffff327224 */ /* 0x000fe200078e0009 */
[----:B------:R-:W-:Y:S01]  /*7cc0*/  LEA.HI R7, R7, R62, RZ, 0x2 ;  /* 0x0000003e07077211 */ /* 0x000fe200078f10ff */
[----:B------:R-:W-:Y:S01]  /*7cd0*/  IMAD.MOV.U32 R51, RZ, RZ, R8 ;  /* 0x000000ffff337224 */ /* 0x000fe200078e0008 */
[----:B------:R-:W-:Y:S01]  /*7ce0*/  SHF.R.U64 R37, R24, 0x10, R25 ;  /* 0x0000001018257819 */ /* 0x000fe20000001219 */
[----:B------:R-:W-:Y:S01]  /*7cf0*/  IMAD.MOV.U32 R41, RZ, RZ, R10 ;  /* 0x000000ffff297224 */ /* 0x000fe200078e000a */
[----:B------:R-:W-:Y:S01]  /*7d00*/  LOP3.LUT R7, R7, 0xfffffffc, RZ, 0xc0, !PT ;  /* 0xfffffffc07077812 */ /* 0x000fe200078ec0ff */
[----:B------:R-:W-:Y:S01]  /*7d10*/  IMAD.MOV.U32 R60, RZ, RZ, R19 ;  /* 0x000000ffff3c7224 */ /* 0x000fe200078e0013 */
[----:B------:R-:W-:Y:S01]  /*7d20*/  SHF.R.U32.HI R24, RZ, 0x10, R29 ;  /* 0x00000010ff187819 */ /* 0x000fe2000001161d */
[----:B------:R-:W-:Y:S01]  /*7d30*/  IMAD.MOV.U32 R56, RZ, RZ, R20 ;  /* 0x000000ffff387224 */ /* 0x000fe200078e0014 */
[----:B------:R-:W-:Y:S01]  /*7d40*/  SHF.R.U64 R49, R8, 0x10, R9 ;  /* 0x0000001008317819 */ /* 0x000fe20000001209 */
[----:B------:R-:W-:Y:S01]  /*7d50*/  IMAD.IADD R7, R62, 0x1, -R7 ;  /* 0x000000013e077824 */ /* 0x000fe200078e0a07 */
[----:B------:R-:W-:Y:S01]  /*7d60*/  SHF.R.U32.HI R29, RZ, 0x10, R9 ;  /* 0x00000010ff1d7819 */ /* 0x000fe20000011609 */
[----:B------:R-:W-:Y:S01]  /*7d70*/  IMAD.MOV.U32 R58, RZ, RZ, R21 ;  /* 0x000000ffff3a7224 */ /* 0x000fe200078e0015 */
[----:B------:R-:W-:Y:S01]  /*7d80*/  LOP3.LUT R6, R6, 0x7fffffe, RZ, 0xc0, !PT ;  /* 0x07fffffe06067812 */ /* 0x000fe200078ec0ff */
[----:B------:R-:W-:Y:S01]  /*7d90*/  IMAD.SHL.U32 R9, R7, 0x40, RZ ;  /* 0x0000004007097824 */ /* 0x000fe200078e00ff */
[----:B------:R-:W-:Y:S01]  /*7da0*/  SHF.R.U64 R39, R10, 0x10, R11 ;  /* 0x000000100a277819 */ /* 0x000fe2000000120b */
[----:B------:R-:W-:Y:S01]  /*7db0*/  IMAD R10, R177, -0x80, R63 ;  /* 0xffffff80b10a7824 */ /* 0x000fe200078e023f */
[----:B------:R-:W-:Y:S01]  /*7dc0*/  LOP3.LUT P1, RZ, R7, 0x2, RZ, 0xc0, !PT ;  /* 0x0000000207ff7812 */ /* 0x000fe2000782c0ff */
[----:B------:R-:W-:Y:S01]  /*7dd0*/  IMAD.IADD R8, R64, 0x1, -R6 ;  /* 0x0000000140087824 */ /* 0x000fe200078e0a06 */
[----:B------:R-:W-:Y:S01]  /*7de0*/  LOP3.LUT R6, R9, 0xc0, RZ, 0xc0, !PT ;  /* 0x000000c009067812 */ /* 0x000fe200078ec0ff */
[----:B------:R-:W-:Y:S01]  /*7df0*/  IMAD.MOV.U32 R53, RZ, RZ, R22 ;  /* 0x000000ffff357224 */ /* 0x000fe200078e0016 */
[----:B------:R-:W-:Y:S01]  /*7e00*/  PRMT R28, R32, 0x5410, R28 ;  /* 0x00005410201c7816 */ /* 0x000fe2000000001c */
[----:B------:R-:W-:Y:S01]  /*7e10*/  IMAD R8, R65, 0x8, R8 ;  /* 0x0000000841087824 */ /* 0x000fe200078e0208 */
[----:B------:R-:W-:Y:S01]  /*7e20*/  LOP3.LUT R7, R6, 0x8, R66, 0xf8, !PT ;  /* 0x0000000806077812 */ /* 0x000fe200078ef842 */
[----:B------:R-:W-:Y:S01]  /*7e30*/  IMAD.MOV.U32 R34, RZ, RZ, R12 ;  /* 0x000000ffff227224 */ /* 0x000fe200078e000c */
[----:B------:R-:W-:Y:S01]  /*7e40*/  SHF.R.U32.HI R6, RZ, 0x3, R6 ;  /* 0x00000003ff067819 */ /* 0x000fe20000011606 */
[----:B------:R-:W-:Y:S01]  /*7e50*/  IMAD.MOV.U32 R61, RZ, RZ, R18 ;  /* 0x000000ffff3d7224 */ /* 0x000fe200078e0012 */
[----:B------:R-:W-:Y:S01]  /*7e60*/  IMNMX R32, R10, 0x80, PT ;  /* 0x000000800a207817 */ /* 0x000fe20003800200 */
[----:B------:R-:W-:Y:S01]  /*7e70*/  IMAD.MOV.U32 R42, RZ, RZ, R25 ;  /* 0x000000ffff2a7224 */ /* 0x000fe200078e0019 */
[----:B------:R-:W-:Y:S01]  /*7e80*/  LOP3.LUT R6, R7, R6, RZ, 0x3c, !PT ;  /* 0x0000000607067212 */ /* 0x000fe200078e3cff */
[----:B------:R-:W-:Y:S01]  /*7e90*/  IMAD.MOV.U32 R40, RZ, RZ, R11 ;  /* 0x000000ffff287224 */ /* 0x000fe200078e000b */
[----:B------:R-:W-:Y:S01]  /*7ea0*/  ISETP.GE.AND P0, PT, R64, R32, PT ;  /* 0x000000204000720c */ /* 0x000fe20003f06270 */
[----:B------:R-:W-:Y:S01]  /*7eb0*/  IMAD.MOV.U32 R33, RZ, RZ, R13 ;  /* 0x000000ffff217224 */ /* 0x000fe200078e000d */
[--C-:B------:R-:W-:Y:S01]  /*7ec0*/  SHF.R.U64 R59, R18, 0x10, R19.reuse ;  /* 0x00000010123b7819 */ /* 0x100fe20000001213 */
[----:B------:R-:W-:Y:S01]  /*7ed0*/  IMAD.U32 R6, R8, 0x20, R6 ;  /* 0x0000002008067824 */ /* 0x000fe200078e0006 */
[----:B------:R-:W-:Y:S01]  /*7ee0*/  SHF.R.U32.HI R54, RZ, 0x10, R19 ;  /* 0x00000010ff367819 */ /* 0x000fe20000011613 */
[----:B------:R-:W-:-:S04]  /*7ef0*/  DEPBAR.LE SB0, 0x1 ;  /* 0x000080400000791a */ /* 0x000fc80000000000 */
[----:B------:R-:W-:Y:S01]  /*7f00*/  SHF.R.U64 R55, R20, 0x10, R21 ;  /* 0x0000001014377819 */ /* 0x000fe20000001215 */
[----:B------:R-:W-:Y:S01]  /*7f10*/  IMAD.MOV.U32 R20, RZ, RZ, R15 ;  /* 0x000000ffff147224 */ /* 0x000fe200078e000f */
[----:B------:R-:W-:Y:S01]  /*7f20*/  SHF.R.U32.HI R46, RZ, 0x10, R21 ;  /* 0x00000010ff2e7819 */ /* 0x000fe20000011615 */
[----:B------:R-:W-:Y:S01]  /*7f30*/  IMAD.MOV.U32 R21, RZ, RZ, R14 ;  /* 0x000000ffff157224 */ /* 0x000fe200078e000e */
[----:B------:R-:W-:Y:S01]  /*7f40*/  SHF.R.U64 R31, R12, 0x10, R13 ;  /* 0x000000100c1f7819 */ /* 0x000fe2000000120d */
[----:B------:R-:W-:Y:S01]  /*7f50*/  BSSY B1, `(.L_x_103) ;  /* 0x0000126000017945 */ /* 0x000fe20003800000 */
[----:B------:R-:W-:Y:S02]  /*7f60*/  SHF.R.U32.HI R22, RZ, 0x10, R25 ;  /* 0x00000010ff167819 */ /* 0x000fe40000011619 */
[----:B------:R-:W-:Y:S01]  /*7f70*/  SHF.R.U64 R19, R14, 0x10, R15 ;  /* 0x000000100e137819 */ /* 0x000fe2000000120f */
[----:B------:R-:W-:Y:S01]  /*7f80*/  IMAD.MOV.U32 R14, RZ, RZ, R17 ;  /* 0x000000ffff0e7224 */ /* 0x000fe200078e0011 */
[----:B------:R-:W-:Y:S01]  /*7f90*/  SHF.R.U32.HI R12, RZ, 0x10, R15 ;  /* 0x00000010ff0c7819 */ /* 0x000fe2000001160f */
[----:B------:R-:W-:Y:S01]  /*7fa0*/  IMAD.MOV.U32 R15, RZ, RZ, R16 ;  /* 0x000000ffff0f7224 */ /* 0x000fe200078e0010 */
[----:B------:R-:W-:-:S02]  /*7fb0*/  SHF.R.U32.HI R25, RZ, 0x10, R11 ;  /* 0x00000010ff197819 */ /* 0x000fc4000001160b */
[----:B------:R-:W-:Y:S02]  /*7fc0*/  SHF.R.U32.HI R18, RZ, 0x10, R13 ;  /* 0x00000010ff127819 */ /* 0x000fe4000001160d */
[----:B------:R-:W-:Y:S02]  /*7fd0*/  IADD3 R7, R6, 0x10, RZ ;  /* 0x0000001006077810 */ /* 0x000fe40007ffe0ff */
[--C-:B------:R-:W-:Y:S02]  /*7fe0*/  SHF.R.U64 R13, R16, 0x10, R17.reuse ;  /* 0x00000010100d7819 */ /* 0x100fe40000001211 */
[----:B------:R-:W-:Y:S02]  /*7ff0*/  SHF.R.U32.HI R11, RZ, 0x10, R17 ;  /* 0x00000010ff0b7819 */ /* 0x000fe40000011611 */
[----:B------:R-:W-:Y:S02]  /*8000*/  @P1 IADD3 R7, R6, -0x10, RZ ;  /* 0xfffffff006071810 */ /* 0x000fe40007ffe0ff */
[----:B------:R-:W-:-:S02]  /*8010*/  PRMT R42, R42, 0x5410, R22 ;  /* 0x000054102a2a7816 */ /* 0x000fc40000000016 */
[----:B------:R-:W-:Y:S02]  /*8020*/  PRMT R35, R35, 0x5410, R26 ;  /* 0x0000541023237816 */ /* 0x000fe4000000001a */
[----:B------:R-:W-:Y:S02]  /*8030*/  PRMT R44, R44, 0x5410, R23 ;  /* 0x000054102c2c7816 */ /* 0x000fe40000000017 */
[----:B------:R-:W-:Y:S02]  /*8040*/  PRMT R36, R36, 0x5410, R27 ;  /* 0x0000541024247816 */ /* 0x000fe4000000001b */
[----:B------:R-:W-:Y:S02]  /*8050*/  PRMT R45, R45, 0x5410, R24 ;  /* 0x000054102d2d7816 */ /* 0x000fe40000000018 */
[----:B------:R-:W-:Y:S02]  /*8060*/  PRMT R31, R34, 0x5410, R31 ;  /* 0x00005410221f7816 */ /* 0x000fe4000000001f */
        /* <DEDUP_REMOVED lines=15> */
[----:B------:R-:W-:Y:S02]  /*8160*/  LEA R22, R6, 0x6100, 0x1 ;  /* 0x0000610006167811 */ /* 0x000fe400078e08ff */
[----:B------:R-:W-:Y:S02]  /*8170*/  LEA R23, R7, 0x6100, 0x1 ;  /* 0x0000610007177811 */ /* 0x000fe400078e08ff */
[----:B------:R-:W-:Y:S02]  /*8180*/  PRMT R27, R15, 0x5410, R13 ;  /* 0x000054100f1b7816 */ /* 0x000fe4000000000d */
[----:B------:R-:W-:Y:S01]  /*8190*/  PRMT R34, R14, 0x5410, R11 ;  /* 0x000054100e227816 */ /* 0x000fe2000000000b */
[----:B------:R-:W-:Y:S06]  /*81a0*/  BAR.SYNC.DEFER_BLOCKING 0x0 ;  /* 0x0000000000007b1d */ /* 0x000fec0000010000 */
[----:B------:R-:W-:Y:S05]  /*81b0*/  @P0 BRA `(.L_x_104) ;  /* 0x00000ff000000947 */ /* 0x000fea0003800000 */
[----:B------:R-:W-:Y:S01]  /*81c0*/  ISETP.GE.AND P0, PT, R38, c[0x0][0x27c], PT ;  /* 0x00009f0026007a0c */ /* 0x000fe20003f06270 */
[----:B------:R-:W-:-:S12]  /*81d0*/  BSSY B0, `(.L_x_105) ;  /* 0x0000028000007945 */ /* 0x000fd80003800000 */
[----:B------:R-:W-:Y:S05]  /*81e0*/  @P0 BRA `(.L_x_106) ;  /* 0x0000026000000947 */ /* 0x000fea0003800000 */
[----:B------:R-:W1:Y:S01]  /*81f0*/  LDS.128 R8, [R22] ;  /* 0x0000000016087984 */ /* 0x000e620000000c00 */
[C---:B------:R-:W-:Y:S01]  /*8200*/  IMAD.U32 R6, R28.reuse, 0x10000, RZ ;  /* 0x000100001c067824 */ /* 0x040fe200078e00ff */
[----:B------:R-:W-:Y:S02]  /*8210*/  LOP3.LUT R14, R28, 0xffff0000, RZ, 0xc0, !PT ;  /* 0xffff00001c0e7812 */ /* 0x000fe400078ec0ff */
[----:B------:R-:W-:Y:S02]  /*8220*/  LOP3.LUT R7, R59, 0xffff0000, RZ, 0xc0, !PT ;  /* 0xffff00003b077812 */ /* 0x000fe400078ec0ff */
[C---:B-1----:R-:W-:Y:S01]  /*8230*/  SHF.L.U32 R13, R8.reuse, 0x10, RZ ;  /* 0x00000010080d7819 */ /* 0x042fe200000006ff */
[----:B------:R-:W-:Y:S01]  /*8240*/  IMAD.U32 R19, R11, 0x10000, RZ ;  /* 0x000100000b137824 */ /* 0x000fe200078e00ff */
[----:B------:R-:W-:Y:S02]  /*8250*/  LOP3.LUT R12, R8, 0xffff0000, RZ, 0xc0, !PT ;  /* 0xffff0000080c7812 */ /* 0x000fe400078ec0ff */
[----:B------:R-:W-:-:S02]  /*8260*/  SHF.L.U32 R8, R59, 0x10, RZ ;  /* 0x000000103b087819 */ /* 0x000fc400000006ff */
[C---:B------:R-:W-:Y:S01]  /*8270*/  SHF.L.U32 R16, R9.reuse, 0x10, RZ ;  /* 0x0000001009107819 */ /* 0x040fe200000006ff */
[----:B------:R-:W-:Y:S01]  /*8280*/  FMUL.FTZ R18, R12, R6 ;  /* 0x000000060c127220 */ /* 0x000fe20000410000 */
[----:B------:R-:W-:Y:S02]  /*8290*/  LOP3.LUT R9, R9, 0xffff0000, RZ, 0xc0, !PT ;  /* 0xffff000009097812 */ /* 0x000fe400078ec0ff */
[C---:B------:R-:W-:Y:S01]  /*82a0*/  SHF.L.U32 R17, R10.reuse, 0x10, RZ ;  /* 0x000000100a117819 */ /* 0x040fe200000006ff */
[-C--:B------:R-:W-:Y:S01]  /*82b0*/  FFMA.FTZ R21, R13, R8.reuse, -R18 ;  /* 0x000000080d157223 */ /* 0x080fe20000010812 */
[----:B------:R-:W-:Y:S01]  /*82c0*/  LOP3.LUT R15, R10, 0xffff0000, RZ, 0xc0, !PT ;  /* 0xffff00000a0f7812 */ /* 0x000fe200078ec0ff */
[----:B------:R-:W-:Y:S01]  /*82d0*/  FMUL.FTZ R10, R12, R8 ;  /* 0x000000080c0a7220 */ /* 0x000fe20000410000 */
[----:B------:R-:W-:Y:S01]  /*82e0*/  LOP3.LUT R12, R11, 0xffff0000, RZ, 0xc0, !PT ;  /* 0xffff00000b0c7812 */ /* 0x000fe200078ec0ff */
[----:B------:R-:W-:Y:S01]  /*82f0*/  FMUL.FTZ R11, R9, R14 ;  /* 0x0000000e090b7220 */ /* 0x000fe20000410000 */
[----:B------:R-:W-:Y:S01]  /*8300*/  LOP3.LUT R8, R54, 0xffff0000, RZ, 0xc0, !PT ;  /* 0xffff000036087812 */ /* 0x000fe200078ec0ff */
[----:B------:R-:W-:Y:S01]  /*8310*/  FFMA.FTZ R20, R13, R6, R10 ;  /* 0x000000060d147223 */ /* 0x000fe2000001000a */
[----:B------:R-:W-:Y:S01]  /*8320*/  LOP3.LUT R6, R48, 0xffff0000, RZ, 0xc0, !PT ;  /* 0xffff000030067812 */ /* 0x000fe200078ec0ff */
[-C--:B------:R-:W-:Y:S01]  /*8330*/  FMUL.FTZ R10, R9, R7.reuse ;  /* 0x00000007090a7220 */ /* 0x080fe20000410000 */
[----:B------:R-:W-:Y:S01]  /*8340*/  SHF.L.U32 R9, R54, 0x10, RZ ;  /* 0x0000001036097819 */ /* 0x000fe200000006ff */
[----:B------:R-:W-:Y:S01]  /*8350*/  FFMA.FTZ R18, R16, R7, -R11 ;  /* 0x0000000710127223 */ /* 0x000fe2000001080b */
[----:B------:R-:W-:Y:S01]  /*8360*/  SHF.L.U32 R7, R48, 0x10, RZ ;  /* 0x0000001030077819 */ /* 0x000fe200000006ff */
[----:B------:R-:W-:-:S02]  /*8370*/  FFMA.FTZ R16, R16, R14, R10 ;  /* 0x0000000e10107223 */ /* 0x000fc4000001000a */
[C---:B------:R-:W-:Y:S02]  /*8380*/  FMUL.FTZ R10, R15.reuse, R9 ;  /* 0x000000090f0a7220 */ /* 0x040fe40000410000 */
[----:B------:R-:W-:Y:S02]  /*8390*/  FMUL.FTZ R11, R15, R7 ;  /* 0x000000070f0b7220 */ /* 0x000fe40000410000 */
[C---:B------:R-:W-:Y:S02]  /*83a0*/  FMUL.FTZ R13, R12.reuse, R6 ;  /* 0x000000060c0d7220 */ /* 0x040fe40000410000 */
[----:B------:R-:W-:Y:S02]  /*83b0*/  FMUL.FTZ R12, R12, R8 ;  /* 0x000000080c0c7220 */ /* 0x000fe40000410000 */
[C---:B------:R-:W-:Y:S01]  /*83c0*/  FFMA.FTZ R14, R17.reuse, R9, -R11 ;  /* 0x00000009110e7223 */ /* 0x040fe2000001080b */
[----:B------:R-:W-:Y:S01]  /*83d0*/  F2FP.BF16.PACK_AB R9, R16, R18 ;  /* 0x000000121009723e */ /* 0x000fe200000010ff */
[----:B------:R-:W-:-:S02]  /*83e0*/  FFMA.FTZ R10, R17, R7, R10 ;  /* 0x00000007110a7223 */ /* 0x000fc4000001000a */
[C---:B------:R-:W-:Y:S01]  /*83f0*/  FFMA.FTZ R7, R19.reuse, R8, -R13 ;  /* 0x0000000813077223 */ /* 0x040fe2000001080d */
[----:B------:R-:W-:Y:S01]  /*8400*/  F2FP.BF16.PACK_AB R8, R20, R21 ;  /* 0x000000151408723e */ /* 0x000fe200000010ff */
[----:B------:R-:W-:Y:S01]  /*8410*/  FFMA.FTZ R11, R19, R6, R12 ;  /* 0x00000006130b7223 */ /* 0x000fe2000001000c */
[----:B------:R-:W-:-:S04]  /*8420*/  F2FP.BF16.PACK_AB R10, R10, R14 ;  /* 0x0000000e0a0a723e */ /* 0x000fc800000010ff */
[----:B------:R-:W-:-:S05]  /*8430*/  F2FP.BF16.PACK_AB R11, R11, R7 ;  /* 0x000000070b0b723e */ /* 0x000fca00000010ff */
[----:B------:R1:W-:Y:S02]  /*8440*/  STS.128 [R22], R8 ;  /* 0x0000000816007388 */ /* 0x0003e40000000c00 */
.L_x_106:
[----:B------:R-:W-:Y:S05]  /*8450*/  BSYNC B0 ;  /* 0x0000000000007941 */ /* 0x000fea0003800000 */
.L_x_105:
[----:B------:R-:W-:Y:S01]  /*8460*/  IADD3 R6, R38, 0x8, RZ ;  /* 0x0000000826067810 */ /* 0x000fe20007ffe0ff */
[----:B------:R-:W-:Y:S03]  /*8470*/  BSSY B0, `(.L_x_107) ;  /* 0x0000029000007945 */ /* 0x000fe60003800000 */
[----:B------:R-:W-:-:S13]  /*8480*/  ISETP.GE.AND P0, PT, R6, c[0x0][0x27c], PT ;  /* 0x00009f0006007a0c */ /* 0x000fda0003f06270 */
[----:B------:R-:W-:Y:S05]  /*8490*/  @P0 BRA `(.L_x_108) ;  /* 0x0000026000000947 */ /* 0x000fea0003800000 */
[----:B-1----:R-:W1:Y:S01]  /*84a0*/  LDS.128 R8, [R23] ;  /* 0x0000000017087984 */ /* 0x002e620000000c00 */
        /* <DEDUP_REMOVED lines=16> */
[C---:B------:R-:W-:Y:S01]  /*85b0*/  LOP3.LUT R8, R46.reuse, 0xffff0000, RZ, 0xc0, !PT ;  /* 0xffff00002e087812 */ /* 0x040fe200078ec0ff */
[----:B------:R-:W-:Y:S01]  /*85c0*/  FFMA.FTZ R20, R13, R6, R10 ;  /* 0x000000060d147223 */ /* 0x000fe2000001000a */
[----:B------:R-:W-:Y:S01]  /*85d0*/  LOP3.LUT R6, R29, 0xffff0000, RZ, 0xc0, !PT ;  /* 0xffff00001d067812 */ /* 0x000fe200078ec0ff */
[-C--:B------:R-:W-:Y:S01]  /*85e0*/  FMUL.FTZ R10, R9, R7.reuse ;  /* 0x00000007090a7220 */ /* 0x080fe20000410000 */
[----:B------:R-:W-:Y:S01]  /*85f0*/  SHF.L.U32 R9, R46, 0x10, RZ ;  /* 0x000000102e097819 */ /* 0x000fe200000006ff */
[C---:B------:R-:W-:Y:S01]  /*8600*/  FFMA.FTZ R18, R16.reuse, R7, -R11 ;  /* 0x0000000710127223 */ /* 0x040fe2000001080b */
        /* <DEDUP_REMOVED lines=15> */
.L_x_108:
[----:B------:R-:W-:Y:S05]  /*8700*/  BSYNC B0 ;  /* 0x0000000000007941 */ /* 0x000fea0003800000 */
.L_x_107:
[----:B------:R-:W-:Y:S01]  /*8710*/  IADD3 R6, R38, 0x10, RZ ;  /* 0x0000001026067810 */ /* 0x000fe20007ffe0ff */
[----:B------:R-:W-:Y:S03]  /*8720*/  BSSY B0, `(.L_x_109) ;  /* 0x0000029000007945 */ /* 0x000fe60003800000 */
[----:B------:R-:W-:-:S13]  /*8730*/  ISETP.GE.AND P0, PT, R6, c[0x0][0x27c], PT ;  /* 0x00009f0006007a0c */ /* 0x000fda0003f06270 */
[----:B------:R-:W-:Y:S05]  /*8740*/  @P0 BRA `(.L_x_110) ;  /* 0x0000026000000947 */ /* 0x000fea0003800000 */
[----:B-1----:R-:W1:Y:S01]  /*8750*/  LDS.128 R8, [R22+0x2000] ;  /* 0x0020000016087984 */ /* 0x002e620000000c00 */
        /* <DEDUP_REMOVED lines=36> */
[----:B------:R1:W-:Y:S02]  /*89a0*/  STS.128 [R22+0x2000], R8 ;  /* 0x0020000816007388 */ /* 0x0003e40000000c00 */
.L_x_110:
[----:B------:R-:W-:Y:S05]  /*89b0*/  BSYNC B0 ;  /* 0x0000000000007941 */ /* 0x000fea0003800000 */
.L_x_109:
        /* <DEDUP_REMOVED lines=42> */
.L_x_112:
[----:B------:R-:W-:Y:S05]  /*8c60*/  BSYNC B0 ;  /* 0x0000000000007941 */ /* 0x000fea0003800000 */
.L_x_111:
        /* <DEDUP_REMOVED lines=42> */
.L_x_114:
[----:B------:R-:W-:Y:S05]  /*8f10*/  BSYNC B0 ;  /* 0x0000000000007941 */ /* 0x000fea0003800000 */
.L_x_113:
[----:B------:R-:W-:-:S04]  /*8f20*/  IADD3 R6, R38, 0x28, RZ ;  /* 0x0000002826067810 */ /* 0x000fc80007ffe0ff */
        /* <DEDUP_REMOVED lines=40> */
.L_x_104:
[----:B------:R-:W-:Y:S05]  /*91b0*/  BSYNC B1 ;  /* 0x0000000000017941 */ /* 0x000fea0003800000 */
.L_x_103:
[----:B------:R-:W-:-:S04]  /*91c0*/  IADD3 R6, R64, 0x40, RZ ;  /* 0x0000004040067810 */ /* 0x000fc80007ffe0ff */
[----:B------:R-:W-:-:S13]  /*91d0*/  ISETP.GE.AND P0, PT, R6, R32, PT ;  /* 0x000000200600720c */ /* 0x000fda0003f06270 */
[----:B------:R-:W-:Y:S05]  /*91e0*/  @P0 BRA `(.L_x_115) ;  /* 0x0000411000000947 */ /* 0x000fea0003800000 */
[----:B------:R-:W-:Y:S01]  /*91f0*/  ISETP.GE.AND P0, PT, R38, c[0x0][0x27c], PT ;  /* 0x00009f0026007a0c */ /* 0x000fe20003f06270 */
[----:B------:R-:W-:-:S12]  /*9200*/  BSSY B0, `(.L_x_116) ;  /* 0x0000028000007945 */ /* 0x000fd80003800000 */
        /* <DEDUP_REMOVED lines=10> */
[-C--:B------:R-:W-:Y:S01]  /*92b0*/  FMUL.FTZ R18, R6, R12.reuse ;  /* 0x0000000c06127220 */ /* 0x080fe20000410000 */
[----:B------:R-:W-:Y:S02]  /*92c0*/  LOP3.LUT R9, R9, 0xffff0000, RZ, 0xc0, !PT ;  /* 0xffff000009097812 */ /* 0x000fe400078ec0ff */
[----:B------:R-:W-:Y:S01]  /*92d0*/  SHF.L.U32 R17, R10, 0x10, RZ ;  /* 0x000000100a117819 */ /* 0x000fe200000006ff */
[----:B------:R-:W-:Y:S01]  /*92e0*/  FFMA.FTZ R21, R8, R13, -R18 ;  /* 0x0000000d08157223 */ /* 0x000fe20000010812 */
[----:B------:R-:W-:Y:S01]  /*92f0*/  LOP3.LUT R15, R10, 0xffff0000, RZ, 0xc0, !PT ;  /* 0xffff00000a0f7812 */ /* 0x000fe200078ec0ff */
[----:B------:R-:W-:Y:S01]  /*9300*/  FMUL.FTZ R10, R8, R12 ;  /* 0x0000000c080a7220 */ /* 0x000fe20000410000 */
[----:B------:R-:W-:Y:S01]  /*9310*/  LOP3.LUT R12, R11, 0xffff0000, RZ, 0xc0, !PT ;  /* 0xffff00000b0c7812 */ /* 0x000fe200078ec0ff */
[----:B------:R-:W-:Y:S01]  /*9320*/  FMUL.FTZ R11, R14, R9 ;  /* 0x000000090e0b7220 */ /* 0x000fe20000410000 */
[----:B------:R-:W-:Y:S01]  /*9330*/  LOP3.LUT R8, R54, 0xffff0000, RZ, 0xc0, !PT ;  /* 0xffff000036087812 */ /* 0x000fe200078ec0ff */
[----:B------:R-:W-:Y:S01]  /*9340*/  FFMA.FTZ R20, R6, R13, R10 ;  /* 0x0000000d06147223 */ /* 0x000fe2000001000a */
[----:B------:R-:W-:Y:S01]  /*9350*/  LOP3.LUT R6, R48, 0xffff0000, RZ, 0xc0, !PT ;  /* 0xffff000030067812 */ /* 0x000fe200078ec0ff */
[C---:B------:R-:W-:Y:S01]  /*9360*/  FMUL.FTZ R10, R7.reuse, R9 ;  /* 0x00000009070a7220 */ /* 0x040fe20000410000 */
[----:B------:R-:W-:Y:S01]  /*9370*/  SHF.L.U32 R9, R54, 0x10, RZ ;  /* 0x0000001036097819 */ /* 0x000fe200000006ff */
[-C--:B------:R-:W-:Y:S01]  /*9380*/  FFMA.FTZ R18, R7, R16.reuse, -R11 ;  /* 0x0000001007127223 */ /* 0x080fe2000001080b */
[----:B------:R-:W-:Y:S01]  /*9390*/  SHF.L.U32 R7, R48, 0x10, RZ ;  /* 0x0000001030077819 */ /* 0x000fe200000006ff */
[----:B------:R-:W-:-:S02]  /*93a0*/  FFMA.FTZ R16, R14, R16, R10 ;  /* 0x000000100e107223 */ /* 0x000fc4000001000a */
[-C--:B------:R-:W-:Y:S02]  /*93b0*/  FMUL.FTZ R10, R9, R15.reuse ;  /* 0x0000000f090a7220 */ /* 0x080fe40000410000 */
[----:B------:R-:W-:Y:S02]  /*93c0*/  FMUL.FTZ R11, R7, R15 ;  /* 0x0000000f070b7220 */ /* 0x000fe40000410000 */
[-C--:B------:R-:W-:Y:S02]  /*93d0*/  FMUL.FTZ R13, R6, R12.reuse ;  /* 0x0000000c060d7220 */ /* 0x080fe40000410000 */
[----:B------:R-:W-:Y:S02]  /*93e0*/  FMUL.FTZ R12, R8, R12 ;  /* 0x0000000c080c7220 */ /* 0x000fe40000410000 */
[-C--:B------:R-:W-:Y:S01]  /*93f0*/  FFMA.FTZ R14, R9, R17.reuse, -R11 ;  /* 0x00000011090e7223 */ /* 0x080fe2000001080b */
[----:B------:R-:W-:Y:S01]  /*9400*/  F2FP.BF16.PACK_AB R9, R16, R18 ;  /* 0x000000121009723e */ /* 0x000fe200000010ff */
[----:B------:R-:W-:-:S02]  /*9410*/  FFMA.FTZ R10, R7, R17, R10 ;  /* 0x00000011070a7223 */ /* 0x000fc4000001000a */
[----:B------:R-:W-:Y:S01]  /*9420*/  FFMA.FTZ R7, R8, R19, -R13 ;  /* 0x0000001308077223 */ /* 0x000fe2000001080d */
[----:B------:R-:W-:Y:S01]  /*9430*/  F2FP.BF16.PACK_AB R8, R20, R21 ;  /* 0x000000151408723e */ /* 0x000fe200000010ff */
[----:B------:R-:W-:Y:S01]  /*9440*/  FFMA.FTZ R11, R6, R19, R12 ;  /* 0x00000013060b7223 */ /* 0x000fe2000001000c */
[----:B------:R-:W-:-:S04]  /*9450*/  F2FP.BF16.PACK_AB R10, R10, R14 ;  /* 0x0000000e0a0a723e */ /* 0x000fc800000010ff */
[----:B------:R-:W-:-:S05]  /*9460*/  F2FP.BF16.PACK_AB R11, R11, R7 ;  /* 0x000000070b0b723e */ /* 0x000fca00000010ff */
[----:B------:R1:W-:Y:S02]  /*9470*/  STS.128 [R22+0x1000], R8 ;  /* 0x0010000816007388 */ /* 0x0003e40000000c00 */
.L_x_117:
[----:B------:R-:W-:Y:S05]  /*9480*/  BSYNC B0 ;  /* 0x0000000000007941 */ /* 0x000fea0003800000 */
.L_x_116:
        /* <DEDUP_REMOVED lines=42> */
.L_x_119:
[----:B------:R-:W-:Y:S05]  /*9730*/  BSYNC B0 ;  /* 0x0000000000007941 */ /* 0x000fea0003800000 */
.L_x_118:
        /* <DEDUP_REMOVED lines=42> */
.L_x_121:
[----:B------:R-:W-:Y:S05]  /*99e0*/  BSYNC B0 ;  /* 0x0000000000007941 */ /* 0x000fea0003800000 */
.L_x_120:
        /* <DEDUP_REMOVED lines=42> */
.L_x_123:
[----:B------:R-:W-:Y:S05]  /*9c90*/  BSYNC B0 ;  /* 0x0000000000007941 */ /* 0x000fea0003800000 */
.L_x_122:
        /* <DEDUP_REMOVED lines=42> */
.L_x_125:
[----:B------:R-:W-:Y:S05]  /*9f40*/  BSYNC B0 ;  /* 0x0000000000007941 */ /* 0x000fea0003800000 */
.L_x_124:
        /* <DEDUP_REMOVED lines=22> */
[C---:B------:R-:W-:Y:S01]  /*a0b0*/  LOP3.LUT R6, R34.reuse, 0xffff0000, RZ, 0xc0, !PT ;  /* 0xffff000022067812 */ /* 0x040fe200078ec0ff */
[----:B------:R-:W-:Y:S01]  /*a0c0*/  FMUL.FTZ R10, R7, R9 ;  /* 0x00000009070a7220 */ /* 0x000fe20000410000 */
        /* <DEDUP_REMOVED lines=16> */
[----:B------:R1:W-:Y:S01]  /*a1d0*/  STS.128 [R23+0x5000], R8 ;  /* 0x0050000817007388 */ /* 0x0003e20000000c00 */
[----:B------:R-:W-:Y:S05]  /*a1e0*/  BRA `(.L_x_115) ;  /* 0x0000311000007947 */ /* 0x000fea0003800000 */
.L_x_100:
        /* <DEDUP_REMOVED lines=15> */
[C---:B------:R-:W-:Y:S01]  /*a2e0*/  ISETP.GE.AND P0, PT, R66.reuse, c[0x0][0x27c], PT ;  /* 0x00009f0042007a0c */ /* 0x040fe20003f06270 */
[----:B------:R-:W-:Y:S01]  /*a2f0*/  CS2R R22, SRZ ;  /* 0x0000000000167805 */ /* 0x000fe2000001ff00 */
[----:B------:R-:W-:Y:S01]  /*a300*/  CS2R R20, SRZ ;  /* 0x0000000000147805 */ /* 0x000fe2000001ff00 */
[----:B------:R-:W-:Y:S01]  /*a310*/  CS2R R10, SRZ ;  /* 0x00000000000a7805 */ /* 0x000fe2000001ff00 */
[----:B------:R-:W-:Y:S01]  /*a320*/  CS2R R8, SRZ ;  /* 0x0000000000087805 */ /* 0x000fe2000001ff00 */
[----:B------:R-:W-:-:S02]  /*a330*/  IADD3 R14, R66, 0x10, RZ ;  /* 0x00000010420e7810 */ /* 0x000fc40007ffe0ff */
[----:B------:R-:W-:-:S06]  /*a340*/  IADD3 R15, R66, 0x20, RZ ;  /* 0x00000020420f7810 */ /* 0x000fcc0007ffe0ff */
[----:B------:R-:W-:-:S04]  /*a350*/  @!P0 IMAD.WIDE R12, R66, 0x2, R34 ;  /* 0x00000002420c8825 */ /* 0x000fc800078e0222 */
[----:B------:R-:W-:Y:S01]  /*a360*/  @!P0 IMAD.WIDE R6, R66, 0x2, R32 ;  /* 0x0000000242068825 */ /* 0x000fe200078e0220 */
[----:B------:R1:W5:Y:S01]  /*a370*/  @!P0 LD.E.128 R20, [R12.64] ;  /* 0x000000060c148980 */ /* 0x000362000c101d00 */
[----:B------:R-:W-:-:S03]  /*a380*/  ISETP.GE.AND P1, PT, R14, c[0x0][0x27c], PT ;  /* 0x00009f000e007a0c */ /* 0x000fc60003f26270 */
[----:B------:R2:W5:Y:S01]  /*a390*/  @!P0 LD.E.128 R8, [R6.64] ;  /* 0x0000000606088980 */ /* 0x000562000c101d00 */
[----:B------:R-:W-:Y:S01]  /*a3a0*/  ISETP.GE.AND P0, PT, R15, c[0x0][0x27c], PT ;  /* 0x00009f000f007a0c */ /* 0x000fe20003f06270 */
[----:B------:R-:W-:Y:S01]  /*a3b0*/  CS2R R26, SRZ ;  /* 0x00000000001a7805 */ /* 0x000fe2000001ff00 */
[----:B------:R-:W-:Y:S01]  /*a3c0*/  CS2R R24, SRZ ;  /* 0x0000000000187805 */ /* 0x000fe2000001ff00 */
[----:B------:R-:W-:Y:S01]  /*a3d0*/  CS2R R30, SRZ ;  /* 0x00000000001e7805 */ /* 0x000fe2000001ff00 */
[----:B------:R-:W-:Y:S01]  /*a3e0*/  CS2R R28, SRZ ;  /* 0x00000000001c7805 */ /* 0x000fe2000001ff00 */
[----:B------:R-:W-:Y:S01]  /*a3f0*/  CS2R R18, SRZ ;  /* 0x0000000000127805 */ /* 0x000fe2000001ff00 */
[----:B------:R-:W-:Y:S01]  /*a400*/  CS2R R16, SRZ ;  /* 0x0000000000107805 */ /* 0x000fe2000001ff00 */
[----:B-1----:R-:W-:Y:S02]  /*a410*/  CS2R R12, SRZ ;  /* 0x00000000000c7805 */ /* 0x002fe4000001ff00 */
[----:B--2---:R-:W-:-:S04]  /*a420*/  @!P1 SHF.R.S32.HI R7, RZ, 0x1f, R14 ;  /* 0x0000001fff079819 */ /* 0x004fc8000001140e */
[----:B------:R-:W-:Y:S02]  /*a430*/  @!P0 SHF.R.S32.HI R6, RZ, 0x1f, R15 ;  /* 0x0000001fff068819 */ /* 0x000fe4000001140f */
[----:B------:R-:W-:Y:S02]  /*a440*/  @!P1 LEA.HI R7, R7, R14, RZ, 0x3 ;  /* 0x0000000e07079211 */ /* 0x000fe400078f18ff */
[----:B------:R-:W-:Y:S02]  /*a450*/  @!P0 LEA.HI R6, R6, R15, RZ, 0x3 ;  /* 0x0000000f06068211 */ /* 0x000fe400078f18ff */
[----:B------:R-:W-:Y:S01]  /*a460*/  @!P1 LOP3.LUT R7, R7, 0xfffffff8, RZ, 0xc0, !PT ;  /* 0xfffffff807079812 */ /* 0x000fe200078ec0ff */
[----:B------:R-:W-:Y:S01]  /*a470*/  CS2R R14, SRZ ;  /* 0x00000000000e7805 */ /* 0x000fe2000001ff00 */
[----:B------:R-:W-:-:S03]  /*a480*/  @!P0 LOP3.LUT R6, R6, 0xfffffff8, RZ, 0xc0, !PT ;  /* 0xfffffff806068812 */ /* 0x000fc600078ec0ff */
[----:B------:R-:W-:-:S04]  /*a490*/  @!P1 IMAD.WIDE R38, R7, 0x2, R34 ;  /* 0x0000000207269825 */ /* 0x000fc800078e0222 */
[C---:B------:R-:W-:Y:S01]  /*a4a0*/  @!P0 IMAD.WIDE R36, R6.reuse, 0x2, R34 ;  /* 0x0000000206248825 */ /* 0x040fe200078e0222 */
[----:B------:R1:W5:Y:S03]  /*a4b0*/  @!P1 LD.E.128 R24, [R38.64] ;  /* 0x0000000626189980 */ /* 0x000366000c101d00 */
[--C-:B------:R-:W-:Y:S01]  /*a4c0*/  @!P1 IMAD.WIDE R34, R7, 0x2, R32.reuse ;  /* 0x0000000207229825 */ /* 0x100fe200078e0220 */
[----:B------:R1:W5:Y:S03]  /*a4d0*/  @!P0 LD.E.128 R28, [R36.64] ;  /* 0x00000006241c8980 */ /* 0x000366000c101d00 */
[----:B------:R-:W-:Y:S01]  /*a4e0*/  @!P0 IMAD.WIDE R6, R6, 0x2, R32 ;  /* 0x0000000206068825 */ /* 0x000fe200078e0220 */
[----:B------:R1:W5:Y:S04]  /*a4f0*/  @!P1 LD.E.128 R12, [R34.64] ;  /* 0x00000006220c9980 */ /* 0x000368000c101d00 */
[----:B------:R1:W5:Y:S02]  /*a500*/  @!P0 LD.E.128 R16, [R6.64] ;  /* 0x0000000606108980 */ /* 0x000364000c101d00 */
.L_x_127:
[----:B------:R-:W-:Y:S05]  /*a510*/  BSYNC B0 ;  /* 0x0000000000007941 */ /* 0x000fea0003800000 */
.L_x_126:
[----:B-----5:R-:W-:Y:S01]  /*a520*/  IMAD.MOV.U32 R51, RZ, RZ, R24 ;  /* 0x000000ffff337224 */ /* 0x020fe200078e0018 */
[----:B------:R-:W-:Y:S01]  /*a530*/  SHF.R.U64 R49, R24, 0x10, R25 ;  /* 0x0000001018317819 */ /* 0x000fe20000001219 */
[----:B-1----:R-:W-:Y:S01]  /*a540*/  IMAD R6, R177, -0x80, R63 ;  /* 0xffffff80b1067824 */ /* 0x002fe200078e023f */
[--C-:B------:R-:W-:Y:S01]  /*a550*/  SHF.R.U32.HI R44, RZ, 0x10, R25.reuse ;  /* 0x00000010ff2c7819 */ /* 0x100fe20000011619 */
[----:B------:R-:W-:Y:S01]  /*a560*/  IMAD.MOV.U32 R50, RZ, RZ, R25 ;  /* 0x000000ffff327224 */ /* 0x000fe200078e0019 */
[----:B------:R-:W-:Y:S01]  /*a570*/  PRMT R49, R51, 0x5410, R49 ;  /* 0x0000541033317816 */ /* 0x000fe20000000031 */
[--C-:B------:R-:W-:Y:S01]  /*a580*/  IMAD.MOV.U32 R46, RZ, RZ, R27.reuse ;  /* 0x000000ffff2e7224 */ /* 0x100fe200078e001b */
[----:B------:R-:W-:Y:S01]  /*a590*/  IMNMX R51, R6, 0x80, PT ;  /* 0x0000008006337817 */ /* 0x000fe20003800200 */
[----:B------:R-:W-:Y:S01]  /*a5a0*/  IMAD.MOV.U32 R58, RZ, RZ, R20 ;  /* 0x000000ffff3a7224 */ /* 0x000fe200078e0014 */
[----:B------:R-:W-:Y:S01]  /*a5b0*/  SHF.R.U64 R45, R26, 0x10, R27 ;  /* 0x000000101a2d7819 */ /* 0x000fe2000000121b */
[----:B------:R-:W-:Y:S01]  /*a5c0*/  IMAD.MOV.U32 R57, RZ, RZ, R21 ;  /* 0x000000ffff397224 */ /* 0x000fe200078e0015 */
[----:B------:R-:W-:Y:S01]  /*a5d0*/  ISETP.GE.AND P0, PT, R64, R51, PT ;  /* 0x000000334000720c */ /* 0x000fe20003f06270 */
[----:B------:R-:W-:Y:S01]  /*a5e0*/  IMAD.MOV.U32 R55, RZ, RZ, R22 ;  /* 0x000000ffff377224 */ /* 0x000fe200078e0016 */
[----:B------:R-:W-:Y:S01]  /*a5f0*/  SHF.R.U32.HI R40, RZ, 0x10, R27 ;  /* 0x00000010ff287819 */ /* 0x000fe2000001161b */
[----:B------:R-:W-:Y:S01]  /*a600*/  IMAD.MOV.U32 R54, RZ, RZ, R23 ;  /* 0x000000ffff367224 */ /* 0x000fe200078e0017 */
[----:B------:R-:W-:Y:S01]  /*a610*/  SHF.R.U64 R56, R20, 0x10, R21 ;  /* 0x0000001014387819 */ /* 0x000fe20000001215 */
[----:B------:R-:W-:Y:S01]  /*a620*/  IMAD.MOV.U32 R42, RZ, RZ, R29 ;  /* 0x000000ffff2a7224 */ /* 0x000fe200078e001d */
[----:B------:R-:W-:Y:S01]  /*a630*/  SHF.R.U32.HI R52, RZ, 0x10, R21 ;  /* 0x00000010ff347819 */ /* 0x000fe20000011615 */
[----:B------:R-:W-:Y:S01]  /*a640*/  IMAD.MOV.U32 R39, RZ, RZ, R30 ;  /* 0x000000ffff277224 */ /* 0x000fe200078e001e */
[----:B------:R-:W-:Y:S01]  /*a650*/  SHF.R.U64 R53, R22, 0x10, R23 ;  /* 0x0000001016357819 */ /* 0x000fe20000001217 */
[----:B------:R-:W-:Y:S01]  /*a660*/  IMAD.MOV.U32 R38, RZ, RZ, R31 ;  /* 0x000000ffff267224 */ /* 0x000fe200078e001f */
[----:B------:R-:W-:Y:S01]  /*a670*/  SHF.R.U32.HI R48, RZ, 0x10, R23 ;  /* 0x00000010ff307819 */ /* 0x000fe20000011617 */
[----:B------:R-:W-:Y:S01]  /*a680*/  IMAD.MOV.U32 R27, RZ, RZ, R12 ;  /* 0x000000ffff1b7224 */ /* 0x000fe200078e000c */
[--C-:B------:R-:W-:Y:S01]  /*a690*/  SHF.R.U64 R41, R28, 0x10, R29.reuse ;  /* 0x000000101c297819 */ /* 0x100fe2000000121d */
        /* <DEDUP_REMOVED lines=21> */
[----:B------:R-:W-:Y:S01]  /*a7f0*/  SHF.R.U32.HI R20, RZ, 0x10, R13 ;  /* 0x00000010ff147819 */ /* 0x000fe2000001160d */
[----:B------:R-:W-:Y:S01]  /*a800*/  IMAD.MOV.U32 R11, RZ, RZ, R18 ;  /* 0x000000ffff0b7224 */ /* 0x000fe200078e0012 */
[----:B------:R-:W-:Y:S01]  /*a810*/  SHF.R.U64 R13, R16, 0x10, R17 ;  /* 0x00000010100d7819 */ /* 0x000fe20000001211 */
[----:B------:R-:W-:Y:S01]  /*a820*/  IMAD.MOV.U32 R10, RZ, RZ, R19 ;  /* 0x000000ffff0a7224 */ /* 0x000fe200078e0013 */
[----:B------:R-:W-:Y:S01]  /*a830*/  SHF.R.U32.HI R8, RZ, 0x10, R17 ;  /* 0x00000010ff087819 */ /* 0x000fe20000011611 */
[----:B------:R-:W-:-:S04]  /*a840*/  DEPBAR.LE SB0, 0x1 ;  /* 0x000080400000791a */ /* 0x000fc80000000000 */
[--C-:B------:R-:W-:Y:S01]  /*a850*/  SHF.R.U64 R9, R18, 0x10, R19.reuse ;  /* 0x0000001012097819 */ /* 0x100fe20000001213 */
[----:B------:R-:W-:Y:S01]  /*a860*/  BSSY B1, `(.L_x_128) ;  /* 0x000015c000017945 */ /* 0x000fe20003800000 */
[----:B------:R-:W-:Y:S02]  /*a870*/  SHF.R.U32.HI R7, RZ, 0x10, R19 ;  /* 0x00000010ff077819 */ /* 0x000fe40000011613 */
        /* <DEDUP_REMOVED lines=22> */
[----:B------:R-:W-:Y:S01]  /*a9e0*/  PRMT R60, R10, 0x5410, R7 ;  /* 0x000054100a3c7816 */ /* 0x000fe20000000007 */
[----:B------:R-:W-:Y:S06]  /*a9f0*/  BAR.SYNC.DEFER_BLOCKING 0x0 ;  /* 0x0000000000007b1d */ /* 0x000fec0000010000 */
[----:B------:R-:W-:Y:S05]  /*aa00*/  @P0 BRA `(.L_x_129) ;  /* 0x0000141000000947 */ /* 0x000fea0003800000 */
[----:B------:R-:W-:Y:S01]  /*aa10*/  ISETP.GE.AND P0, PT, R66, c[0x0][0x27c], PT ;  /* 0x00009f0042007a0c */ /* 0x000fe20003f06270 */
[----:B------:R-:W-:-:S12]  /*aa20*/  BSSY B0, `(.L_x_130) ;  /* 0x0000065000007945 */ /* 0x000fd80003800000 */
[----:B------:R-:W-:Y:S05]  /*aa30*/  @P0 BRA `(.L_x_131) ;  /* 0x0000063000000947 */ /* 0x000fea0003800000 */
[----:B------:R-:W-:Y:S01]  /*aa40*/  IMAD.MOV.U32 R8, RZ, RZ, c[0x0][0x27c] ;  /* 0x00009f00ff087624 */ /* 0x000fe200078e00ff */
[----:B------:R-:W-:Y:S01]  /*aa50*/  LEA.HI R7, R64, R64, RZ, 0x1 ;  /* 0x0000004040077211 */ /* 0x000fe200078f08ff */
[----:B------:R-:W-:-:S03]  /*aa60*/  IMAD.SHL.U32 R6, R62, 0x40, RZ ;  /* 0x000000403e067824 */ /* 0x000fc600078e00ff */
[----:B------:R-:W-:Y:S02]  /*aa70*/  LEA.HI R8, R8, R59, RZ, 0x1d ;  /* 0x0000003b08087211 */ /* 0x000fe400078fe8ff */
[----:B------:R-:W-:Y:S02]  /*aa80*/  LOP3.LUT R7, R7, 0x7fffffe, RZ, 0xc0, !PT ;  /* 0x07fffffe07077812 */ /* 0x000fe400078ec0ff */
[----:B------:R-:W-:Y:S02]  /*aa90*/  SHF.R.S32.HI R10, RZ, 0x1f, R8 ;  /* 0x0000001fff0a7819 */ /* 0x000fe40000011408 */
[----:B------:R-:W-:Y:S02]  /*aaa0*/  IADD3 R7, R64, -R7, RZ ;  /* 0x8000000740077210 */ /* 0x000fe40007ffe0ff */
[----:B------:R-:W-:Y:S01]  /*aab0*/  LEA.HI R10, R10, R8, RZ, 0x2 ;  /* 0x000000080a0a7211 */ /* 0x000fe200078f10ff */
[----:B------:R-:W-:Y:S01]  /*aac0*/  IMAD.SHL.U32 R8, R8, 0x8, RZ ;  /* 0x0000000808087824 */ /* 0x000fe200078e00ff */
[----:B------:R-:W-:Y:S01]  /*aad0*/  LOP3.LUT R6, R6, 0xc0, RZ, 0xc0, !PT ;  /* 0x000000c006067812 */ /* 0x000fe200078ec0ff */
[----:B------:R-:W-:-:S03]  /*aae0*/  IMAD R7, R65, 0x8, R7 ;  /* 0x0000000841077824 */ /* 0x000fc600078e0207 */
[C---:B------:R-:W-:Y:S02]  /*aaf0*/  LOP3.LUT R9, R6.reuse, 0x18, R66, 0xf8, !PT ;  /* 0x0000001806097812 */ /* 0x040fe400078ef842 */
[----:B------:R-:W-:Y:S02]  /*ab00*/  SHF.R.U32.HI R11, RZ, 0x3, R6 ;  /* 0x00000003ff0b7819 */ /* 0x000fe40000011606 */
[----:B------:R-:W-:Y:S01]  /*ab10*/  LOP3.LUT R6, R6, 0x18, R8, 0xf8, !PT ;  /* 0x0000001806067812 */ /* 0x000fe200078ef808 */
[----:B------:R-:W-:Y:S01]  /*ab20*/  IMAD.SHL.U32 R8, R10, 0x400, RZ ;  /* 0x000004000a087824 */ /* 0x000fe200078e00ff */
[-C--:B------:R-:W-:Y:S02]  /*ab30*/  LOP3.LUT R9, R9, R11.reuse, RZ, 0x3c, !PT ;  /* 0x0000000b09097212 */ /* 0x080fe400078e3cff */
[----:B------:R-:W-:Y:S02]  /*ab40*/  SHF.L.U32 R7, R7, 0x5, RZ ;  /* 0x0000000507077819 */ /* 0x000fe400000006ff */
[----:B------:R-:W-:-:S02]  /*ab50*/  LOP3.LUT R6, R6, R11, RZ, 0x3c, !PT ;  /* 0x0000000b06067212 */ /* 0x000fc400078e3cff */
[----:B------:R-:W-:Y:S02]  /*ab60*/  LOP3.LUT R8, R8, 0x7ffff000, RZ, 0xc0, !PT ;  /* 0x7ffff00008087812 */ /* 0x000fe400078ec0ff */
[----:B------:R-:W-:Y:S02]  /*ab70*/  IADD3 R9, R7, R9, RZ ;  /* 0x0000000907097210 */ /* 0x000fe40007ffe0ff */
[----:B------:R-:W-:Y:S01]  /*ab80*/  IADD3 R6, R6, R8, R7 ;  /* 0x0000000806067210 */ /* 0x000fe20007ffe007 */
[----:B------:R-:W-:Y:S02]  /*ab90*/  IMAD.U32 R7, R53, 0x10000, RZ ;  /* 0x0001000035077824 */ /* 0x000fe400078e00ff */
[----:B------:R-:W-:Y:S01]  /*aba0*/  IMAD.SHL.U32 R33, R9, 0x2, RZ ;  /* 0x0000000209217824 */ /* 0x000fe200078e00ff */
[----:B------:R-:W-:Y:S02]  /*abb0*/  SHF.L.U32 R31, R6, 0x1, RZ ;  /* 0x00000001061f7819 */ /* 0x000fe400000006ff */
[----:B------:R-:W-:-:S02]  /*abc0*/  LOP3.LUT R6, R37, 0xffff0000, RZ, 0xc0, !PT ;  /* 0xffff000025067812 */ /* 0x000fc400078ec0ff */
[----:B------:R-:W1:Y:S04]  /*abd0*/  LDS.128 R12, [R33+0x6100] ;  /* 0x00610000210c7984 */ /* 0x000e680000000c00 */
[----:B------:R-:W2:Y:S01]  /*abe0*/  LDS.128 R8, [R31+0x6100] ;  /* 0x006100001f087984 */ /* 0x000ea20000000c00 */
[C---:B-1----:R-:W-:Y:S01]  /*abf0*/  IMAD.U32 R18, R12.reuse, 0x10000, RZ ;  /* 0x000100000c127824 */ /* 0x042fe200078e00ff */
[----:B------:R-:W-:Y:S01]  /*ac00*/  LOP3.LUT R21, R12, 0xffff0000, RZ, 0xc0, !PT ;  /* 0xffff00000c157812 */ /* 0x000fe200078ec0ff */
[----:B------:R-:W-:Y:S01]  /*ac10*/  IMAD.U32 R16, R14, 0x10000, RZ ;  /* 0x000100000e107824 */ /* 0x000fe200078e00ff */
[C---:B------:R-:W-:Y:S02]  /*ac20*/  SHF.L.U32 R22, R13.reuse, 0x10, RZ ;  /* 0x000000100d167819 */ /* 0x040fe400000006ff */
[----:B------:R-:W-:Y:S01]  /*ac30*/  LOP3.LUT R28, R13, 0xffff0000, RZ, 0xc0, !PT ;  /* 0xffff00000d1c7812 */ /* 0x000fe200078ec0ff */
[----:B------:R-:W-:Y:S01]  /*ac40*/  IMAD.U32 R13, R37, 0x10000, RZ ;  /* 0x00010000250d7824 */ /* 0x000fe200078e00ff */
[----:B--2---:R-:W-:-:S02]  /*ac50*/  SHF.L.U32 R12, R10, 0x10, RZ ;  /* 0x000000100a0c7819 */ /* 0x004fc400000006ff */
[----:B------:R-:W-:Y:S01]  /*ac60*/  LOP3.LUT R17, R14, 0xffff0000, RZ, 0xc0, !PT ;  /* 0xffff00000e117812 */ /* 0x000fe200078ec0ff */
[C---:B------:R-:W-:Y:S01]  /*ac70*/  IMAD.U32 R14, R8.reuse, 0x10000, RZ ;  /* 0x00010000080e7824 */ /* 0x040fe200078e00ff */
[C---:B------:R-:W-:Y:S02]  /*ac80*/  SHF.L.U32 R25, R15.reuse, 0x10, RZ ;  /* 0x000000100f197819 */ /* 0x040fe400000006ff */
[----:B------:R-:W-:Y:S02]  /*ac90*/  LOP3.LUT R27, R15, 0xffff0000, RZ, 0xc0, !PT ;  /* 0xffff00000f1b7812 */ /* 0x000fe400078ec0ff */
[----:B------:R-:W-:Y:S01]  /*aca0*/  LOP3.LUT R15, R8, 0xffff0000, RZ, 0xc0, !PT ;  /* 0xffff0000080f7812 */ /* 0x000fe200078ec0ff */
[----:B------:R-:W-:Y:S01]  /*acb0*/  FMUL.FTZ R8, R12, R13 ;  /* 0x0000000d0c087220 */ /* 0x000fe20000410000 */
[----:B------:R-:W-:Y:S01]  /*acc0*/  LOP3.LUT R10, R10, 0xffff0000, RZ, 0xc0, !PT ;  /* 0xffff00000a0a7812 */ /* 0x000fe200078ec0ff */
[-C--:B------:R-:W-:Y:S01]  /*acd0*/  FMUL.FTZ R12, R12, R7.reuse ;  /* 0x000000070c0c7220 */ /* 0x080fe20000410000 */
[----:B------:R-:W-:Y:S01]  /*ace0*/  SHF.L.U32 R19, R11, 0x10, RZ ;  /* 0x000000100b137819 */ /* 0x000fe200000006ff */
[C---:B------:R-:W-:Y:S01]  /*acf0*/  FFMA.FTZ R36, R16.reuse, R7, -R8 ;  /* 0x0000000710247223 */ /* 0x040fe20000010808 */
[----:B------:R-:W-:Y:S01]  /*ad00*/  LOP3.LUT R7, R53, 0xffff0000, RZ, 0xc0, !PT ;  /* 0xffff000035077812 */ /* 0x000fe200078ec0ff */
[----:B------:R-:W-:Y:S01]  /*ad10*/  FFMA.FTZ R35, R16, R13, R12 ;  /* 0x0000000d10237223 */ /* 0x000fe2000001000c */
[----:B------:R-:W-:Y:S01]  /*ad20*/  LOP3.LUT R23, R11, 0xffff0000, RZ, 0xc0, !PT ;  /* 0xffff00000b177812 */ /* 0x000fe200078ec0ff */
[C---:B------:R-:W-:Y:S01]  /*ad30*/  FMUL.FTZ R11, R10.reuse, R6 ;  /* 0x000000060a0b7220 */ /* 0x040fe20000410000 */
[C---:B------:R-:W-:Y:S01]  /*ad40*/  SHF.L.U32 R20, R9.reuse, 0x10, RZ ;  /* 0x0000001009147819 */ /* 0x040fe200000006ff */
[-C--:B------:R-:W-:Y:S01]  /*ad50*/  FMUL.FTZ R10, R10, R7.reuse ;  /* 0x000000070a0a7220 */ /* 0x080fe20000410000 */
[----:B------:R-:W-:Y:S01]  /*ad60*/  LOP3.LUT R24, R9, 0xffff0000, RZ, 0xc0, !PT ;  /* 0xffff000009187812 */ /* 0x000fe200078ec0ff */
[----:B------:R-:W-:Y:S01]  /*ad70*/  IMAD.U32 R9, R38, 0x10000, RZ ;  /* 0x0001000026097824 */ /* 0x000fe200078e00ff */
[----:B------:R-:W-:Y:S01]  /*ad80*/  SHF.L.U32 R8, R56, 0x10, RZ ;  /* 0x0000001038087819 */ /* 0x000fe200000006ff */
[----:B------:R-:W-:Y:S01]  /*ad90*/  FFMA.FTZ R34, R17, R7, -R11 ;  /* 0x0000000711227223 */ /* 0x000fe2000001080b */
[----:B------:R-:W-:Y:S01]  /*ada0*/  LOP3.LUT R12, R38, 0xffff0000, RZ, 0xc0, !PT ;  /* 0xffff0000260c7812 */ /* 0x000fe200078ec0ff */
[----:B------:R-:W-:-:S02]  /*adb0*/  FMUL.FTZ R7, R14, R9 ;  /* 0x000000090e077220 */ /* 0x000fc40000410000 */
[----:B------:R-:W-:Y:S01]  /*adc0*/  FMUL.FTZ R11, R14, R8 ;  /* 0x000000080e0b7220 */ /* 0x000fe20000410000 */
[----:B------:R-:W-:Y:S01]  /*add0*/  F2FP.BF16.PACK_AB R14, R34, R36 ;  /* 0x00000024220e723e */ /* 0x000fe200000010ff */
[----:B------:R-:W-:Y:S01]  /*ade0*/  FFMA.FTZ R32, R17, R6, R10 ;  /* 0x0000000611207223 */ /* 0x000fe2000001000a */
[----:B------:R-:W-:Y:S01]  /*adf0*/  LOP3.LUT R6, R56, 0xffff0000, RZ, 0xc0, !PT ;  /* 0xffff000038067812 */ /* 0x000fe200078ec0ff */
[C---:B------:R-:W-:Y:S01]  /*ae00*/  FFMA.FTZ R30, R18.reuse, R8, -R7 ;  /* 0x00000008121e7223 */ /* 0x040fe20000010807 */
[----:B------:R-:W-:Y:S01]  /*ae10*/  SHF.L.U32 R7, R39, 0x10, RZ ;  /* 0x0000001027077819 */ /* 0x000fe200000006ff */
[----:B------:R-:W-:Y:S02]  /*ae20*/  FFMA.FTZ R29, R18, R9, R11 ;  /* 0x00000009121d7223 */ /* 0x000fe4000001000b */
[C---:B------:R-:W-:Y:S02]  /*ae30*/  FMUL.FTZ R9, R15.reuse, R12 ;  /* 0x0000000c0f097220 */ /* 0x040fe40000410000 */
[----:B------:R-:W-:-:S02]  /*ae40*/  FMUL.FTZ R13, R15, R6 ;  /* 0x000000060f0d7220 */ /* 0x000fc40000410000 */
[----:B------:R-:W-:Y:S02]  /*ae50*/  IMAD.U32 R8, R52, 0x10000, RZ ;  /* 0x0001000034087824 */ /* 0x000fe400078e00ff */
[----:B------:R-:W-:Y:S02]  /*ae60*/  IMAD.U32 R10, R40, 0x10000, RZ ;  /* 0x00010000280a7824 */ /* 0x000fe400078e00ff */
[C---:B------:R-:W-:Y:S01]  /*ae70*/  FFMA.FTZ R26, R21.reuse, R6, -R9 ;  /* 0x00000006151a7223 */ /* 0x040fe20000010809 */
[----:B------:R-:W-:Y:S01]  /*ae80*/  SHF.L.U32 R6, R48, 0x10, RZ ;  /* 0x0000001030067819 */ /* 0x000fe200000006ff */
[C---:B------:R-:W-:Y:S02]  /*ae90*/  FMUL.FTZ R11, R20.reuse, R7 ;  /* 0x00000007140b7220 */ /* 0x040fe40000410000 */
[----:B------:R-:W-:Y:S02]  /*aea0*/  FFMA.FTZ R21, R21, R12, R13 ;  /* 0x0000000c15157223 */ /* 0x000fe4000001000d */
[----:B------:R-:W-:-:S02]  /*aeb0*/  FMUL.FTZ R9, R20, R8 ;  /* 0x0000000814097220 */ /* 0x000fc40000410000 */
[----:B------:R-:W-:Y:S02]  /*aec0*/  FMUL.FTZ R12, R19, R10 ;  /* 0x0000000a130c7220 */ /* 0x000fe40000410000 */
[----:B------:R-:W-:Y:S01]  /*aed0*/  FFMA.FTZ R20, R22, R8, -R11 ;  /* 0x0000000816147223 */ /* 0x000fe2000001080b */
[----:B------:R-:W-:Y:S01]  /*aee0*/  LOP3.LUT R8, R48, 0xffff0000, RZ, 0xc0, !PT ;  /* 0xffff000030087812 */ /* 0x000fe200078ec0ff */
[----:B------:R-:W-:Y:S01]  /*aef0*/  FFMA.FTZ R18, R22, R7, R9 ;  /* 0x0000000716127223 */ /* 0x000fe20000010009 */
[----:B------:R-:W-:Y:S01]  /*af00*/  LOP3.LUT R7, R39, 0xffff0000, RZ, 0xc0, !PT ;  /* 0xffff000027077812 */ /* 0x000fe200078ec0ff */
[-C--:B------:R-:W-:Y:S01]  /*af10*/  FMUL.FTZ R11, R19, R6.reuse ;  /* 0x00000006130b7220 */ /* 0x080fe20000410000 */
[----:B------:R-:W-:Y:S01]  /*af20*/  LOP3.LUT R9, R52, 0xffff0000, RZ, 0xc0, !PT ;  /* 0xffff000034097812 */ /* 0x000fe200078ec0ff */
[C---:B------:R-:W-:Y:S01]  /*af30*/  FFMA.FTZ R17, R25.reuse, R6, -R12 ;  /* 0x0000000619117223 */ /* 0x040fe2000001080c */
[----:B------:R-:W-:Y:S01]  /*af40*/  LOP3.LUT R6, R40, 0xffff0000, RZ, 0xc0, !PT ;  /* 0xffff000028067812 */ /* 0x000fe200078ec0ff */
[----:B------:R-:W-:-:S02]  /*af50*/  FFMA.FTZ R16, R25, R10, R11 ;  /* 0x0000000a19107223 */ /* 0x000fc4000001000b */
[C---:B------:R-:W-:Y:S02]  /*af60*/  FMUL.FTZ R13, R24.reuse, R7 ;  /* 0x00000007180d7220 */ /* 0x040fe40000410000 */
[C---:B------:R-:W-:Y:S02]  /*af70*/  FMUL.FTZ R11, R23.reuse, R6 ;  /* 0x00000006170b7220 */ /* 0x040fe40000410000 */
[-C--:B------:R-:W-:Y:S02]  /*af80*/  FMUL.FTZ R12, R24, R9.reuse ;  /* 0x00000009180c7220 */ /* 0x080fe40000410000 */
[-C--:B------:R-:W-:Y:S02]  /*af90*/  FMUL.FTZ R10, R23, R8.reuse ;  /* 0x00000008170a7220 */ /* 0x080fe40000410000 */
[C---:B------:R-:W-:Y:S02]  /*afa0*/  FFMA.FTZ R13, R28.reuse, R9, -R13 ;  /* 0x000000091c0d7223 */ /* 0x040fe4000001080d */
[----:B------:R-:W-:Y:S01]  /*afb0*/  FFMA.FTZ R15, R27, R8, -R11 ;  /* 0x000000081b0f7223 */ /* 0x000fe2000001080b */
[----:B------:R-:W-:Y:S01]  /*afc0*/  F2FP.BF16.PACK_AB R8, R21, R29 ;  /* 0x0000001d1508723e */ /* 0x000fe200000010ff */
[----:B------:R-:W-:Y:S01]  /*afd0*/  FFMA.FTZ R9, R28, R7, R12 ;  /* 0x000000071c097223 */ /* 0x000fe2000001000c */
[----:B------:R-:W-:Y:S01]  /*afe0*/  F2FP.BF16.PACK_AB R12, R26, R30 ;  /* 0x0000001e1a0c723e */ /* 0x000fe200000010ff */
[----:B------:R-:W-:Y:S01]  /*aff0*/  FFMA.FTZ R11, R27, R6, R10 ;  /* 0x000000061b0b7223 */ /* 0x000fe2000001000a */
[----:B------:R-:W-:-:S02]  /*b000*/  F2FP.BF16.PACK_AB R13, R13, R20 ;  /* 0x000000140d0d723e */ /* 0x000fc400000010ff */
[----:B------:R-:W-:Y:S02]  /*b010*/  F2FP.BF16.PACK_AB R15, R15, R17 ;  /* 0x000000110f0f723e */ /* 0x000fe400000010ff */
[----:B------:R-:W-:Y:S02]  /*b020*/  F2FP.BF16.PACK_AB R10, R32, R35 ;  /* 0x00000023200a723e */ /* 0x000fe400000010ff */
[----:B------:R-:W-:Y:S01]  /*b030*/  F2FP.BF16.PACK_AB R9, R9, R18 ;  /* 0x000000120909723e */ /* 0x000fe200000010ff */
[----:B------:R1:W-:Y:S01]  /*b040*/  STS.128 [R33+0x6100], R12 ;  /* 0x0061000c21007388 */ /* 0x0003e20000000c00 */
[----:B------:R-:W-:-:S05]  /*b050*/  F2FP.BF16.PACK_AB R11, R11, R16 ;  /* 0x000000100b0b723e */ /* 0x000fca00000010ff */
[----:B------:R1:W-:Y:S02]  /*b060*/  STS.128 [R31+0x6100], R8 ;  /* 0x006100081f007388 */ /* 0x0003e40000000c00 */
.L_x_131:
[----:B------:R-:W-:Y:S05]  /*b070*/  BSYNC B0 ;  /* 0x0000000000007941 */ /* 0x000fea0003800000 */
.L_x_130:
[----:B------:R-:W-:Y:S01]  /*b080*/  IADD3 R6, R66, 0x10, RZ ;  /* 0x0000001042067810 */ /* 0x000fe20007ffe0ff */
[----:B------:R-:W-:Y:S03]  /*b090*/  BSSY B0, `(.L_x_132) ;  /* 0x000006c000007945 */ /* 0x000fe60003800000 */
[----:B------:R-:W-:-:S13]  /*b0a0*/  ISETP.GE.AND P0, PT, R6, c[0x0][0x27c], PT ;  /* 0x00009f0006007a0c */ /* 0x000fda0003f06270 */
[----:B------:R-:W-:Y:S05]  /*b0b0*/  @P0 BRA `(.L_x_133) ;  /* 0x0000069000000947 */ /* 0x000fea0003800000 */
[----:B-1----:R-:W-:Y:S01]  /*b0c0*/  SHF.R.S32.HI R9, RZ, 0x1f, R6 ;  /* 0x0000001fff097819 */ /* 0x002fe20000011406 */
[----:B------:R-:W-:Y:S01]  /*b0d0*/  IMAD.SHL.U32 R10, R62, 0x40, RZ ;  /* 0x000000403e0a7824 */ /* 0x000fe200078e00ff */
[----:B------:R-:W-:Y:S01]  /*b0e0*/  LEA.HI R11, R64, R64, RZ, 0x1 ;  /* 0x00000040400b7211 */ /* 0x000fe200078f08ff */
[----:B------:R-:W-:Y:S01]  /*b0f0*/  IMAD.MOV.U32 R12, RZ, RZ, c[0x0][0x27c] ;  /* 0x00009f00ff0c7624 */ /* 0x000fe200078e00ff */
[CC--:B------:R-:W-:Y:S02]  /*b100*/  LEA.HI R8, R9.reuse, R6.reuse, RZ, 0x3 ;  /* 0x0000000609087211 */ /* 0x0c0fe400078f18ff */
[----:B------:R-:W-:Y:S02]  /*b110*/  LEA.HI R9, R9, R6, RZ, 0x5 ;  /* 0x0000000609097211 */ /* 0x000fe400078f28ff */
[----:B------:R-:W-:Y:S02]  /*b120*/  LOP3.LUT R11, R11, 0x7fffffe, RZ, 0xc0, !PT ;  /* 0x07fffffe0b0b7812 */ /* 0x000fe400078ec0ff */
[----:B------:R-:W-:-:S02]  /*b130*/  SHF.R.S32.HI R7, RZ, 0x3, R8 ;  /* 0x00000003ff077819 */ /* 0x000fc40000011408 */
[----:B------:R-:W-:Y:S02]  /*b140*/  LOP3.LUT R6, R10, 0xc0, RZ, 0xc0, !PT ;  /* 0x000000c00a067812 */ /* 0x000fe400078ec0ff */
[----:B------:R-:W-:Y:S01]  /*b150*/  SHF.L.U32 R10, R9, 0x7, RZ ;  /* 0x00000007090a7819 */ /* 0x000fe200000006ff */
[----:B------:R-:W-:Y:S01]  /*b160*/  IMAD.IADD R9, R64, 0x1, -R11 ;  /* 0x0000000140097824 */ /* 0x000fe200078e0a0b */
[----:B------:R-:W-:Y:S02]  /*b170*/  LEA.HI R7, R12, R7, RZ, 0x1d ;  /* 0x000000070c077211 */ /* 0x000fe400078fe8ff */
[----:B------:R-:W-:Y:S01]  /*b180*/  LOP3.LUT R11, R6, 0x18, R8, 0xf8, !PT ;  /* 0x00000018060b7812 */ /* 0x000fe200078ef808 */
[----:B------:R-:W-:Y:S01]  /*b190*/  IMAD R8, R65, 0x8, R9 ;  /* 0x0000000841087824 */ /* 0x000fe200078e0209 */
[----:B------:R-:W-:Y:S02]  /*b1a0*/  SHF.R.S32.HI R9, RZ, 0x1f, R7 ;  /* 0x0000001fff097819 */ /* 0x000fe40000011407 */
[----:B------:R-:W-:Y:S01]  /*b1b0*/  LOP3.LUT R12, R10, 0x7ffff000, RZ, 0xc0, !PT ;  /* 0x7ffff0000a0c7812 */ /* 0x000fe200078ec0ff */
[----:B------:R-:W-:Y:S01]  /*b1c0*/  IMAD.SHL.U32 R8, R8, 0x20, RZ ;  /* 0x0000002008087824 */ /* 0x000fe200078e00ff */
[----:B------:R-:W-:-:S02]  /*b1d0*/  SHF.L.U32 R10, R7, 0x3, RZ ;  /* 0x00000003070a7819 */ /* 0x000fc400000006ff */
[----:B------:R-:W-:Y:S02]  /*b1e0*/  LEA.HI R7, R9, R7, RZ, 0x2 ;  /* 0x0000000709077211 */ /* 0x000fe400078f10ff */
[----:B------:R-:W-:Y:S02]  /*b1f0*/  SHF.R.U32.HI R13, RZ, 0x3, R6 ;  /* 0x00000003ff0d7819 */ /* 0x000fe40000011606 */
[----:B------:R-:W-:Y:S01]  /*b200*/  LOP3.LUT R9, R6, 0x18, R10, 0xf8, !PT ;  /* 0x0000001806097812 */ /* 0x000fe200078ef80a */
[----:B------:R-:W-:Y:S01]  /*b210*/  IMAD.SHL.U32 R6, R7, 0x400, RZ ;  /* 0x0000040007067824 */ /* 0x000fe200078e00ff */
[-C--:B------:R-:W-:Y:S02]  /*b220*/  LOP3.LUT R11, R11, R13.reuse, RZ, 0x3c, !PT ;  /* 0x0000000d0b0b7212 */ /* 0x080fe400078e3cff */
[----:B------:R-:W-:Y:S02]  /*b230*/  LOP3.LUT R7, R9, R13, RZ, 0x3c, !PT ;  /* 0x0000000d09077212 */ /* 0x000fe400078e3cff */
[----:B------:R-:W-:-:S02]  /*b240*/  LOP3.LUT R6, R6, 0x7ffff000, RZ, 0xc0, !PT ;  /* 0x7ffff00006067812 */ /* 0x000fc400078ec0ff */
[--C-:B------:R-:W-:Y:S02]  /*b250*/  IADD3 R10, R11, R12, R8.reuse ;  /* 0x0000000c0b0a7210 */ /* 0x100fe40007ffe008 */
[----:B------:R-:W-:Y:S02]  /*b260*/  IADD3 R6, R7, R6, R8 ;  /* 0x0000000607067210 */ /* 0x000fe40007ffe008 */
[----:B------:R-:W-:-:S03]  /*b270*/  SHF.L.U32 R32, R10, 0x1, RZ ;  /* 0x000000010a207819 */ /* 0x000fc600000006ff */
[----:B------:R-:W-:Y:S01]  /*b280*/  IMAD.SHL.U32 R30, R6, 0x2, RZ ;  /* 0x00000002061e7824 */ /* 0x000fe200078e00ff */
[----:B------:R-:W-:Y:S01]  /*b290*/  SHF.L.U32 R6, R49, 0x10, RZ ;  /* 0x0000001031067819 */ /* 0x000fe200000006ff */
[----:B------:R-:W1:Y:S04]  /*b2a0*/  LDS.128 R12, [R32+0x6100] ;  /* 0x00610000200c7984 */ /* 0x000e680000000c00 */
[----:B------:R-:W2:Y:S01]  /*b2b0*/  LDS.128 R8, [R30+0x6100] ;  /* 0x006100001e087984 */ /* 0x000ea20000000c00 */
[C---:B-1----:R-:W-:Y:S01]  /*b2c0*/  IMAD.U32 R16, R12.reuse, 0x10000, RZ ;  /* 0x000100000c107824 */ /* 0x042fe200078e00ff */
[----:B------:R-:W-:Y:S01]  /*b2d0*/  LOP3.LUT R18, R12, 0xffff0000, RZ, 0xc0, !PT ;  /* 0xffff00000c127812 */ /* 0x000fe200078ec0ff */
[----:B------:R-:W-:Y:S01]  /*b2e0*/  IMAD.U32 R12, R42, 0x10000, RZ ;  /* 0x000100002a0c7824 */ /* 0x000fe200078e00ff */
[C---:B------:R-:W-:Y:S01]  /*b2f0*/  LOP3.LUT R21, R14.reuse, 0xffff0000, RZ, 0xc0, !PT ;  /* 0xffff00000e157812 */ /* 0x040fe200078ec0ff */
[----:B------:R-:W-:Y:S01]  /*b300*/  IMAD.U32 R17, R14, 0x10000, RZ ;  /* 0x000100000e117824 */ /* 0x000fe200078e00ff */
[C---:B--2---:R-:W-:Y:S01]  /*b310*/  SHF.L.U32 R7, R8.reuse, 0x10, RZ ;  /* 0x0000001008077819 */ /* 0x044fe200000006ff */
[----:B------:R-:W-:Y:S01]  /*b320*/  IMAD.U32 R25, R15, 0x10000, RZ ;  /* 0x000100000f197824 */ /* 0x000fe200078e00ff */
[----:B------:R-:W-:Y:S01]  /*b330*/  LOP3.LUT R14, R8, 0xffff0000, RZ, 0xc0, !PT ;  /* 0xffff0000080e7812 */ /* 0x000fe200078ec0ff */
[----:B------:R-:W-:Y:S01]  /*b340*/  IMAD.U32 R20, R9, 0x10000, RZ ;  /* 0x0001000009147824 */ /* 0x000fe200078e00ff */
[----:B------:R-:W-:Y:S01]  /*b350*/  SHF.L.U32 R22, R13, 0x10, RZ ;  /* 0x000000100d167819 */ /* 0x000fe200000006ff */
[----:B------:R-:W-:Y:S01]  /*b360*/  FMUL.FTZ R8, R7, R12 ;  /* 0x0000000c07087220 */ /* 0x000fe20000410000 */
[----:B------:R-:W-:Y:S01]  /*b370*/  LOP3.LUT R27, R13, 0xffff0000, RZ, 0xc0, !PT ;  /* 0xffff00000d1b7812 */ /* 0x000fe200078ec0ff */
[----:B------:R-:W-:Y:S01]  /*b380*/  IMAD.U32 R13, R10, 0x10000, RZ ;  /* 0x000100000a0d7824 */ /* 0x000fe200078e00ff */
[----:B------:R-:W-:Y:S01]  /*b390*/  LOP3.LUT R26, R15, 0xffff0000, RZ, 0xc0, !PT ;  /* 0xffff00000f1a7812 */ /* 0x000fe200078ec0ff */
[-C--:B------:R-:W-:Y:S01]  /*b3a0*/  FFMA.FTZ R35, R16, R6.reuse, -R8 ;  /* 0x0000000610237223 */ /* 0x080fe20000010808 */
[----:B------:R-:W-:Y:S01]  /*b3b0*/  LOP3.LUT R24, R9, 0xffff0000, RZ, 0xc0, !PT ;  /* 0xffff000009187812 */ /* 0x000fe200078ec0ff */
[----:B------:R-:W-:Y:S01]  /*b3c0*/  IMAD.U32 R19, R11, 0x10000, RZ ;  /* 0x000100000b137824 */ /* 0x000fe200078e00ff */
[----:B------:R-:W-:Y:S01]  /*b3d0*/  LOP3.LUT R15, R10, 0xffff0000, RZ, 0xc0, !PT ;  /* 0xffff00000a0f7812 */ /* 0x000fe200078ec0ff */
[----:B------:R-:W-:Y:S01]  /*b3e0*/  FMUL.FTZ R10, R7, R6 ;  /* 0x00000006070a7220 */ /* 0x000fe20000410000 */
[----:B------:R-:W-:Y:S01]  /*b3f0*/  LOP3.LUT R9, R42, 0xffff0000, RZ, 0xc0, !PT ;  /* 0xffff00002a097812 */ /* 0x000fe200078ec0ff */
[----:B------:R-:W-:Y:S01]  /*b400*/  IMAD.U32 R6, R45, 0x10000, RZ ;  /* 0x000100002d067824 */ /* 0x000fe200078e00ff */
[----:B------:R-:W-:Y:S01]  /*b410*/  SHF.L.U32 R8, R41, 0x10, RZ ;  /* 0x0000001029087819 */ /* 0x000fe200000006ff */
[----:B------:R-:W-:Y:S01]  /*b420*/  FFMA.FTZ R34, R16, R12, R10 ;  /* 0x0000000c10227223 */ /* 0x000fe2000001000a */
[----:B------:R-:W-:Y:S01]  /*b430*/  LOP3.LUT R23, R11, 0xffff0000, RZ, 0xc0, !PT ;  /* 0xffff00000b177812 */ /* 0x000fe200078ec0ff */
[----:B------:R-:W-:Y:S01]  /*b440*/  FMUL.FTZ R11, R14, R9 ;  /* 0x000000090e0b7220 */ /* 0x000fe20000410000 */
[----:B------:R-:W-:Y:S01]  /*b450*/  LOP3.LUT R7, R49, 0xffff0000, RZ, 0xc0, !PT ;  /* 0xffff000031077812 */ /* 0x000fe200078ec0ff */
[----:B------:R-:W-:Y:S01]  /*b460*/  FMUL.FTZ R10, R13, R8 ;  /* 0x000000080d0a7220 */ /* 0x000fe20000410000 */
[----:B------:R-:W-:-:S03]  /*b470*/  LOP3.LUT R12, R41, 0xffff0000, RZ, 0xc0, !PT ;  /* 0xffff0000290c7812 */ /* 0x000fc600078ec0ff */
[-C--:B------:R-:W-:Y:S02]  /*b480*/  FMUL.FTZ R14, R14, R7.reuse ;  /* 0x000000070e0e7220 */ /* 0x080fe40000410000 */
[C---:B------:R-:W-:Y:S02]  /*b490*/  FFMA.FTZ R33, R18.reuse, R7, -R11 ;  /* 0x0000000712217223 */ /* 0x040fe4000001080b */
[-C--:B------:R-:W-:Y:S02]  /*b4a0*/  FMUL.FTZ R7, R13, R6.reuse ;  /* 0x000000060d077220 */ /* 0x080fe40000410000 */
[----:B------:R-:W-:Y:S01]  /*b4b0*/  FFMA.FTZ R29, R17, R6, -R10 ;  /* 0x00000006111d7223 */ /* 0x000fe2000001080a */
[----:B------:R-:W-:Y:S01]  /*b4c0*/  LOP3.LUT R6, R45, 0xffff0000, RZ, 0xc0, !PT ;  /* 0xffff00002d067812 */ /* 0x000fe200078ec0ff */
[----:B------:R-:W-:Y:S02]  /*b4d0*/  FFMA.FTZ R31, R18, R9, R14 ;  /* 0x00000009121f7223 */ /* 0x000fe4000001000e */
[----:B------:R-:W-:Y:S01]  /*b4e0*/  FFMA.FTZ R28, R17, R8, R7 ;  /* 0x00000008111c7223 */ /* 0x000fe20000010007 */
[----:B------:R-:W-:Y:S01]  /*b4f0*/  SHF.L.U32 R7, R43, 0x10, RZ ;  /* 0x000000102b077819 */ /* 0x000fe200000006ff */
[----:B------:R-:W-:-:S02]  /*b500*/  FMUL.FTZ R9, R15, R12 ;  /* 0x0000000c0f097220 */ /* 0x000fc40000410000 */
[-C--:B------:R-:W-:Y:S02]  /*b510*/  FMUL.FTZ R13, R15, R6.reuse ;  /* 0x000000060f0d7220 */ /* 0x080fe40000410000 */
[----:B------:R-:W-:Y:S02]  /*b520*/  IMAD.U32 R8, R50, 0x10000, RZ ;  /* 0x0001000032087824 */ /* 0x000fe400078e00ff */
[----:B------:R-:W-:Y:S02]  /*b530*/  IMAD.U32 R10, R44, 0x10000, RZ ;  /* 0x000100002c0a7824 */ /* 0x000fe400078e00ff */
[C---:B------:R-:W-:Y:S01]  /*b540*/  FFMA.FTZ R14, R21.reuse, R6, -R9 ;  /* 0x00000006150e7223 */ /* 0x040fe20000010809 */
[----:B------:R-:W-:Y:S01]  /*b550*/  SHF.L.U32 R6, R46, 0x10, RZ ;  /* 0x000000102e067819 */ /* 0x000fe200000006ff */
[----:B------:R-:W-:Y:S02]  /*b560*/  FMUL.FTZ R11, R20, R7 ;  /* 0x00000007140b7220 */ /* 0x000fe40000410000 */
[----:B------:R-:W-:Y:S01]  /*b570*/  FFMA.FTZ R21, R21, R12, R13 ;  /* 0x0000000c15157223 */ /* 0x000fe2000001000d */
[----:B------:R-:W-:Y:S01]  /*b580*/  F2FP.BF16.PACK_AB R14, R14, R29 ;  /* 0x0000001d0e0e723e */ /* 0x000fe200000010ff */
        /* <DEDUP_REMOVED lines=15> */
[----:B------:R-:W-:Y:S02]  /*b680*/  FFMA.FTZ R13, R27, R9, -R13 ;  /* 0x000000091b0d7223 */ /* 0x000fe4000001080d */
[C---:B------:R-:W-:Y:S01]  /*b690*/  FFMA.FTZ R15, R26.reuse, R8, -R11 ;  /* 0x000000081a0f7223 */ /* 0x040fe2000001080b */
        /* <DEDUP_REMOVED lines=11> */
.L_x_133:
[----:B------:R-:W-:Y:S05]  /*b750*/  BSYNC B0 ;  /* 0x0000000000007941 */ /* 0x000fea0003800000 */
.L_x_132:
[----:B------:R-:W-:-:S04]  /*b760*/  IADD3 R6, R66, 0x20, RZ ;  /* 0x0000002042067810 */ /* 0x000fc80007ffe0ff */
[----:B------:R-:W-:-:S13]  /*b770*/  ISETP.GE.AND P0, PT, R6, c[0x0][0x27c], PT ;  /* 0x00009f0006007a0c */ /* 0x000fda0003f06270 */
[----:B------:R-:W-:Y:S05]  /*b780*/  @P0 BRA `(.L_x_129) ;  /* 0x0000069000000947 */ /* 0x000fea0003800000 */
[----:B-1----:R-:W-:Y:S01]  /*b790*/  SHF.R.S32.HI R10, RZ, 0x1f, R6 ;  /* 0x0000001fff0a7819 */ /* 0x002fe20000011406 */
[----:B------:R-:W-:Y:S01]  /*b7a0*/  IMAD.SHL.U32 R11, R62, 0x40, RZ ;  /* 0x000000403e0b7824 */ /* 0x000fe200078e00ff */
[----:B------:R-:W-:Y:S01]  /*b7b0*/  LEA.HI R9, R64, R64, RZ, 0x1 ;  /* 0x0000004040097211 */ /* 0x000fe200078f08ff */
[----:B------:R-:W-:Y:S01]  /*b7c0*/  IMAD.MOV.U32 R12, RZ, RZ, c[0x0][0x27c] ;  /* 0x00009f00ff0c7624 */ /* 0x000fe200078e00ff */
[CC--:B------:R-:W-:Y:S02]  /*b7d0*/  LEA.HI R8, R10.reuse, R6.reuse, RZ, 0x3 ;  /* 0x000000060a087211 */ /* 0x0c0fe400078f18ff */
[----:B------:R-:W-:Y:S02]  /*b7e0*/  LOP3.LUT R9, R9, 0x7fffffe, RZ, 0xc0, !PT ;  /* 0x07fffffe09097812 */ /* 0x000fe400078ec0ff */
[----:B------:R-:W-:Y:S02]  /*b7f0*/  LEA.HI R10, R10, R6, RZ, 0x5 ;  /* 0x000000060a0a7211 */ /* 0x000fe400078f28ff */
[----:B------:R-:W-:-:S02]  /*b800*/  SHF.R.S32.HI R7, RZ, 0x3, R8 ;  /* 0x00000003ff077819 */ /* 0x000fc40000011408 */
[----:B------:R-:W-:Y:S01]  /*b810*/  LOP3.LUT R6, R11, 0xc0, RZ, 0xc0, !PT ;  /* 0x000000c00b067812 */ /* 0x000fe200078ec0ff */
[----:B------:R-:W-:Y:S01]  /*b820*/  IMAD.SHL.U32 R10, R10, 0x80, RZ ;  /* 0x000000800a0a7824 */ /* 0x000fe200078e00ff */
[----:B------:R-:W-:Y:S02]  /*b830*/  IADD3 R9, R64, -R9, RZ ;  /* 0x8000000940097210 */ /* 0x000fe40007ffe0ff */
[----:B------:R-:W-:Y:S02]  /*b840*/  LEA.HI R7, R12, R7, RZ, 0x1d ;  /* 0x000000070c077211 */ /* 0x000fe400078fe8ff */
[----:B------:R-:W-:Y:S01]  /*b850*/  LOP3.LUT R11, R6, 0x18, R8, 0xf8, !PT ;  /* 0x00000018060b7812 */ /* 0x000fe200078ef808 */
[----:B------:R-:W-:Y:S01]  /*b860*/  IMAD R8, R65, 0x8, R9 ;  /* 0x0000000841087824 */ /* 0x000fe200078e0209 */
[----:B------:R-:W-:Y:S02]  /*b870*/  SHF.R.U32.HI R13, RZ, 0x3, R6 ;  /* 0x00000003ff0d7819 */ /* 0x000fe40000011606 */
[----:B------:R-:W-:-:S02]  /*b880*/  LOP3.LUT R12, R10, 0x7ffff000, RZ, 0xc0, !PT ;  /* 0x7ffff0000a0c7812 */ /* 0x000fc400078ec0ff */
[----:B------:R-:W-:Y:S02]  /*b890*/  SHF.R.S32.HI R9, RZ, 0x1f, R7 ;  /* 0x0000001fff097819 */ /* 0x000fe40000011407 */
[----:B------:R-:W-:Y:S02]  /*b8a0*/  LOP3.LUT R10, R11, R13, RZ, 0x3c, !PT ;  /* 0x0000000d0b0a7212 */ /* 0x000fe400078e3cff */
[----:B------:R-:W-:Y:S01]  /*b8b0*/  SHF.L.U32 R11, R8, 0x5, RZ ;  /* 0x00000005080b7819 */ /* 0x000fe200000006ff */
[----:B------:R-:W-:Y:S01]  /*b8c0*/  IMAD.SHL.U32 R8, R7, 0x8, RZ ;  /* 0x0000000807087824 */ /* 0x000fe200078e00ff */
[----:B------:R-:W-:Y:S02]  /*b8d0*/  LEA.HI R7, R9, R7, RZ, 0x2 ;  /* 0x0000000709077211 */ /* 0x000fe400078f10ff */
[----:B------:R-:W-:Y:S02]  /*b8e0*/  IADD3 R9, R10, R12, R11 ;  /* 0x0000000c0a097210 */ /* 0x000fe40007ffe00b */
[----:B------:R-:W-:Y:S01]  /*b8f0*/  LOP3.LUT R8, R6, 0x18, R8, 0xf8, !PT ;  /* 0x0000001806087812 */ /* 0x000fe200078ef808 */
[----:B------:R-:W-:Y:S01]  /*b900*/  IMAD.SHL.U32 R6, R7, 0x400, RZ ;  /* 0x0000040007067824 */ /* 0x000fe200078e00ff */
[----:B------:R-:W-:Y:S01]  /*b910*/  SHF.L.U32 R34, R9, 0x1, RZ ;  /* 0x0000000109227819 */ /* 0x000fe200000006ff */
[----:B------:R-:W-:Y:S01]  /*b920*/  IMAD.U32 R7, R55, 0x10000, RZ ;  /* 0x0001000037077824 */ /* 0x000fe200078e00ff */
[----:B------:R-:W-:-:S02]  /*b930*/  LOP3.LUT R8, R8, R13, RZ, 0x3c, !PT ;  /* 0x0000000d08087212 */ /* 0x000fc400078e3cff */
[----:B------:R-:W-:Y:S01]  /*b940*/  LOP3.LUT R6, R6, 0x7ffff000, RZ, 0xc0, !PT ;  /* 0x7ffff00006067812 */ /* 0x000fe200078ec0ff */
[----:B------:R-:W1:Y:S03]  /*b950*/  LDS.128 R12, [R34+0x6100] ;  /* 0x00610000220c7984 */ /* 0x000e660000000c00 */
[----:B------:R-:W-:-:S05]  /*b960*/  IADD3 R6, R8, R6, R11 ;  /* 0x0000000608067210 */ /* 0x000fca0007ffe00b */
[----:B------:R-:W-:Y:S01]  /*b970*/  IMAD.SHL.U32 R31, R6, 0x2, RZ ;  /* 0x00000002061f7824 */ /* 0x000fe200078e00ff */
[----:B------:R-:W-:-:S04]  /*b980*/  LOP3.LUT R6, R47, 0xffff0000, RZ, 0xc0, !PT ;  /* 0xffff00002f067812 */ /* 0x000fc800078ec0ff */
[----:B------:R-:W2:Y:S01]  /*b990*/  LDS.128 R8, [R31+0x6100] ;  /* 0x006100001f087984 */ /* 0x000ea20000000c00 */
[C---:B-1----:R-:W-:Y:S01]  /*b9a0*/  SHF.L.U32 R22, R13.reuse, 0x10, RZ ;  /* 0x000000100d167819 */ /* 0x042fe200000006ff */
[----:B------:R-:W-:Y:S01]  /*b9b0*/  IMAD.U32 R18, R12, 0x10000, RZ ;  /* 0x000100000c127824 */ /* 0x000fe200078e00ff */
[----:B------:R-:W-:Y:S01]  /*b9c0*/  LOP3.LUT R28, R13, 0xffff0000, RZ, 0xc0, !PT ;  /* 0xffff00000d1c7812 */ /* 0x000fe200078ec0ff */
[----:B------:R-:W-:Y:S01]  /*b9d0*/  IMAD.U32 R16, R14, 0x10000, RZ ;  /* 0x000100000e107824 */ /* 0x000fe200078e00ff */
[----:B------:R-:W-:Y:S01]  /*b9e0*/  LOP3.LUT R21, R12, 0xffff0000, RZ, 0xc0, !PT ;  /* 0xffff00000c157812 */ /* 0x000fe200078ec0ff */
[----:B------:R-:W-:Y:S01]  /*b9f0*/  IMAD.U32 R25, R15, 0x10000, RZ ;  /* 0x000100000f197824 */ /* 0x000fe200078e00ff */
[----:B------:R-:W-:Y:S02]  /*ba00*/  SHF.L.U32 R13, R47, 0x10, RZ ;  /* 0x000000102f0d7819 */ /* 0x000fe400000006ff */
[----:B------:R-:W-:Y:S02]  /*ba10*/  LOP3.LUT R17, R14, 0xffff0000, RZ, 0xc0, !PT ;  /* 0xffff00000e117812 */ /* 0x000fe400078ec0ff */
[----:B------:R-:W-:Y:S01]  /*ba20*/  LOP3.LUT R27, R15, 0xffff0000, RZ, 0xc0, !PT ;  /* 0xffff00000f1b7812 */ /* 0x000fe200078ec0ff */
[----:B--2---:R-:W-:Y:S01]  /*ba30*/  IMAD.U32 R12, R10, 0x10000, RZ ;  /* 0x000100000a0c7824 */ /* 0x004fe200078e00ff */
[C---:B------:R-:W-:Y:S01]  /*ba40*/  LOP3.LUT R15, R8.reuse, 0xffff0000, RZ, 0xc0, !PT ;  /* 0xffff0000080f7812 */ /* 0x040fe200078ec0ff */
[----:B------:R-:W-:Y:S01]  /*ba50*/  IMAD.U32 R14, R8, 0x10000, RZ ;  /* 0x00010000080e7824 */ /* 0x000fe200078e00ff */
[----:B------:R-:W-:Y:S01]  /*ba60*/  LOP3.LUT R10, R10, 0xffff0000, RZ, 0xc0, !PT ;  /* 0xffff00000a0a7812 */ /* 0x000fe200078ec0ff */
[C---:B------:R-:W-:Y:S01]  /*ba70*/  FMUL.FTZ R8, R12.reuse, R13 ;  /* 0x0000000d0c087220 */ /* 0x040fe20000410000 */
[C---:B------:R-:W-:Y:S01]  /*ba80*/  SHF.L.U32 R20, R9.reuse, 0x10, RZ ;  /* 0x0000001009147819 */ /* 0x040fe200000006ff */
[-C--:B------:R-:W-:Y:S01]  /*ba90*/  FMUL.FTZ R12, R12, R7.reuse ;  /* 0x000000070c0c7220 */ /* 0x080fe20000410000 */
[----:B------:R-:W-:Y:S01]  /*baa0*/  LOP3.LUT R24, R9, 0xffff0000, RZ, 0xc0, !PT ;  /* 0xffff000009187812 */ /* 0x000fe200078ec0ff */
[----:B------:R-:W-:Y:S01]  /*bab0*/  FFMA.FTZ R36, R16, R7, -R8 ;  /* 0x0000000710247223 */ /* 0x000fe20000010808 */
[----:B------:R-:W-:Y:S01]  /*bac0*/  LOP3.LUT R7, R55, 0xffff0000, RZ, 0xc0, !PT ;  /* 0xffff000037077812 */ /* 0x000fe200078ec0ff */
[C---:B------:R-:W-:Y:S01]  /*bad0*/  IMAD.U32 R19, R11.reuse, 0x10000, RZ ;  /* 0x000100000b137824 */ /* 0x040fe200078e00ff */
[----:B------:R-:W-:Y:S01]  /*bae0*/  LOP3.LUT R23, R11, 0xffff0000, RZ, 0xc0, !PT ;  /* 0xffff00000b177812 */ /* 0x000fe200078ec0ff */
[----:B------:R-:W-:Y:S01]  /*baf0*/  FMUL.FTZ R11, R10, R6 ;  /* 0x000000060a0b7220 */ /* 0x000fe20000410000 */
[----:B------:R-:W-:Y:S01]  /*bb00*/  SHF.L.U32 R9, R54, 0x10, RZ ;  /* 0x0000001036097819 */ /* 0x000fe200000006ff */
[----:B------:R-:W-:-:S02]  /*bb10*/  IMAD.U32 R8, R58, 0x10000, RZ ;  /* 0x000100003a087824 */ /* 0x000fc400078e00ff */
[----:B------:R-:W-:Y:S02]  /*bb20*/  FMUL.FTZ R10, R10, R7 ;  /* 0x000000070a0a7220 */ /* 0x000fe40000410000 */
[----:B------:R-:W-:Y:S01]  /*bb30*/  FFMA.FTZ R35, R16, R13, R12 ;  /* 0x0000000d10237223 */ /* 0x000fe2000001000c */
[----:B------:R-:W-:Y:S01]  /*bb40*/  LOP3.LUT R12, R54, 0xffff0000, RZ, 0xc0, !PT ;  /* 0xffff0000360c7812 */ /* 0x000fe200078ec0ff */
[----:B------:R-:W-:Y:S02]  /*bb50*/  FFMA.FTZ R33, R17, R7, -R11 ;  /* 0x0000000711217223 */ /* 0x000fe4000001080b */
[CC--:B------:R-:W-:Y:S02]  /*bb60*/  FMUL.FTZ R7, R14.reuse, R9.reuse ;  /* 0x000000090e077220 */ /* 0x0c0fe40000410000 */
[----:B------:R-:W-:Y:S01]  /*bb70*/  FMUL.FTZ R11, R14, R8 ;  /* 0x000000080e0b7220 */ /* 0x000fe20000410000 */
[----:B------:R-:W-:Y:S01]  /*bb80*/  F2FP.BF16.PACK_AB R14, R33, R36 ;  /* 0x00000024210e723e */ /* 0x000fe200000010ff */
[----:B------:R-:W-:Y:S01]  /*bb90*/  FFMA.FTZ R32, R17, R6, R10 ;  /* 0x0000000611207223 */ /* 0x000fe2000001000a */
[----:B------:R-:W-:Y:S01]  /*bba0*/  LOP3.LUT R6, R58, 0xffff0000, RZ, 0xc0, !PT ;  /* 0xffff00003a067812 */ /* 0x000fe200078ec0ff */
[C---:B------:R-:W-:Y:S01]  /*bbb0*/  FFMA.FTZ R30, R18.reuse, R8, -R7 ;  /* 0x00000008121e7223 */ /* 0x040fe20000010807 */
[----:B------:R-:W-:Y:S01]  /*bbc0*/  SHF.L.U32 R7, R57, 0x10, RZ ;  /* 0x0000001039077819 */ /* 0x000fe200000006ff */
[----:B------:R-:W-:-:S02]  /*bbd0*/  FFMA.FTZ R29, R18, R9, R11 ;  /* 0x00000009121d7223 */ /* 0x000fc4000001000b */
[C---:B------:R-:W-:Y:S02]  /*bbe0*/  FMUL.FTZ R9, R15.reuse, R12 ;  /* 0x0000000c0f097220 */ /* 0x040fe40000410000 */
[-C--:B------:R-:W-:Y:S02]  /*bbf0*/  FMUL.FTZ R13, R15, R6.reuse ;  /* 0x000000060f0d7220 */ /* 0x080fe40000410000 */
[----:B------:R-:W-:Y:S02]  /*bc00*/  IMAD.U32 R8, R63, 0x10000, RZ ;  /* 0x000100003f087824 */ /* 0x000fe400078e00ff */
[----:B------:R-:W-:Y:S02]  /*bc10*/  IMAD.U32 R10, R60, 0x10000, RZ ;  /* 0x000100003c0a7824 */ /* 0x000fe400078e00ff */
[----:B------:R-:W-:Y:S01]  /*bc20*/  FFMA.FTZ R26, R21, R6, -R9 ;  /* 0x00000006151a7223 */ /* 0x000fe20000010809 */
[----:B------:R-:W-:Y:S01]  /*bc30*/  SHF.L.U32 R6, R61, 0x10, RZ ;  /* 0x000000103d067819 */ /* 0x000fe200000006ff */
[----:B------:R-:W-:-:S02]  /*bc40*/  FMUL.FTZ R11, R20, R7 ;  /* 0x00000007140b7220 */ /* 0x000fc40000410000 */
[----:B------:R-:W-:Y:S02]  /*bc50*/  FFMA.FTZ R21, R21, R12, R13 ;  /* 0x0000000c15157223 */ /* 0x000fe4000001000d */
[----:B------:R-:W-:Y:S02]  /*bc60*/  FMUL.FTZ R9, R20, R8 ;  /* 0x0000000814097220 */ /* 0x000fe40000410000 */
[----:B------:R-:W-:Y:S02]  /*bc70*/  FMUL.FTZ R12, R19, R10 ;  /* 0x0000000a130c7220 */ /* 0x000fe40000410000 */
[C---:B------:R-:W-:Y:S01]  /*bc80*/  FFMA.FTZ R20, R22.reuse, R8, -R11 ;  /* 0x0000000816147223 */ /* 0x040fe2000001080b */
        /* <DEDUP_REMOVED lines=25> */
.L_x_129:
[----:B------:R-:W-:Y:S05]  /*be20*/  BSYNC B1 ;  /* 0x0000000000017941 */ /* 0x000fea0003800000 */
.L_x_128:
[----:B------:R-:W-:-:S04]  /*be30*/  IADD3 R17, R64, 0x40, RZ ;  /* 0x0000004040117810 */ /* 0x000fc80007ffe0ff */
[----:B------:R-:W-:-:S13]  /*be40*/  ISETP.GE.AND P0, PT, R17, R51, PT ;  /* 0x000000331100720c */ /* 0x000fda0003f06270 */
[----:B------:R-:W-:Y:S05]  /*be50*/  @P0 BRA `(.L_x_115) ;  /* 0x000014a000000947 */ /* 0x000fea0003800000 */
[----:B------:R-:W-:Y:S01]  /*be60*/  ISETP.GE.AND P0, PT, R66, c[0x0][0x27c], PT ;  /* 0x00009f0042007a0c */ /* 0x000fe20003f06270 */
[----:B------:R-:W-:-:S12]  /*be70*/  BSSY B0, `(.L_x_134) ;  /* 0x0000068000007945 */ /* 0x000fd80003800000 */
[----:B------:R-:W-:Y:S05]  /*be80*/  @P0 BRA `(.L_x_135) ;  /* 0x0000066000000947 */ /* 0x000fea0003800000 */
[----:B-1----:R-:W-:Y:S01]  /*be90*/  IMAD.MOV.U32 R10, RZ, RZ, c[0x0][0x27c] ;  /* 0x00009f00ff0a7624 */ /* 0x002fe200078e00ff */
[----:B------:R-:W-:Y:S02]  /*bea0*/  SHF.R.S32.HI R6, RZ, 0x1f, R17 ;  /* 0x0000001fff067819 */ /* 0x000fe40000011411 */
[----:B------:R-:W-:Y:S02]  /*beb0*/  LEA.HI R9, R17, R17, RZ, 0x1 ;  /* 0x0000001111097211 */ /* 0x000fe400078f08ff */
[----:B------:R-:W-:Y:S02]  /*bec0*/  LEA.HI R10, R10, R59, RZ, 0x1d ;  /* 0x0000003b0a0a7211 */ /* 0x000fe400078fe8ff */
[----:B------:R-:W-:Y:S01]  /*bed0*/  LEA.HI R6, R6, R17, RZ, 0x3 ;  /* 0x0000001106067211 */ /* 0x000fe200078f18ff */
[C---:B------:R-:W-:Y:S01]  /*bee0*/  IMAD.SHL.U32 R8, R9.reuse, 0x20, RZ ;  /* 0x0000002009087824 */ /* 0x040fe200078e00ff */
[----:B------:R-:W-:Y:S02]  /*bef0*/  LOP3.LUT R9, R9, 0x7fffffe, RZ, 0xc0, !PT ;  /* 0x07fffffe09097812 */ /* 0x000fe400078ec0ff */
[----:B------:R-:W-:-:S02]  /*bf00*/  SHF.R.S32.HI R11, RZ, 0x1f, R10 ;  /* 0x0000001fff0b7819 */ /* 0x000fc4000001140a */
[----:B------:R-:W-:Y:S02]  /*bf10*/  SHF.L.U32 R7, R6, 0x5, RZ ;  /* 0x0000000506077819 */ /* 0x000fe400000006ff */
[----:B------:R-:W-:Y:S01]  /*bf20*/  LOP3.LUT R6, R8, 0xc0, RZ, 0xc0, !PT ;  /* 0x000000c008067812 */ /* 0x000fe200078ec0ff */
[----:B------:R-:W-:Y:S01]  /*bf30*/  IMAD.IADD R8, R17, 0x1, -R9 ;  /* 0x0000000111087824 */ /* 0x000fe200078e0a09 */
[----:B------:R-:W-:Y:S01]  /*bf40*/  LEA.HI R11, R11, R10, RZ, 0x2 ;  /* 0x0000000a0b0b7211 */ /* 0x000fe200078f10ff */
[----:B------:R-:W-:Y:S01]  /*bf50*/  IMAD.SHL.U32 R10, R10, 0x8, RZ ;  /* 0x000000080a0a7824 */ /* 0x000fe200078e00ff */
[----:B------:R-:W-:Y:S02]  /*bf60*/  LOP3.LUT R7, R7, 0xffffff00, RZ, 0xc0, !PT ;  /* 0xffffff0007077812 */ /* 0x000fe400078ec0ff */
[----:B------:R-:W-:Y:S02]  /*bf70*/  LOP3.LUT R9, R6, 0x18, R66, 0xf8, !PT ;  /* 0x0000001806097812 */ /* 0x000fe400078ef842 */
[----:B------:R-:W-:-:S02]  /*bf80*/  SHF.R.U32.HI R12, RZ, 0x3, R6 ;  /* 0x00000003ff0c7819 */ /* 0x000fc40000011606 */
[----:B------:R-:W-:Y:S02]  /*bf90*/  LEA R7, R8, R7, 0x5 ;  /* 0x0000000708077211 */ /* 0x000fe400078e28ff */
[----:B------:R-:W-:Y:S01]  /*bfa0*/  LOP3.LUT R8, R6, 0x18, R10, 0xf8, !PT ;  /* 0x0000001806087812 */ /* 0x000fe200078ef80a */
[----:B------:R-:W-:Y:S01]  /*bfb0*/  IMAD.SHL.U32 R6, R11, 0x400, RZ ;  /* 0x000004000b067824 */ /* 0x000fe200078e00ff */
[-C--:B------:R-:W-:Y:S02]  /*bfc0*/  LOP3.LUT R9, R9, R12.reuse, RZ, 0x3c, !PT ;  /* 0x0000000c09097212 */ /* 0x080fe400078e3cff */
[----:B------:R-:W-:Y:S02]  /*bfd0*/  LOP3.LUT R8, R8, R12, RZ, 0x3c, !PT ;  /* 0x0000000c08087212 */ /* 0x000fe400078e3cff */
[----:B------:R-:W-:Y:S01]  /*bfe0*/  LOP3.LUT R6, R6, 0x7ffff000, RZ, 0xc0, !PT ;  /* 0x7ffff00006067812 */ /* 0x000fe200078ec0ff */
[----:B------:R-:W-:-:S03]  /*bff0*/  IMAD.IADD R9, R7, 0x1, R9 ;  /* 0x0000000107097824 */ /* 0x000fc600078e0209 */
[----:B------:R-:W-:Y:S01]  /*c000*/  IADD3 R6, R8, R6, R7 ;  /* 0x0000000608067210 */ /* 0x000fe20007ffe007 */
[----:B------:R-:W-:Y:S01]  /*c010*/  IMAD.U32 R7, R53, 0x10000, RZ ;  /* 0x0001000035077824 */ /* 0x000fe200078e00ff */
[----:B------:R-:W-:-:S03]  /*c020*/  SHF.L.U32 R34, R9, 0x1, RZ ;  /* 0x0000000109227819 */ /* 0x000fc600000006ff */
[----:B------:R-:W-:Y:S01]  /*c030*/  IMAD.SHL.U32 R32, R6, 0x2, RZ ;  /* 0x0000000206207824 */ /* 0x000fe200078e00ff */
[----:B------:R-:W-:Y:S01]  /*c040*/  LOP3.LUT R6, R37, 0xffff0000, RZ, 0xc0, !PT ;  /* 0xffff000025067812 */ /* 0x000fe200078ec0ff */
[----:B------:R-:W1:Y:S04]  /*c050*/  LDS.128 R12, [R34+0x6100] ;  /* 0x00610000220c7984 */ /* 0x000e680000000c00 */
[----:B------:R-:W2:Y:S01]  /*c060*/  LDS.128 R8, [R32+0x6100] ;  /* 0x0061000020087984 */ /* 0x000ea20000000c00 */
[C---:B-1----:R-:W-:Y:S01]  /*c070*/  SHF.L.U32 R23, R13.reuse, 0x10, RZ ;  /* 0x000000100d177819 */ /* 0x042fe200000006ff */
[----:B------:R-:W-:Y:S01]  /*c080*/  IMAD.U32 R19, R12, 0x10000, RZ ;  /* 0x000100000c137824 */ /* 0x000fe200078e00ff */
[----:B------:R-:W-:Y:S01]  /*c090*/  LOP3.LUT R28, R13, 0xffff0000, RZ, 0xc0, !PT ;  /* 0xffff00000d1c7812 */ /* 0x000fe200078ec0ff */
[----:B------:R-:W-:Y:S01]  /*c0a0*/  IMAD.U32 R16, R14, 0x10000, RZ ;  /* 0x000100000e107824 */ /* 0x000fe200078e00ff */
[----:B------:R-:W-:Y:S01]  /*c0b0*/  LOP3.LUT R22, R12, 0xffff0000, RZ, 0xc0, !PT ;  /* 0xffff00000c167812 */ /* 0x000fe200078ec0ff */
[----:B--2---:R-:W-:Y:S01]  /*c0c0*/  IMAD.U32 R12, R10, 0x10000, RZ ;  /* 0x000100000a0c7824 */ /* 0x004fe200078e00ff */
[----:B------:R-:W-:Y:S01]  /*c0d0*/  SHF.L.U32 R13, R37, 0x10, RZ ;  /* 0x00000010250d7819 */ /* 0x000fe200000006ff */
[C---:B------:R-:W-:Y:S01]  /*c0e0*/  IMAD.U32 R26, R15.reuse, 0x10000, RZ ;  /* 0x000100000f1a7824 */ /* 0x040fe200078e00ff */
[----:B------:R-:W-:Y:S01]  /*c0f0*/  LOP3.LUT R18, R14, 0xffff0000, RZ, 0xc0, !PT ;  /* 0xffff00000e127812 */ /* 0x000fe200078ec0ff */
[----:B------:R-:W-:Y:S01]  /*c100*/  IMAD.U32 R14, R8, 0x10000, RZ ;  /* 0x00010000080e7824 */ /* 0x000fe200078e00ff */
[----:B------:R-:W-:-:S02]  /*c110*/  LOP3.LUT R27, R15, 0xffff0000, RZ, 0xc0, !PT ;  /* 0xffff00000f1b7812 */ /* 0x000fc400078ec0ff */
[----:B------:R-:W-:Y:S01]  /*c120*/  LOP3.LUT R15, R8, 0xffff0000, RZ, 0xc0, !PT ;  /* 0xffff0000080f7812 */ /* 0x000fe200078ec0ff */
[-C--:B------:R-:W-:Y:S01]  /*c130*/  FMUL.FTZ R8, R13, R12.reuse ;  /* 0x0000000c0d087220 */ /* 0x080fe20000410000 */
[----:B------:R-:W-:Y:S01]  /*c140*/  LOP3.LUT R10, R10, 0xffff0000, RZ, 0xc0, !PT ;  /* 0xffff00000a0a7812 */ /* 0x000fe200078ec0ff */
[----:B------:R-:W-:Y:S01]  /*c150*/  FMUL.FTZ R12, R7, R12 ;  /* 0x0000000c070c7220 */ /* 0x000fe20000410000 */
[----:B------:R-:W-:Y:S01]  /*c160*/  SHF.L.U32 R20, R11, 0x10, RZ ;  /* 0x000000100b147819 */ /* 0x000fe200000006ff */
[-C--:B------:R-:W-:Y:S01]  /*c170*/  FFMA.FTZ R37, R7, R16.reuse, -R8 ;  /* 0x0000001007257223 */ /* 0x080fe20000010808 */
[----:B------:R-:W-:Y:S01]  /*c180*/  LOP3.LUT R7, R53, 0xffff0000, RZ, 0xc0, !PT ;  /* 0xffff000035077812 */ /* 0x000fe200078ec0ff */
[----:B------:R-:W-:Y:S01]  /*c190*/  FFMA.FTZ R36, R13, R16, R12 ;  /* 0x000000100d247223 */ /* 0x000fe2000001000c */
[----:B------:R-:W-:Y:S01]  /*c1a0*/  LOP3.LUT R24, R11, 0xffff0000, RZ, 0xc0, !PT ;  /* 0xffff00000b187812 */ /* 0x000fe200078ec0ff */
[-C--:B------:R-:W-:Y:S01]  /*c1b0*/  FMUL.FTZ R11, R6, R10.reuse ;  /* 0x0000000a060b7220 */ /* 0x080fe20000410000 */
[----:B------:R-:W-:Y:S01]  /*c1c0*/  SHF.L.U32 R21, R9, 0x10, RZ ;  /* 0x0000001009157819 */ /* 0x000fe200000006ff */
[----:B------:R-:W-:Y:S01]  /*c1d0*/  FMUL.FTZ R10, R7, R10 ;  /* 0x0000000a070a7220 */ /* 0x000fe20000410000 */
        /* <DEDUP_REMOVED lines=10> */
[-C--:B------:R-:W-:Y:S01]  /*c280*/  FFMA.FTZ R31, R8, R19.reuse, -R7 ;  /* 0x00000013081f7223 */ /* 0x080fe20000010807 */
[----:B------:R-:W-:Y:S01]  /*c290*/  SHF.L.U32 R7, R39, 0x10, RZ ;  /* 0x0000001027077819 */ /* 0x000fe200000006ff */
[----:B------:R-:W-:Y:S02]  /*c2a0*/  FFMA.FTZ R30, R9, R19, R11 ;  /* 0x00000013091e7223 */ /* 0x000fe4000001000b */
[-C--:B------:R-:W-:Y:S02]  /*c2b0*/  FMUL.FTZ R9, R12, R15.reuse ;  /* 0x0000000f0c097220 */ /* 0x080fe40000410000 */
[----:B------:R-:W-:-:S02]  /*c2c0*/  FMUL.FTZ R13, R6, R15 ;  /* 0x0000000f060d7220 */ /* 0x000fc40000410000 */
[----:B------:R-:W-:Y:S02]  /*c2d0*/  IMAD.U32 R8, R52, 0x10000, RZ ;  /* 0x0001000034087824 */ /* 0x000fe400078e00ff */
[----:B------:R-:W-:Y:S02]  /*c2e0*/  IMAD.U32 R10, R40, 0x10000, RZ ;  /* 0x00010000280a7824 */ /* 0x000fe400078e00ff */
[-C--:B------:R-:W-:Y:S01]  /*c2f0*/  FFMA.FTZ R29, R6, R22.reuse, -R9 ;  /* 0x00000016061d7223 */ /* 0x080fe20000010809 */
[----:B------:R-:W-:Y:S01]  /*c300*/  SHF.L.U32 R6, R48, 0x10, RZ ;  /* 0x0000001030067819 */ /* 0x000fe200000006ff */
[-C--:B------:R-:W-:Y:S02]  /*c310*/  FMUL.FTZ R11, R7, R21.reuse ;  /* 0x00000015070b7220 */ /* 0x080fe40000410000 */
[----:B------:R-:W-:Y:S02]  /*c320*/  FFMA.FTZ R22, R12, R22, R13 ;  /* 0x000000160c167223 */ /* 0x000fe4000001000d */
[----:B------:R-:W-:-:S02]  /*c330*/  FMUL.FTZ R9, R8, R21 ;  /* 0x0000001508097220 */ /* 0x000fc40000410000 */
[-C--:B------:R-:W-:Y:S02]  /*c340*/  FMUL.FTZ R12, R10, R20.reuse ;  /* 0x000000140a0c7220 */ /* 0x080fe40000410000 */
[-C--:B------:R-:W-:Y:S01]  /*c350*/  FFMA.FTZ R21, R8, R23.reuse, -R11 ;  /* 0x0000001708157223 */ /* 0x080fe2000001080b */
[----:B------:R-:W-:Y:S01]  /*c360*/  LOP3.LUT R8, R48, 0xffff0000, RZ, 0xc0, !PT ;  /* 0xffff000030087812 */ /* 0x000fe200078ec0ff */
[----:B------:R-:W-:Y:S01]  /*c370*/  FFMA.FTZ R19, R7, R23, R9 ;  /* 0x0000001707137223 */ /* 0x000fe20000010009 */
[----:B------:R-:W-:Y:S01]  /*c380*/  LOP3.LUT R7, R39, 0xffff0000, RZ, 0xc0, !PT ;  /* 0xffff000027077812 */ /* 0x000fe200078ec0ff */
[----:B------:R-:W-:Y:S01]  /*c390*/  FMUL.FTZ R11, R6, R20 ;  /* 0x00000014060b7220 */ /* 0x000fe20000410000 */
[----:B------:R-:W-:Y:S01]  /*c3a0*/  LOP3.LUT R9, R52, 0xffff0000, RZ, 0xc0, !PT ;  /* 0xffff000034097812 */ /* 0x000fe200078ec0ff */
[-C--:B------:R-:W-:Y:S01]  /*c3b0*/  FFMA.FTZ R18, R6, R26.reuse, -R12 ;  /* 0x0000001a06127223 */ /* 0x080fe2000001080c */
[----:B------:R-:W-:Y:S01]  /*c3c0*/  LOP3.LUT R6, R40, 0xffff0000, RZ, 0xc0, !PT ;  /* 0xffff000028067812 */ /* 0x000fe200078ec0ff */
[----:B------:R-:W-:-:S02]  /*c3d0*/  FFMA.FTZ R16, R10, R26, R11 ;  /* 0x0000001a0a107223 */ /* 0x000fc4000001000b */
[-C--:B------:R-:W-:Y:S02]  /*c3e0*/  FMUL.FTZ R13, R7, R25.reuse ;  /* 0x00000019070d7220 */ /* 0x080fe40000410000 */
[-C--:B------:R-:W-:Y:S02]  /*c3f0*/  FMUL.FTZ R11, R6, R24.reuse ;  /* 0x00000018060b7220 */ /* 0x080fe40000410000 */
[C---:B------:R-:W-:Y:S02]  /*c400*/  FMUL.FTZ R12, R9.reuse, R25 ;  /* 0x00000019090c7220 */ /* 0x040fe40000410000 */
[C---:B------:R-:W-:Y:S02]  /*c410*/  FMUL.FTZ R10, R8.reuse, R24 ;  /* 0x00000018080a7220 */ /* 0x040fe40000410000 */
[----:B------:R-:W-:Y:S02]  /*c420*/  FFMA.FTZ R13, R9, R28, -R13 ;  /* 0x0000001c090d7223 */ /* 0x000fe4000001080d */
        /* <DEDUP_REMOVED lines=12> */
.L_x_135:
[----:B------:R-:W-:Y:S05]  /*c4f0*/  BSYNC B0 ;  /* 0x0000000000007941 */ /* 0x000fea0003800000 */
.L_x_134:
[----:B------:R-:W-:Y:S01]  /*c500*/  IADD3 R6, R66, 0x10, RZ ;  /* 0x0000001042067810 */ /* 0x000fe20007ffe0ff */
[----:B------:R-:W-:Y:S03]  /*c510*/  BSSY B0, `(.L_x_136) ;  /* 0x000006f000007945 */ /* 0x000fe60003800000 */
[----:B------:R-:W-:-:S13]  /*c520*/  ISETP.GE.AND P0, PT, R6, c[0x0][0x27c], PT ;  /* 0x00009f0006007a0c */ /* 0x000fda0003f06270 */
[----:B------:R-:W-:Y:S05]  /*c530*/  @P0 BRA `(.L_x_137) ;  /* 0x000006c000000947 */ /* 0x000fea0003800000 */
[----:B------:R-:W-:Y:S01]  /*c540*/  SHF.R.S32.HI R7, RZ, 0x1f, R6 ;  /* 0x0000001fff077819 */ /* 0x000fe20000011406 */
[----:B-1----:R-:W-:Y:S01]  /*c550*/  IMAD.MOV.U32 R13, RZ, RZ, c[0x0][0x27c] ;  /* 0x00009f00ff0d7624 */ /* 0x002fe200078e00ff */
[----:B------:R-:W-:Y:S02]  /*c560*/  SHF.R.S32.HI R9, RZ, 0x1f, R17 ;  /* 0x0000001fff097819 */ /* 0x000fe40000011411 */
[CC--:B------:R-:W-:Y:S02]  /*c570*/  LEA.HI R8, R7.reuse, R6.reuse, RZ, 0x3 ;  /* 0x0000000607087211 */ /* 0x0c0fe400078f18ff */
[----:B------:R-:W-:Y:S02]  /*c580*/  LEA.HI R12, R7, R6, RZ, 0x5 ;  /* 0x00000006070c7211 */ /* 0x000fe400078f28ff */
[-C--:B------:R-:W-:Y:S02]  /*c590*/  LEA.HI R11, R17, R17.reuse, RZ, 0x1 ;  /* 0x00000011110b7211 */ /* 0x080fe400078f08ff */
[----:B------:R-:W-:-:S02]  /*c5a0*/  LEA.HI R6, R9, R17, RZ, 0x3 ;  /* 0x0000001109067211 */ /* 0x000fc400078f18ff */
[----:B------:R-:W-:Y:S01]  /*c5b0*/  SHF.R.S32.HI R7, RZ, 0x3, R8 ;  /* 0x00000003ff077819 */ /* 0x000fe20000011408 */
[C---:B------:R-:W-:Y:S01]  /*c5c0*/  IMAD.SHL.U32 R10, R11.reuse, 0x20, RZ ;  /* 0x000000200b0a7824 */ /* 0x040fe200078e00ff */
[----:B------:R-:W-:Y:S01]  /*c5d0*/  LOP3.LUT R11, R11, 0x7fffffe, RZ, 0xc0, !PT ;  /* 0x07fffffe0b0b7812 */ /* 0x000fe200078ec0ff */
[----:B------:R-:W-:Y:S01]  /*c5e0*/  IMAD.SHL.U32 R9, R6, 0x20, RZ ;  /* 0x0000002006097824 */ /* 0x000fe200078e00ff */
[----:B------:R-:W-:Y:S02]  /*c5f0*/  LEA.HI R7, R13, R7, RZ, 0x1d ;  /* 0x000000070d077211 */ /* 0x000fe400078fe8ff */
[----:B------:R-:W-:Y:S01]  /*c600*/  LOP3.LUT R6, R10, 0xc0, RZ, 0xc0, !PT ;  /* 0x000000c00a067812 */ /* 0x000fe200078ec0ff */
[----:B------:R-:W-:Y:S01]  /*c610*/  IMAD.SHL.U32 R10, R12, 0x80, RZ ;  /* 0x000000800c0a7824 */ /* 0x000fe200078e00ff */
[----:B------:R-:W-:Y:S02]  /*c620*/  IADD3 R11, R17, -R11, RZ ;  /* 0x8000000b110b7210 */ /* 0x000fe40007ffe0ff */
[----:B------:R-:W-:-:S02]  /*c630*/  LOP3.LUT R9, R9, 0xffffff00, RZ, 0xc0, !PT ;  /* 0xffffff0009097812 */ /* 0x000fc400078ec0ff */
[----:B------:R-:W-:Y:S02]  /*c640*/  LOP3.LUT R12, R6, 0x18, R8, 0xf8, !PT ;  /* 0x00000018060c7812 */ /* 0x000fe400078ef808 */
[----:B------:R-:W-:Y:S01]  /*c650*/  SHF.R.S32.HI R8, RZ, 0x1f, R7 ;  /* 0x0000001fff087819 */ /* 0x000fe20000011407 */
[----:B------:R-:W-:Y:S01]  /*c660*/  IMAD R16, R11, 0x20, R9 ;  /* 0x000000200b107824 */ /* 0x000fe200078e0209 */
[----:B------:R-:W-:Y:S01]  /*c670*/  SHF.R.U32.HI R13, RZ, 0x3, R6 ;  /* 0x00000003ff0d7819 */ /* 0x000fe20000011606 */
[----:B------:R-:W-:Y:S01]  /*c680*/  IMAD.SHL.U32 R11, R7, 0x8, RZ ;  /* 0x00000008070b7824 */ /* 0x000fe200078e00ff */
[----:B------:R-:W-:Y:S02]  /*c690*/  LEA.HI R7, R8, R7, RZ, 0x2 ;  /* 0x0000000708077211 */ /* 0x000fe400078f10ff */
[----:B------:R-:W-:Y:S02]  /*c6a0*/  LOP3.LUT R9, R10, 0x7ffff000, RZ, 0xc0, !PT ;  /* 0x7ffff0000a097812 */ /* 0x000fe400078ec0ff */
[----:B------:R-:W-:-:S02]  /*c6b0*/  LOP3.LUT R8, R6, 0x18, R11, 0xf8, !PT ;  /* 0x0000001806087812 */ /* 0x000fc400078ef80b */
[----:B------:R-:W-:Y:S02]  /*c6c0*/  SHF.L.U32 R6, R7, 0xa, RZ ;  /* 0x0000000a07067819 */ /* 0x000fe400000006ff */
[-C--:B------:R-:W-:Y:S02]  /*c6d0*/  LOP3.LUT R10, R12, R13.reuse, RZ, 0x3c, !PT ;  /* 0x0000000d0c0a7212 */ /* 0x080fe400078e3cff */
[----:B------:R-:W-:Y:S02]  /*c6e0*/  LOP3.LUT R8, R8, R13, RZ, 0x3c, !PT ;  /* 0x0000000d08087212 */ /* 0x000fe400078e3cff */
[----:B------:R-:W-:Y:S02]  /*c6f0*/  LOP3.LUT R6, R6, 0x7ffff000, RZ, 0xc0, !PT ;  /* 0x7ffff00006067812 */ /* 0x000fe400078ec0ff */
[----:B------:R-:W-:Y:S02]  /*c700*/  IADD3 R9, R10, R16, R9 ;  /* 0x000000100a097210 */ /* 0x000fe40007ffe009 */
[----:B------:R-:W-:-:S02]  /*c710*/  IADD3 R6, R8, R6, R16 ;  /* 0x0000000608067210 */ /* 0x000fc40007ffe010 */
[----:B------:R-:W-:Y:S01]  /*c720*/  SHF.L.U32 R7, R45, 0x10, RZ ;  /* 0x000000102d077819 */ /* 0x000fe200000006ff */
[----:B------:R-:W-:Y:S02]  /*c730*/  IMAD.SHL.U32 R35, R9, 0x2, RZ ;  /* 0x0000000209237824 */ /* 0x000fe400078e00ff */
[----:B------:R-:W-:Y:S01]  /*c740*/  IMAD.SHL.U32 R32, R6, 0x2, RZ ;  /* 0x0000000206207824 */ /* 0x000fe200078e00ff */
[----:B------:R-:W-:Y:S02]  /*c750*/  LOP3.LUT R6, R41, 0xffff0000, RZ, 0xc0, !PT ;  /* 0xffff000029067812 */ /* 0x000fe400078ec0ff */
[----:B------:R-:W1:Y:S04]  /*c760*/  LDS.128 R12, [R35+0x6100] ;  /* 0x00610000230c7984 */ /* 0x000e680000000c00 */
[----:B------:R-:W2:Y:S01]  /*c770*/  LDS.128 R8, [R32+0x6100] ;  /* 0x0061000020087984 */ /* 0x000ea20000000c00 */
[C---:B-1----:R-:W-:Y:S01]  /*c780*/  IMAD.U32 R19, R12.reuse, 0x10000, RZ ;  /* 0x000100000c137824 */ /* 0x042fe200078e00ff */
[----:B------:R-:W-:Y:S01]  /*c790*/  LOP3.LUT R22, R12, 0xffff0000, RZ, 0xc0, !PT ;  /* 0xffff00000c167812 */ /* 0x000fe200078ec0ff */
[----:B------:R-:W-:Y:S01]  /*c7a0*/  IMAD.U32 R16, R14, 0x10000, RZ ;  /* 0x000100000e107824 */ /* 0x000fe200078e00ff */
[----:B------:R-:W-:Y:S01]  /*c7b0*/  SHF.L.U32 R23, R13, 0x10, RZ ;  /* 0x000000100d177819 */ /* 0x000fe200000006ff */
[----:B------:R-:W-:Y:S01]  /*c7c0*/  IMAD.U32 R26, R15, 0x10000, RZ ;  /* 0x000100000f1a7824 */ /* 0x000fe200078e00ff */
[----:B------:R-:W-:Y:S01]  /*c7d0*/  LOP3.LUT R29, R13, 0xffff0000, RZ, 0xc0, !PT ;  /* 0xffff00000d1d7812 */ /* 0x000fe200078ec0ff */
[----:B------:R-:W-:Y:S01]  /*c7e0*/  IMAD.U32 R13, R41, 0x10000, RZ ;  /* 0x00010000290d7824 */ /* 0x000fe200078e00ff */
[----:B--2---:R-:W-:Y:S01]  /*c7f0*/  SHF.L.U32 R12, R10, 0x10, RZ ;  /* 0x000000100a0c7819 */ /* 0x004fe200000006ff */
[----:B------:R-:W-:Y:S01]  /*c800*/  IMAD.U32 R20, R11, 0x10000, RZ ;  /* 0x000100000b147824 */ /* 0x000fe200078e00ff */
[----:B------:R-:W-:Y:S01]  /*c810*/  LOP3.LUT R18, R14, 0xffff0000, RZ, 0xc0, !PT ;  /* 0xffff00000e127812 */ /* 0x000fe200078ec0ff */
[C---:B------:R-:W-:Y:S01]  /*c820*/  IMAD.U32 R14, R8.reuse, 0x10000, RZ ;  /* 0x00010000080e7824 */ /* 0x040fe200078e00ff */
[----:B------:R-:W-:Y:S01]  /*c830*/  LOP3.LUT R28, R15, 0xffff0000, RZ, 0xc0, !PT ;  /* 0xffff00000f1c7812 */ /* 0x000fe200078ec0ff */
[----:B------:R-:W-:Y:S01]  /*c840*/  IMAD.U32 R21, R9, 0x10000, RZ ;  /* 0x0001000009157824 */ /* 0x000fe200078e00ff */
[----:B------:R-:W-:Y:S01]  /*c850*/  LOP3.LUT R15, R8, 0xffff0000, RZ, 0xc0, !PT ;  /* 0xffff0000080f7812 */ /* 0x000fe200078ec0ff */
[-C--:B------:R-:W-:Y:S01]  /*c860*/  FMUL.FTZ R8, R13, R12.reuse ;  /* 0x0000000c0d087220 */ /* 0x080fe20000410000 */
[----:B------:R-:W-:Y:S01]  /*c870*/  LOP3.LUT R10, R10, 0xffff0000, RZ, 0xc0, !PT ;  /* 0xffff00000a0a7812 */ /* 0x000fe200078ec0ff */
[----:B------:R-:W-:Y:S01]  /*c880*/  FMUL.FTZ R12, R7, R12 ;  /* 0x0000000c070c7220 */ /* 0x000fe20000410000 */
[----:B------:R-:W-:Y:S01]  /*c890*/  LOP3.LUT R24, R11, 0xffff0000, RZ, 0xc0, !PT ;  /* 0xffff00000b187812 */ /* 0x000fe200078ec0ff */
[----:B------:R-:W-:Y:S01]  /*c8a0*/  FFMA.FTZ R37, R7, R16, -R8 ;  /* 0x0000001007257223 */ /* 0x000fe20000010808 */
[----:B------:R-:W-:Y:S01]  /*c8b0*/  LOP3.LUT R7, R45, 0xffff0000, RZ, 0xc0, !PT ;  /* 0xffff00002d077812 */ /* 0x000fe200078ec0ff */
[----:B------:R-:W-:Y:S01]  /*c8c0*/  FMUL.FTZ R11, R6, R10 ;  /* 0x0000000a060b7220 */ /* 0x000fe20000410000 */
[----:B------:R-:W-:Y:S01]  /*c8d0*/  SHF.L.U32 R8, R49, 0x10, RZ ;  /* 0x0000001031087819 */ /* 0x000fe200000006ff */
[----:B------:R-:W-:Y:S01]  /*c8e0*/  FFMA.FTZ R36, R13, R16, R12 ;  /* 0x000000100d247223 */ /* 0x000fe2000001000c */
[----:B------:R-:W-:Y:S01]  /*c8f0*/  LOP3.LUT R25, R9, 0xffff0000, RZ, 0xc0, !PT ;  /* 0xffff000009197812 */ /* 0x000fe200078ec0ff */
[----:B------:R-:W-:Y:S01]  /*c900*/  FMUL.FTZ R10, R7, R10 ;  /* 0x0000000a070a7220 */ /* 0x000fe20000410000 */
[C---:B------:R-:W-:Y:S01]  /*c910*/  LOP3.LUT R12, R42.reuse, 0xffff0000, RZ, 0xc0, !PT ;  /* 0xffff00002a0c7812 */ /* 0x040fe200078ec0ff */
[----:B------:R-:W-:-:S02]  /*c920*/  IMAD.U32 R9, R42, 0x10000, RZ ;  /* 0x000100002a097824 */ /* 0x000fc400078e00ff */
[----:B------:R-:W-:Y:S02]  /*c930*/  FFMA.FTZ R34, R7, R18, -R11 ;  /* 0x0000001207227223 */ /* 0x000fe4000001080b */
[----:B------:R-:W-:Y:S02]  /*c940*/  FMUL.FTZ R11, R8, R14 ;  /* 0x0000000e080b7220 */ /* 0x000fe40000410000 */
[----:B------:R-:W-:Y:S01]  /*c950*/  FFMA.FTZ R33, R6, R18, R10 ;  /* 0x0000001206217223 */ /* 0x000fe2000001000a */
[----:B------:R-:W-:Y:S01]  /*c960*/  LOP3.LUT R6, R49, 0xffff0000, RZ, 0xc0, !PT ;  /* 0xffff000031067812 */ /* 0x000fe200078ec0ff */
[C---:B------:R-:W-:Y:S01]  /*c970*/  FMUL.FTZ R7, R9.reuse, R14 ;  /* 0x0000000e09077220 */ /* 0x040fe20000410000 */
[----:B------:R-:W-:Y:S01]  /*c980*/  SHF.L.U32 R10, R44, 0x10, RZ ;  /* 0x000000102c0a7819 */ /* 0x000fe200000006ff */
[----:B------:R-:W-:Y:S01]  /*c990*/  FFMA.FTZ R30, R9, R19, R11 ;  /* 0x00000013091e7223 */ /* 0x000fe2000001000b */
[----:B------:R-:W-:Y:S01]  /*c9a0*/  F2FP.BF16.PACK_AB R14, R34, R37 ;  /* 0x00000025220e723e */ /* 0x000fe200000010ff */
[----:B------:R-:W-:-:S02]  /*c9b0*/  FFMA.FTZ R31, R8, R19, -R7 ;  /* 0x00000013081f7223 */ /* 0x000fc40000010807 */
[-C--:B------:R-:W-:Y:S02]  /*c9c0*/  FMUL.FTZ R9, R12, R15.reuse ;  /* 0x0000000f0c097220 */ /* 0x080fe40000410000 */
[----:B------:R-:W-:Y:S02]  /*c9d0*/  IMAD.U32 R7, R43, 0x10000, RZ ;  /* 0x000100002b077824 */ /* 0x000fe400078e00ff */
[----:B------:R-:W-:Y:S02]  /*c9e0*/  FMUL.FTZ R13, R6, R15 ;  /* 0x0000000f060d7220 */ /* 0x000fe40000410000 */
[----:B------:R-:W-:Y:S02]  /*c9f0*/  IMAD.U32 R8, R50, 0x10000, RZ ;  /* 0x0001000032087824 */ /* 0x000fe400078e00ff */
[----:B------:R-:W-:Y:S02]  /*ca00*/  FFMA.FTZ R27, R6, R22, -R9 ;  /* 0x00000016061b7223 */ /* 0x000fe40000010809 */
[----:B------:R-:W-:-:S02]  /*ca10*/  FMUL.FTZ R11, R7, R21 ;  /* 0x00000015070b7220 */ /* 0x000fc40000410000 */
[----:B------:R-:W-:Y:S02]  /*ca20*/  FFMA.FTZ R22, R12, R22, R13 ;  /* 0x000000160c167223 */ /* 0x000fe4000001000d */
[----:B------:R-:W-:Y:S02]  /*ca30*/  IMAD.U32 R6, R46, 0x10000, RZ ;  /* 0x000100002e067824 */ /* 0x000fe400078e00ff */
[----:B------:R-:W-:Y:S02]  /*ca40*/  FMUL.FTZ R9, R8, R21 ;  /* 0x0000001508097220 */ /* 0x000fe40000410000 */
        /* <DEDUP_REMOVED lines=14> */
[-C--:B------:R-:W-:Y:S02]  /*cb30*/  FFMA.FTZ R13, R9, R29.reuse, -R13 ;  /* 0x0000001d090d7223 */ /* 0x080fe4000001080d */
        /* <DEDUP_REMOVED lines=12> */
.L_x_137:
[----:B------:R-:W-:Y:S05]  /*cc00*/  BSYNC B0 ;  /* 0x0000000000007941 */ /* 0x000fea0003800000 */
.L_x_136:
[----:B------:R-:W-:-:S04]  /*cc10*/  IADD3 R6, R66, 0x20, RZ ;  /* 0x0000002042067810 */ /* 0x000fc80007ffe0ff */
[----:B------:R-:W-:-:S13]  /*cc20*/  ISETP.GE.AND P0, PT, R6, c[0x0][0x27c], PT ;  /* 0x00009f0006007a0c */ /* 0x000fda0003f06270 */
[----:B------:R-:W-:Y:S05]  /*cc30*/  @P0 BRA `(.L_x_115) ;  /* 0x000006c000000947 */ /* 0x000fea0003800000 */
[----:B-1----:R-:W-:Y:S01]  /*cc40*/  SHF.R.S32.HI R12, RZ, 0x1f, R6 ;  /* 0x0000001fff0c7819 */ /* 0x002fe20000011406 */
[----:B------:R-:W-:Y:S01]  /*cc50*/  IMAD.MOV.U32 R13, RZ, RZ, c[0x0][0x27c] ;  /* 0x00009f00ff0d7624 */ /* 0x000fe200078e00ff */
[----:B------:R-:W-:Y:S02]  /*cc60*/  SHF.R.S32.HI R7, RZ, 0x1f, R17 ;  /* 0x0000001fff077819 */ /* 0x000fe40000011411 */
[-C--:B------:R-:W-:Y:S02]  /*cc70*/  LEA.HI R9, R17, R17.reuse, RZ, 0x1 ;  /* 0x0000001111097211 */ /* 0x080fe400078f08ff */
[CC--:B------:R-:W-:Y:S02]  /*cc80*/  LEA.HI R8, R12.reuse, R6.reuse, RZ, 0x3 ;  /* 0x000000060c087211 */ /* 0x0c0fe400078f18ff */
[----:B------:R-:W-:Y:S02]  /*cc90*/  LEA.HI R12, R12, R6, RZ, 0x5 ;  /* 0x000000060c0c7211 */ /* 0x000fe400078f28ff */
[----:B------:R-:W-:-:S02]  /*cca0*/  LEA.HI R6, R7, R17, RZ, 0x3 ;  /* 0x0000001107067211 */ /* 0x000fc400078f18ff */
[C---:B------:R-:W-:Y:S01]  /*ccb0*/  LOP3.LUT R7, R9.reuse, 0x7fffffe, RZ, 0xc0, !PT ;  /* 0x07fffffe09077812 */ /* 0x040fe200078ec0ff */
[----:B------:R-:W-:Y:S01]  /*ccc0*/  IMAD.SHL.U32 R9, R9, 0x20, RZ ;  /* 0x0000002009097824 */ /* 0x000fe200078e00ff */
[----:B------:R-:W-:Y:S01]  /*ccd0*/  SHF.R.S32.HI R11, RZ, 0x3, R8 ;  /* 0x00000003ff0b7819 */ /* 0x000fe20000011408 */
[----:B------:R-:W-:Y:S01]  /*cce0*/  IMAD.SHL.U32 R10, R6, 0x20, RZ ;  /* 0x00000020060a7824 */ /* 0x000fe200078e00ff */
[----:B------:R-:W-:Y:S02]  /*ccf0*/  IADD3 R16, R17, -R7, RZ ;  /* 0x8000000711107210 */ /* 0x000fe40007ffe0ff */
[----:B------:R-:W-:Y:S02]  /*cd00*/  LOP3.LUT R6, R9, 0xc0, RZ, 0xc0, !PT ;  /* 0x000000c009067812 */ /* 0x000fe400078ec0ff */
[----:B------:R-:W-:Y:S01]  /*cd10*/  LEA.HI R7, R13, R11, RZ, 0x1d ;  /* 0x0000000b0d077211 */ /* 0x000fe200078fe8ff */
[----:B------:R-:W-:Y:S01]  /*cd20*/  IMAD.SHL.U32 R11, R12, 0x80, RZ ;  /* 0x000000800c0b7824 */ /* 0x000fe200078e00ff */
[----:B------:R-:W-:-:S02]  /*cd30*/  LOP3.LUT R9, R10, 0xffffff00, RZ, 0xc0, !PT ;  /* 0xffffff000a097812 */ /* 0x000fc400078ec0ff */
[----:B------:R-:W-:Y:S02]  /*cd40*/  LOP3.LUT R10, R6, 0x18, R8, 0xf8, !PT ;  /* 0x00000018060a7812 */ /* 0x000fe400078ef808 */
[----:B------:R-:W-:Y:S01]  /*cd50*/  SHF.R.U32.HI R12, RZ, 0x3, R6 ;  /* 0x00000003ff0c7819 */ /* 0x000fe20000011606 */
[----:B------:R-:W-:Y:S01]  /*cd60*/  IMAD R16, R16, 0x20, R9 ;  /* 0x0000002010107824 */ /* 0x000fe200078e0209 */
[----:B------:R-:W-:Y:S02]  /*cd70*/  SHF.R.S32.HI R8, RZ, 0x1f, R7 ;  /* 0x0000001fff087819 */ /* 0x000fe40000011407 */
[----:B------:R-:W-:Y:S01]  /*cd80*/  LOP3.LUT R9, R10, R12, RZ, 0x3c, !PT ;  /* 0x0000000c0a097212 */ /* 0x000fe200078e3cff */
[----:B------:R-:W-:Y:S01]  /*cd90*/  IMAD.SHL.U32 R10, R7, 0x8, RZ ;  /* 0x00000008070a7824 */ /* 0x000fe200078e00ff */
[----:B------:R-:W-:Y:S02]  /*cda0*/  LEA.HI R7, R8, R7, RZ, 0x2 ;  /* 0x0000000708077211 */ /* 0x000fe400078f10ff */
[----:B------:R-:W-:-:S02]  /*cdb0*/  LOP3.LUT R11, R11, 0x7ffff000, RZ, 0xc0, !PT ;  /* 0x7ffff0000b0b7812 */ /* 0x000fc400078ec0ff */
[----:B------:R-:W-:Y:S02]  /*cdc0*/  LOP3.LUT R8, R6, 0x18, R10, 0xf8, !PT ;  /* 0x0000001806087812 */ /* 0x000fe400078ef80a */
[----:B------:R-:W-:Y:S02]  /*cdd0*/  SHF.L.U32 R6, R7, 0xa, RZ ;  /* 0x0000000a07067819 */ /* 0x000fe400000006ff */
        /* <DEDUP_REMOVED lines=37> */
[-C--:B------:R-:W-:Y:S02]  /*d030*/  FFMA.FTZ R33, R7, R17.reuse, -R11 ;  /* 0x0000001107217223 */ /* 0x080fe4000001080b */
[-C--:B------:R-:W-:Y:S02]  /*d040*/  FMUL.FTZ R11, R8, R14.reuse ;  /* 0x0000000e080b7220 */ /* 0x080fe40000410000 */
        /* <DEDUP_REMOVED lines=9> */
[C---:B------:R-:W-:Y:S02]  /*d0e0*/  FMUL.FTZ R13, R6.reuse, R15 ;  /* 0x0000000f060d7220 */ /* 0x040fe40000410000 */
[----:B------:R-:W-:Y:S02]  /*d0f0*/  IMAD.U32 R8, R63, 0x10000, RZ ;  /* 0x000100003f087824 */ /* 0x000fe400078e00ff */
[----:B------:R-:W-:Y:S02]  /*d100*/  FFMA.FTZ R26, R6, R21, -R9 ;  /* 0x00000015061a7223 */ /* 0x000fe40000010809 */
[----:B------:R-:W-:-:S02]  /*d110*/  FMUL.FTZ R11, R7, R20 ;  /* 0x00000014070b7220 */ /* 0x000fc40000410000 */
[----:B------:R-:W-:Y:S02]  /*d120*/  FFMA.FTZ R21, R12, R21, R13 ;  /* 0x000000150c157223 */ /* 0x000fe4000001000d */
[C---:B------:R-:W-:Y:S02]  /*d130*/  IMAD.U32 R6, R61.reuse, 0x10000, RZ ;  /* 0x000100003d067824 */ /* 0x040fe400078e00ff */
[----:B------:R-:W-:Y:S02]  /*d140*/  FMUL.FTZ R9, R8, R20 ;  /* 0x0000001408097220 */ /* 0x000fe40000410000 */
[-C--:B------:R-:W-:Y:S02]  /*d150*/  FMUL.FTZ R12, R10, R19.reuse ;  /* 0x000000130a0c7220 */ /* 0x080fe40000410000 */
[-C--:B------:R-:W-:Y:S01]  /*d160*/  FFMA.FTZ R20, R8, R22.reuse, -R11 ;  /* 0x0000001608147223 */ /* 0x080fe2000001080b */
[----:B------:R-:W-:Y:S01]  /*d170*/  LOP3.LUT R8, R61, 0xffff0000, RZ, 0xc0, !PT ;  /* 0xffff00003d087812 */ /* 0x000fe200078ec0ff */
[----:B------:R-:W-:Y:S01]  /*d180*/  FFMA.FTZ R18, R7, R22, R9 ;  /* 0x0000001607127223 */ /* 0x000fe20000010009 */
[----:B------:R-:W-:Y:S01]  /*d190*/  LOP3.LUT R7, R57, 0xffff0000, RZ, 0xc0, !PT ;  /* 0xffff000039077812 */ /* 0x000fe200078ec0ff */
[C---:B------:R-:W-:Y:S01]  /*d1a0*/  FMUL.FTZ R11, R6.reuse, R19 ;  /* 0x00000013060b7220 */ /* 0x040fe20000410000 */
        /* <DEDUP_REMOVED lines=21> */
.L_x_115:
[----:B------:R-:W-:Y:S05]  /*d300*/  BSYNC B2 ;  /* 0x0000000000027941 */ /* 0x000fea0003800000 */
.L_x_99:
[----:B-1----:R-:W-:Y:S01]  /*d310*/  IMAD R8, R70, c[0x0][0x208], RZ ;  /* 0x0000820046087a24 */ /* 0x002fe200078e02ff */
[----:B------:R-:W-:-:S04]  /*d320*/  DEPBAR.LE SB0, 0x0 ;  /* 0x000080000000791a */ /* 0x000fc80000000000 */
[----:B------:R-:W-:Y:S01]  /*d330*/  IMAD.WIDE.U32 R6, R251, c[0x0][0x208], RZ ;  /* 0x00008200fb067a25 */ /* 0x000fe200078e00ff */
[C---:B------:R-:W-:Y:S02]  /*d340*/  ISETP.GE.AND P2, PT, R176.reuse, c[0x0][0x1d4], PT ;  /* 0x00007500b0007a0c */ /* 0x040fe40003f46270 */
[----:B------:R-:W-:Y:S01]  /*d350*/  SHF.L.U32 R220, R3, 0x1, RZ ;  /* 0x0000000103dc7819 */ /* 0x000fe200000006ff */
[----:B------:R-:W-:Y:S01]  /*d360*/  IMAD R8, R251, c[0x0][0x20c], R8 ;  /* 0x00008300fb087a24 */ /* 0x000fe200078e0208 */
[----:B------:R-:W-:Y:S01]  /*d370*/  BAR.SYNC.DEFER_BLOCKING 0x0 ;  /* 0x0000000000007b1d */ /* 0x000fe20000010000 */
[----:B------:R-:W-:Y:S01]  /*d380*/  IMAD.WIDE R14, R176, 0x2, RZ ;  /* 0x00000002b00e7825 */ /* 0x000fe200078e02ff */
[----:B------:R-:W-:Y:S02]  /*d390*/  SHF.L.U32 R224, R0, 0x1, RZ ;  /* 0x0000000100e07819 */ /* 0x000fe400000006ff */
[----:B------:R-:W-:Y:S01]  /*d3a0*/  IADD3 R7, R7, R8, RZ ;  /* 0x0000000807077210 */ /* 0x000fe20007ffe0ff */
[----:B------:R-:W-:Y:S01]  /*d3b0*/  IMAD R8, R71, c[0x0][0x218], RZ ;  /* 0x0000860047087a24 */ /* 0x000fe200078e02ff */
[----:B------:R-:W-:-:S02]  /*d3c0*/  LEA R0, R2, R220, 0x1 ;  /* 0x000000dc02007211 */ /* 0x000fc400078e08ff */
[----:B------:R-:W-:Y:S01]  /*d3d0*/  LEA R225, R4, R224, 0x1 ;  /* 0x000000e004e17211 */ /* 0x000fe200078e08ff */
[----:B------:R-:W-:Y:S01]  /*d3e0*/  IMAD.WIDE.U32 R6, R248, c[0x0][0x218], R6 ;  /* 0x00008600f8067a25 */ /* 0x000fe200078e0006 */
[----:B------:R-:W-:Y:S02]  /*d3f0*/  SHF.L.U32 R226, R226, 0x1, RZ ;  /* 0x00000001e2e27819 */ /* 0x000fe400000006ff */
[----:B------:R-:W-:Y:S01]  /*d400*/  P2R R34, PR, RZ, 0x8 ;  /* 0x00000008ff227803 */ /* 0x000fe20000000000 */
[----:B------:R-:W-:Y:S01]  /*d410*/  IMAD R8, R248, c[0x0][0x21c], R8 ;  /* 0x00008700f8087a24 */ /* 0x000fe200078e0208 */
[----:B------:R-:W-:Y:S02]  /*d420*/  IADD3 R6, P0, R74, R6, RZ ;  /* 0x000000064a067210 */ /* 0x000fe40007f1e0ff */
[----:B------:R-:W-:Y:S02]  /*d430*/  SHF.R.S32.HI R161, RZ, 0x1f, R176 ;  /* 0x0000001fffa17819 */ /* 0x000fe400000114b0 */
[----:B------:R-:W-:-:S02]  /*d440*/  IADD3.X R8, R72, R7, R8, P0, !PT ;  /* 0x0000000748087210 */ /* 0x000fc400007fe408 */
[----:B------:R-:W-:-:S04]  /*d450*/  LEA R7, P0, R6, c[0x0][0x1f8], 0x1 ;  /* 0x00007e0006077a11 */ /* 0x000fc800078008ff */
[----:B------:R-:W-:Y:S01]  /*d460*/  LEA.HI.X R6, R6, c[0x0][0x1fc], R8, 0x1, P0 ;  /* 0x00007f0006067a11 */ /* 0x000fe200000f0c08 */
[----:B------:R-:W1:Y:S04]  /*d470*/  SHFL.IDX PT, R13, R7, RZ, 0x1c1f ;  /* 0x001c1fff070d7589 */ /* 0x000e6800000e0000 */
[----:B------:R2:W3:Y:S04]  /*d480*/  SHFL.IDX PT, R11, R7, 0x1, 0x1c1f ;  /* 0x003c1f00070b7f89 */ /* 0x0004e800000e0000 */
[----:B------:R-:W4:Y:S04]  /*d490*/  SHFL.IDX PT, R12, R6, RZ, 0x1c1f ;  /* 0x001c1fff060c7589 */ /* 0x000f2800000e0000 */
[----:B------:R5:W5:Y:S04]  /*d4a0*/  SHFL.IDX PT, R10, R6, 0x1, 0x1c1f ;  /* 0x003c1f00060a7f89 */ /* 0x000b6800000e0000 */
[----:B------:R-:W-:Y:S04]  /*d4b0*/  LDSM.16.M88.4 R20, [R220+0x3100] ;  /* 0x00310000dc14783b */ /* 0x000fe80000000200 */
[----:B------:R-:W-:Y:S01]  /*d4c0*/  LDSM.16.M88.4 R52, [R220+0x3500] ;  /* 0x00350000dc34783b */ /* 0x000fe20000000200 */
[----:B-1----:R-:W-:-:S03]  /*d4d0*/  IADD3 R32, P1, R13, R14, RZ ;  /* 0x0000000e0d207210 */ /* 0x002fc60007f3e0ff */
[----:B------:R-:W-:Y:S01]  /*d4e0*/  LDSM.16.M88.4 R48, [R220+0x3900] ;  /* 0x00390000dc30783b */ /* 0x000fe20000000200 */
[----:B--2---:R-:W-:Y:S02]  /*d4f0*/  SHF.R.S32.HI R7, RZ, 0x1f, R69 ;  /* 0x0000001fff077819 */ /* 0x004fe40000011445 */
[----:B---3--:R-:W-:Y:S01]  /*d500*/  IADD3 R28, P0, R14, R11, RZ ;  /* 0x0000000b0e1c7210 */ /* 0x008fe20007f1e0ff */
[----:B------:R-:W-:Y:S01]  /*d510*/  LDSM.16.M88.4 R44, [R220+0x3d00] ;  /* 0x003d0000dc2c783b */ /* 0x000fe20000000200 */
[----:B------:R-:W-:Y:S02]  /*d520*/  LEA.HI R7, R7, R69, RZ, 0x3 ;  /* 0x0000004507077211 */ /* 0x000fe400078f18ff */
[----:B----4-:R-:W-:Y:S01]  /*d530*/  IADD3.X R33, R12, R15, RZ, P1, !PT ;  /* 0x0000000f0c217210 */ /* 0x010fe20000ffe4ff */
[----:B------:R-:W-:Y:S01]  /*d540*/  LDSM.16.M88.4 R56, [R0+0x3100] ;  /* 0x003100000038783b */ /* 0x000fe20000000200 */
[----:B-----5:R-:W-:Y:S02]  /*d550*/  SHF.R.S32.HI R6, RZ, 0x1f, R68 ;  /* 0x0000001fff067819 */ /* 0x020fe40000011444 */
[----:B------:R-:W-:Y:S01]  /*d560*/  LOP3.LUT R240, R7, 0xfffffff8, RZ, 0xc0, !PT ;  /* 0xfffffff807f07812 */ /* 0x000fe200078ec0ff */
[----:B------:R-:W-:Y:S01]  /*d570*/  LDSM.16.M88.4 R80, [R0+0x3500] ;  /* 0x003500000050783b */ /* 0x000fe20000000200 */
[----:B------:R-:W-:-:S02]  /*d580*/  LEA.HI R6, R6, R68, RZ, 0x3 ;  /* 0x0000004406067211 */ /* 0x000fc400078f18ff */
[----:B------:R-:W-:Y:S01]  /*d590*/  IADD3.X R29, R15, R10, RZ, P0, !PT ;  /* 0x0000000a0f1d7210 */ /* 0x000fe200007fe4ff */
[----:B------:R-:W-:Y:S01]  /*d5a0*/  IMAD.WIDE R8, R240, 0x2, RZ ;  /* 0x00000002f0087825 */ /* 0x000fe200078e02ff */
[----:B------:R-:W-:Y:S01]  /*d5b0*/  LOP3.LUT R241, R6, 0xfffffff8, RZ, 0xc0, !PT ;  /* 0xfffffff806f17812 */ /* 0x000fe200078ec0ff */
[----:B------:R-:W-:Y:S01]  /*d5c0*/  LDSM.16.M88.4 R100, [R0+0x3900] ;  /* 0x003900000064783b */ /* 0x000fe20000000200 */
[----:B------:R-:W-:Y:S02]  /*d5d0*/  SHF.R.S32.HI R160, RZ, 0x1f, R240 ;  /* 0x0000001fffa07819 */ /* 0x000fe400000114f0 */
[----:B------:R-:W-:Y:S01]  /*d5e0*/  IADD3 R30, P1, R13, R8, RZ ;  /* 0x000000080d1e7210 */ /* 0x000fe20007f3e0ff */
[----:B------:R-:W-:Y:S01]  /*d5f0*/  IMAD.WIDE R6, R241, 0x2, RZ ;  /* 0x00000002f1067825 */ /* 0x000fe200078e02ff */
[----:B------:R-:W-:Y:S01]  /*d600*/  IADD3 R26, P0, R8, R11, RZ ;  /* 0x0000000b081a7210 */ /* 0x000fe20007f1e0ff */
[----:B------:R1:W-:Y:S01]  /*d610*/  LDSM.16.M88.4 R104, [R0+0x3d00] ;  /* 0x003d00000068783b */ /* 0x0003e20000000200 */
[----:B------:R-:W-:-:S02]  /*d620*/  IADD3.X R31, R12, R9, RZ, P1, !PT ;  /* 0x000000090c1f7210 */ /* 0x000fc40000ffe4ff */
[----:B------:R-:W-:Y:S01]  /*d630*/  IADD3.X R27, R9, R10, RZ, P0, !PT ;  /* 0x0000000a091b7210 */ /* 0x000fe200007fe4ff */
[----:B------:R-:W-:Y:S01]  /*d640*/  LDSM.16.M88.4 R40, [R225+0x6100] ;  /* 0x00610000e128783b */ /* 0x000fe20000000200 */
[----:B------:R-:W-:Y:S02]  /*d650*/  IADD3 R24, P1, R13, R6, RZ ;  /* 0x000000060d187210 */ /* 0x000fe40007f3e0ff */
[----:B------:R-:W-:Y:S01]  /*d660*/  IADD3 R6, P0, R6, R11, RZ ;  /* 0x0000000b06067210 */ /* 0x000fe20007f1e0ff */
[----:B------:R-:W-:Y:S01]  /*d670*/  LDSM.16.M88.4 R16, [R225+0x7100] ;  /* 0x00710000e110783b */ /* 0x000fe20000000200 */
[----:B------:R-:W-:Y:S02]  /*d680*/  IADD3.X R25, R12, R7, RZ, P1, !PT ;  /* 0x000000070c197210 */ /* 0x000fe40000ffe4ff */
[----:B------:R-:W-:Y:S01]  /*d690*/  IADD3.X R7, R7, R10, RZ, P0, !PT ;  /* 0x0000000a07077210 */ /* 0x000fe200007fe4ff */
[----:B------:R-:W2:Y:S01]  /*d6a0*/  LDSM.16.M88.4 R12, [R224+0x6100] ;  /* 0x00610000e00c783b */ /* 0x000ea20000000200 */
[----:B------:R-:W-:-:S02]  /*d6b0*/  ISETP.LT.OR P0, PT, R67, 0x1, P2 ;  /* 0x000000014300780c */ /* 0x000fc40001701670 */
[----:B------:R-:W-:Y:S01]  /*d6c0*/  ISETP.GE.AND P1, PT, R69, c[0x0][0x1d4], PT ;  /* 0x0000750045007a0c */ /* 0x000fe20003f26270 */
[----:B------:R-:W3:Y:S01]  /*d6d0*/  LDSM.16.M88.4 R8, [R224+0x7100] ;  /* 0x00710000e008783b */ /* 0x000ee20000000200 */
[----:B------:R-:W-:Y:S02]  /*d6e0*/  ISETP.LT.OR P2, PT, R67, 0x21, P2 ;  /* 0x000000214300780c */ /* 0x000fe40001741670 */
[----:B------:R-:W-:Y:S02]  /*d6f0*/  SHF.R.S32.HI R157, RZ, 0x1f, R241 ;  /* 0x0000001fff9d7819 */ /* 0x000fe400000114f1 */
[----:B-1----:R-:W-:-:S05]  /*d700*/  IADD3 R0, R220, 0x3100, RZ ;  /* 0x00003100dc007810 */ /* 0x002fca0007ffe0ff */
[----:B------:R-:W-:Y:S01]  /*d710*/  @!PT LDS RZ, [RZ] ;  /* 0x00000000fffff984 */ /* 0x000fe20000000800 */
[----:B------:R-:W-:Y:S01]  /*d720*/  @!PT LDS RZ, [RZ] ;  /* 0x00000000fffff984 */ /* 0x000fe20000000800 */
[----:B------:R-:W-:Y:S01]  /*d730*/  @!PT LDS RZ, [RZ] ;  /* 0x00000000fffff984 */ /* 0x000fe20000000800 */
[----:B------:R1:W-:Y:S01]  /*d740*/  LDGSTS.E.BYPASS.LTC128B.128 [R226+0x100], [R32.64], !P0 ;  /* 0x0010000020e27fae */ /* 0x0003e2000c101d46 */
[C---:B------:R-:W-:Y:S02]  /*d750*/  ISETP.LT.OR P0, PT, R67.reuse, 0x1, P1 ;  /* 0x000000014300780c */ /* 0x040fe40000f01670 */
[----:B------:R-:W-:Y:S02]  /*d760*/  ISETP.LT.OR P1, PT, R67, 0x21, P1 ;  /* 0x000000214300780c */ /* 0x000fe40000f21670 */
[----:B------:R-:W-:-:S09]  /*d770*/  LEA R223, R2, R0, 0x1 ;  /* 0x0000000002df7211 */ /* 0x000fd200078e08ff */
[----:B------:R4:W-:Y:S01]  /*d780*/  LDGSTS.E.BYPASS.LTC128B.128 [R226+0x1100], [R30.64], !P0 ;  /* 0x011000001ee27fae */ /* 0x0009e2000c101d46 */
[----:B------:R-:W-:-:S04]  /*d790*/  ISETP.GE.AND P0, PT, R68, c[0x0][0x1d4], PT ;  /* 0x0000750044007a0c */ /* 0x000fc80003f06270 */
[C---:B------:R-:W-:Y:S02]  /*d7a0*/  ISETP.LT.OR P3, PT, R67.reuse, 0x1, P0 ;  /* 0x000000014300780c */ /* 0x040fe40000761670 */
[----:B------:R-:W-:Y:S01]  /*d7b0*/  ISETP.LT.OR P0, PT, R67, 0x21, P0 ;  /* 0x000000214300780c */ /* 0x000fe20000701670 */
[----:B--2---:R-:W-:Y:S10]  /*d7c0*/  HMMA.16816.F32.BF16 R76, R12, R22, RZ ;  /* 0x000000160c4c723c */ /* 0x004ff400000418ff */
[----:B------:R2:W-:Y:S01]  /*d7d0*/  LDGSTS.E.BYPASS.LTC128B.128 [R226+0x2100], [R24.64], !P3 ;  /* 0x0210000018e27fae */ /* 0x0005e2000d901d46 */
[----:B------:R-:W-:Y:S01]  /*d7e0*/  ISETP.NE.AND P3, PT, R34, RZ, PT ;  /* 0x000000ff2200720c */ /* 0x000fe20003f65270 */
[----:B---3--:R-:W-:Y:S02]  /*d7f0*/  HMMA.16816.F32.BF16 R92, R8, R52, RZ ;  /* 0x00000034085c723c */ /* 0x008fe400000418ff */
[----:B------:R4:W-:Y:S01]  /*d800*/  LDGSTS.E.BYPASS.LTC128B.128 [R226+0x900], [R28.64], !P2 ;  /* 0x009000001ce27fae */ /* 0x0009e2000d101d46 */
[----:B------:R-:W-:-:S03]  /*d810*/  ISETP.GE.AND P2, PT, R169, 0x41, PT ;  /* 0x00000041a900780c */ /* 0x000fc60003f46270 */
[----:B------:R2:W-:Y:S02]  /*d820*/  LDGSTS.E.BYPASS.LTC128B.128 [R226+0x1900], [R26.64], !P1 ;  /* 0x019000001ae27fae */ /* 0x0005e4000c901d46 */
[C---:B------:R-:W-:Y:S02]  /*d830*/  HMMA.16816.F32.BF16 R84, R8.reuse, R48, RZ ;  /* 0x000000300854723c */ /* 0x040fe400000418ff */
[----:B------:R3:W-:Y:S04]  /*d840*/  LDGSTS.E.BYPASS.LTC128B.128 [R226+0x2900], [R6.64], !P0 ;  /* 0x0290000006e27fae */ /* 0x0007e8000c101d46 */
[----:B------:R-:W-:Y:S02]  /*d850*/  LDSM.16.M88.4 R64, [R220+0x4100] ;  /* 0x00410000dc40783b */ /* 0x000fe40000000200 */
[C---:B------:R-:W-:Y:S02]  /*d860*/  HMMA.16816.F32.BF16 R68, R8.reuse, R44, RZ ;  /* 0x0000002c0844723c */ /* 0x040fe400000418ff */
[----:B------:R-:W5:Y:S04]  /*d870*/  LDSM.16.M88.4 R36, [R224+0x8100] ;  /* 0x00810000e024783b */ /* 0x000f680000000200 */
[----:B-1----:R-:W1:Y:S02]  /*d880*/  LDSM.16.M88.4 R32, [R224+0x9100] ;  /* 0x00910000e020783b */ /* 0x002e640000000200 */
[C---:B------:R-:W-:Y:S02]  /*d890*/  HMMA.16816.F32.BF16 R96, R8.reuse, R22, RZ ;  /* 0x000000160860723c */ /* 0x040fe400000418ff */
[----:B------:R-:W0:Y:S06]  /*d8a0*/  LDGDEPBAR ;  /* 0x00000000000079af */ /* 0x000e2c0000000000 */
[C---:B----4-:R-:W-:Y:S01]  /*d8b0*/  HMMA.16816.F32.BF16 R28, R8.reuse, R20, RZ ;  /* 0x00000014081c723c */ /* 0x050fe200000418ff */
[----:B--2---:R-:W-:Y:S07]  /*d8c0*/  LDSM.16.M88.4 R24, [R225+0x9100] ;  /* 0x00910000e118783b */ /* 0x004fee0000000200 */
[C---:B------:R-:W-:Y:S08]  /*d8d0*/  HMMA.16816.F32.BF16 R88, R8.reuse, R54, RZ ;  /* 0x000000360858723c */ /* 0x040ff000000418ff */
[C---:B------:R-:W-:Y:S08]  /*d8e0*/  HMMA.16816.F32.BF16 R72, R8.reuse, R50, RZ ;  /* 0x000000320848723c */ /* 0x040ff000000418ff */
[----:B------:R-:W-:Y:S08]  /*d8f0*/  HMMA.16816.F32.BF16 R60, R8, R46, RZ ;  /* 0x0000002e083c723c */ /* 0x000ff000000418ff */
[C---:B------:R-:W-:Y:S08]  /*d900*/  HMMA.16816.F32.BF16 R8, R12.reuse, R20, RZ ;  /* 0x000000140c08723c */ /* 0x040ff000000418ff */
[C---:B------:R-:W-:Y:S08]  /*d910*/  HMMA.16816.F32.BF16 R20, R12.reuse, R52, RZ ;  /* 0x000000340c14723c */ /* 0x040ff000000418ff */
[----:B------:R-:W-:Y:S01]  /*d920*/  HMMA.16816.F32.BF16 R116, R12, R54, RZ ;  /* 0x000000360c74723c */ /* 0x000fe200000418ff */
[----:B------:R-:W-:Y:S07]  /*d930*/  LDSM.16.M88.4 R52, [R223+0x1000] ;  /* 0x00100000df34783b */ /* 0x000fee0000000200 */
[----:B------:R-:W-:Y:S08]  /*d940*/  HMMA.16816.F32.BF16 R8, R40, R56, R8 ;  /* 0x000000382808723c */ /* 0x000ff00000041808 */
[C---:B------:R-:W-:Y:S08]  /*d950*/  HMMA.16816.F32.BF16 R108, R12.reuse, R48, RZ ;  /* 0x000000300c6c723c */ /* 0x040ff000000418ff */
[C---:B------:R-:W-:Y:S01]  /*d960*/  HMMA.16816.F32.BF16 R128, R12.reuse, R50, RZ ;  /* 0x000000320c80723c */ /* 0x040fe200000418ff */
[----:B------:R-:W-:Y:S07]  /*d970*/  LDSM.16.M88.4 R48, [R223+0x2000] ;  /* 0x00200000df30783b */ /* 0x000fee0000000200 */
[C---:B------:R-:W-:Y:S08]  /*d980*/  HMMA.16816.F32.BF16 R112, R12.reuse, R44, RZ ;  /* 0x0000002c0c70723c */ /* 0x040ff000000418ff */
[----:B------:R-:W-:Y:S01]  /*d990*/  HMMA.16816.F32.BF16 R120, R12, R46, RZ ;  /* 0x0000002e0c78723c */ /* 0x000fe200000418ff */
[----:B------:R-:W-:Y:S07]  /*d9a0*/  LDSM.16.M88.4 R44, [R220+0x5100] ;  /* 0x00510000dc2c783b */ /* 0x000fee0000000200 */
[----:B------:R-:W-:Y:S01]  /*d9b0*/  HMMA.16816.F32.BF16 R12, R16, R56, R28 ;  /* 0x00000038100c723c */ /* 0x000fe2000004181c */
[----:B------:R-:W2:Y:S07]  /*d9c0*/  LDSM.16.M88.4 R28, [R225+0x8100] ;  /* 0x00810000e11c783b */ /* 0x000eae0000000200 */
[----:B-----5:R-:W-:Y:S08]  /*d9d0*/  HMMA.16816.F32.BF16 R8, R36, R64, R8 ;  /* 0x000000402408723c */ /* 0x020ff00000041808 */
[----:B------:R-:W-:Y:S08]  /*d9e0*/  HMMA.16816.F32.BF16 R132, R16, R82, R88 ;  /* 0x000000521084723c */ /* 0x000ff00000041858 */
[----:B------:R-:W-:Y:S01]  /*d9f0*/  HMMA.16816.F32.BF16 R88, R40, R80, R20 ;  /* 0x000000502858723c */ /* 0x000fe20000041814 */
[----:B------:R-:W4:Y:S07]  /*da00*/  LDSM.16.M88.4 R20, [R224+0xa100] ;  /* 0x00a10000e014783b */ /* 0x000f2e0000000200 */
[-C--:B------:R-:W-:Y:S08]  /*da10*/  HMMA.16816.F32.BF16 R96, R16, R58.reuse, R96 ;  /* 0x0000003a1060723c */ /* 0x080ff00000041860 */
[----:B------:R-:W-:Y:S08]  /*da20*/  HMMA.16816.F32.BF16 R76, R40, R58, R76 ;  /* 0x0000003a284c723c */ /* 0x000ff0000004184c */
[----:B-1----:R-:W-:Y:S01]  /*da30*/  HMMA.16816.F32.BF16 R56, R32, R64, R12 ;  /* 0x000000402038723c */ /* 0x002fe2000004180c */
[----:B------:R-:W-:Y:S07]  /*da40*/  LDSM.16.M88.4 R12, [R225+0xa100] ;  /* 0x00a10000e10c783b */ /* 0x000fee0000000200 */
[C---:B------:R-:W-:Y:S08]  /*da50*/  HMMA.16816.F32.BF16 R124, R16.reuse, R80, R92 ;  /* 0x00000050107c723c */ /* 0x040ff0000004185c */
[C---:B------:R-:W-:Y:S08]  /*da60*/  HMMA.16816.F32.BF16 R136, R16.reuse, R100, R84 ;  /* 0x000000641088723c */ /* 0x040ff00000041854 */
[C---:B------:R-:W-:Y:S08]  /*da70*/  HMMA.16816.F32.BF16 R144, R16.reuse, R104, R68 ;  /* 0x000000681090723c */ /* 0x040ff00000041844 */
[C---:B------:R-:W-:Y:S08]  /*da80*/  HMMA.16816.F32.BF16 R140, R16.reuse, R102, R72 ;  /* 0x00000066108c723c */ /* 0x040ff00000041848 */
[----:B------:R-:W-:Y:S01]  /*da90*/  HMMA.16816.F32.BF16 R148, R16, R106, R60 ;  /* 0x0000006a1094723c */ /* 0x000fe2000004183c */
[----:B------:R-:W1:Y:S07]  /*daa0*/  LDSM.16.M88.4 R16, [R224+0xb100] ;  /* 0x00b10000e010783b */ /* 0x000e6e0000000200 */
[-C--:B--2---:R-:W-:Y:S01]  /*dab0*/  HMMA.16816.F32.BF16 R68, R28, R52.reuse, R8 ;  /* 0x000000341c44723c */ /* 0x084fe20000041808 */
[----:B------:R-:W-:Y:S07]  /*dac0*/  LDSM.16.M88.4 R8, [R225+0xb100] ;  /* 0x00b10000e108783b */ /* 0x000fee0000000200 */
[----:B------:R-:W-:Y:S01]  /*dad0*/  HMMA.16816.F32.BF16 R60, R24, R52, R56 ;  /* 0x00000034183c723c */ /* 0x000fe20000041838 */
[----:B------:R-:W2:Y:S07]  /*dae0*/  LDSM.16.M88.4 R56, [R220+0x4500] ;  /* 0x00450000dc38783b */ /* 0x000eae0000000200 */
[----:B------:R-:W-:Y:S08]  /*daf0*/  HMMA.16816.F32.BF16 R76, R36, R66, R76 ;  /* 0x00000042244c723c */ /* 0x000ff0000004184c */
[----:B----4-:R-:W-:Y:S08]  /*db00*/  HMMA.16816.F32.BF16 R72, R20, R44, R68 ;  /* 0x0000002c1448723c */ /* 0x010ff00000041844 */
[----:B------:R-:W-:Y:S08]  /*db10*/  HMMA.16816.F32.BF16 R92, R40, R82, R116 ;  /* 0x00000052285c723c */ /* 0x000ff00000041874 */
[----:B------:R-:W-:Y:S08]  /*db20*/  HMMA.16816.F32.BF16 R80, R32, R66, R96 ;  /* 0x000000422050723c */ /* 0x000ff00000041860 */
[----:B-1----:R-:W-:Y:S01]  /*db30*/  HMMA.16816.F32.BF16 R64, R16, R44, R60 ;  /* 0x0000002c1040723c */ /* 0x002fe2000004183c */
[----:B------:R-:W1:Y:S07]  /*db40*/  LDSM.16.M88.4 R60, [R223+0x1400] ;  /* 0x00140000df3c783b */ /* 0x000e6e0000000200 */
[----:B------:R-:W-:Y:S08]  /*db50*/  HMMA.16816.F32.BF16 R68, R28, R54, R76 ;  /* 0x000000361c44723c */ /* 0x000ff0000004184c */
[----:B------:R-:W-:Y:S08]  /*db60*/  HMMA.16816.F32.BF16 R84, R12, R48, R72 ;  /* 0x000000300c54723c */ /* 0x000ff00000041848 */
[----:B------:R-:W-:Y:S08]  /*db70*/  HMMA.16816.F32.BF16 R76, R24, R54, R80 ;  /* 0x00000036184c723c */ /* 0x000ff00000041850 */
[----:B--2---:R-:W-:Y:S08]  /*db80*/  HMMA.16816.F32.BF16 R72, R36, R56, R88 ;  /* 0x000000382448723c */ /* 0x004ff00000041858 */
[----:B------:R-:W-:Y:S01]  /*db90*/  HMMA.16816.F32.BF16 R108, R40, R100, R108 ;  /* 0x00000064286c723c */ /* 0x000fe2000004186c */
[----:B------:R-:W-:-:S04]  /*dba0*/  FMUL.FTZ R0, R84, c[0x0][0x320] ;  /* 0x0000c80054007a20 */ /* 0x000fc80000410000 */
[----:B------:R2:W4:Y:S03]  /*dbb0*/  MUFU.TANH R155, R0 ;  /* 0x00000000009b7308 */ /* 0x0005260000002400 */
[C---:B------:R-:W-:Y:S08]  /*dbc0*/  HMMA.16816.F32.BF16 R112, R40.reuse, R104, R112 ;  /* 0x000000682870723c */ /* 0x040ff00000041870 */
[----:B------:R-:W-:Y:S01]  /*dbd0*/  HMMA.16816.F32.BF16 R128, R40, R102, R128 ;  /* 0x000000662880723c */ /* 0x000fe20000041880 */
[----:B--2---:R-:W-:-:S07]  /*dbe0*/  FMUL.FTZ R0, R85, c[0x0][0x320] ;  /* 0x0000c80055007a20 */ /* 0x004fce0000410000 */
[----:B------:R-:W-:Y:S01]  /*dbf0*/  HMMA.16816.F32.BF16 R120, R40, R106, R120 ;  /* 0x0000006a2878723c */ /* 0x000fe20000041878 */
[----:B------:R-:W2:Y:S01]  /*dc00*/  LDSM.16.M88.4 R40, [R220+0x5500] ;  /* 0x00550000dc28783b */ /* 0x000ea20000000200 */
[----:B------:R5:W1:Y:S06]  /*dc10*/  MUFU.TANH R154, R0 ;  /* 0x00000000009a7308 */ /* 0x000a6c0000002400 */
[----:B------:R-:W-:Y:S08]  /*dc20*/  HMMA.16816.F32.BF16 R80, R8, R48, R64 ;  /* 0x000000300850723c */ /* 0x000ff00000041840 */
[----:B------:R-:W-:Y:S01]  /*dc30*/  HMMA.16816.F32.BF16 R64, R20, R46, R68 ;  /* 0x0000002e1440723c */ /* 0x000fe20000041844 */
[----:B-----5:R-:W-:-:S04]  /*dc40*/  FMUL.FTZ R0, R86, c[0x0][0x320] ;  /* 0x0000c80056007a20 */ /* 0x020fc80000410000 */
[----:B------:R5:W1:Y:S03]  /*dc50*/  MUFU.TANH R153, R0 ;  /* 0x0000000000997308 */ /* 0x000a660000002400 */
[----:B------:R-:W-:Y:S08]  /*dc60*/  HMMA.16816.F32.BF16 R52, R32, R56, R124 ;  /* 0x000000382034723c */ /* 0x000ff0000004187c */
[----:B------:R-:W-:Y:S01]  /*dc70*/  HMMA.16816.F32.BF16 R68, R16, R46, R76 ;  /* 0x0000002e1044723c */ /* 0x000fe2000004184c */
[----:B------:R-:W2:Y:S01]  /*dc80*/  LDSM.16.M88.4 R44, [R223+0x2400] ;  /* 0x00240000df2c783b */ /* 0x000ea20000000200 */
[----:B-----5:R-:W-:-:S06]  /*dc90*/  FMUL.FTZ R0, R87, c[0x0][0x320] ;  /* 0x0000c80057007a20 */ /* 0x020fcc0000410000 */
[----:B-1----:R-:W-:Y:S01]  /*dca0*/  HMMA.16816.F32.BF16 R72, R28, R60, R72 ;  /* 0x0000003c1c48723c */ /* 0x002fe20000041848 */
[----:B------:R1:W1:Y:S07]  /*dcb0*/  MUFU.TANH R152, R0 ;  /* 0x0000000000987308 */ /* 0x00026e0000002400 */
[----:B------:R-:W-:Y:S08]  /*dcc0*/  HMMA.16816.F32.BF16 R76, R12, R50, R64 ;  /* 0x000000320c4c723c */ /* 0x000ff00000041840 */
[----:B------:R-:W-:Y:S01]  /*dcd0*/  HMMA.16816.F32.BF16 R64, R24, R60, R52 ;  /* 0x0000003c1840723c */ /* 0x000fe20000041834 */
[----:B------:R-:W5:Y:S01]  /*dce0*/  LDSM.16.M88.4 R52, [R220+0x4900] ;  /* 0x00490000dc34783b */ /* 0x000f620000000200 */
[----:B-1----:R-:W-:-:S04]  /*dcf0*/  FMUL.FTZ R0, R80, c[0x0][0x320] ;  /* 0x0000c80050007a20 */ /* 0x002fc80000410000 */
[----:B------:R1:W1:Y:S02]  /*dd00*/  MUFU.TANH R127, R0 ;  /* 0x00000000007f7308 */ /* 0x0002640000002400 */
[----:B------:R-:W-:Y:S08]  /*dd10*/  HMMA.16816.F32.BF16 R84, R8, R50, R68 ;  /* 0x000000320854723c */ /* 0x000ff00000041844 */
[----:B------:R-:W-:Y:S01]  /*dd20*/  HMMA.16816.F32.BF16 R48, R36, R58, R92 ;  /* 0x0000003a2430723c */ /* 0x000fe2000004185c */
[----:B-1----:R-:W-:-:S07]  /*dd30*/  FMUL.FTZ R0, R81, c[0x0][0x320] ;  /* 0x0000c80051007a20 */ /* 0x002fce0000410000 */
[----:B--2---:R-:W-:Y:S01]  /*dd40*/  HMMA.16816.F32.BF16 R68, R20, R40, R72 ;  /* 0x000000281444723c */ /* 0x004fe20000041848 */
[----:B------:R1:W2:Y:S07]  /*dd50*/  MUFU.TANH R126, R0 ;  /* 0x00000000007e7308 */ /* 0x0002ae0000002400 */
[----:B------:R-:W-:Y:S08]  /*dd60*/  HMMA.16816.F32.BF16 R72, R32, R58, R132 ;  /* 0x0000003a2048723c */ /* 0x000ff00000041884 */
[----:B------:R-:W-:Y:S01]  /*dd70*/  HMMA.16816.F32.BF16 R56, R16, R40, R64 ;  /* 0x000000281038723c */ /* 0x000fe20000041840 */
[----:B-1----:R-:W-:-:S04]  /*dd80*/  FMUL.FTZ R0, R82, c[0x0][0x320] ;  /* 0x0000c80052007a20 */ /* 0x002fc80000410000 */
[----:B------:R1:W1:Y:S03]  /*dd90*/  MUFU.TANH R125, R0 ;  /* 0x00000000007d7308 */ /* 0x0002660000002400 */
[----:B------:R-:W-:Y:S01]  /*dda0*/  HMMA.16816.F32.BF16 R64, R28, R62, R48 ;  /* 0x0000003e1c40723c */ /* 0x000fe20000041830 */
[----:B------:R-:W2:Y:S01]  /*ddb0*/  LDSM.16.M88.4 R48, [R223+0x1800] ;  /* 0x00180000df30783b */ /* 0x000ea20000000200 */
[----:B-1----:R-:W-:Y:S11]  /*ddc0*/  FMUL.FTZ R0, R83, c[0x0][0x320] ;  /* 0x0000c80053007a20 */ /* 0x002ff60000410000 */
[----:B------:R-:W-:Y:S03]  /*ddd0*/  @!UPT UIADD3 URZ, URZ, URZ, URZ ;  /* 0x0000003f3f3ff290 */ /* 0x000fe6000fffe03f */
[----:B------:R-:W-:Y:S01]  /*dde0*/  HMMA.16816.F32.BF16 R80, R8, R44, R56 ;  /* 0x0000002c0850723c */ /* 0x000fe20000041838 */
[----:B------:R-:W1:Y:S01]  /*ddf0*/  LDSM.16.M88.4 R56, [R220+0x5900] ;  /* 0x00590000dc38783b */ /* 0x000e620000000200 */
        /* <DEDUP_REMOVED lines=12> */
[----:B-----5:R-:W-:Y:S01]  /*dec0*/  HMMA.16816.F32.BF16 R72, R36, R52, R108 ;  /* 0x000000342448723c */ /* 0x020fe2000004186c */
[----:B---3--:R-:W-:-:S04]  /*ded0*/  FMUL.FTZ R0, R84, c[0x0][0x320] ;  /* 0x0000c80054007a20 */ /* 0x008fc80000410000 */
[----:B------:R3:W1:Y:S03]  /*dee0*/  MUFU.TANH R107, R0 ;  /* 0x00000000006b7308 */ /* 0x0006660000002400 */
[----:B------:R-:W-:Y:S08]  /*def0*/  HMMA.16816.F32.BF16 R60, R32, R52, R136 ;  /* 0x00000034203c723c */ /* 0x000ff00000041888 */
[----:B------:R-:W-:Y:S01]  /*df00*/  HMMA.16816.F32.BF16 R68, R16, R42, R68 ;  /* 0x0000002a1044723c */ /* 0x000fe20000041844 */
[----:B------:R-:W5:Y:S01]  /*df10*/  LDSM.16.M88.4 R40, [R223+0x2800] ;  /* 0x00280000df28783b */ /* 0x000f620000000200 */
[----:B---3--:R-:W-:-:S06]  /*df20*/  FMUL.FTZ R0, R85, c[0x0][0x320] ;  /* 0x0000c80055007a20 */ /* 0x008fcc0000410000 */
[-C--:B--2---:R-:W-:Y:S01]  /*df30*/  HMMA.16816.F32.BF16 R72, R28, R48.reuse, R72 ;  /* 0x000000301c48723c */ /* 0x084fe20000041848 */
[----:B------:R2:W3:Y:S07]  /*df40*/  MUFU.TANH R106, R0 ;  /* 0x00000000006a7308 */ /* 0x0004ee0000002400 */
[----:B------:R-:W-:Y:S01]  /*df50*/  HMMA.16816.F32.BF16 R60, R24, R48, R60 ;  /* 0x00000030183c723c */ /* 0x000fe2000004183c */
[----:B--2---:R-:W-:-:S04]  /*df60*/  FMUL.FTZ R0, R86, c[0x0][0x320] ;  /* 0x0000c80056007a20 */ /* 0x004fc80000410000 */
[----:B------:R2:W2:Y:S11]  /*df70*/  MUFU.TANH R105, R0 ;  /* 0x0000000000697308 */ /* 0x0004b60000002400 */
[----:B------:R-:W-:Y:S08]  /*df80*/  @!UPT UIADD3 URZ, URZ, URZ, URZ ;  /* 0x0000003f3f3ff290 */ /* 0x000ff0000fffe03f */
[----:B-1----:R-:W-:Y:S01]  /*df90*/  HMMA.16816.F32.BF16 R60, R16, R56, R60 ;  /* 0x00000038103c723c */ /* 0x002fe2000004183c */
[----:B--2---:R-:W-:-:S07]  /*dfa0*/  FMUL.FTZ R0, R87, c[0x0][0x320] ;  /* 0x0000c80057007a20 */ /* 0x004fce0000410000 */
        /* <DEDUP_REMOVED lines=20> */
[----:B-----5:R-:W-:Y:S01]  /*e0f0*/  HMMA.16816.F32.BF16 R72, R8, R42, R72 ;  /* 0x0000002a0848723c */ /* 0x020fe20000041848 */
[----:B--2---:R-:W-:-:S04]  /*e100*/  FMUL.FTZ R0, R80, c[0x0][0x320] ;  /* 0x0000c80050007a20 */ /* 0x004fc80000410000 */
[----:B------:R2:W1:Y:S11]  /*e110*/  MUFU.TANH R99, R0 ;  /* 0x0000000000637308 */ /* 0x0004760000002400 */
[----:B------:R-:W-:Y:S01]  /*e120*/  HMMA.16816.F32.BF16 R64, R28, R50, R64 ;  /* 0x000000321c40723c */ /* 0x000fe20000041840 */
[----:B------:R-:W5:Y:S01]  /*e130*/  LDSM.16.M88.4 R48, [R220+0x5d00] ;  /* 0x005d0000dc30783b */ /* 0x000f620000000200 */
        /* <DEDUP_REMOVED lines=37> */
[----:B-----5:R-:W-:Y:S01]  /*e390*/  HMMA.16816.F32.BF16 R56, R20, R48, R56 ;  /* 0x000000301438723c */ /* 0x020fe20000041838 */
        /* <DEDUP_REMOVED lines=15> */
[----:B-----5:R-:W-:-:S07]  /*e490*/  FMUL.FTZ R0, R76, c[0x0][0x320] ;  /* 0x0000c8004c007a20 */ /* 0x020fce0000410000 */
[C---:B------:R-:W-:Y:S01]  /*e4a0*/  HMMA.16816.F32.BF16 R28, R8.reuse, R36, R40 ;  /* 0x00000024081c723c */ /* 0x040fe20000041828 */
[----:B------:R5:W1:Y:S07]  /*e4b0*/  MUFU.TANH R87, R0 ;  /* 0x0000000000577308 */ /* 0x000a6e0000002400 */
[----:B------:R-:W-:Y:S01]  /*e4c0*/  HMMA.16816.F32.BF16 R8, R8, R38, R16 ;  /* 0x000000260808723c */ /* 0x000fe20000041810 */
[----:B------:R-:W-:Y:S02]  /*e4d0*/  FMUL.FTZ R56, R56, c[0x0][0x320] ;  /* 0x0000c80038387a20 */ /* 0x000fe40000410000 */
[----:B------:R-:W-:-:S02]  /*e4e0*/  FMUL.FTZ R57, R57, c[0x0][0x320] ;  /* 0x0000c80039397a20 */ /* 0x000fc40000410000 */
[----:B------:R-:W-:Y:S02]  /*e4f0*/  FMUL.FTZ R58, R58, c[0x0][0x320] ;  /* 0x0000c8003a3a7a20 */ /* 0x000fe40000410000 */
[----:B------:R-:W1:Y:S01]  /*e500*/  MUFU.TANH R56, R56 ;  /* 0x0000003800387308 */ /* 0x000e620000002400 */
[----:B------:R-:W-:Y:S01]  /*e510*/  HMMA.16816.F32.BF16 R12, R12, R38, R20 ;  /* 0x000000260c0c723c */ /* 0x000fe20000041814 */
[----:B-----5:R-:W-:-:S06]  /*e520*/  FMUL.FTZ R0, R77, c[0x0][0x320] ;  /* 0x0000c8004d007a20 */ /* 0x020fcc0000410000 */
[----:B------:R5:W1:Y:S08]  /*e530*/  MUFU.TANH R86, R0 ;  /* 0x0000000000567308 */ /* 0x000a700000002400 */
[----:B------:R-:W1:Y:S01]  /*e540*/  MUFU.TANH R57, R57 ;  /* 0x0000003900397308 */ /* 0x000e620000002400 */
[----:B------:R-:W-:Y:S02]  /*e550*/  FMUL.FTZ R8, R8, c[0x0][0x320] ;  /* 0x0000c80008087a20 */ /* 0x000fe40000410000 */
[----:B------:R-:W-:-:S02]  /*e560*/  FMUL.FTZ R9, R9, c[0x0][0x320] ;  /* 0x0000c80009097a20 */ /* 0x000fc40000410000 */
[----:B------:R-:W-:Y:S02]  /*e570*/  FMUL.FTZ R10, R10, c[0x0][0x320] ;  /* 0x0000c8000a0a7a20 */ /* 0x000fe40000410000 */
[----:B------:R-:W-:Y:S01]  /*e580*/  FMUL.FTZ R11, R11, c[0x0][0x320] ;  /* 0x0000c8000b0b7a20 */ /* 0x000fe20000410000 */
[----:B------:R-:W1:Y:S01]  /*e590*/  MUFU.TANH R58, R58 ;  /* 0x0000003a003a7308 */ /* 0x000e620000002400 */
[----:B-----5:R-:W-:Y:S02]  /*e5a0*/  FMUL.FTZ R0, R78, c[0x0][0x320] ;  /* 0x0000c8004e007a20 */ /* 0x020fe40000410000 */
[----:B------:R-:W-:Y:S02]  /*e5b0*/  FMUL.FTZ R12, R12, c[0x0][0x320] ;  /* 0x0000c8000c0c7a20 */ /* 0x000fe40000410000 */
[----:B------:R-:W-:Y:S02]  /*e5c0*/  FMUL.FTZ R13, R13, c[0x0][0x320] ;  /* 0x0000c8000d0d7a20 */ /* 0x000fe40000410000 */
[----:B------:R-:W-:Y:S01]  /*e5d0*/  FMUL.FTZ R14, R14, c[0x0][0x320] ;  /* 0x0000c8000e0e7a20 */ /* 0x000fe20000410000 */
[----:B------:R5:W1:Y:S01]  /*e5e0*/  MUFU.TANH R85, R0 ;  /* 0x0000000000557308 */ /* 0x000a620000002400 */
[----:B------:R-:W-:-:S07]  /*e5f0*/  FMUL.FTZ R15, R15, c[0x0][0x320] ;  /* 0x0000c8000f0f7a20 */ /* 0x000fce0000410000 */
        /* <DEDUP_REMOVED lines=29> */
[----:B------:R-:W1:Y:S08]  /*e7d0*/  MUFU.TANH R30, R11 ;  /* 0x0000000b001e7308 */ /* 0x000e700000002400 */
[----:B------:R5:W1:Y:S02]  /*e7e0*/  MUFU.TANH R27, R0 ;  /* 0x00000000001b7308 */ /* 0x000a640000002400 */
[----:B-----5:R-:W-:-:S06]  /*e7f0*/  FMUL.FTZ R0, R31, c[0x0][0x320] ;  /* 0x0000c8001f007a20 */ /* 0x020fcc0000410000 */
[----:B------:R1:W1:Y:S08]  /*e800*/  MUFU.TANH R31, R13 ;  /* 0x0000000d001f7308 */ /* 0x0002700000002400 */
[----:B------:R1:W1:Y:S01]  /*e810*/  MUFU.TANH R29, R0 ;  /* 0x00000000001d7308 */ /* 0x0002620000002400 */
[----:B------:R-:W-:Y:S06]  /*e820*/  BAR.SYNC.DEFER_BLOCKING 0x0 ;  /* 0x0000000000007b1d */ /* 0x000fec0000010000 */
[----:B------:R-:W-:Y:S05]  /*e830*/  @!P2 BRA `(.L_x_138) ;  /* 0x000004200000a947 */ /* 0x000fea0003800000 */
[----:B--234-:R-:W-:Y:S01]  /*e840*/  ISETP.NE.AND P1, PT, R171, 0x1, PT ;  /* 0x00000001ab00780c */ /* 0x01cfe20003f25270 */
[----:B------:R-:W-:Y:S01]  /*e850*/  IMAD.MOV.U32 R248, RZ, RZ, RZ ;  /* 0x000000fffff87224 */ /* 0x000fe200078e00ff */
[----:B------:R-:W-:-:S04]  /*e860*/  IADD3 R2, R168, R173, R170 ;  /* 0x000000ada8027210 */ /* 0x000fc80007ffe0aa */
[----:B------:R-:W-:-:S05]  /*e870*/  IADD3 R2, R2, -0x80, RZ ;  /* 0xffffff8002027810 */ /* 0x000fca0007ffe0ff */
[----:B-1----:R-:W-:Y:S02]  /*e880*/  IMAD.MOV.U32 R0, RZ, RZ, R2 ;  /* 0x000000ffff007224 */ /* 0x002fe400078e0002 */
[----:B------:R-:W-:-:S05]  /*e890*/  @P1 IMAD.HI.U32 R3, R2, c[0x0][0x2bc], RZ ;  /* 0x0000af0002031a27 */ /* 0x000fca00078e00ff */
[----:B------:R-:W-:-:S04]  /*e8a0*/  @P1 SHF.R.U32.HI R0, RZ, c[0x0][0x2c0], R3 ;  /* 0x0000b000ff001a19 */ /* 0x000fc80000011603 */
[----:B------:R-:W-:-:S04]  /*e8b0*/  @!P3 IADD3 R3, P0, R0, R166, RZ ;  /* 0x000000a60003b210 */ /* 0x000fc80007f1e0ff */
[----:B------:R-:W-:Y:S02]  /*e8c0*/  @!P3 LEA.HI.X.SX32 R7, R0, R163, 0x1, P0 ;  /* 0x000000a30007b211 */ /* 0x000fe400000f0eff */
[----:B------:R-:W-:-:S04]  /*e8d0*/  @!P3 LEA R6, P0, R3, c[0x0][0x2a0], 0x2 ;  /* 0x0000a8000306ba11 */ /* 0x000fc800078010ff */
[----:B------:R-:W-:-:S05]  /*e8e0*/  @!P3 LEA.HI.X R7, R3, c[0x0][0x2a4], R7, 0x2, P0 ;  /* 0x0000a9000307ba11 */ /* 0x000fca00000f1407 */
[----:B------:R-:W2:Y:S01]  /*e8f0*/  @!P3 LDG.E R248, [R6.64] ;  /* 0x0000000606f8b981 */ /* 0x000ea2000c1e1900 */
[----:B------:R-:W-:Y:S01]  /*e900*/  IMAD.MOV R0, RZ, RZ, -R0 ;  /* 0x000000ffff007224 */ /* 0x000fe200078e0a00 */
[----:B------:R-:W-:Y:S01]  /*e910*/  SEL R21, RZ, 0x10, P6 ;  /* 0x00000010ff157807 */ /* 0x000fe20003000000 */
[----:B------:R-:W-:Y:S01]  /*e920*/  IMAD.SHL.U32 R10, R176, 0x2, RZ ;  /* 0x00000002b00a7824 */ /* 0x000fe200078e00ff */
[----:B------:R-:W-:Y:S01]  /*e930*/  SEL R20, RZ, 0x10, P5 ;  /* 0x00000010ff147807 */ /* 0x000fe20002800000 */
[----:B------:R-:W-:Y:S01]  /*e940*/  IMAD R251, R0, c[0x0][0x2b8], R2 ;  /* 0x0000ae0000fb7a24 */ /* 0x000fe200078e0202 */
[----:B------:R-:W-:Y:S01]  /*e950*/  SHF.L.U64.HI R9, R176, 0x1, R161 ;  /* 0x00000001b0097819 */ /* 0x000fe200000102a1 */
[----:B------:R-:W-:Y:S01]  /*e960*/  IMAD.SHL.U32 R8, R240, 0x2, RZ ;  /* 0x00000002f0087824 */ /* 0x000fe200078e00ff */
[----:B------:R-:W-:Y:S01]  /*e970*/  IADD3 R14, -R20, 0x10, RZ ;  /* 0x00000010140e7810 */ /* 0x000fe20007ffe1ff */
[----:B------:R-:W-:Y:S01]  /*e980*/  IMAD.WIDE.U32 R2, R251, c[0x0][0x1e0], RZ ;  /* 0x00007800fb027a25 */ /* 0x000fe200078e00ff */
[----:B------:R-:W-:-:S02]  /*e990*/  SHF.R.S32.HI R0, RZ, 0x1f, R251 ;  /* 0x0000001fff007819 */ /* 0x000fc400000114fb */
[----:B------:R-:W-:Y:S02]  /*e9a0*/  LOP3.LUT R14, R14, 0xf, RZ, 0xc0, !PT ;  /* 0x0000000f0e0e7812 */ /* 0x000fe400078ec0ff */
[----:B------:R-:W-:Y:S01]  /*e9b0*/  IADD3 R12, -R158, 0x10, RZ ;  /* 0x000000109e0c7810 */ /* 0x000fe20007ffe1ff */
[----:B------:R-:W-:Y:S01]  /*e9c0*/  IMAD R0, R0, c[0x0][0x1e0], RZ ;  /* 0x0000780000007a24 */ /* 0x000fe200078e02ff */
[----:B------:R-:W-:Y:S02]  /*e9d0*/  SHF.L.U64.HI R18, R240, 0x1, R160 ;  /* 0x00000001f0127819 */ /* 0x000fe400000102a0 */
[----:B------:R-:W-:Y:S01]  /*e9e0*/  LOP3.LUT R12, R12, 0xf, RZ, 0xc0, !PT ;  /* 0x0000000f0c0c7812 */ /* 0x000fe200078ec0ff */
[----:B------:R-:W-:Y:S01]  /*e9f0*/  IMAD R0, R251, c[0x0][0x1e4], R0 ;  /* 0x00007900fb007a24 */ /* 0x000fe200078e0200 */
[----:B------:R-:W-:-:S03]  /*ea00*/  SHF.L.U64.HI R19, R241, 0x1, R157 ;  /* 0x00000001f1137819 */ /* 0x000fc6000001029d */
[----:B------:R-:W-:Y:S01]  /*ea10*/  IMAD.IADD R3, R3, 0x1, R0 ;  /* 0x0000000103037824 */ /* 0x000fe200078e0200 */
[----:B--2---:R-:W-:-:S03]  /*ea20*/  SHF.R.S32.HI R0, RZ, 0x1f, R248 ;  /* 0x0000001fff007819 */ /* 0x004fc600000114f8 */
[----:B------:R-:W-:-:S04]  /*ea30*/  IMAD.WIDE.U32 R2, R248, c[0x0][0x1f0], R2 ;  /* 0x00007c00f8027a25 */ /* 0x000fc800078e0002 */
[----:B------:R-:W-:-:S04]  /*ea40*/  IMAD R0, R0, c[0x0][0x1f0], RZ ;  /* 0x00007c0000007a24 */ /* 0x000fc800078e02ff */
[----:B------:R-:W-:Y:S01]  /*ea50*/  IMAD R6, R248, c[0x0][0x1f4], R0 ;  /* 0x00007d00f8067a24 */ /* 0x000fe200078e0200 */
[----:B------:R-:W-:-:S04]  /*ea60*/  IADD3 R0, P0, R164, R2, RZ ;  /* 0x00000002a4007210 */ /* 0x000fc80007f1e0ff */
[----:B------:R-:W-:Y:S02]  /*ea70*/  IADD3.X R3, R162, R3, R6, P0, !PT ;  /* 0x00000003a2037210 */ /* 0x000fe400007fe406 */
[C---:B------:R-:W-:Y:S02]  /*ea80*/  LEA R7, P0, R0.reuse, c[0x0][0x1c8], 0x1 ;  /* 0x0000720000077a11 */ /* 0x040fe400078008ff */
[----:B------:R-:W-:Y:S02]  /*ea90*/  IADD3 R6, -R21, 0x10, RZ ;  /* 0x0000001015067810 */ /* 0x000fe40007ffe1ff */
[----:B------:R-:W-:Y:S02]  /*eaa0*/  LEA.HI.X R3, R0, c[0x0][0x1cc], R3, 0x1, P0 ;  /* 0x0000730000037a11 */ /* 0x000fe400000f0c03 */
[----:B------:R-:W1:Y:S01]  /*eab0*/  SHFL.IDX PT, R0, R7, 0x1, 0x1c1f ;  /* 0x003c1f0007007f89 */ /* 0x000e6200000e0000 */
[----:B------:R-:W-:-:S03]  /*eac0*/  LOP3.LUT R6, R6, 0xf, RZ, 0xc0, !PT ;  /* 0x0000000f06067812 */ /* 0x000fc600078ec0ff */
[----:B------:R-:W2:Y:S01]  /*ead0*/  SHFL.IDX PT, R2, R3, 0x1, 0x1c1f ;  /* 0x003c1f0003027f89 */ /* 0x000ea200000e0000 */
[----:B-1----:R-:W-:Y:S01]  /*eae0*/  IADD3 R16, P1, P0, R6, R0, R10 ;  /* 0x0000000006107210 */ /* 0x002fe2000783e00a */
[----:B------:R-:W-:-:S03]  /*eaf0*/  IMAD.SHL.U32 R6, R241, 0x2, RZ ;  /* 0x00000002f1067824 */ /* 0x000fc600078e00ff */
[----:B--2---:R-:W-:Y:S02]  /*eb00*/  IADD3.X R17, RZ, R2, R9, P1, P0 ;  /* 0x00000002ff117210 */ /* 0x004fe40000fe0409 */
[----:B------:R-:W-:-:S04]  /*eb10*/  IADD3 R14, P1, P0, R14, R0, R8 ;  /* 0x000000000e0e7210 */ /* 0x000fc8000783e008 */
[----:B------:R-:W-:Y:S02]  /*eb20*/  IADD3.X R15, RZ, R2, R18, P1, P0 ;  /* 0x00000002ff0f7210 */ /* 0x000fe40000fe0412 */
        /* <DEDUP_REMOVED lines=19> */
.L_x_138:
        /* <DEDUP_REMOVED lines=105> */
[----:B------:R-:W-:Y:S02]  /*f2f0*/  FMNMX.FTZ R6, R32, R36, !PT ;  /* 0x0000002420067209 */ /* 0x000fe40007810000 */
[----:B------:R-:W-:-:S02]  /*f300*/  ISETP.GT.AND P0, PT, R0, 0x39, PT ;  /* 0x000000390000780c */ /* 0x000fc40003f04270 */
[----:B------:R-:W-:Y:S02]  /*f310*/  FMNMX.FTZ R0, R205, R2, !PT ;  /* 0x00000002cd007209 */ /* 0x000fe40007810000 */
[----:B------:R-:W-:Y:S02]  /*f320*/  FMNMX.FTZ R2, R161, R3, !PT ;  /* 0x00000003a1027209 */ /* 0x000fe40007810000 */
[----:B------:R-:W-:Y:S02]  /*f330*/  FMNMX.FTZ R3, R40, R6, !PT ;  /* 0x0000000628037209 */ /* 0x000fe40007810000 */
[----:B------:R-:W-:Y:S02]  /*f340*/  FSEL R203, R24, -INF , P0 ;  /* 0xff80000018cb7808 */ /* 0x000fe40000000000 */
[----:B------:R-:W-:Y:S01]  /*f350*/  FMNMX.FTZ R0, R204, R0, !PT ;  /* 0x00000000cc007209 */ /* 0x000fe20007810000 */
[----:B------:R-:W-:Y:S01]  /*f360*/  LDSM.16.MT88.4 R24, [R221+0x100] ;  /* 0x00010000dd18783b */ /* 0x000fe20000004200 */
[----:B------:R-:W-:-:S02]  /*f370*/  FMNMX.FTZ R2, R162, R2, !PT ;  /* 0x00000002a2027209 */ /* 0x000fc40007810000 */
[----:B------:R-:W-:Y:S02]  /*f380*/  FMNMX.FTZ R3, R41, R3, !PT ;  /* 0x0000000329037209 */ /* 0x000fe40007810000 */
[----:B------:R-:W-:Y:S02]  /*f390*/  FMNMX.FTZ R6, R203, R0, !PT ;  /* 0x00000000cb067209 */ /* 0x000fe40007810000 */
[----:B------:R-:W-:Y:S02]  /*f3a0*/  FMNMX.FTZ R0, R163, R2, !PT ;  /* 0x00000002a3007209 */ /* 0x000fe40007810000 */
[----:B------:R-:W-:Y:S01]  /*f3b0*/  FMNMX.FTZ R2, R102, R3, !PT ;  /* 0x0000000366027209 */ /* 0x000fe20007810000 */
[----:B------:R-:W1:Y:S01]  /*f3c0*/  SHFL.BFLY PT, R7, R6, 0x2, 0x1f ;  /* 0x0c401f0006077f89 */ /* 0x000e6200000e0000 */
[----:B------:R-:W-:Y:S02]  /*f3d0*/  FMNMX.FTZ R0, R177, R0, !PT ;  /* 0x00000000b1007209 */ /* 0x000fe40007810000 */
[----:B------:R-:W-:-:S02]  /*f3e0*/  FMNMX.FTZ R2, R106, R2, !PT ;  /* 0x000000026a027209 */ /* 0x000fc40007810000 */
[----:B------:R-:W-:Y:S02]  /*f3f0*/  FMNMX.FTZ R0, R213, R0, !PT ;  /* 0x00000000d5007209 */ /* 0x000fe40007810000 */
[----:B------:R-:W-:Y:S02]  /*f400*/  FMNMX.FTZ R2, R107, R2, !PT ;  /* 0x000000026b027209 */ /* 0x000fe40007810000 */
[----:B------:R-:W-:Y:S02]  /*f410*/  FMNMX.FTZ R0, R215, R0, !PT ;  /* 0x00000000d7007209 */ /* 0x000fe40007810000 */
[----:B------:R-:W-:Y:S02]  /*f420*/  FMNMX.FTZ R2, R124, R2, !PT ;  /* 0x000000027c027209 */ /* 0x000fe40007810000 */
[----:B------:R-:W-:Y:S02]  /*f430*/  FSEL R207, R30, -INF , P0 ;  /* 0xff8000001ecf7808 */ /* 0x000fe40000000000 */
[----:B------:R-:W-:-:S02]  /*f440*/  FMNMX.FTZ R0, R212, R0, !PT ;  /* 0x00000000d4007209 */ /* 0x000fc40007810000 */
[----:B------:R-:W-:Y:S02]  /*f450*/  FMNMX.FTZ R2, R178, R2, !PT ;  /* 0x00000002b2027209 */ /* 0x000fe40007810000 */
[----:B------:R-:W-:Y:S02]  /*f460*/  FMNMX.FTZ R3, R42, R43, !PT ;  /* 0x0000002b2a037209 */ /* 0x000fe40007810000 */
[----:B------:R-:W-:Y:S02]  /*f470*/  FMNMX.FTZ R9, R207, R0, !PT ;  /* 0x00000000cf097209 */ /* 0x000fe40007810000 */
[----:B------:R-:W-:Y:S02]  /*f480*/  FMNMX.FTZ R0, R187, R2, !PT ;  /* 0x00000002bb007209 */ /* 0x000fe40007810000 */
[----:B------:R-:W-:Y:S01]  /*f490*/  FMNMX.FTZ R3, R44, R3, !PT ;  /* 0x000000032c037209 */ /* 0x000fe20007810000 */
[----:B------:R-:W2:Y:S01]  /*f4a0*/  SHFL.BFLY PT, R8, R9, 0x2, 0x1f ;  /* 0x0c401f0009087f89 */ /* 0x000ea200000e0000 */
[----:B------:R-:W-:-:S02]  /*f4b0*/  FMNMX.FTZ R0, R190, R0, !PT ;  /* 0x00000000be007209 */ /* 0x000fc40007810000 */
[----:B------:R-:W-:Y:S02]  /*f4c0*/  FMNMX.FTZ R2, R45, R3, !PT ;  /* 0x000000032d027209 */ /* 0x000fe40007810000 */
[----:B------:R-:W-:Y:S02]  /*f4d0*/  FMNMX.FTZ R0, R189, R0, !PT ;  /* 0x00000000bd007209 */ /* 0x000fe40007810000 */
[----:B------:R-:W-:Y:S02]  /*f4e0*/  FMNMX.FTZ R2, R125, R2, !PT ;  /* 0x000000027d027209 */ /* 0x000fe40007810000 */
[----:B------:R-:W-:Y:S02]  /*f4f0*/  FMNMX.FTZ R0, R229, R0, !PT ;  /* 0x00000000e5007209 */ /* 0x000fe40007810000 */
[----:B-1----:R-:W-:Y:S02]  /*f500*/  FMNMX.FTZ R6, R6, R7, !PT ;  /* 0x0000000706067209 */ /* 0x002fe40007810000 */
[----:B------:R-:W-:-:S02]  /*f510*/  FMNMX.FTZ R2, R126, R2, !PT ;  /* 0x000000027e027209 */ /* 0x000fc40007810000 */
[----:B------:R-:W-:Y:S01]  /*f520*/  FMNMX.FTZ R0, R228, R0, !PT ;  /* 0x00000000e4007209 */ /* 0x000fe20007810000 */
[----:B------:R-:W1:Y:S01]  /*f530*/  SHFL.BFLY PT, R103, R6, 0x1, 0x1f ;  /* 0x0c201f0006677f89 */ /* 0x000e6200000e0000 */
[----:B------:R-:W-:Y:S02]  /*f540*/  FMNMX.FTZ R2, R127, R2, !PT ;  /* 0x000000027f027209 */ /* 0x000fe40007810000 */
[----:B------:R-:W-:Y:S02]  /*f550*/  FSEL R214, R31, -INF , P0 ;  /* 0xff8000001fd67808 */ /* 0x000fe40000000000 */
[----:B------:R-:W-:Y:S02]  /*f560*/  FMNMX.FTZ R0, R234, R0, !PT ;  /* 0x00000000ea007209 */ /* 0x000fe40007810000 */
[----:B------:R-:W-:Y:S02]  /*f570*/  FMNMX.FTZ R2, R128, R2, !PT ;  /* 0x0000000280027209 */ /* 0x000fe40007810000 */
[----:B------:R-:W-:-:S02]  /*f580*/  FMNMX.FTZ R7, R214, R0, !PT ;  /* 0x00000000d6077209 */ /* 0x000fc40007810000 */
[----:B------:R-:W-:Y:S02]  /*f590*/  FMNMX.FTZ R2, R196, R2, !PT ;  /* 0x00000002c4027209 */ /* 0x000fe40007810000 */
[----:B--2---:R-:W-:Y:S02]  /*f5a0*/  FMNMX.FTZ R9, R9, R8, !PT ;  /* 0x0000000809097209 */ /* 0x004fe40007810000 */
[----:B------:R-:W2:Y:S01]  /*f5b0*/  SHFL.BFLY PT, R8, R7, 0x2, 0x1f ;  /* 0x0c401f0007087f89 */ /* 0x000ea200000e0000 */
[----:B------:R-:W-:Y:S02]  /*f5c0*/  FMNMX.FTZ R0, R198, R2, !PT ;  /* 0x00000002c6007209 */ /* 0x000fe40007810000 */
[----:B------:R-:W-:Y:S01]  /*f5d0*/  FSEL R227, R37, -INF , P0 ;  /* 0xff80000025e37808 */ /* 0x000fe20000000000 */
[----:B------:R-:W3:Y:S01]  /*f5e0*/  SHFL.BFLY PT, R2, R9, 0x1, 0x1f ;  /* 0x0c201f0009027f89 */ /* 0x000ee200000e0000 */
[----:B------:R-:W-:-:S04]  /*f5f0*/  FMNMX.FTZ R0, R200, R0, !PT ;  /* 0x00000000c8007209 */ /* 0x000fc80007810000 */
[----:B------:R-:W-:Y:S02]  /*f600*/  FMNMX.FTZ R0, R199, R0, !PT ;  /* 0x00000000c7007209 */ /* 0x000fe40007810000 */
[----:B-1----:R-:W-:Y:S02]  /*f610*/  FMNMX.FTZ R103, R6, R103, !PT ;  /* 0x0000006706677209 */ /* 0x002fe40007810000 */
[----:B------:R-:W-:Y:S02]  /*f620*/  FMNMX.FTZ R0, R179, R0, !PT ;  /* 0x00000000b3007209 */ /* 0x000fe40007810000 */
[C---:B------:R-:W-:Y:S01]  /*f630*/  FSETP.NEU.FTZ.AND P0, PT, R103.reuse, -INF , PT ;  /* 0xff8000006700780b */ /* 0x040fe20003f1d000 */
[----:B------:R-:W-:Y:S01]  /*f640*/  FMUL.FTZ R3, R103, c[0x0][0x2d0] ;  /* 0x0000b40067037a20 */ /* 0x000fe20000410000 */
[----:B------:R-:W-:-:S04]  /*f650*/  FMNMX.FTZ R6, R252, R0, !PT ;  /* 0x00000000fc067209 */ /* 0x000fc80007810000 */
[----:B------:R-:W-:Y:S02]  /*f660*/  FMNMX.FTZ R6, R250, R6, !PT ;  /* 0x00000006fa067209 */ /* 0x000fe40007810000 */
[----:B------:R-:W-:Y:S02]  /*f670*/  FSEL R3, R3, RZ, P0 ;  /* 0x000000ff03037208 */ /* 0x000fe40000000000 */
[----:B--2---:R-:W-:Y:S02]  /*f680*/  FMNMX.FTZ R8, R7, R8, !PT ;  /* 0x0000000807087209 */ /* 0x004fe40007810000 */
[----:B------:R-:W-:Y:S01]  /*f690*/  FMNMX.FTZ R6, R227, R6, !PT ;  /* 0x00000006e3067209 */ /* 0x000fe20007810000 */
[--C-:B------:R-:W-:Y:S01]  /*f6a0*/  FFMA.FTZ R0, R10, c[0x0][0x2d0], -R3.reuse ;  /* 0x0000b4000a007a23 */ /* 0x100fe20000010803 */
[----:B---3--:R-:W-:Y:S01]  /*f6b0*/  FMNMX.FTZ R2, R2, R9, !PT ;  /* 0x0000000902027209 */ /* 0x008fe20007810000 */
[----:B------:R-:W1:Y:S01]  /*f6c0*/  SHFL.BFLY PT, R10, R8, 0x1, 0x1f ;  /* 0x0c201f00080a7f89 */ /* 0x000e6200000e0000 */
[--C-:B------:R-:W-:Y:S01]  /*f6d0*/  FFMA.FTZ R7, R12, c[0x0][0x2d0], -R3.reuse ;  /* 0x0000b4000c077a23 */ /* 0x100fe20000010803 */
[----:B------:R2:W-:Y:S01]  /*f6e0*/  MUFU.EX2 R17, R0 ;  /* 0x0000000000117308 */ /* 0x0005e20000000800 */
[----:B------:R-:W-:Y:S01]  /*f6f0*/  FSETP.NEU.FTZ.AND P0, PT, R2, -INF , PT ;  /* 0xff8000000200780b */ /* 0x000fe20003f1d000 */
[----:B------:R-:W3:Y:S06]  /*f700*/  SHFL.BFLY PT, R9, R6, 0x2, 0x1f ;  /* 0x0c401f0006097f89 */ /* 0x000eec00000e0000 */
[----:B------:R4:W-:Y:S01]  /*f710*/  MUFU.EX2 R137, R7 ;  /* 0x0000000700897308 */ /* 0x0009e20000000800 */
[----:B--2---:R-:W-:-:S07]  /*f720*/  FFMA.FTZ R0, R11, c[0x0][0x2d0], -R3 ;  /* 0x0000b4000b007a23 */ /* 0x004fce0000010803 */
[----:B------:R2:W5:Y:S01]  /*f730*/  MUFU.EX2 R18, R0 ;  /* 0x0000000000127308 */ /* 0x0005620000000800 */
[----:B-1----:R-:W-:Y:S01]  /*f740*/  FMNMX.FTZ R105, R8, R10, !PT ;  /* 0x0000000a08697209 */ /* 0x002fe20007810000 */
[----:B----4-:R-:W-:Y:S01]  /*f750*/  FFMA.FTZ R7, R13, c[0x0][0x2d0], -R3 ;  /* 0x0000b4000d077a23 */ /* 0x010fe20000010803 */
[----:B---3--:R-:W-:-:S05]  /*f760*/  FMNMX.FTZ R6, R6, R9, !PT ;  /* 0x0000000906067209 */ /* 0x008fca0007810000 */
[----:B------:R1:W3:Y:S01]  /*f770*/  MUFU.EX2 R185, R7 ;  /* 0x0000000700b97308 */ /* 0x0002e20000000800 */
[----:B--2---:R-:W-:-:S05]  /*f780*/  FMUL.FTZ R0, R2, c[0x0][0x2d0] ;  /* 0x0000b40002007a20 */ /* 0x004fca0000410000 */
[----:B------:R-:W-:Y:S02]  /*f790*/  FSEL R0, R0, RZ, P0 ;  /* 0x000000ff00007208 */ /* 0x000fe40000000000 */
[----:B------:R-:W-:-:S03]  /*f7a0*/  FSETP.NEU.FTZ.AND P0, PT, R105, -INF , PT ;  /* 0xff8000006900780b */ /* 0x000fc60003f1d000 */
[--C-:B-1----:R-:W-:Y:S02]  /*f7b0*/  FFMA.FTZ R7, R14, c[0x0][0x2d0], -R0.reuse ;  /* 0x0000b4000e077a23 */ /* 0x102fe40000010800 */
[--C-:B------:R-:W-:Y:S02]  /*f7c0*/  FFMA.FTZ R4, R16, c[0x0][0x2d0], -R0.reuse ;  /* 0x0000b40010047a23 */ /* 0x100fe40000010800 */
[----:B------:R1:W-:Y:S01]  /*f7d0*/  MUFU.EX2 R138, R7 ;  /* 0x00000007008a7308 */ /* 0x0003e20000000800 */
[----:B------:R-:W-:Y:S02]  /*f7e0*/  FFMA.FTZ R5, R15, c[0x0][0x2d0], -R0 ;  /* 0x0000b4000f057a23 */ /* 0x000fe40000010800 */
[----:B-----5:R-:W-:Y:S02]  /*f7f0*/  IMAD.MOV.U32 R14, RZ, RZ, R18 ;  /* 0x000000ffff0e7224 */ /* 0x020fe400078e0012 */
[----:B------:R-:W-:Y:S02]  /*f800*/  IMAD.MOV.U32 R15, RZ, RZ, R17 ;  /* 0x000000ffff0f7224 */ /* 0x000fe400078e0011 */
[----:B------:R-:W-:Y:S01]  /*f810*/  LDSM.16.MT88.4 R16, [R222+0x100] ;  /* 0x00010000de10783b */ /* 0x000fe20000004200 */
[----:B------:R2:W-:Y:S03]  /*f820*/  MUFU.EX2 R136, R4 ;  /* 0x0000000400887308 */ /* 0x0005e60000000800 */
[----:B-1----:R-:W1:Y:S05]  /*f830*/  SHFL.BFLY PT, R7, R6, 0x1, 0x1f ;  /* 0x0c201f0006077f89 */ /* 0x002e6a00000e0000 */
[----:B------:R4:W5:Y:S01]  /*f840*/  MUFU.EX2 R139, R5 ;  /* 0x00000005008b7308 */ /* 0x0009620000000800 */
[----:B--2---:R-:W-:-:S05]  /*f850*/  FMUL.FTZ R4, R105, c[0x0][0x2d0] ;  /* 0x0000b40069047a20 */ /* 0x004fca0000410000 */
[----:B------:R-:W-:Y:S01]  /*f860*/  FSEL R12, R4, RZ, P0 ;  /* 0x000000ff040c7208 */ /* 0x000fe20000000000 */
[----:B----4-:R-:W-:-:S04]  /*f870*/  FFMA.FTZ R5, R28, c[0x0][0x2d0], -R0 ;  /* 0x0000b4001c057a23 */ /* 0x010fc80000010800 */
[--C-:B------:R-:W-:Y:S01]  /*f880*/  FFMA.FTZ R4, R32, c[0x0][0x2d0], -R12.reuse ;  /* 0x0000b40020047a23 */ /* 0x100fe2000001080c */
[----:B------:R-:W2:Y:S01]  /*f890*/  LDSM.16.MT88.4 R28, [R222+0x1100] ;  /* 0x00110000de1c783b */ /* 0x000ea20000004200 */
[----:B------:R5:W4:Y:S01]  /*f8a0*/  MUFU.EX2 R184, R5 ;  /* 0x0000000500b87308 */ /* 0x000b220000000800 */
[----:B------:R-:W-:Y:S02]  /*f8b0*/  FFMA.FTZ R9, R40, c[0x0][0x2d0], -R12 ;  /* 0x0000b40028097a23 */ /* 0x000fe4000001080c */
[----:B------:R-:W2:Y:S01]  /*f8c0*/  LDSM.16.MT88.4 R32, [R221+0x2100] ;  /* 0x00210000dd20783b */ /* 0x000ea20000004200 */
[----:B-1----:R-:W-:Y:S02]  /*f8d0*/  FMNMX.FTZ R104, R6, R7, !PT ;  /* 0x0000000706687209 */ /* 0x002fe40007810000 */
[----:B---3--:R-:W-:Y:S02]  /*f8e0*/  F2FP.BF16.PACK_AB R6, R185, R137 ;  /* 0x00000089b906723e */ /* 0x008fe400000010ff */
[----:B------:R1:W-:Y:S01]  /*f8f0*/  MUFU.EX2 R246, R4 ;  /* 0x0000000400f67308 */ /* 0x0003e20000000800 */
[C---:B------:R-:W-:Y:S01]  /*f900*/  FMUL.FTZ R8, R104.reuse, c[0x0][0x2d0] ;  /* 0x0000b40068087a20 */ /* 0x040fe20000410000 */
[----:B------:R-:W-:-:S04]  /*f910*/  FSETP.NEU.FTZ.AND P0, PT, R104, -INF , PT ;  /* 0xff8000006800780b */ /* 0x000fc80003f1d000 */
[----:B------:R-:W-:Y:S01]  /*f920*/  FSEL R13, R8, RZ, P0 ;  /* 0x000000ff080d7208 */ /* 0x000fe20000000000 */
[--C-:B------:R-:W-:Y:S01]  /*f930*/  FFMA.FTZ R8, R41, c[0x0][0x2d0], -R12.reuse ;  /* 0x0000b40029087a23 */ /* 0x100fe2000001080c */
[----:B-----5:R-:W-:Y:S01]  /*f940*/  F2FP.BF16.PACK_AB R5, R139, R138 ;  /* 0x0000008a8b05723e */ /* 0x020fe200000010ff */
[----:B------:R-:W-:Y:S01]  /*f950*/  MUFU.EX2 R247, R9 ;  /* 0x0000000900f77308 */ /* 0x000fe20000000800 */
[----:B----4-:R-:W-:Y:S01]  /*f960*/  F2FP.BF16.PACK_AB R7, R184, R136 ;  /* 0x00000088b807723e */ /* 0x010fe200000010ff */
[----:B-1----:R-:W-:-:S06]  /*f970*/  FFMA.FTZ R4, R36, c[0x0][0x2d0], -R12 ;  /* 0x0000b40024047a23 */ /* 0x002fcc000001080c */
[----:B------:R1:W3:Y:S01]  /*f980*/  MUFU.EX2 R249, R8 ;  /* 0x0000000800f97308 */ /* 0x0002e20000000800 */
[----:B------:R-:W4:Y:S07]  /*f990*/  LDSM.16.MT88.4 R36, [R222+0x2100] ;  /* 0x00210000de24783b */ /* 0x000f2e0000004200 */
[----:B------:R5:W-:Y:S01]  /*f9a0*/  MUFU.EX2 R239, R4 ;  /* 0x0000000400ef7308 */ /* 0x000be20000000800 */
[----:B-1----:R-:W-:Y:S01]  /*f9b0*/  FFMA.FTZ R8, R42, c[0x0][0x2d0], -R13 ;  /* 0x0000b4002a087a23 */ /* 0x002fe2000001080d */
[----:B---3--:R-:W-:-:S06]  /*f9c0*/  F2FP.BF16.PACK_AB R10, R249, R247 ;  /* 0x000000f7f90a723e */ /* 0x008fcc00000010ff */
[----:B------:R1:W-:Y:S01]  /*f9d0*/  MUFU.EX2 R236, R8 ;  /* 0x0000000800ec7308 */ /* 0x0003e20000000800 */
[----:B-----5:R-:W-:-:S07]  /*f9e0*/  F2FP.BF16.PACK_AB R4, R14, R15 ;  /* 0x0000000f0e04723e */ /* 0x020fce00000010ff */
[C---:B------:R-:W-:Y:S01]  /*f9f0*/  HMMA.16816.F32.BF16 R120, R4.reuse, R24, RZ ;  /* 0x000000180478723c */ /* 0x040fe200000418ff */
[--C-:B-1----:R-:W-:Y:S02]  /*fa00*/  FFMA.FTZ R8, R43, c[0x0][0x2d0], -R13.reuse ;  /* 0x0000b4002b087a23 */ /* 0x102fe4000001080d */
[----:B------:R-:W-:Y:S05]  /*fa10*/  LDSM.16.MT88.4 R40, [R222+0x2500] ;  /* 0x00250000de28783b */ /* 0x000fea0000004200 */
[C---:B------:R-:W-:Y:S01]  /*fa20*/  HMMA.16816.F32.BF16 R116, R4.reuse, R16, RZ ;  /* 0x000000100474723c */ /* 0x040fe200000418ff */
[----:B------:R1:W3:Y:S07]  /*fa30*/  MUFU.EX2 R235, R8 ;  /* 0x0000000800eb7308 */ /* 0x0002ee0000000800 */
[C---:B------:R-:W-:Y:S08]  /*fa40*/  HMMA.16816.F32.BF16 R112, R4.reuse, R20, RZ ;  /* 0x000000140470723c */ /* 0x040ff000000418ff */
[----:B--2---:R-:W-:Y:S01]  /*fa50*/  HMMA.16816.F32.BF16 R108, R4, R28, RZ ;  /* 0x0000001c046c723c */ /* 0x004fe200000418ff */
[----:B-1----:R-:W-:Y:S01]  /*fa60*/  FFMA.FTZ R8, R44, c[0x0][0x2d0], -R13 ;  /* 0x0000b4002c087a23 */ /* 0x002fe2000001080d */
[----:B---3--:R-:W-:-:S03]  /*fa70*/  F2FP.BF16.PACK_AB R9, R235, R236 ;  /* 0x000000eceb09723e */ /* 0x008fc600000010ff */
[----:B------:R1:W-:Y:S03]  /*fa80*/  MUFU.EX2 R238, R8 ;  /* 0x0000000800ee7308 */ /* 0x0003e60000000800 */
[C---:B------:R-:W-:Y:S08]  /*fa90*/  HMMA.16816.F32.BF16 R96, R4.reuse, R32, RZ ;  /* 0x000000200460723c */ /* 0x040ff000000418ff */
[----:B----4-:R-:W-:Y:S01]  /*faa0*/  HMMA.16816.F32.BF16 R92, R4, R36, RZ ;  /* 0x00000024045c723c */ /* 0x010fe200000418ff */
        /* <DEDUP_REMOVED lines=14> */
[----:B------:R-:W2:Y:S07]  /*fb90*/  LDSM.16.MT88.4 R24, [R221+0x500] ;  /* 0x00050000dd18783b */ /* 0x000eae0000004200 */
        /* <DEDUP_REMOVED lines=8> */
[----:B------:R-:W1:Y:S01]  /*fc20*/  LDSM.16.MT88.4 R20, [R222+0x500] ;  /* 0x00050000de14783b */ /* 0x000e620000004200 */
[----:B------:R3:W-:Y:S06]  /*fc30*/  MUFU.EX2 R243, R4 ;  /* 0x0000000400f37308 */ /* 0x0007ec0000000800 */
[C---:B------:R-:W-:Y:S08]  /*fc40*/  HMMA.16816.F32.BF16 R52, R8.reuse, R28, RZ ;  /* 0x0000001c0834723c */ /* 0x040ff000000418ff */
[----:B------:R-:W-:Y:S01]  /*fc50*/  HMMA.16816.F32.BF16 R152, R8, R30, RZ ;  /* 0x0000001e0898723c */ /* 0x000fe200000418ff */
[----:B------:R-:W4:Y:S01]  /*fc60*/  LDSM.16.MT88.4 R28, [R222+0x1500] ;  /* 0x00150000de1c783b */ /* 0x000f220000004200 */
[----:B---3--:R-:W-:-:S04]  /*fc70*/  FFMA.FTZ R4, R49, c[0x0][0x2d0], -R3 ;  /* 0x0000b40031047a23 */ /* 0x008fc80000010803 */
[----:B------:R3:W5:Y:S02]  /*fc80*/  MUFU.EX2 R242, R4 ;  /* 0x0000000400f27308 */ /* 0x0007640000000800 */
[C---:B------:R-:W-:Y:S08]  /*fc90*/  HMMA.16816.F32.BF16 R164, R8.reuse, R34, RZ ;  /* 0x0000002208a4723c */ /* 0x040ff000000418ff */
[----:B------:R-:W-:Y:S01]  /*fca0*/  HMMA.16816.F32.BF16 R44, R8, R36, RZ ;  /* 0x00000024082c723c */ /* 0x000fe200000418ff */
[----:B---3--:R-:W-:-:S07]  /*fcb0*/  FFMA.FTZ R4, R50, c[0x0][0x2d0], -R0 ;  /* 0x0000b40032047a23 */ /* 0x008fce0000010800 */
[----:B------:R-:W-:Y:S01]  /*fcc0*/  HMMA.16816.F32.BF16 R168, R8, R38, RZ ;  /* 0x0000002608a8723c */ /* 0x000fe200000418ff */
[----:B-----5:R-:W-:Y:S01]  /*fcd0*/  F2FP.BF16.PACK_AB R6, R242, R243 ;  /* 0x000000f3f206723e */ /* 0x020fe200000010ff */
[----:B------:R-:W-:Y:S01]  /*fce0*/  LDSM.16.MT88.4 R36, [R222+0x2900] ;  /* 0x00290000de24783b */ /* 0x000fe20000004200 */
[----:B------:R3:W-:Y:S02]  /*fcf0*/  MUFU.EX2 R230, R4 ;  /* 0x0000000400e67308 */ /* 0x0007e40000000800 */
[----:B---3--:R-:W-:-:S03]  /*fd00*/  FFMA.FTZ R4, R51, c[0x0][0x2d0], -R0 ;  /* 0x0000b40033047a23 */ /* 0x008fc60000010800 */
[----:B------:R-:W-:Y:S01]  /*fd10*/  HMMA.16816.F32.BF16 R48, R8, R32, RZ ;  /* 0x000000200830723c */ /* 0x000fe200000418ff */
[----:B------:R-:W3:Y:S02]  /*fd20*/  LDSM.16.MT88.4 R32, [R221+0x2500] ;  /* 0x00250000dd20783b */ /* 0x000ee40000004200 */
[----:B------:R5:W1:Y:S04]  /*fd30*/  MUFU.EX2 R233, R4 ;  /* 0x0000000400e97308 */ /* 0x000a680000000800 */
[----:B------:R-:W-:Y:S02]  /*fd40*/  FFMA.FTZ R8, R107, c[0x0][0x2d0], -R12 ;  /* 0x0000b4006b087a23 */ /* 0x000fe4000001080c */
[----:B------:R-:W-:Y:S02]  /*fd50*/  IMAD.MOV.U32 R9, RZ, RZ, R139 ;  /* 0x000000ffff097224 */ /* 0x000fe400078e008b */
[----:B------:R2:W-:Y:S01]  /*fd60*/  MUFU.EX2 R217, R8 ;  /* 0x0000000800d97308 */ /* 0x0005e20000000800 */
[----:B------:R-:W-:-:S02]  /*fd70*/  IMAD.MOV.U32 R11, RZ, RZ, R138 ;  /* 0x000000ffff0b7224 */ /* 0x000fc400078e008a */
[----:B------:R-:W-:Y:S02]  /*fd80*/  IMAD.MOV.U32 R10, RZ, RZ, R137 ;  /* 0x000000ffff0a7224 */ /* 0x000fe400078e0089 */
[----:B-----5:R-:W-:Y:S01]  /*fd90*/  FFMA.FTZ R4, R100, c[0x0][0x2d0], -R0 ;  /* 0x0000b40064047a23 */ /* 0x020fe20000010800 */
[----:B-1----:R-:W-:Y:S01]  /*fda0*/  F2FP.BF16.PACK_AB R5, R233, R230 ;  /* 0x000000e6e905723e */ /* 0x002fe200000010ff */
[----:B------:R-:W-:Y:S02]  /*fdb0*/  IMAD.MOV.U32 R100, RZ, RZ, R136 ;  /* 0x000000ffff647224 */ /* 0x000fe400078e0088 */
[----:B------:R1:W-:Y:S01]  /*fdc0*/  MUFU.EX2 R232, R4 ;  /* 0x0000000400e87308 */ /* 0x0003e20000000800 */
[----:B--2---:R-:W-:-:S07]  /*fdd0*/  FFMA.FTZ R8, R124, c[0x0][0x2d0], -R12 ;  /* 0x0000b4007c087a23 */ /* 0x004fce000001080c */
[----:B------:R2:W-:Y:S01]  /*fde0*/  MUFU.EX2 R216, R8 ;  /* 0x0000000800d87308 */ /* 0x0005e20000000800 */
[----:B-1----:R-:W-:-:S07]  /*fdf0*/  FFMA.FTZ R4, R101, c[0x0][0x2d0], -R0 ;  /* 0x0000b40065047a23 */ /* 0x002fce0000010800 */
[----:B------:R1:W5:Y:S01]  /*fe00*/  MUFU.EX2 R231, R4 ;  /* 0x0000000400e77308 */ /* 0x0003620000000800 */
[----:B--2---:R-:W-:-:S07]  /*fe10*/  FFMA.FTZ R8, R125, c[0x0][0x2d0], -R13 ;  /* 0x0000b4007d087a23 */ /* 0x004fce000001080d */
[----:B------:R2:W-:Y:S01]  /*fe20*/  MUFU.EX2 R210, R8 ;  /* 0x0000000800d27308 */ /* 0x0005e20000000800 */
[----:B-1----:R-:W-:Y:S01]  /*fe30*/  FFMA.FTZ R4, R102, c[0x0][0x2d0], -R12 ;  /* 0x0000b40066047a23 */ /* 0x002fe2000001080c */
[----:B-----5:R-:W-:-:S06]  /*fe40*/  F2FP.BF16.PACK_AB R7, R231, R232 ;  /* 0x000000e8e707723e */ /* 0x020fcc00000010ff */
[----:B------:R1:W-:Y:S01]  /*fe50*/  MUFU.EX2 R219, R4 ;  /* 0x0000000400db7308 */ /* 0x0003e20000000800 */
[----:B--2---:R-:W-:-:S07]  /*fe60*/  FFMA.FTZ R8, R126, c[0x0][0x2d0], -R13 ;  /* 0x0000b4007e087a23 */ /* 0x004fce000001080d */
[----:B------:R2:W-:Y:S01]  /*fe70*/  MUFU.EX2 R211, R8 ;  /* 0x0000000800d37308 */ /* 0x0005e20000000800 */
[----:B-1----:R-:W-:-:S07]  /*fe80*/  FFMA.FTZ R4, R106, c[0x0][0x2d0], -R12 ;  /* 0x0000b4006a047a23 */ /* 0x002fce000001080c */
[----:B------:R1:W5:Y:S01]  /*fe90*/  MUFU.EX2 R218, R4 ;  /* 0x0000000400da7308 */ /* 0x0003620000000800 */
[----:B--2---:R-:W-:Y:S02]  /*fea0*/  FFMA.FTZ R8, R127, c[0x0][0x2d0], -R13 ;  /* 0x0000b4007f087a23 */ /* 0x004fe4000001080d */
[----:B------:R-:W-:Y:S05]  /*feb0*/  LDSM.16.MT88.4 R124, [R221+0xd00] ;  /* 0x000d0000dd7c783b */ /* 0x000fea0000004200 */
[----:B------:R2:W-:Y:S01]  /*fec0*/  MUFU.EX2 R209, R8 ;  /* 0x0000000800d17308 */ /* 0x0005e20000000800 */
[----:B-1----:R-:W-:-:S07]  /*fed0*/  F2FP.BF16.PACK_AB R4, R244, R237 ;  /* 0x000000edf404723e */ /* 0x002fce00000010ff */
[----:B------:R-:W-:Y:S01]  /*fee0*/  HMMA.16816.F32.BF16 R180, R4, R24, R120 ;  /* 0x0000001804b4723c */ /* 0x000fe20000041878 */
[----:B--2---:R-:W-:-:S04]  /*fef0*/  FFMA.FTZ R8, R128, c[0x0][0x2d0], -R13 ;  /* 0x0000b40080087a23 */ /* 0x004fc8000001080d */
[----:B------:R1:W2:Y:S03]  /*ff00*/  MUFU.EX2 R208, R8 ;  /* 0x0000000800d07308 */ /* 0x0002a60000000800 */
[C---:B------:R-:W-:Y:S08]  /*ff10*/  HMMA.16816.F32.BF16 R172, R4.reuse, R20, R116 ;  /* 0x0000001404ac723c */ /* 0x040ff00000041874 */
[----:B----4-:R-:W-:Y:S01]  /*ff20*/  HMMA.16816.F32.BF16 R144, R4, R28, R108 ;  /* 0x0000001c0490723c */ /* 0x010fe2000004186c */
[----:B-1----:R-:W-:-:S07]  /*ff30*/  FFMA.FTZ R8, R129, c[0x0][0x2d0], -R3 ;  /* 0x0000b40081087a23 */ /* 0x002fce0000010803 */
[C---:B---3--:R-:W-:Y:S01]  /*ff40*/  HMMA.16816.F32.BF16 R116, R4.reuse, R32, R96 ;  /* 0x000000200474723c */ /* 0x048fe20000041860 */
[----:B------:R1:W-:Y:S07]  /*ff50*/  MUFU.EX2 R202, R8 ;  /* 0x0000000800ca7308 */ /* 0x0003ee0000000800 */
[C---:B------:R-:W-:Y:S08]  /*ff60*/  HMMA.16816.F32.BF16 R108, R4.reuse, R40, R92 ;  /* 0x00000028046c723c */ /* 0x040ff0000004185c */
[----:B------:R-:W-:Y:S01]  /*ff70*/  HMMA.16816.F32.BF16 R120, R4, R26, R88 ;  /* 0x0000001a0478723c */ /* 0x000fe20000041858 */
[----:B-1----:R-:W-:-:S04]  /*ff80*/  FFMA.FTZ R8, R160, c[0x0][0x2d0], -R3 ;  /* 0x0000b400a0087a23 */ /* 0x002fc80000010803 */
[----:B------:R1:W3:Y:S03]  /*ff90*/  MUFU.EX2 R201, R8 ;  /* 0x0000000800c97308 */ /* 0x0002e60000000800 */
[C---:B------:R-:W-:Y:S08]  /*ffa0*/  HMMA.16816.F32.BF16 R136, R4.reuse, R22, R84 ;  /* 0x000000160488723c */ /* 0x040ff00000041854 */
[----:B------:R-:W-:Y:S01]  /*ffb0*/  HMMA.16816.F32.BF16 R156, R4, R16, R112 ;  /* 0x00000010049c723c */ /* 0x000fe20000041870 */
[----:B-1----:R-:W-:-:S07]  /*ffc0*/  FFMA.FTZ R8, R131, c[0x0][0x2d0], -R3 ;  /* 0x0000b40083087a23 */ /* 0x002fce0000010803 */
[C---:B------:R-:W-:Y:S01]  /*ffd0*/  HMMA.16816.F32.BF16 R96, R4.reuse, R18, R80 ;  /* 0x000000120460723c */ /* 0x040fe20000041850 */
[----:B------:R1:W-:Y:S07]  /*ffe0*/  MUFU.EX2 R197, R8 ;  /* 0x0000000800c57308 */ /* 0x0003ee0000000800 */
[C---:B------:R-:W-:Y:S08]  /*fff0*/  HMMA.16816.F32.BF16 R92, R4.reuse, R30, R76 ;  /* 0x0000001e045c723c */ /* 0x040ff0000004184c */
[----:B------:R-:W-:Y:S01]  /*10000*/  HMMA.16816.F32.BF16 R88, R4, R34, R72 ;  /* 0x000000220458723c */ /* 0x000fe20000041848 */
[----:B-1----:R-:W-:-:S04]  /*10010*/  FFMA.FTZ R8, R130, c[0x0][0x2d0], -R3 ;  /* 0x0000b40082087a23 */ /* 0x002fc80000010803 */
[----:B------:R1:W-:Y:S03]  /*10020*/  MUFU.EX2 R191, R8 ;  /* 0x0000000800bf7308 */ /* 0x0003e60000000800 */
[----:B------:R-:W-:Y:S07]  /*10030*/  HMMA.16816.F32.BF16 R84, R4, R42, R64 ;  /* 0x0000002a0454723c */ /* 0x000fee0000041840 */
[----:B-----5:R-:W-:-:S02]  /*10040*/  F2FP.BF16.PACK_AB R4, R218, R219 ;  /* 0x000000dbda04723e */ /* 0x020fc400000010ff */
[----:B------:R-:W-:Y:S02]  /*10050*/  F2FP.BF16.PACK_AB R5, R211, R210 ;  /* 0x000000d2d305723e */ /* 0x000fe400000010ff */
[----:B------:R-:W-:Y:S02]  /*10060*/  F2FP.BF16.PACK_AB R6, R216, R217 ;  /* 0x000000d9d806723e */ /* 0x000fe400000010ff */
[----:B--2---:R-:W-:Y:S01]  /*10070*/  F2FP.BF16.PACK_AB R7, R208, R209 ;  /* 0x000000d1d007723e */ /* 0x004fe200000010ff */
[----:B-1----:R-:W-:-:S04]  /*10080*/  FFMA.FTZ R8, R161, c[0x0][0x2d0], -R0 ;  /* 0x0000b400a1087a23 */ /* 0x002fc80000010800 */
[----:B------:R1:W-:Y:S02]  /*10090*/  MUFU.EX2 R188, R8 ;  /* 0x0000000800bc7308 */ /* 0x0003e40000000800 */
[C---:B------:R-:W-:Y:S08]  /*100a0*/  HMMA.16816.F32.BF16 R192, R4.reuse, R40, R44 ;  /* 0x0000002804c0723c */ /* 0x040ff0000004182c */
[----:B------:R-:W-:Y:S01]  /*100b0*/  HMMA.16816.F32.BF16 R44, R4, R30, R152 ;  /* 0x0000001e042c723c */ /* 0x000fe20000041898 */
[----:B-1----:R-:W-:-:S06]  /*100c0*/  FFMA.FTZ R8, R162, c[0x0][0x2d0], -R0 ;  /* 0x0000b400a2087a23 */ /* 0x002fcc0000010800 */
[----:B------:R-:W-:Y:S01]  /*100d0*/  IMAD.MOV.U32 R153, RZ, RZ, R184 ;  /* 0x000000ffff997224 */ /* 0x000fe200078e00b8 */
[C---:B------:R-:W-:Y:S01]  /*100e0*/  HMMA.16816.F32.BF16 R76, R4.reuse, R20, R60 ;  /* 0x00000014044c723c */ /* 0x040fe2000004183c */
[----:B------:R1:W2:Y:S01]  /*100f0*/  MUFU.EX2 R186, R8 ;  /* 0x0000000800ba7308 */ /* 0x0002a20000000800 */
[----:B------:R-:W-:Y:S02]  /*10100*/  IMAD.MOV.U32 R154, RZ, RZ, R185 ;  /* 0x000000ffff9a7224 */ /* 0x000fe400078e00b9 */
[----:B------:R-:W-:Y:S02]  /*10110*/  IMAD.MOV.U32 R152, RZ, RZ, R179 ;  /* 0x000000ffff987224 */ /* 0x000fe400078e00b3 */
[----:B------:R-:W-:Y:S02]  /*10120*/  IMAD.MOV.U32 R155, RZ, RZ, R100 ;  /* 0x000000ffff9b7224 */ /* 0x000fe400078e0064 */
[C---:B------:R-:W-:Y:S08]  /*10130*/  HMMA.16816.F32.BF16 R80, R4.reuse, R24, R68 ;  /* 0x000000180450723c */ /* 0x040ff00000041844 */
[C---:B------:R-:W-:Y:S01]  /*10140*/  HMMA.16816.F32.BF16 R60, R4.reuse, R26, R148 ;  /* 0x0000001a043c723c */ /* 0x040fe20000041894 */
[--C-:B-1----:R-:W-:Y:S01]  /*10150*/  FFMA.FTZ R8, R163, c[0x0][0x2d0], -R0.reuse ;  /* 0x0000b400a3087a23 */ /* 0x102fe20000010800 */
[----:B------:R-:W1:Y:S03]  /*10160*/  LDSM.16.MT88.4 R24, [R221+0x900] ;  /* 0x00090000dd18783b */ /* 0x000e660000004200 */
[----:B------:R4:W-:Y:S03]  /*10170*/  MUFU.EX2 R184, R8 ;  /* 0x0000000800b87308 */ /* 0x0009e60000000800 */
[C---:B------:R-:W-:Y:S08]  /*10180*/  HMMA.16816.F32.BF16 R72, R4.reuse, R16, R56 ;  /* 0x000000100448723c */ /* 0x040ff00000041838 */
[----:B------:R-:W-:Y:S01]  /*10190*/  HMMA.16816.F32.BF16 R68, R4, R28, R52 ;  /* 0x0000001c0444723c */ /* 0x000fe20000041834 */
[----:B------:R-:W-:Y:S01]  /*101a0*/  LDSM.16.MT88.4 R28, [R222+0x1900] ;  /* 0x00190000de1c783b */ /* 0x000fe20000004200 */
[----:B----4-:R-:W-:-:S06]  /*101b0*/  FFMA.FTZ R8, R177, c[0x0][0x2d0], -R0 ;  /* 0x0000b400b1087a23 */ /* 0x010fcc0000010800 */
[C---:B------:R-:W-:Y:S01]  /*101c0*/  HMMA.16816.F32.BF16 R64, R4.reuse, R32, R48 ;  /* 0x000000200440723c */ /* 0x040fe20000041830 */
[----:B------:R4:W5:Y:S07]  /*101d0*/  MUFU.EX2 R185, R8 ;  /* 0x0000000800b97308 */ /* 0x00096e0000000800 */
[C---:B------:R-:W-:Y:S01]  /*101e0*/  HMMA.16816.F32.BF16 R52, R4.reuse, R22, R140 ;  /* 0x000000160434723c */ /* 0x040fe2000004188c */
[----:B------:R-:W-:Y:S04]  /*101f0*/  LDSM.16.MT88.4 R20, [R221+0x1900] ;  /* 0x00190000dd14783b */ /* 0x000fe80000004200 */
[----:B------:R-:W-:Y:S03]  /*10200*/  LDSM.16.MT88.4 R140, [R222+0xd00] ;  /* 0x000d0000de8c783b */ /* 0x000fe60000004200 */
[C---:B------:R-:W-:Y:S01]  /*10210*/  HMMA.16816.F32.BF16 R48, R4.reuse, R18, R132 ;  /* 0x000000120430723c */ /* 0x040fe20000041884 */
[--C-:B----4-:R-:W-:Y:S01]  /*10220*/  FFMA.FTZ R8, R178, c[0x0][0x2d0], -R12.reuse ;  /* 0x0000b400b2087a23 */ /* 0x110fe2000001080c */
[----:B------:R-:W4:Y:S03]  /*10230*/  LDSM.16.MT88.4 R16, [R222+0x900] ;  /* 0x00090000de10783b */ /* 0x000f260000004200 */
[----:B------:R1:W-:Y:S03]  /*10240*/  MUFU.EX2 R179, R8 ;  /* 0x0000000800b37308 */ /* 0x0003e60000000800 */
[C---:B------:R-:W-:Y:S01]  /*10250*/  HMMA.16816.F32.BF16 R56, R4.reuse, R34, R164 ;  /* 0x000000220438723c */ /* 0x040fe200000418a4 */
[----:B------:R-:W4:Y:S07]  /*10260*/  LDSM.16.MT88.4 R32, [R221+0x2900] ;  /* 0x00290000dd20783b */ /* 0x000f2e0000004200 */
[----:B------:R-:W-:Y:S01]  /*10270*/  HMMA.16816.F32.BF16 R40, R4, R42, R168 ;  /* 0x0000002a0428723c */ /* 0x000fe200000418a8 */
[----:B-1----:R-:W-:-:S06]  /*10280*/  FFMA.FTZ R8, R187, c[0x0][0x2d0], -R12 ;  /* 0x0000b400bb087a23 */ /* 0x002fcc000001080c */
[----:B---3--:R-:W-:Y:S01]  /*10290*/  F2FP.BF16.PACK_AB R4, R201, R202 ;  /* 0x000000cac904723e */ /* 0x008fe200000010ff */
[----:B------:R-:W-:Y:S01]  /*102a0*/  IMAD.MOV.U32 R187, RZ, RZ, R153 ;  /* 0x000000ffffbb7224 */ /* 0x000fe200078e0099 */
[----:B------:R1:W3:Y:S01]  /*102b0*/  MUFU.EX2 R107, R8 ;  /* 0x00000008006b7308 */ /* 0x0002e20000000800 */
[----:B--2---:R-:W-:Y:S02]  /*102c0*/  F2FP.BF16.PACK_AB R5, R186, R188 ;  /* 0x000000bcba05723e */ /* 0x004fe400000010ff */
[----:B------:R-:W-:Y:S02]  /*102d0*/  F2FP.BF16.PACK_AB R6, R191, R197 ;  /* 0x000000c5bf06723e */ /* 0x000fe400000010ff */
[----:B-----5:R-:W-:-:S07]  /*102e0*/  F2FP.BF16.PACK_AB R7, R185, R184 ;  /* 0x000000b8b907723e */ /* 0x020fce00000010ff */
[C---:B------:R-:W-:Y:S01]  /*102f0*/  HMMA.16816.F32.BF16 R112, R4.reuse, R24, R180 ;  /* 0x000000180470723c */ /* 0x040fe200000418b4 */
[----:B-1----:R-:W-:Y:S02]  /*10300*/  FFMA.FTZ R8, R190, c[0x0][0x2d0], -R12 ;  /* 0x0000b400be087a23 */ /* 0x002fe4000001080c */
[----:B------:R-:W-:Y:S02]  /*10310*/  IMAD.MOV.U32 R190, RZ, RZ, R154 ;  /* 0x000000ffffbe7224 */ /* 0x000fe400078e009a */
[----:B------:R1:W-:Y:S03]  /*10320*/  MUFU.EX2 R177, R8 ;  /* 0x0000000800b17308 */ /* 0x0003e60000000800 */
[C---:B------:R-:W-:Y:S08]  /*10330*/  HMMA.16816.F32.BF16 R180, R4.reuse, R36, R108 ;  /* 0x0000002404b4723c */ /* 0x040ff0000004186c */
[----:B----4-:R-:W-:Y:S01]  /*10340*/  HMMA.16816.F32.BF16 R132, R4, R16, R172 ;  /* 0x000000100484723c */ /* 0x010fe200000418ac */
[----:B------:R-:W-:Y:S01]  /*10350*/  LDSM.16.MT88.4 R172, [R222+0x1d00] ;  /* 0x001d0000deac783b */ /* 0x000fe20000004200 */
[----:B-1----:R-:W-:-:S06]  /*10360*/  FFMA.FTZ R8, R189, c[0x0][0x2d0], -R12 ;  /* 0x0000b400bd087a23 */ /* 0x002fcc000001080c */
[C---:B------:R-:W-:Y:S01]  /*10370*/  HMMA.16816.F32.BF16 R148, R4.reuse, R20, R156 ;  /* 0x000000140494723c */ /* 0x040fe2000004189c */
[----:B------:R-:W-:Y:S01]  /*10380*/  LDSM.16.MT88.4 R156, [R221+0x1d00] ;  /* 0x001d0000dd9c783b */ /* 0x000fe20000004200 */
[----:B------:R-:W-:Y:S01]  /*10390*/  IMAD.MOV.U32 R189, RZ, RZ, R155 ;  /* 0x000000ffffbd7224 */ /* 0x000fe200078e009b */
[----:B------:R1:W-:Y:S05]  /*103a0*/  MUFU.EX2 R178, R8 ;  /* 0x0000000800b27308 */ /* 0x0003ea0000000800 */
[C---:B------:R-:W-:Y:S08]  /*103b0*/  HMMA.16816.F32.BF16 R164, R4.reuse, R28, R144 ;  /* 0x0000001c04a4723c */ /* 0x040ff00000041890 */
[----:B------:R-:W-:Y:S01]  /*103c0*/  HMMA.16816.F32.BF16 R160, R4, R32, R116 ;  /* 0x0000002004a0723c */ /* 0x000fe20000041874 */
[----:B-1----:R-:W-:-:S02]  /*103d0*/  FFMA.FTZ R8, R196, c[0x0][0x2d0], -R13 ;  /* 0x0000b400c4087a23 */ /* 0x002fc4000001080d */
[----:B------:R-:W-:Y:S02]  /*103e0*/  IMAD.MOV.U32 R196, RZ, RZ, R9 ;  /* 0x000000ffffc47224 */ /* 0x000fe400078e0009 */
[----:B------:R1:W-:Y:S03]  /*103f0*/  MUFU.EX2 R106, R8 ;  /* 0x00000008006a7308 */ /* 0x0003e60000000800 */
[----:B------:R-:W-:Y:S01]  /*10400*/  HMMA.16816.F32.BF16 R120, R4, R26, R120 ;  /* 0x0000001a0478723c */ /* 0x000fe20000041878 */
[----:B------:R-:W-:-:S07]  /*10410*/  FADD.FTZ R9, R236, R235 ;  /* 0x000000ebec097221 */ /* 0x000fce0000010000 */
        /* <DEDUP_REMOVED lines=10> */
[----:B------:R-:W-:Y:S07]  /*104c0*/  HMMA.16816.F32.BF16 R108, R4, R38, R84 ;  /* 0x00000026046c723c */ /* 0x000fee0000041854 */
[----:B---3--:R-:W-:-:S02]  /*104d0*/  F2FP.BF16.PACK_AB R4, R107, R179 ;  /* 0x000000b36b04723e */ /* 0x008fc400000010ff */
[----:B--2---:R-:W-:Y:S02]  /*104e0*/  F2FP.BF16.PACK_AB R5, R102, R106 ;  /* 0x0000006a6605723e */ /* 0x004fe400000010ff */
[----:B------:R-:W-:Y:S01]  /*104f0*/  F2FP.BF16.PACK_AB R6, R178, R177 ;  /* 0x000000b1b206723e */ /* 0x000fe200000010ff */
[----:B-1----:R-:W-:-:S04]  /*10500*/  FFMA.FTZ R8, R199, c[0x0][0x2d0], -R13 ;  /* 0x0000b400c7087a23 */ /* 0x002fc8000001080d */
[----:B------:R-:W1:Y:S02]  /*10510*/  MUFU.EX2 R100, R8 ;  /* 0x0000000800647308 */ /* 0x000e640000000800 */
[----:B-1----:R-:W-:Y:S01]  /*10520*/  F2FP.BF16.PACK_AB R7, R100, R101 ;  /* 0x000000656407723e */ /* 0x002fe200000010ff */
[----:B------:R-:W-:-:S06]  /*10530*/  FFMA.FTZ R8, R206, c[0x0][0x2d0], -R3 ;  /* 0x0000b400ce087a23 */ /* 0x000fcc0000010803 */
[C---:B------:R-:W-:Y:S01]  /*10540*/  HMMA.16816.F32.BF16 R60, R4.reuse, R26, R60 ;  /* 0x0000001a043c723c */ /* 0x040fe2000004183c */
[----:B------:R1:W-:Y:S07]  /*10550*/  MUFU.EX2 R27, R8 ;  /* 0x00000008001b7308 */ /* 0x0003ee0000000800 */
[C---:B------:R-:W-:Y:S01]  /*10560*/  HMMA.16816.F32.BF16 R116, R4.reuse, R24, R80 ;  /* 0x000000180474723c */ /* 0x040fe20000041850 */
[----:B------:R-:W2:Y:S07]  /*10570*/  LDSM.16.MT88.4 R80, [R221+0x2d00] ;  /* 0x002d0000dd50783b */ /* 0x000eae0000004200 */
[----:B------:R-:W-:Y:S01]  /*10580*/  HMMA.16816.F32.BF16 R48, R4, R22, R48 ;  /* 0x000000160430723c */ /* 0x000fe20000041830 */
[----:B-1----:R-:W-:-:S04]  /*10590*/  FFMA.FTZ R8, R205, c[0x0][0x2d0], -R3 ;  /* 0x0000b400cd087a23 */ /* 0x002fc80000010803 */
[----:B------:R1:W3:Y:S03]  /*105a0*/  MUFU.EX2 R26, R8 ;  /* 0x00000008001a7308 */ /* 0x0002e60000000800 */
[C---:B------:R-:W-:Y:S08]  /*105b0*/  HMMA.16816.F32.BF16 R144, R4.reuse, R20, R72 ;  /* 0x000000140490723c */ /* 0x040ff00000041848 */
[----:B------:R-:W-:Y:S01]  /*105c0*/  HMMA.16816.F32.BF16 R52, R4, R18, R52 ;  /* 0x000000120434723c */ /* 0x000fe20000041834 */
[--C-:B-1----:R-:W-:Y:S01]  /*105d0*/  FFMA.FTZ R8, R204, c[0x0][0x2d0], -R3.reuse ;  /* 0x0000b400cc087a23 */ /* 0x102fe20000010803 */
[----:B---3--:R-:W-:Y:S01]  /*105e0*/  F2FP.BF16.PACK_AB R92, R26, R27 ;  /* 0x0000001b1a5c723e */ /* 0x008fe200000010ff */
[----:B------:R-:W-:-:S05]  /*105f0*/  FFMA.FTZ R3, R203, c[0x0][0x2d0], -R3 ;  /* 0x0000b400cb037a23 */ /* 0x000fca0000010803 */
[C---:B------:R-:W-:Y:S01]  /*10600*/  HMMA.16816.F32.BF16 R128, R4.reuse, R16, R76 ;  /* 0x000000100480723c */ /* 0x040fe2000004184c */
[----:B------:R1:W-:Y:S07]  /*10610*/  MUFU.EX2 R25, R8 ;  /* 0x0000000800197308 */ /* 0x0003ee0000000800 */
[C---:B------:R-:W-:Y:S01]  /*10620*/  HMMA.16816.F32.BF16 R68, R4.reuse, R28, R68 ;  /* 0x0000001c0444723c */ /* 0x040fe20000041844 */
[----:B------:R3:W4:Y:S07]  /*10630*/  MUFU.EX2 R24, R3 ;  /* 0x0000000300187308 */ /* 0x00072e0000000800 */
[----:B------:R-:W-:Y:S01]  /*10640*/  HMMA.16816.F32.BF16 R44, R4, R30, R44 ;  /* 0x0000001e042c723c */ /* 0x000fe2000004182c */
[----:B-1----:R-:W-:-:S04]  /*10650*/  FADD.FTZ R8, R198, R200 ;  /* 0x000000c8c6087221 */ /* 0x002fc80000010000 */
[----:B------:R-:W-:-:S03]  /*10660*/  FADD.FTZ R10, R10, R8 ;  /* 0x000000080a0a7221 */ /* 0x000fc60000010000 */
[----:B------:R-:W-:Y:S01]  /*10670*/  HMMA.16816.F32.BF16 R64, R4, R32, R64 ;  /* 0x000000200440723c */ /* 0x000fe20000041840 */
[----:B---3--:R-:W-:Y:S01]  /*10680*/  FFMA.FTZ R3, R213, c[0x0][0x2d0], -R0 ;  /* 0x0000b400d5037a23 */ /* 0x008fe20000010800 */
[----:B----4-:R-:W-:-:S03]  /*10690*/  F2FP.BF16.PACK_AB R94, R24, R25 ;  /* 0x00000019185e723e */ /* 0x010fc600000010ff */
[----:B------:R1:W-:Y:S03]  /*106a0*/  MUFU.EX2 R23, R3 ;  /* 0x0000000300177308 */ /* 0x0003e60000000800 */
[C---:B------:R-:W-:Y:S08]  /*106b0*/  HMMA.16816.F32.BF16 R56, R4.reuse, R34, R56 ;  /* 0x000000220438723c */ /* 0x040ff00000041838 */
[----:B------:R-:W-:Y:S01]  /*106c0*/  HMMA.16816.F32.BF16 R84, R4, R36, R192 ;  /* 0x000000240454723c */ /* 0x000fe200000418c0 */
[----:B-1----:R-:W-:-:S07]  /*106d0*/  FFMA.FTZ R3, R215, c[0x0][0x2d0], -R0 ;  /* 0x0000b400d7037a23 */ /* 0x002fce0000010800 */
[----:B------:R-:W-:Y:S01]  /*106e0*/  HMMA.16816.F32.BF16 R40, R4, R38, R40 ;  /* 0x000000260428723c */ /* 0x000fe20000041828 */
[----:B------:R1:W3:Y:S01]  /*106f0*/  MUFU.EX2 R22, R3 ;  /* 0x0000000300167308 */ /* 0x0002e20000000800 */
[----:B------:R-:W4:Y:S01]  /*10700*/  LDSM.16.MT88.4 R4, [R222+0x2d00] ;  /* 0x002d0000de04783b */ /* 0x000f220000004200 */
[--C-:B-1----:R-:W-:Y:S01]  /*10710*/  FFMA.FTZ R3, R212, c[0x0][0x2d0], -R0.reuse ;  /* 0x0000b400d4037a23 */ /* 0x102fe20000010800 */
[----:B---3--:R-:W-:Y:S01]  /*10720*/  F2FP.BF16.PACK_AB R93, R22, R23 ;  /* 0x00000017165d723e */ /* 0x008fe200000010ff */
[----:B------:R-:W-:-:S04]  /*10730*/  FFMA.FTZ R0, R207, c[0x0][0x2d0], -R0 ;  /* 0x0000b400cf007a23 */ /* 0x000fc80000010800 */
[----:B------:R1:W-:Y:S08]  /*10740*/  MUFU.EX2 R20, R3 ;  /* 0x0000000300147308 */ /* 0x0003f00000000800 */
[----:B------:R3:W5:Y:S01]  /*10750*/  MUFU.EX2 R21, R0 ;  /* 0x0000000000157308 */ /* 0x0007620000000800 */
[----:B-1----:R-:W-:Y:S02]  /*10760*/  FADD.FTZ R3, R11, R196 ;  /* 0x000000c40b037221 */ /* 0x002fe40000010000 */
[----:B------:R-:W-:-:S02]  /*10770*/  FADD.FTZ R11, R238, R9 ;  /* 0x00000009ee0b7221 */ /* 0x000fc40000010000 */
[----:B------:R-:W-:Y:S02]  /*10780*/  FADD.FTZ R9, R189, R3 ;  /* 0x00000003bd097221 */ /* 0x000fe40000010000 */
[----:B------:R-:W-:Y:S02]  /*10790*/  FADD.FTZ R3, R190, R10 ;  /* 0x0000000abe037221 */ /* 0x000fe40000010000 */
[----:B---3--:R-:W-:Y:S01]  /*107a0*/  FFMA.FTZ R0, R229, c[0x0][0x2d0], -R12 ;  /* 0x0000b400e5007a23 */ /* 0x008fe2000001080c */
[----:B-----5:R-:W-:-:S03]  /*107b0*/  F2FP.BF16.PACK_AB R95, R21, R20 ;  /* 0x00000014155f723e */ /* 0x020fc600000010ff */
[----:B------:R1:W-:Y:S04]  /*107c0*/  MUFU.EX2 R19, R0 ;  /* 0x0000000000137308 */ /* 0x0003e80000000800 */
[C---:B--2---:R-:W-:Y:S08]  /*107d0*/  HMMA.16816.F32.BF16 R76, R92.reuse, R82, R88 ;  /* 0x000000525c4c723c */ /* 0x044ff00000041858 */
[----:B----4-:R-:W-:Y:S01]  /*107e0*/  HMMA.16816.F32.BF16 R88, R92, R4, R180 ;  /* 0x000000045c58723c */ /* 0x010fe200000418b4 */
[----:B-1----:R-:W-:-:S04]  /*107f0*/  FFMA.FTZ R0, R228, c[0x0][0x2d0], -R12 ;  /* 0x0000b400e4007a23 */ /* 0x002fc8000001080c */
[----:B------:R1:W2:Y:S03]  /*10800*/  MUFU.EX2 R18, R0 ;  /* 0x0000000000127308 */ /* 0x0002a60000000800 */
        /* <DEDUP_REMOVED lines=14> */
[C---:B------:R-:W-:Y:S07]  /*108f0*/  HMMA.16816.F32.BF16 R152, R92.reuse, R158, R96 ;  /* 0x0000009e5c98723c */ /* 0x040fee0000041860 */
[----:B--2---:R-:W-:Y:S01]  /*10900*/  F2FP.BF16.PACK_AB R96, R18, R19 ;  /* 0x000000131260723e */ /* 0x004fe200000010ff */
[----:B------:R-:W-:Y:S01]  /*10910*/  HMMA.16816.F32.BF16 R92, R92, R6, R108 ;  /* 0x000000065c5c723c */ /* 0x000fe2000004186c */
[----:B---3--:R-:W-:Y:S01]  /*10920*/  F2FP.BF16.PACK_AB R98, R16, R17 ;  /* 0x000000111062723e */ /* 0x008fe200000010ff */
[----:B-1----:R-:W-:-:S04]  /*10930*/  FFMA.FTZ R0, R252, c[0x0][0x2d0], -R13 ;  /* 0x0000b400fc007a23 */ /* 0x002fc8000001080d */
[----:B------:R1:W2:Y:S02]  /*10940*/  MUFU.EX2 R14, R0 ;  /* 0x00000000000e7308 */ /* 0x0002a40000000800 */
[----:B-1----:R-:W-:Y:S01]  /*10950*/  FFMA.FTZ R0, R250, c[0x0][0x2d0], -R13 ;  /* 0x0000b400fa007a23 */ /* 0x002fe2000001080d */
[----:B--2---:R-:W-:-:S05]  /*10960*/  F2FP.BF16.PACK_AB R97, R14, R12 ;  /* 0x0000000c0e61723e */ /* 0x004fca00000010ff */
        /* <DEDUP_REMOVED lines=76> */
[----:B------:R-:W-:Y:S01]  /*10e30*/  IMAD.SHL.U32 R249, R176, 0x2, RZ ;  /* 0x00000002b0f97824 */ /* 0x000fe200078e00ff */
[----:B------:R-:W-:Y:S01]  /*10e40*/  SHF.R.S32.HI R190, RZ, 0x1f, R240 ;  /* 0x0000001fffbe7819 */ /* 0x000fe200000114f0 */
[----:B------:R-:W-:Y:S01]  /*10e50*/  IMAD.SHL.U32 R246, R240, 0x2, RZ ;  /* 0x00000002f0f67824 */ /* 0x000fe200078e00ff */
[----:B------:R-:W-:Y:S01]  /*10e60*/  SHF.L.U64.HI R250, R176, 0x1, R187 ;  /* 0x00000001b0fa7819 */ /* 0x000fe200000102bb */
[C---:B------:R-:W-:Y:S01]  /*10e70*/  IMAD.SHL.U32 R244, R241.reuse, 0x2, RZ ;  /* 0x00000002f1f47824 */ /* 0x040fe200078e00ff */
[----:B------:R-:W-:Y:S01]  /*10e80*/  SHF.R.S32.HI R187, RZ, 0x1f, R241 ;  /* 0x0000001fffbb7819 */ /* 0x000fe200000114f1 */
[----:B------:R-:W-:Y:S01]  /*10e90*/  IMAD.MOV.U32 R100, RZ, RZ, R104 ;  /* 0x000000ffff647224 */ /* 0x000fe200078e0068 */
[----:B------:R-:W-:Y:S01]  /*10ea0*/  SHF.L.U64.HI R247, R240, 0x1, R190 ;  /* 0x00000001f0f77819 */ /* 0x000fe200000102be */
[----:B--2---:R-:W-:Y:S01]  /*10eb0*/  IMAD.MOV.U32 R3, RZ, RZ, R105 ;  /* 0x000000ffff037224 */ /* 0x004fe200078e0069 */
[----:B------:R-:W-:Y:S01]  /*10ec0*/  SHF.L.U64.HI R245, R241, 0x1, R187 ;  /* 0x00000001f1f57819 */ /* 0x000fe200000102bb */
[----:B------:R-:W-:-:S02]  /*10ed0*/  IMAD.MOV.U32 R107, RZ, RZ, R2 ;  /* 0x000000ffff6b7224 */ /* 0x000fc400078e0002 */
[----:B------:R-:W-:Y:S01]  /*10ee0*/  IMAD.MOV.U32 R106, RZ, RZ, R103 ;  /* 0x000000ffff6a7224 */ /* 0x000fe200078e0067 */
[----:B---3--:R-:W-:Y:S01]  /*10ef0*/  LEA.HI.SX32 R243, R10, 0xfffffffe, 0x1a ;  /* 0xfffffffe0af37811 */ /* 0x008fe200078fd2ff */
[----:B------:R-:W-:Y:S05]  /*10f00*/  BRA `(.L_x_140) ;  /* 0x000003e000007947 */ /* 0x000fea0003800000 */
.L_x_142:
        /* <DEDUP_REMOVED lines=19> */
[----:B-1----:R-:W-:Y:S04]  /*11040*/  IMAD.WIDE.U32 R104, R101, c[0x0][0x1e8], RZ ;  /* 0x00007a0065687a25 */ /* 0x002fe800078e00ff */
        /* <DEDUP_REMOVED lines=12> */
[----:B------:R-:W-:Y:S04]  /*11110*/  IMAD.WIDE.U32 R4, R248, c[0x0][0x1f0], R4 ;  /* 0x00007c00f8047a25 */ /* 0x000fe800078e0004 */
        /* <DEDUP_REMOVED lines=29> */
.L_x_140:
[----:B------:R-:W-:Y:S04]  /*112f0*/  DEPBAR.LE SB0, 0x0 ;  /* 0x000080000000791a */ /* 0x000fe80000000000 */
[----:B------:R-:W-:Y:S01]  /*11300*/  BAR.SYNC.DEFER_BLOCKING 0x0 ;  /* 0x0000000000007b1d */ /* 0x000fe20000010000 */
[----:B------:R-:W-:Y:S01]  /*11310*/  SHF.R.S32.HI R0, RZ, 0x1f, R251 ;  /* 0x0000001fff007819 */ /* 0x000fe200000114fb */
[C---:B------:R-:W-:Y:S01]  /*11320*/  IMAD.WIDE.U32 R102, R251.reuse, c[0x0][0x208], RZ ;  /* 0x00008200fb667a25 */ /* 0x040fe200078e00ff */
[----:B------:R-:W-:Y:S03]  /*11330*/  SHF.R.S32.HI R2, RZ, 0x1f, R248 ;  /* 0x0000001fff027819 */ /* 0x000fe600000114f8 */
[----:B------:R-:W-:Y:S02]  /*11340*/  IMAD R0, R0, c[0x0][0x208], RZ ;  /* 0x0000820000007a24 */ /* 0x000fe400078e02ff */
[----:B------:R-:W-:Y:S02]  /*11350*/  IMAD R2, R2, c[0x0][0x218], RZ ;  /* 0x0000860002027a24 */ /* 0x000fe400078e02ff */
[----:B------:R-:W-:Y:S02]  /*11360*/  IMAD R0, R251, c[0x0][0x20c], R0 ;  /* 0x00008300fb007a24 */ /* 0x000fe400078e0200 */
[C---:B------:R-:W-:Y:S03]  /*11370*/  IMAD R2, R248.reuse, c[0x0][0x21c], R2 ;  /* 0x00008700f8027a24 */ /* 0x040fe600078e0202 */
        /* <DEDUP_REMOVED lines=303> */
.L_x_141:
        /* <DEDUP_REMOVED lines=621> */
.L_x_139:
        /* <DEDUP_REMOVED lines=153> */
.L_x_91:
        /* <DEDUP_REMOVED lines=151> */
.L_x_144:
        /* <DEDUP_REMOVED lines=151> */
.L_x_146:
[----:B---3--:R-:W-:Y:S05]  /*169b0*/  BSYNC B0 ;  /* 0x0000000000007941 */ /* 0x008fea0003800000 */
.L_x_145:
        /* <DEDUP_REMOVED lines=23> */
.L_x_148:
[----:B------:R-:W-:Y:S05]  /*16b30*/  BSYNC B0 ;  /* 0x0000000000007941 */ /* 0x000fea0003800000 */
.L_x_147:
        /* <DEDUP_REMOVED lines=23> */
.L_x_150:
[----:B------:R-:W-:Y:S05]  /*16cb0*/  BSYNC B0 ;  /* 0x0000000000007941 */ /* 0x000fea0003800000 */
.L_x_149:
        /* <DEDUP_REMOVED lines=24> */
.L_x_143:
        /* <DEDUP_REMOVED lines=19> */
.L_x_151:
        /* <DEDUP_REMOVED lines=43> */
.L_x_153:
[----:B---3--:R-:W-:Y:S05]  /*17220*/  BSYNC B0 ;  /* 0x0000000000007941 */ /* 0x008fea0003800000 */
.L_x_152:
        /* <DEDUP_REMOVED lines=64> */
.L_x_155:
[----:B------:R-:W-:Y:S05]  /*17630*/  BSYNC B0 ;  /* 0x0000000000007941 */ /* 0x000fea0003800000 */
.L_x_154:
        /* <DEDUP_REMOVED lines=21> */
.L_x_157:
[----:B------:R-:W-:Y:S05]  /*17790*/  BSYNC B0 ;  /* 0x0000000000007941 */ /* 0x000fea0003800000 */
.L_x_156:
        /* <DEDUP_REMOVED lines=21> */
.L_x_159:
[----:B------:R-:W-:Y:S05]  /*178f0*/  BSYNC B0 ;  /* 0x0000000000007941 */ /* 0x000fea0003800000 */
.L_x_158:
        /* <DEDUP_REMOVED lines=22> */
.L_x_160:
        /* <DEDUP_REMOVED lines=10> */
.L_x_1712:


//--------------------- .text._ZN7cutlass13device_kernelIN5flash19enable_sm80_to_sm89INS1_16FlashAttnFwdSm80INS1_25CollectiveMainloopFwdSm80ILi4ELi1ELb0EN4cute5tupleIJNS5_1CILi128EEENS7_ILi48EEENS7_ILi96EEEEEELi96ENS_10bfloat16_tEfNS_4arch4Sm80ELb0ELb1ELb1ELb0ELb1ELb0ELb1ELb0EEENS1_21CollectiveEpilogueFwdINS6_IJS8_SA_S9_EEENS6_IJNS7_ILi1EEESI_SI_EEESC_SE_Li128ELb0ELb1ELb0ELb0EEENS1_19SingleTileSchedulerILb0ELb0ELb1ELi128EEEEEEEEEvNT_6ParamsE --------------------------
	.section	.text._ZN7cutlass13device_kernelIN5flash19enable_sm80_to_sm89INS1_16FlashAttnFwdSm80INS1_25CollectiveMainloopFwdSm80ILi4ELi1ELb0EN4cute5tupleIJNS5_1CILi128EEENS7_ILi48EEENS7_ILi96EEEEEELi96ENS_10bfloat16_tEfNS_4arch4Sm80ELb0ELb1ELb1ELb0ELb1ELb0ELb1ELb0EEENS1_21CollectiveEpilogueFwdINS6_IJS8_SA_S9_EEENS6_IJNS7_ILi1EEESI_SI_EEESC_SE_Li128ELb0ELb1ELb0ELb0EEENS1_19SingleTileSchedulerILb0ELb0ELb1ELi128EEEEEEEEEvNT_6ParamsE,"ax",@progbits
	.sectioninfo	@"SHI_REGISTERS=255"
	.align	128
.text._ZN7cutlass13device_kernelIN5flash19enable_sm80_to_sm89INS1_16FlashAttnFwdSm80INS1_25CollectiveMainloopFwdSm80ILi4ELi1ELb0EN4cute5tupleIJNS5_1CILi128EEENS7_ILi48EEENS7_ILi96EEEEEELi96ENS_10bfloat16_tEfNS_4arch4Sm80ELb0ELb1ELb1ELb0ELb1ELb0ELb1ELb0EEENS1_21CollectiveEpilogueFwdINS6_IJS8_SA_S9_EEENS6_IJNS7_ILi1EEESI_SI_EEESC_SE_Li128ELb0ELb1ELb0ELb0EEENS1_19SingleTileSchedulerILb0ELb0ELb1ELi128EEEEEEEEEvNT_6ParamsE:
        .type           _ZN7cutlass13device_kernelIN5flash19enable_sm80_to_sm89INS1_16FlashAttnFwdSm80INS1_25CollectiveMainloopFwdSm80ILi4ELi1ELb0EN4cute5tupleIJNS5_1CILi128EEENS7_ILi48EEENS7_ILi96EEEEEELi96ENS_10bfloat16_tEfNS_4arch4Sm80ELb0ELb1ELb1ELb0ELb1ELb0ELb1ELb0EEENS1_21CollectiveEpilogueFwdINS6_IJS8_SA_S9_EEENS6_IJNS7_ILi1EEESI_SI_EEESC_SE_Li128ELb0ELb1ELb0ELb0EEENS1_19SingleTileSchedulerILb0ELb0ELb1ELi128EEEEEEEEEvNT_6ParamsE,@function
        .size           _ZN7cutlass13device_kernelIN5flash19enable_sm80_to_sm89INS1_16FlashAttnFwdSm80INS1_25CollectiveMainloopFwdSm80ILi4ELi1ELb0EN4cute5tupleIJNS5_1CILi128EEENS7_ILi48EEENS7_ILi96EEEEEELi96ENS_10bfloat16_tEfNS_4arch4Sm80ELb0ELb1ELb1ELb0ELb1ELb0ELb1ELb0EEENS1_21CollectiveEpilogueFwdINS6_IJS8_SA_S9_EEENS6_IJNS7_ILi1EEESI_SI_EEESC_SE_Li128ELb0ELb1ELb0ELb0EEENS1_19SingleTileSchedulerILb0ELb0ELb1ELi128EEEEEEEEEvNT_6ParamsE,(.L_x_1713 - _ZN7cutlass13device_kernelIN5flash19enable_sm80_to_sm89INS1_16FlashAttnFwdSm80INS1_25CollectiveMainloopFwdSm80ILi4ELi1ELb0EN4cute5tupleIJNS5_1CILi128EEENS7_ILi48EEENS7_ILi96EEEEEELi96ENS_10bfloat16_tEfNS_4arch4Sm80ELb0ELb1ELb1ELb0ELb1ELb0ELb1ELb0EEENS1_21CollectiveEpilogueFwdINS6_IJS8_SA_S9_EEENS6_IJNS7_ILi1EEESI_SI_EEESC_SE_Li128ELb0ELb1ELb0ELb0EEENS1_19SingleTileSchedulerILb0ELb0ELb1ELi128EEEEEEEEEvNT_6ParamsE)
        .other          _ZN7cutlass13device_kernelIN5flash19enable_sm80_to_sm89INS1_16FlashAttnFwdSm80INS1_25CollectiveMainloopFwdSm80ILi4ELi1ELb0EN4cute5tupleIJNS5_1CILi128EEENS7_ILi48EEENS7_ILi96EEEEEELi96ENS_10bfloat16_tEfNS_4arch4Sm80ELb0ELb1ELb1ELb0ELb1ELb0ELb1ELb0EEENS1_21CollectiveEpilogueFwdINS6_IJS8_SA_S9_EEENS6_IJNS7_ILi1EEESI_SI_EEESC_SE_Li128ELb0ELb1ELb0ELb0EEENS1_19SingleTileSchedulerILb0ELb0ELb1ELi128EEEEEEEEEvNT_6ParamsE,@"STO_CUDA_ENTRY STV_DEFAULT"
_ZN7cutlass13device_kernelIN5flash19enable_sm80_to_sm89INS1_16FlashAttnFwdSm80INS1_25CollectiveMainloopFwdSm80ILi4ELi1ELb0EN4cute5tupleIJNS5_1CILi128EEENS7_ILi48EEENS7_ILi96EEEEEELi96ENS_10bfloat16_tEfNS_4arch4Sm80ELb0ELb1ELb1ELb0ELb1ELb0ELb1ELb0EEENS1_21CollectiveEpilogueFwdINS6_IJS8_SA_S9_EEENS6_IJNS7_ILi1EEESI_SI_EEESC_SE_Li128ELb0ELb1ELb0ELb0EEENS1_19SingleTileSchedulerILb0ELb0ELb1ELi128EEEEEEEEEvNT_6ParamsE:
[----:B------:R-:W-:-:S03]  /*0000*/  MOV R1, c[0x0][0x28] ;  /* 0x00000a0000017a02 */ /* 0x000fc60000000f00 */
[----:B------:R-:W1:Y:S01]  /*0010*/  S2UR UR10, SR_CTAID.Z ;  /* 0x00000000000a79c3 */ /* 0x000e620000002700 */
[----:B------:R-:W-:Y:S02]  /*0020*/  IADD3 R1, R1, -0x30, RZ ;  /* 0xffffffd001017810 */ /* 0x000fe40007ffe0ff */
[----:B-1----:R-:W-:-:S13]  /*0030*/  ISETP.LE.AND P0, PT, RZ, UR10, PT ;  /* 0x0000000aff007c0c */ /* 0x002fda000bf03270 */
[----:B------:R-:W-:Y:S05]  /*0040*/  @!P0 EXIT ;  /* 0x000000000000894d */ /* 0x000fea0003800000 */
[----:B------:R-:W-:Y:S01]  /*0050*/  ULDC.64 UR4, c[0x0][0x370] ;  /* 0x0000dc0000047ab9 */ /* 0x000fe20000000a00 */
[----:B------:R-:W-:Y:S01]  /*0060*/  IMAD.MOV.U32 R16, RZ, RZ, RZ ;  /* 0x000000ffff107224 */ /* 0x000fe200078e00ff */
[----:B------:R-:W-:Y:S02]  /*0070*/  UISETP.NE.U32.AND UP0, UPT, URZ, UR4, UPT ;  /* 0x000000043f00728c */ /* 0x000fe4000bf05070 */
[----:B------:R-:W-:Y:S02]  /*0080*/  ULDC.64 UR6, c[0x0][0x370] ;  /* 0x0000dc0000067ab9 */ /* 0x000fe40000000a00 */
[----:B------:R-:W-:Y:S02]  /*0090*/  UISETP.NE.AND.EX UP0, UPT, URZ, UR5, UPT, UP0 ;  /* 0x000000053f00728c */ /* 0x000fe4000bf05300 */
[----:B------:R-:W-:-:S04]  /*00a0*/  ULDC.64 UR8, c[0x0][0x118] ;  /* 0x0000460000087ab9 */ /* 0x000fc80000000a00 */
[----:B------:R-:W-:-:S05]  /*00b0*/  PLOP3.LUT P0, PT, PT, PT, UP0, 0x80, 0x0 ;  /* 0x000000000000781c */ /* 0x000fca0003f0f008 */
[----:B------:R-:W-:Y:S02]  /*00c0*/  @UP0 UMOV UR4, 0x4 ;  /* 0x0000000400040882 */ /* 0x000fe40000000000 */
[----:B------:R-:W-:-:S06]  /*00d0*/  @UP0 UIMAD.WIDE UR4, UR10, UR4, UR6 ;  /* 0x000000040a0402a5 */ /* 0x000fcc000f8e0206 */
[----:B------:R-:W-:Y:S02]  /*00e0*/  IMAD.U32 R2, RZ, RZ, UR4 ;  /* 0x00000004ff027e24 */ /* 0x000fe4000f8e00ff */
[----:B------:R-:W-:-:S05]  /*00f0*/  IMAD.U32 R3, RZ, RZ, UR5 ;  /* 0x00000005ff037e24 */ /* 0x000fca000f8e00ff */
[----:B------:R1:W2:Y:S01]  /*0100*/  @P0 LDG.E R16, [R2.64] ;  /* 0x0000000802100981 */ /* 0x0002a2000c1e1900 */
[----:B------:R-:W-:Y:S01]  /*0110*/  IMAD.MOV.U32 R7, RZ, RZ, c[0x0][0x2c4] ;  /* 0x0000b100ff077624 */ /* 0x000fe200078e00ff */
[----:B------:R-:W3:Y:S01]  /*0120*/  S2UR UR7, SR_CTAID.Y ;  /* 0x00000000000779c3 */ /* 0x000ee20000002600 */
[----:B------:R-:W-:Y:S01]  /*0130*/  IMAD.MOV.U32 R4, RZ, RZ, 0x1 ;  /* 0x00000001ff047424 */ /* 0x000fe200078e00ff */
[----:B------:R-:W4:Y:S01]  /*0140*/  S2R R0, SR_CTAID.X ;  /* 0x0000000000007919 */ /* 0x000f220000002500 */
[----:B------:R-:W-:Y:S02]  /*0150*/  LOP3.LUT R24, R24, 0xffffefff, RZ, 0xc0, !PT ;  /* 0xffffefff18187812 */ /* 0x000fe400078ec0ff */
[----:B------:R-:W-:Y:S01]  /*0160*/  ISETP.NE.AND P1, PT, R7, 0x1, PT ;  /* 0x000000010700780c */ /* 0x000fe20003f25270 */
[----:B------:R-:W2:Y:S01]  /*0170*/  S2R R53, SR_TID.X ;  /* 0x0000000000357919 */ /* 0x000ea20000002100 */
[----:B------:R-:W-:-:S11]  /*0180*/  ISETP.LE.AND P2, PT, R4, c[0x0][0x32c], PT ;  /* 0x0000cb0004007a0c */ /* 0x000fd60003f43270 */
[----:B------:R-:W-:-:S04]  /*0190*/  @P1 LOP3.LUT R24, R24, 0x1000, RZ, 0xfc, !PT ;  /* 0x0000100018181812 */ /* 0x000fc800078efcff */
[----:B------:R-:W-:Y:S01]  /*01a0*/  LOP3.LUT R24, R24, 0xfffffbff, RZ, 0xc0, !PT ;  /* 0xfffffbff18187812 */ /* 0x000fe200078ec0ff */
[----:B-1----:R-:W-:Y:S01]  /*01b0*/  IMAD.MOV.U32 R2, RZ, RZ, c[0x0][0x2ac] ;  /* 0x0000ab00ff027624 */ /* 0x002fe200078e00ff */
[----:B---3--:R-:W-:Y:S01]  /*01c0*/  USHF.R.S32.HI UR6, URZ, 0x1f, UR7 ;  /* 0x0000001f3f067899 */ /* 0x008fe20008011407 */
[----:B----4-:R-:W-:Y:S01]  /*01d0*/  IMAD.SHL.U32 R164, R0, 0x80, RZ ;  /* 0x0000008000a47824 */ /* 0x010fe200078e00ff */
[----:B------:R-:W-:Y:S01]  /*01e0*/  @P2 LOP3.LUT R24, R24, 0x400, RZ, 0xfc, !PT ;  /* 0x0000040018182812 */ /* 0x000fe200078efcff */
[----:B------:R-:W-:-:S03]  /*01f0*/  IMAD R17, R2, c[0x0][0x1d0], RZ ;  /* 0x0000740002117a24 */ /* 0x000fc600078e02ff */
[C---:B------:R-:W-:Y:S02]  /*0200*/  @P1 IADD3 R0, R164.reuse, 0x7f, RZ ;  /* 0x0000007fa4001810 */ /* 0x040fe40007ffe0ff */
[----:B------:R-:W-:-:S03]  /*0210*/  IADD3 R2, R164, 0x7f, RZ ;  /* 0x0000007fa4027810 */ /* 0x000fc60007ffe0ff */
[----:B------:R-:W-:-:S05]  /*0220*/  @P1 IMAD.HI.U32 R0, R0, c[0x0][0x2c8], RZ ;  /* 0x0000b20000001a27 */ /* 0x000fca00078e00ff */
[----:B------:R-:W-:Y:S02]  /*0230*/  @P1 SHF.R.U32.HI R2, RZ, c[0x0][0x2cc], R0 ;  /* 0x0000b300ff021a19 */ /* 0x000fe40000011600 */
[----:B------:R-:W-:-:S05]  /*0240*/  IADD3 R0, R17, -c[0x0][0x168], R4 ;  /* 0x80005a0011007a10 */ /* 0x000fca0007ffe004 */
[----:B------:R-:W-:-:S05]  /*0250*/  IMAD.IADD R0, R0, 0x1, R2 ;  /* 0x0000000100007824 */ /* 0x000fca00078e0202 */
[----:B------:R-:W-:Y:S01]  /*0260*/  IADD3 R3, R0, c[0x0][0x328], RZ ;  /* 0x0000ca0000037a10 */ /* 0x000fe20007ffe0ff */
[----:B--2---:R1:W-:Y:S01]  /*0270*/  STL [R1+0x24], R16 ;  /* 0x0000241001007387 */ /* 0x0043e20000100800 */
[----:B------:R-:W-:Y:S05]  /*0280*/  @!P2 BRA `(.L_x_161) ;  /* 0x000000f00000a947 */ /* 0x000fea0003800000 */
[C---:B------:R-:W-:Y:S02]  /*0290*/  ISETP.GT.AND P0, PT, R0.reuse, RZ, PT ;  /* 0x000000ff0000720c */ /* 0x040fe40003f04270 */
[----:B------:R-:W-:-:S11]  /*02a0*/  IADD3 R2, R0, -0x1, RZ ;  /* 0xffffffff00027810 */ /* 0x000fd60007ffe0ff */
[----:B------:R-:W-:Y:S05]  /*02b0*/  @P0 BRA `(.L_x_162) ;  /* 0x0000006000000947 */ /* 0x000fea0003800000 */
[----:B------:R-:W-:Y:S01]  /*02c0*/  ISETP.NE.AND P0, PT, R4, c[0x0][0x32c], PT ;  /* 0x0000cb0004007a0c */ /* 0x000fe20003f05270 */
[----:B------:R-:W-:-:S12]  /*02d0*/  IMAD.MOV R0, RZ, RZ, -R0 ;  /* 0x000000ffff007224 */ /* 0x000fd800078e0a00 */
[----:B------:R-:W-:-:S05]  /*02e0*/  @P0 IMAD.HI.U32 R2, R0, c[0x0][0x330], RZ ;  /* 0x0000cc0000020a27 */ /* 0x000fca00078e00ff */
[----:B------:R-:W-:-:S04]  /*02f0*/  @P0 SHF.R.U32.HI R0, RZ, c[0x0][0x334], R2 ;  /* 0x0000cd00ff000a19 */ /* 0x000fc80000011602 */
[----:B------:R-:W-:Y:S01]  /*0300*/  LOP3.LUT R2, RZ, R0, RZ, 0x33, !PT ;  /* 0x00000000ff027212 */ /* 0x000fe200078e33ff */
[----:B------:R-:W-:Y:S05]  /*0310*/  BRA `(.L_x_163) ;  /* 0x0000003000007947 */ /* 0x000fea0003800000 */
.L_x_162:
[----:B------:R-:W-:-:S13]  /*0320*/  ISETP.NE.AND P0, PT, R4, c[0x0][0x32c], PT ;  /* 0x0000cb0004007a0c */ /* 0x000fda0003f05270 */
[----:B------:R-:W-:-:S05]  /*0330*/  @P0 IMAD.HI.U32 R0, R2, c[0x0][0x330], RZ ;  /* 0x0000cc0002000a27 */ /* 0x000fca00078e00ff */
[----:B------:R-:W-:Y:S02]  /*0340*/  @P0 SHF.R.U32.HI R2, RZ, c[0x0][0x334], R0 ;  /* 0x0000cd00ff020a19 */ /* 0x000fe40000011600 */
.L_x_163:
[----:B------:R-:W-:-:S05]  /*0350*/  MOV R0, c[0x0][0x32c] ;  /* 0x0000cb0000007a02 */ /* 0x000fca0000000f00 */
[----:B------:R-:W-:-:S05]  /*0360*/  IMAD R2, R2, R0, c[0x0][0x32c] ;  /* 0x0000cb0002027624 */ /* 0x000fca00078e0200 */
[----:B------:R-:W-:-:S04]  /*0370*/  IMNMX R3, R3, R2, PT ;  /* 0x0000000203037217 */ /* 0x000fc80003800200 */
.L_x_161:
[----:B------:R-:W-:Y:S01]  /*0380*/  IADD3 R2, R3, 0x2f, RZ ;  /* 0x0000002f03027810 */ /* 0x000fe20007ffe0ff */
[----:B------:R-:W-:Y:S01]  /*0390*/  @P1 IMAD.HI.U32 R3, R164, c[0x0][0x2c8], RZ ;  /* 0x0000b200a4031a27 */ /* 0x000fe200078e00ff */
[C---:B------:R-:W-:Y:S02]  /*03a0*/  IADD3 R4, R17.reuse, 0x2f, RZ ;  /* 0x0000002f11047810 */ /* 0x040fe40007ffe0ff */
[----:B------:R-:W-:Y:S01]  /*03b0*/  IADD3 R241, R17, -c[0x0][0x168], RZ ;  /* 0x80005a0011f17a10 */ /* 0x000fe20007ffe0ff */
[----:B------:R-:W-:-:S04]  /*03c0*/  IMAD.HI R5, R2, 0x2aaaaaab, RZ ;  /* 0x2aaaaaab02057827 */ /* 0x000fc800078e02ff */
[----:B------:R-:W-:Y:S01]  /*03d0*/  IMAD.HI R2, R4, 0x2aaaaaab, RZ ;  /* 0x2aaaaaab04027827 */ /* 0x000fe200078e02ff */
[----:B------:R-:W-:-:S03]  /*03e0*/  SHF.R.U32.HI R4, RZ, 0x1f, R5 ;  /* 0x0000001fff047819 */ /* 0x000fc60000011605 */
[----:B------:R-:W-:Y:S01]  /*03f0*/  IMAD.MOV.U32 R0, RZ, RZ, R164 ;  /* 0x000000ffff007224 */ /* 0x000fe200078e00a4 */
[----:B------:R-:W-:Y:S02]  /*0400*/  @P1 SHF.R.U32.HI R0, RZ, c[0x0][0x2cc], R3 ;  /* 0x0000b300ff001a19 */ /* 0x000fe40000011603 */
[----:B------:R-:W-:Y:S02]  /*0410*/  SHF.R.U32.HI R3, RZ, 0x1f, R2 ;  /* 0x0000001fff037819 */ /* 0x000fe40000011602 */
[----:B------:R-:W-:Y:S01]  /*0420*/  LEA.HI.SX32 R4, R5, R4, 0x1d ;  /* 0x0000000405047211 */ /* 0x000fe200078feaff */
[----:B------:R-:W-:Y:S01]  /*0430*/  IMAD.IADD R0, R241, 0x1, R0 ;  /* 0x00000001f1007824 */ /* 0x000fe200078e0200 */
[----:B------:R-:W-:-:S04]  /*0440*/  LEA.HI.SX32 R2, R2, R3, 0x1d ;  /* 0x0000000302027211 */ /* 0x000fc800078feaff */
[----:B------:R-:W-:Y:S02]  /*0450*/  IADD3 R3, R0, -c[0x0][0x324], RZ ;  /* 0x8000c90000037a10 */ /* 0x000fe40007ffe0ff */
[----:B------:R-:W-:Y:S01]  /*0460*/  IMNMX R224, R2, R4, PT ;  /* 0x0000000402e07217 */ /* 0x000fe20003800200 */
[----:B------:R-:W-:Y:S05]  /*0470*/  @!P2 BRA `(.L_x_164) ;  /* 0x000000f00000a947 */ /* 0x000fea0003800000 */
[----:B------:R-:W-:-:S13]  /*0480*/  ISETP.GT.AND P0, PT, R0, -0x1, PT ;  /* 0xffffffff0000780c */ /* 0x000fda0003f04270 */
[----:B------:R-:W-:Y:S05]  /*0490*/  @P0 BRA `(.L_x_165) ;  /* 0x0000007000000947 */ /* 0x000fea0003800000 */
[----:B------:R-:W-:Y:S01]  /*04a0*/  IMAD.MOV.U32 R2, RZ, RZ, c[0x0][0x32c] ;  /* 0x0000cb00ff027624 */ /* 0x000fe200078e00ff */
[----:B------:R-:W-:-:S04]  /*04b0*/  LOP3.LUT R0, RZ, R0, RZ, 0x33, !PT ;  /* 0x00000000ff007212 */ /* 0x000fc800078e33ff */
[----:B------:R-:W-:-:S13]  /*04c0*/  ISETP.NE.AND P0, PT, R2, 0x1, PT ;  /* 0x000000010200780c */ /* 0x000fda0003f05270 */
[----:B------:R-:W-:-:S05]  /*04d0*/  @P0 IMAD.HI.U32 R2, R0, c[0x0][0x330], RZ ;  /* 0x0000cc0000020a27 */ /* 0x000fca00078e00ff */
[----:B------:R-:W-:-:S04]  /*04e0*/  @P0 SHF.R.U32.HI R0, RZ, c[0x0][0x334], R2 ;  /* 0x0000cd00ff000a19 */ /* 0x000fc80000011602 */
[----:B------:R-:W-:Y:S01]  /*04f0*/  LOP3.LUT R0, RZ, R0, RZ, 0x33, !PT ;  /* 0x00000000ff007212 */ /* 0x000fe200078e33ff */
[----:B------:R-:W-:Y:S05]  /*0500*/  BRA `(.L_x_166) ;  /* 0x0000004000007947 */ /* 0x000fea0003800000 */
.L_x_165:
[----:B------:R-:W-:-:S04]  /*0510*/  MOV R2, c[0x0][0x32c] ;  /* 0x0000cb0000027a02 */ /* 0x000fc80000000f00 */
[----:B------:R-:W-:-:S13]  /*0520*/  ISETP.NE.AND P0, PT, R2, 0x1, PT ;  /* 0x000000010200780c */ /* 0x000fda0003f05270 */
[----:B------:R-:W-:-:S05]  /*0530*/  @P0 IMAD.HI.U32 R2, R0, c[0x0][0x330], RZ ;  /* 0x0000cc0000020a27 */ /* 0x000fca00078e00ff */
[----:B------:R-:W-:-:S05]  /*0540*/  @P0 SHF.R.U32.HI R0, RZ, c[0x0][0x334], R2 ;  /* 0x0000cd00ff000a19 */ /* 0x000fca0000011602 */
.L_x_166:
[----:B------:R-:W-:-:S05]  /*0550*/  IMAD R0, R0, c[0x0][0x32c], RZ ;  /* 0x0000cb0000007a24 */ /* 0x000fca00078e02ff */
[----:B------:R-:W-:-:S05]  /*0560*/  IMNMX R3, R3, R0, !PT ;  /* 0x0000000003037217 */ /* 0x000fca0007800200 */
.L_x_164:
[----:B------:R-:W-:Y:S01]  /*0570*/  IMAD.HI R0, R3, 0x2aaaaaab, RZ ;  /* 0x2aaaaaab03007827 */ /* 0x000fe200078e02ff */
[----:B------:R-:W-:Y:S01]  /*0580*/  PLOP3.LUT P4, PT, PT, PT, PT, 0x80, 0x0 ;  /* 0x000000000000781c */ /* 0x000fe20003f8f070 */
[----:B------:R-:W-:Y:S01]  /*0590*/  CS2R R94, SRZ ;  /* 0x00000000005e7805 */ /* 0x000fe2000001ff00 */
[----:B------:R-:W-:Y:S01]  /*05a0*/  CS2R R92, SRZ ;  /* 0x00000000005c7805 */ /* 0x000fe2000001ff00 */
[----:B------:R-:W-:Y:S01]  /*05b0*/  CS2R R22, SRZ ;  /* 0x0000000000167805 */ /* 0x000fe2000001ff00 */
[----:B------:R-:W-:Y:S01]  /*05c0*/  SHF.R.U32.HI R2, RZ, 0x1f, R0 ;  /* 0x0000001fff027819 */ /* 0x000fe20000011600 */
[----:B------:R-:W-:Y:S01]  /*05d0*/  IMAD.MOV.U32 R98, RZ, RZ, RZ ;  /* 0x000000ffff627224 */ /* 0x000fe200078e00ff */
[----:B------:R-:W-:Y:S01]  /*05e0*/  CS2R R90, SRZ ;  /* 0x00000000005a7805 */ /* 0x000fe2000001ff00 */
[----:B------:R-:W-:Y:S01]  /*05f0*/  IMAD.MOV.U32 R96, RZ, RZ, RZ ;  /* 0x000000ffff607224 */ /* 0x000fe200078e00ff */
[----:B------:R-:W-:Y:S01]  /*0600*/  LEA.HI.SX32 R0, R0, R2, 0x1d ;  /* 0x0000000200007211 */ /* 0x000fe200078feaff */
[----:B------:R-:W-:Y:S01]  /*0610*/  CS2R R88, SRZ ;  /* 0x0000000000587805 */ /* 0x000fe2000001ff00 */
[----:B------:R-:W-:Y:S01]  /*0620*/  CS2R R86, SRZ ;  /* 0x0000000000567805 */ /* 0x000fe2000001ff00 */
[----:B------:R-:W-:Y:S01]  /*0630*/  MOV R25, RZ ;  /* 0x000000ff00197202 */ /* 0x000fe20000000f00 */
[----:B------:R-:W-:Y:S01]  /*0640*/  IMAD.MOV.U32 R84, RZ, RZ, RZ ;  /* 0x000000ffff547224 */ /* 0x000fe200078e00ff */
[----:B------:R-:W-:Y:S01]  /*0650*/  IMNMX R4, RZ, R0, !PT ;  /* 0x00000000ff047217 */ /* 0x000fe20007800200 */
[----:B------:R-:W-:Y:S01]  /*0660*/  CS2R R78, SRZ ;  /* 0x00000000004e7805 */ /* 0x000fe2000001ff00 */
[----:B------:R-:W-:Y:S01]  /*0670*/  CS2R R76, SRZ ;  /* 0x00000000004c7805 */ /* 0x000fe2000001ff00 */
[----:B------:R-:W-:Y:S01]  /*0680*/  CS2R R82, SRZ ;  /* 0x0000000000527805 */ /* 0x000fe2000001ff00 */
[----:B------:R-:W-:Y:S01]  /*0690*/  ISETP.GT.AND P0, PT, R224, R4, PT ;  /* 0x00000004e000720c */ /* 0x000fe20003f04270 */
[----:B------:R2:W-:Y:S01]  /*06a0*/  STL [R1+0x14], R4 ;  /* 0x0000140401007387 */ /* 0x0005e20000100800 */
[----:B------:R-:W-:Y:S01]  /*06b0*/  CS2R R26, SRZ ;  /* 0x00000000001a7805 */ /* 0x000fe2000001ff00 */
[----:B------:R-:W-:Y:S01]  /*06c0*/  IMAD.MOV.U32 R80, RZ, RZ, RZ ;  /* 0x000000ffff507224 */ /* 0x000fe200078e00ff */
[----:B------:R-:W-:Y:S01]  /*06d0*/  CS2R R74, SRZ ;  /* 0x00000000004a7805 */ /* 0x000fe2000001ff00 */
[----:B------:R-:W-:Y:S01]  /*06e0*/  CS2R R72, SRZ ;  /* 0x0000000000487805 */ /* 0x000fe2000001ff00 */
[----:B------:R-:W-:Y:S01]  /*06f0*/  CS2R R70, SRZ ;  /* 0x0000000000467805 */ /* 0x000fe2000001ff00 */
[----:B------:R-:W-:Y:S01]  /*0700*/  MOV R68, RZ ;  /* 0x000000ff00447202 */ /* 0x000fe20000000f00 */
[----:B------:R-:W-:Y:S01]  /*0710*/  CS2R R62, SRZ ;  /* 0x00000000003e7805 */ /* 0x000fe2000001ff00 */
[----:B------:R-:W-:Y:S01]  /*0720*/  CS2R R60, SRZ ;  /* 0x00000000003c7805 */ /* 0x000fe2000001ff00 */
[----:B------:R-:W-:Y:S01]  /*0730*/  CS2R R66, SRZ ;  /* 0x0000000000427805 */ /* 0x000fe2000001ff00 */
        /* <DEDUP_REMOVED lines=33> */
[----:B------:R-:W-:Y:S05]  /*0950*/  @!P0 BRA `(.L_x_167) ;  /* 0x00011f1000008947 */ /* 0x000fea0003800000 */
[----:B--2---:R-:W-:Y:S02]  /*0960*/  ULDC.64 UR4, c[0x0][0x340] ;  /* 0x0000d00000047ab9 */ /* 0x004fe40000000a00 */
[----:B------:R-:W-:-:S02]  /*0970*/  UISETP.NE.U32.AND UP0, UPT, URZ, UR4, UPT ;  /* 0x000000043f00728c */ /* 0x000fc4000bf05070 */
[----:B------:R-:W-:Y:S02]  /*0980*/  ULDC.64 UR12, c[0x0][0x340] ;  /* 0x0000d000000c7ab9 */ /* 0x000fe40000000a00 */
[----:B------:R-:W-:-:S06]  /*0990*/  UISETP.NE.AND.EX UP0, UPT, URZ, UR5, UPT, UP0 ;  /* 0x000000053f00728c */ /* 0x000fcc000bf05300 */
[----:B------:R-:W-:-:S05]  /*09a0*/  PLOP3.LUT P2, PT, PT, PT, UP0, 0x80, 0x0 ;  /* 0x000000000000781c */ /* 0x000fca0003f4f008 */
[----:B------:R-:W-:Y:S02]  /*09b0*/  @UP0 UMOV UR4, 0x4 ;  /* 0x0000000400040882 */ /* 0x000fe40000000000 */
[----:B------:R-:W-:-:S06]  /*09c0*/  @UP0 UIMAD.WIDE UR4, UR10, UR4, UR12 ;  /* 0x000000040a0402a5 */ /* 0x000fcc000f8e020c */
[----:B------:R-:W-:Y:S02]  /*09d0*/  IMAD.U32 R2, RZ, RZ, UR4 ;  /* 0x00000004ff027e24 */ /* 0x000fe4000f8e00ff */
[----:B------:R-:W-:Y:S01]  /*09e0*/  IMAD.U32 R3, RZ, RZ, UR5 ;  /* 0x00000005ff037e24 */ /* 0x000fe2000f8e00ff */
[----:B------:R-:W-:Y:S01]  /*09f0*/  SHF.R.S32.HI R18, RZ, 0x1f, R53 ;  /* 0x0000001fff127819 */ /* 0x000fe20000011435 */
[----:B------:R-:W-:Y:S02]  /*0a00*/  ULDC.64 UR4, c[0x0][0x1b8] ;  /* 0x00006e0000047ab9 */ /* 0x000fe40000000a00 */
[----:B------:R-:W-:Y:S01]  /*0a10*/  UIMAD UR11, UR6, UR4, URZ ;  /* 0x00000004060b72a4 */ /* 0x000fe2000f8e023f */
[----:B------:R2:W3:Y:S01]  /*0a20*/  @P2 LDG.E R8, [R2.64] ;  /* 0x0000000802082981 */ /* 0x0004e2000c1e1900 */
[----:B------:R-:W-:Y:S01]  /*0a30*/  UIMAD.WIDE.U32 UR14, UR7, UR4, URZ ;  /* 0x00000004070e72a5 */ /* 0x000fe2000f8e003f */
[CC--:B------:R-:W-:Y:S01]  /*0a40*/  LEA.HI R20, R18.reuse, R53.reuse, RZ, 0x3 ;  /* 0x0000003512147211 */ /* 0x0c0fe200078f18ff */
[----:B------:R-:W-:Y:S01]  /*0a50*/  UIMAD UR11, UR7, UR5, UR11 ;  /* 0x00000005070b72a4 */ /* 0x000fe2000f8e020b */
[----:B------:R-:W-:Y:S01]  /*0a60*/  IMAD R15, R7, c[0x0][0x168], RZ ;  /* 0x00005a00070f7a24 */ /* 0x000fe200078e02ff */
[----:B------:R-:W-:Y:S01]  /*0a70*/  USHF.R.S32.HI UR12, URZ, 0x1f, UR10 ;  /* 0x0000001f3f0c7899 */ /* 0x000fe2000801140a */
[----:B------:R-:W-:Y:S01]  /*0a80*/  SHF.R.S32.HI R19, RZ, 0x3, R20 ;  /* 0x00000003ff137819 */ /* 0x000fe20000011414 */
[----:B------:R-:W-:Y:S01]  /*0a90*/  ULDC.64 UR4, c[0x0][0x1c0] ;  /* 0x0000700000047ab9 */ /* 0x000fe20000000a00 */
[----:B------:R-:W-:Y:S01]  /*0aa0*/  LEA.HI R126, R18, R53, RZ, 0x5 ;  /* 0x00000035127e7211 */ /* 0x000fe200078f28ff */
[----:B------:R-:W-:Y:S01]  /*0ab0*/  UIADD3 UR15, UR15, UR11, URZ ;  /* 0x0000000b0f0f7290 */ /* 0x000fe2000fffe03f */
[----:B------:R-:W-:Y:S01]  /*0ac0*/  IMAD.MOV.U32 R44, RZ, RZ, 0x30 ;  /* 0x00000030ff2c7424 */ /* 0x000fe200078e00ff */
[----:B------:R-:W-:Y:S01]  /*0ad0*/  UIMAD UR12, UR12, UR4, URZ ;  /* 0x000000040c0c72a4 */ /* 0x000fe2000f8e023f */
[----:B------:R-:W-:Y:S01]  /*0ae0*/  SHF.R.S32.HI R124, RZ, 0x5, R126 ;  /* 0x00000005ff7c7819 */ /* 0x000fe2000001147e */
[----:B------:R-:W-:Y:S01]  /*0af0*/  UIMAD.WIDE.U32 UR14, UR10, UR4, UR14 ;  /* 0x000000040a0e72a5 */ /* 0x000fe2000f8e000e */
[----:B------:R-:W-:Y:S01]  /*0b00*/  IMAD.MOV.U32 R22, RZ, RZ, c[0x0][0x2b8] ;  /* 0x0000ae00ff167624 */ /* 0x000fe200078e00ff */
[----:B------:R-:W-:Y:S01]  /*0b10*/  UIMAD UR5, UR10, UR5, UR12 ;  /* 0x000000050a0572a4 */ /* 0x000fe2000f8e020c */
[----:B------:R-:W-:-:S02]  /*0b20*/  IMAD R47, R224, R44, -0x30 ;  /* 0xffffffd0e02f7424 */ /* 0x000fc400078e022c */
[----:B------:R-:W-:Y:S01]  /*0b30*/  IMAD.MOV.U32 R222, RZ, RZ, RZ ;  /* 0x000000ffffde7224 */ /* 0x000fe200078e00ff */
[----:B------:R-:W-:Y:S01]  /*0b40*/  UIADD3 UR5, UR15, UR5, URZ ;  /* 0x000000050f057290 */ /* 0x000fe2000fffe03f */
[----:B------:R-:W-:Y:S02]  /*0b50*/  ISETP.NE.AND P5, PT, R22, 0x1, PT ;  /* 0x000000011600780c */ /* 0x000fe40003fa5270 */
[----:B--2---:R-:W-:Y:S01]  /*0b60*/  LEA.HI R2, R18, R53, RZ, 0x2 ;  /* 0x0000003512027211 */ /* 0x004fe200078f10ff */
[----:B------:R-:W-:Y:S02]  /*0b70*/  IMAD.U32 R3, RZ, RZ, UR15 ;  /* 0x0000000fff037e24 */ /* 0x000fe4000f8e00ff */
[----:B------:R-:W-:Y:S01]  /*0b80*/  IMAD.U32 R3, RZ, RZ, UR5 ;  /* 0x00000005ff037e24 */ /* 0x000fe2000f8e00ff */
[----:B------:R-:W-:Y:S01]  /*0b90*/  LOP3.LUT R0, R2, 0xfffffffc, RZ, 0xc0, !PT ;  /* 0xfffffffc02007812 */ /* 0x000fe200078ec0ff */
[----:B------:R-:W-:Y:S01]  /*0ba0*/  ULDC.64 UR4, c[0x0][0x2b0] ;  /* 0x0000ac0000047ab9 */ /* 0x000fe20000000a00 */
[----:B------:R-:W-:Y:S01]  /*0bb0*/  SHF.R.S32.HI R21, RZ, 0x2, R2 ;  /* 0x00000002ff157819 */ /* 0x000fe20000011402 */
[----:B------:R-:W-:-:S02]  /*0bc0*/  IMAD.U32 R2, RZ, RZ, UR14 ;  /* 0x0000000eff027e24 */ /* 0x000fc4000f8e00ff */
[----:B------:R-:W-:Y:S02]  /*0bd0*/  IMAD.IADD R45, R53, 0x1, -R0 ;  /* 0x00000001352d7824 */ /* 0x000fe400078e0a00 */
[C-C-:B------:R-:W-:Y:S02]  /*0be0*/  IMAD.IADD R14, R164.reuse, 0x1, R21.reuse ;  /* 0x00000001a40e7824 */ /* 0x140fe400078e0215 */
[C---:B------:R-:W-:Y:S02]  /*0bf0*/  IMAD R31, R45.reuse, 0x20, R21 ;  /* 0x000000202d1f7824 */ /* 0x040fe400078e0215 */
[----:B------:R-:W-:Y:S02]  /*0c00*/  IMAD.SHL.U32 R227, R45, 0x8, RZ ;  /* 0x000000082de37824 */ /* 0x000fe400078e00ff */
[----:B------:R-:W-:Y:S01]  /*0c10*/  IMAD.IADD R5, R164, 0x1, R31 ;  /* 0x00000001a4057824 */ /* 0x000fe200078e021f */
[----:B---3--:R2:W3:Y:S03]  /*0c20*/  @P2 R2UR UR11, R8 ;  /* 0x00000000080b23c2 */ /* 0x0084e600000e0000 */
[----:B------:R-:W-:Y:S01]  /*0c30*/  @P1 IMAD.HI.U32 R0, R5, c[0x0][0x2c8], RZ ;  /* 0x0000b20005001a27 */ /* 0x000fe200078e00ff */
[C---:B------:R-:W-:Y:S01]  /*0c40*/  IADD3 R35, R227.reuse, 0x20, RZ ;  /* 0x00000020e3237810 */ /* 0x040fe20007ffe0ff */
[----:B---3--:R-:W-:Y:S01]  /*0c50*/  @!UP0 UMOV UR11, UR10 ;  /* 0x0000000a000b8c82 */ /* 0x008fe20008000000 */
[C---:B------:R-:W-:Y:S01]  /*0c60*/  IADD3 R34, R227.reuse, 0x40, RZ ;  /* 0x00000040e3227810 */ /* 0x040fe20007ffe0ff */
[----:B------:R-:W-:Y:S01]  /*0c70*/  IMAD.MOV.U32 R4, RZ, RZ, R5 ;  /* 0x000000ffff047224 */ /* 0x000fe200078e0005 */
[----:B------:R-:W-:Y:S01]  /*0c80*/  @P1 SHF.R.U32.HI R4, RZ, c[0x0][0x2cc], R0 ;  /* 0x0000b300ff041a19 */ /* 0x000fe20000011600 */
[----:B------:R-:W-:Y:S01]  /*0c90*/  USHF.R.S32.HI UR10, URZ, 0x1f, UR11 ;  /* 0x0000001f3f0a7899 */ /* 0x000fe2000801140b */
[----:B------:R-:W-:Y:S01]  /*0ca0*/  ISETP.GE.AND P2, PT, R227, c[0x0][0x198], PT ;  /* 0x00006600e3007a0c */ /* 0x000fe20003f46270 */
[----:B------:R-:W-:Y:S01]  /*0cb0*/  UIMAD.WIDE.U32 UR12, UR11, UR4, URZ ;  /* 0x000000040b0c72a5 */ /* 0x000fe2000f8e003f */
[--C-:B------:R-:W-:Y:S01]  /*0cc0*/  SHF.R.S32.HI R6, RZ, 0x1f, R4.reuse ;  /* 0x0000001fff067819 */ /* 0x100fe20000011404 */
[----:B------:R-:W-:Y:S01]  /*0cd0*/  IMAD.MOV R0, RZ, RZ, -R4 ;  /* 0x000000ffff007224 */ /* 0x000fe200078e0a04 */
[----:B------:R-:W-:Y:S01]  /*0ce0*/  ISETP.GE.AND P3, PT, R35, c[0x0][0x198], PT ;  /* 0x0000660023007a0c */ /* 0x000fe20003f66270 */
[----:B------:R-:W-:Y:S01]  /*0cf0*/  IMAD.WIDE.U32 R2, R4, c[0x0][0x1b0], R2 ;  /* 0x00006c0004027a25 */ /* 0x000fe200078e0002 */
[----:B------:R-:W-:Y:S01]  /*0d00*/  ISETP.GE.AND P4, PT, R34, c[0x0][0x198], PT ;  /* 0x0000660022007a0c */ /* 0x000fe20003f86270 */
[----:B------:R-:W-:Y:S01]  /*0d10*/  UIMAD UR10, UR10, UR4, URZ ;  /* 0x000000040a0a72a4 */ /* 0x000fe2000f8e023f */
[----:B------:R-:W-:Y:S01]  /*0d20*/  LEA.HI R18, R18, R53, RZ, 0x4 ;  /* 0x0000003512127211 */ /* 0x000fe200078f20ff */
[----:B------:R-:W-:Y:S01]  /*0d30*/  IMAD R0, R0, c[0x0][0x2c4], R5 ;  /* 0x0000b10000007a24 */ /* 0x000fe200078e0205 */
[----:B------:R-:W-:Y:S01]  /*0d40*/  STL [R1+0x18], R31 ;  /* 0x0000181f01007387 */ /* 0x000fe20000100800 */
[----:B------:R-:W-:Y:S01]  /*0d50*/  IMAD R6, R6, c[0x0][0x1b0], RZ ;  /* 0x00006c0006067a24 */ /* 0x000fe200078e02ff */
[----:B------:R-:W-:-:S02]  /*0d60*/  UIMAD UR10, UR11, UR5, UR10 ;  /* 0x000000050b0a72a4 */ /* 0x000fc4000f8e020a */
[----:B------:R-:W-:Y:S01]  /*0d70*/  SHF.R.S32.HI R5, RZ, 0x1f, R0 ;  /* 0x0000001fff057819 */ /* 0x000fe20000011400 */
[----:B------:R-:W-:Y:S01]  /*0d80*/  IMAD R4, R4, c[0x0][0x1b4], R6 ;  /* 0x00006d0004047a24 */ /* 0x000fe200078e0206 */
[----:B------:R-:W-:Y:S02]  /*0d90*/  UIADD3 UR10, UR13, UR10, URZ ;  /* 0x0000000a0d0a7290 */ /* 0x000fe4000fffe03f */
[----:B------:R-:W-:Y:S01]  /*0da0*/  ULDC.64 UR4, c[0x0][0x1e8] ;  /* 0x00007a0000047ab9 */ /* 0x000fe20000000a00 */
[----:B------:R-:W-:Y:S02]  /*0db0*/  IMAD.IADD R3, R3, 0x1, R4 ;  /* 0x0000000103037824 */ /* 0x000fe400078e0204 */
[----:B------:R-:W-:Y:S02]  /*0dc0*/  IMAD R4, R5, c[0x0][0x1a8], RZ ;  /* 0x00006a0005047a24 */ /* 0x000fe400078e02ff */
[----:B------:R-:W-:Y:S02]  /*0dd0*/  IMAD.SHL.U32 R5, R19, 0x40, RZ ;  /* 0x0000004013057824 */ /* 0x000fe400078e00ff */
[----:B------:R-:W-:-:S02]  /*0de0*/  IMAD R6, R0, c[0x0][0x1ac], R4 ;  /* 0x00006b0000067a24 */ /* 0x000fc400078e0204 */
[----:B------:R-:W-:Y:S01]  /*0df0*/  IMAD.WIDE.U32 R2, R0, c[0x0][0x1a8], R2 ;  /* 0x00006a0000027a25 */ /* 0x000fe200078e0002 */
[----:B------:R-:W-:-:S04]  /*0e00*/  LOP3.LUT R0, R5, 0xc0, RZ, 0xc0, !PT ;  /* 0x000000c005007812 */ /* 0x000fc800078ec0ff */
[----:B------:R-:W-:Y:S02]  /*0e10*/  SHF.R.U32.HI R5, RZ, 0x3, R0 ;  /* 0x00000003ff057819 */ /* 0x000fe40000011600 */
[----:B------:R-:W-:Y:S01]  /*0e20*/  LOP3.LUT R4, R0, 0x18, R227, 0xf8, !PT ;  /* 0x0000001800047812 */ /* 0x000fe200078ef8e3 */
[----:B------:R-:W-:Y:S01]  /*0e30*/  IMAD.IADD R0, R3, 0x1, R6 ;  /* 0x0000000103007824 */ /* 0x000fe200078e0206 */
[C---:B------:R-:W-:Y:S02]  /*0e40*/  LEA R13, P0, R2.reuse, c[0x0][0x160], 0x1 ;  /* 0x00005800020d7a11 */ /* 0x040fe400078008ff */
[----:B------:R-:W-:Y:S02]  /*0e50*/  LEA.HI R6, R21, R21, RZ, 0x1 ;  /* 0x0000001515067211 */ /* 0x000fe400078f08ff */
[----:B------:R-:W-:Y:S02]  /*0e60*/  LEA.HI.X R12, R2, c[0x0][0x164], R0, 0x1, P0 ;  /* 0x00005900020c7a11 */ /* 0x000fe400000f0c00 */
[----:B------:R-:W-:-:S02]  /*0e70*/  LOP3.LUT R0, R6, 0x7fffffe, RZ, 0xc0, !PT ;  /* 0x07fffffe06007812 */ /* 0x000fc400078ec0ff */
[----:B------:R-:W-:Y:S01]  /*0e80*/  SHFL.IDX PT, R6, R13, RZ, 0x1c1f ;  /* 0x001c1fff0d067589 */ /* 0x000fe200000e0000 */
[----:B------:R-:W-:Y:S02]  /*0e90*/  IADD3 R2, R14, 0x20, RZ ;  /* 0x000000200e027810 */ /* 0x000fe40007ffe0ff */
[----:B------:R-:W-:Y:S01]  /*0ea0*/  IMAD.IADD R0, R21, 0x1, -R0 ;  /* 0x0000000115007824 */ /* 0x000fe200078e0a00 */
[----:B------:R-:W3:Y:S01]  /*0eb0*/  SHFL.IDX PT, R7, R12, RZ, 0x1c1f ;  /* 0x001c1fff0c077589 */ /* 0x000ee200000e0000 */
[----:B------:R-:W-:Y:S02]  /*0ec0*/  LOP3.LUT R3, R4, R5, RZ, 0x3c, !PT ;  /* 0x0000000504037212 */ /* 0x000fe400078e3cff */
[----:B------:R-:W-:Y:S01]  /*0ed0*/  IMAD R0, R124, 0x8, R0 ;  /* 0x000000087c007824 */ /* 0x000fe200078e0200 */
[----:B------:R-:W-:Y:S01]  /*0ee0*/  SHFL.IDX PT, R4, R13, 0x1, 0x1c1f ;  /* 0x003c1f000d047f89 */ /* 0x000fe200000e0000 */
[-C--:B------:R-:W-:Y:S02]  /*0ef0*/  ISETP.GE.AND P1, PT, R2, R15.reuse, PT ;  /* 0x0000000f0200720c */ /* 0x080fe40003f26270 */
[----:B------:R-:W-:Y:S01]  /*0f00*/  ISETP.GE.AND P0, PT, R14, R15, PT ;  /* 0x0000000f0e00720c */ /* 0x000fe20003f06270 */
[----:B------:R-:W4:Y:S01]  /*0f10*/  SHFL.IDX PT, R5, R12, 0x1, 0x1c1f ;  /* 0x003c1f000c057f89 */ /* 0x000f2200000e0000 */
[----:B------:R-:W-:Y:S01]  /*0f20*/  SHF.R.S32.HI R2, RZ, 0x1f, R35 ;  /* 0x0000001fff027819 */ /* 0x000fe20000011423 */
[----:B------:R-:W-:Y:S01]  /*0f30*/  IMAD.U32 R3, R0, 0x20, R3 ;  /* 0x0000002000037824 */ /* 0x000fe200078e0003 */
[----:B------:R-:W-:-:S02]  /*0f40*/  SHF.R.S32.HI R0, RZ, 0x1f, R34 ;  /* 0x0000001fff007819 */ /* 0x000fc40000011422 */
[----:B------:R-:W-:Y:S01]  /*0f50*/  LEA.HI R2, R2, R35, RZ, 0x3 ;  /* 0x0000002302027211 */ /* 0x000fe200078f18ff */
[----:B------:R-:W-:Y:S01]  /*0f60*/  IMAD.SHL.U32 R223, R3, 0x2, RZ ;  /* 0x0000000203df7824 */ /* 0x000fe200078e00ff */
[----:B------:R-:W-:Y:S01]  /*0f70*/  LEA.HI R0, R0, R34, RZ, 0x3 ;  /* 0x0000002200007211 */ /* 0x000fe200078f18ff */
[----:B------:R-:W-:Y:S01]  /*0f80*/  SHFL.IDX PT, R3, R12, 0x2, 0x1c1f ;  /* 0x005c1f000c037f89 */ /* 0x000fe200000e0000 */
[----:B------:R-:W-:Y:S02]  /*0f90*/  LOP3.LUT R33, R2, 0xfffffff8, RZ, 0xc0, !PT ;  /* 0xfffffff802217812 */ /* 0x000fe400078ec0ff */
[----:B------:R-:W-:Y:S01]  /*0fa0*/  LOP3.LUT R32, R0, 0xfffffff8, RZ, 0xc0, !PT ;  /* 0xfffffff800207812 */ /* 0x000fe200078ec0ff */
[----:B------:R-:W5:Y:S01]  /*0fb0*/  SHFL.IDX PT, R2, R13, 0x2, 0x1c1f ;  /* 0x005c1f000d027f89 */ /* 0x000f6200000e0000 */
[----:B------:R-:W-:Y:S01]  /*0fc0*/  IADD3 R0, R14, 0x40, RZ ;  /* 0x000000400e007810 */ /* 0x000fe20007ffe0ff */
[----:B---3--:R-:W-:-:S04]  /*0fd0*/  @!P0 IMAD.WIDE R10, R227, 0x2, R6 ;  /* 0x00000002e30a8825 */ /* 0x008fc800078e0206 */
[--C-:B--2---:R-:W-:Y:S01]  /*0fe0*/  @!P0 IMAD.WIDE R8, R33, 0x2, R6.reuse ;  /* 0x0000000221088825 */ /* 0x104fe200078e0206 */
[----:B------:R2:W-:Y:S03]  /*0ff0*/  @!P0 LDGSTS.E.BYPASS.LTC128B.128 [R223+0x6080], [R10.64], !P2 ;  /* 0x060800000adf8fae */ /* 0x0005e6000d101d48 */
[----:B------:R-:W-:Y:S01]  /*1000*/  @!P0 IMAD.WIDE R6, R32, 0x2, R6 ;  /* 0x0000000220068825 */ /* 0x000fe200078e0206 */
[----:B------:R4:W-:Y:S04]  /*1010*/  @!P0 LDGSTS.E.BYPASS.LTC128B.128 [R223+0x8080], [R8.64], !P3 ;  /* 0x0808000008df8fae */ /* 0x0009e8000d901d48 */
[----:B------:R3:W-:Y:S01]  /*1020*/  @!P0 LDGSTS.E.BYPASS.LTC128B.128 [R223+0xa080], [R6.64], !P4 ;  /* 0x0a08000006df8fae */ /* 0x0007e2000e101d48 */
[----:B------:R-:W-:-:S02]  /*1030*/  ISETP.GE.AND P0, PT, R0, R15, PT ;  /* 0x0000000f0000720c */ /* 0x000fc40003f06270 */
[----:B------:R-:W-:Y:S01]  /*1040*/  IADD3 R0, R14, 0x60, RZ ;  /* 0x000000600e007810 */ /* 0x000fe20007ffe0ff */
[----:B--2---:R-:W-:Y:S04]  /*1050*/  SHFL.IDX PT, R10, R13, 0x3, 0x1c1f ;  /* 0x007c1f000d0a7f89 */ /* 0x004fe800000e0000 */
[----:B------:R-:W2:Y:S01]  /*1060*/  SHFL.IDX PT, R11, R12, 0x3, 0x1c1f ;  /* 0x007c1f000c0b7f89 */ /* 0x000ea200000e0000 */
[----:B----4-:R-:W-:-:S04]  /*1070*/  @!P1 IMAD.WIDE R8, R227, 0x2, R4 ;  /* 0x00000002e3089825 */ /* 0x010fc800078e0204 */
[--C-:B---3--:R-:W-:Y:S01]  /*1080*/  @!P1 IMAD.WIDE R6, R33, 0x2, R4.reuse ;  /* 0x0000000221069825 */ /* 0x108fe200078e0204 */
[----:B------:R3:W-:Y:S03]  /*1090*/  @!P1 LDGSTS.E.BYPASS.LTC128B.128 [R223+0x6880], [R8.64], !P2 ;  /* 0x0688000008df9fae */ /* 0x0007e6000d101d48 */
[----:B------:R-:W-:Y:S01]  /*10a0*/  @!P1 IMAD.WIDE R4, R32, 0x2, R4 ;  /* 0x0000000220049825 */ /* 0x000fe200078e0204 */
[----:B------:R5:W-:Y:S04]  /*10b0*/  @!P1 LDGSTS.E.BYPASS.LTC128B.128 [R223+0x8880], [R6.64], !P3 ;  /* 0x0888000006df9fae */ /* 0x000be8000d901d48 */
[----:B------:R4:W-:Y:S01]  /*10c0*/  @!P1 LDGSTS.E.BYPASS.LTC128B.128 [R223+0xa880], [R4.64], !P4 ;  /* 0x0a88000004df9fae */ /* 0x0009e2000e101d48 */
[----:B------:R-:W-:Y:S01]  /*10d0*/  ISETP.GE.AND P1, PT, R0, R15, PT ;  /* 0x0000000f0000720c */ /* 0x000fe20003f26270 */
[----:B------:R-:W-:-:S02]  /*10e0*/  IMAD.IADD R0, R31, 0x1, R47 ;  /* 0x000000011f007824 */ /* 0x000fc400078e022f */
[----:B-----5:R-:W-:-:S04]  /*10f0*/  @!P0 IMAD.WIDE R6, R227, 0x2, R2 ;  /* 0x00000002e3068825 */ /* 0x020fc800078e0202 */
[--C-:B----4-:R-:W-:Y:S01]  /*1100*/  @!P0 IMAD.WIDE R4, R33, 0x2, R2.reuse ;  /* 0x0000000221048825 */ /* 0x110fe200078e0202 */
[----:B------:R4:W-:Y:S03]  /*1110*/  @!P0 LDGSTS.E.BYPASS.LTC128B.128 [R223+0x7080], [R6.64], !P2 ;  /* 0x0708000006df8fae */ /* 0x0009e6000d101d48 */
[----:B------:R-:W-:Y:S01]  /*1120*/  @!P0 IMAD.WIDE R2, R32, 0x2, R2 ;  /* 0x0000000220028825 */ /* 0x000fe200078e0202 */
[----:B------:R2:W-:Y:S04]  /*1130*/  @!P0 LDGSTS.E.BYPASS.LTC128B.128 [R223+0x9080], [R4.64], !P3 ;  /* 0x0908000004df8fae */ /* 0x0005e8000d901d48 */
[----:B------:R5:W-:Y:S01]  /*1140*/  @!P0 LDGSTS.E.BYPASS.LTC128B.128 [R223+0xb080], [R2.64], !P4 ;  /* 0x0b08000002df8fae */ /* 0x000be2000e101d48 */
[----:B------:R-:W-:-:S04]  /*1150*/  ISETP.GE.AND P0, PT, R0, R17, PT ;  /* 0x000000110000720c */ /* 0x000fc80003f06270 */
[----:B------:R-:W-:Y:S01]  /*1160*/  ISETP.GT.OR P0, PT, R31, 0x2f, P0 ;  /* 0x0000002f1f00780c */ /* 0x000fe20000704670 */
[----:B----4-:R-:W-:Y:S02]  /*1170*/  IMAD.IADD R7, R0, 0x1, R16 ;  /* 0x0000000100077824 */ /* 0x010fe400078e0210 */
[----:B--2---:R-:W-:-:S04]  /*1180*/  @!P1 IMAD.WIDE R4, R32, 0x2, R10 ;  /* 0x0000000220049825 */ /* 0x004fc800078e020a */
[----:B-----5:R-:W-:-:S04]  /*1190*/  @!P1 IMAD.WIDE R2, R227, 0x2, R10 ;  /* 0x00000002e3029825 */ /* 0x020fc800078e020a */
[----:B------:R-:W-:Y:S01]  /*11a0*/  @P5 IMAD.HI.U32 R0, R7, c[0x0][0x2bc], RZ ;  /* 0x0000af0007005a27 */ /* 0x000fe200078e00ff */
[----:B------:R2:W-:Y:S03]  /*11b0*/  @!P1 LDGSTS.E.BYPASS.LTC128B.128 [R223+0x7880], [R2.64], !P2 ;  /* 0x0788000002df9fae */ /* 0x0005e6000d101d48 */
[----:B------:R-:W-:Y:S01]  /*11c0*/  IMAD.MOV.U32 R6, RZ, RZ, R7 ;  /* 0x000000ffff067224 */ /* 0x000fe200078e0007 */
[----:B------:R-:W-:-:S04]  /*11d0*/  @P5 SHF.R.U32.HI R6, RZ, c[0x0][0x2c0], R0 ;  /* 0x0000b000ff065a19 */ /* 0x000fc80000011600 */
[----:B------:R-:W-:Y:S01]  /*11e0*/  @!P0 IADD3 R0, P2, R6, UR12, RZ ;  /* 0x0000000c06008c10 */ /* 0x000fe2000ff5e0ff */
[----:B--2---:R-:W-:-:S05]  /*11f0*/  @!P1 IMAD.WIDE R2, R33, 0x2, R10 ;  /* 0x0000000221029825 */ /* 0x004fca00078e020a */
[----:B------:R2:W-:Y:S04]  /*1200*/  @!P1 LDGSTS.E.BYPASS.LTC128B.128 [R223+0x9880], [R2.64], !P3 ;  /* 0x0988000002df9fae */ /* 0x0005e8000d901d48 */
[----:B------:R4:W-:Y:S04]  /*1210*/  @!P1 LDGSTS.E.BYPASS.LTC128B.128 [R223+0xb880], [R4.64], !P4 ;  /* 0x0b88000004df9fae */ /* 0x0009e8000e101d48 */
[----:B------:R-:W0:Y:S01]  /*1220*/  LDGDEPBAR ;  /* 0x00000000000079af */ /* 0x000e220000000000 */
[----:B--2---:R-:W-:Y:S02]  /*1230*/  @!P0 LEA.HI.X.SX32 R3, R6, UR10, 0x1, P2 ;  /* 0x0000000a06038c11 */ /* 0x004fe400090f0eff */
[----:B------:R-:W-:-:S04]  /*1240*/  @!P0 LEA R2, P2, R0, c[0x0][0x2a0], 0x2 ;  /* 0x0000a80000028a11 */ /* 0x000fc800078410ff */
[----:B------:R-:W-:Y:S01]  /*1250*/  @!P0 LEA.HI.X R3, R0, c[0x0][0x2a4], R3, 0x2, P2 ;  /* 0x0000a90000038a11 */ /* 0x000fe200010f1403 */
[----:B------:R-:W-:Y:S06]  /*1260*/  BAR.SYNC.DEFER_BLOCKING 0x0 ;  /* 0x0000000000007b1d */ /* 0x000fec0000010000 */
[----:B------:R2:W5:Y:S01]  /*1270*/  @!P0 LDG.E R222, [R2.64] ;  /* 0x0000000802de8981 */ /* 0x000562000c1e1900 */
[----:B------:R-:W-:Y:S01]  /*1280*/  IMAD.MOV R0, RZ, RZ, -R6 ;  /* 0x000000ffff007224 */ /* 0x000fe200078e0a06 */
[----:B------:R-:W-:Y:S01]  /*1290*/  UIMAD UR11, UR6, UR4, URZ ;  /* 0x00000004060b72a4 */ /* 0x000fe2000f8e023f */
[----:B----4-:R-:W-:Y:S01]  /*12a0*/  LOP3.LUT R5, R18, 0xfffffff0, RZ, 0xc0, !PT ;  /* 0xfffffff012057812 */ /* 0x010fe200078ec0ff */
[----:B------:R-:W-:Y:S01]  /*12b0*/  UIMAD.WIDE.U32 UR16, UR7, UR4, URZ ;  /* 0x00000004071072a5 */ /* 0x000fe2000f8e003f */
[----:B------:R-:W-:Y:S01]  /*12c0*/  IMAD R225, R0, c[0x0][0x2b8], R7 ;  /* 0x0000ae0000e17a24 */ /* 0x000fe200078e0207 */
[----:B------:R-:W-:Y:S01]  /*12d0*/  UIMAD UR5, UR7, UR5, UR11 ;  /* 0x00000005070572a4 */ /* 0x000fe2000f8e020b */
[----:B------:R-:W-:Y:S01]  /*12e0*/  IMAD R44, R224, -0x30, R44 ;  /* 0xffffffd0e02c7824 */ /* 0x000fe200078e022c */
[----:B------:R-:W-:Y:S01]  /*12f0*/  ISETP.GE.AND P3, PT, R227, c[0x0][0x1d4], PT ;  /* 0x00007500e3007a0c */ /* 0x000fe20003f66270 */
[----:B------:R-:W-:Y:S01]  /*1300*/  IMAD.IADD R13, R53, 0x1, -R5 ;  /* 0x00000001350d7824 */ /* 0x000fe200078e0a05 */
[----:B------:R-:W-:Y:S01]  /*1310*/  SHF.R.S32.HI R14, RZ, 0x1f, R225 ;  /* 0x0000001fff0e7819 */ /* 0x000fe200000114e1 */
[----:B------:R-:W-:Y:S01]  /*1320*/  UIADD3 UR14, UR17, UR5, URZ ;  /* 0x00000005110e7290 */ /* 0x000fe2000fffe03f */
[----:B------:R-:W-:Y:S01]  /*1330*/  IMAD.IADD R46, R44, 0x1, R17 ;  /* 0x000000012c2e7824 */ /* 0x000fe200078e0211 */
[----:B------:R-:W-:Y:S01]  /*1340*/  ISETP.GE.AND P6, PT, R35, c[0x0][0x1d4], PT ;  /* 0x0000750023007a0c */ /* 0x000fe20003fc6270 */
[----:B------:R-:W-:Y:S01]  /*1350*/  ULDC.64 UR4, c[0x0][0x210] ;  /* 0x0000840000047ab9 */ /* 0x000fe20000000a00 */
[----:B------:R-:W-:Y:S01]  /*1360*/  IMAD R0, R14, c[0x0][0x1e0], RZ ;  /* 0x000078000e007a24 */ /* 0x000fe200078e02ff */
[----:B------:R-:W-:Y:S01]  /*1370*/  ISETP.GE.AND P5, PT, R34, c[0x0][0x1d4], PT ;  /* 0x0000750022007a0c */ /* 0x000fe20003fa6270 */
[----:B------:R-:W-:Y:S01]  /*1380*/  UIMAD UR11, UR6, UR4, URZ ;  /* 0x00000004060b72a4 */ /* 0x000fe2000f8e023f */
[----:B------:R-:W-:Y:S01]  /*1390*/  IMNMX R7, R46, 0x30, PT ;  /* 0x000000302e077817 */ /* 0x000fe20003800200 */
[----:B------:R-:W-:Y:S01]  /*13a0*/  IMAD R0, R225, c[0x0][0x1e4], R0 ;  /* 0x00007900e1007a24 */ /* 0x000fe200078e0200 */
[----:B------:R-:W-:Y:S01]  /*13b0*/  LEA.HI R15, R13, R13, RZ, 0x1 ;  /* 0x0000000d0d0f7211 */ /* 0x000fe200078f08ff */
[----:B------:R-:W-:Y:S01]  /*13c0*/  UIMAD.WIDE.U32 UR18, UR7, UR4, URZ ;  /* 0x00000004071272a5 */ /* 0x000fe2000f8e003f */
[----:B------:R-:W-:Y:S01]  /*13d0*/  ISETP.GE.AND P2, PT, R35, c[0x0][0x1d4], PT ;  /* 0x0000750023007a0c */ /* 0x000fe20003f46270 */
[----:B------:R-:W-:Y:S01]  /*13e0*/  IMAD.IADD R12, R7, 0x1, -R21 ;  /* 0x00000001070c7824 */ /* 0x000fe200078e0a15 */
[----:B------:R-:W-:Y:S01]  /*13f0*/  UIMAD UR5, UR7, UR5, UR11 ;  /* 0x00000005070572a4 */ /* 0x000fe2000f8e020b */
[----:B--2---:R-:W-:Y:S01]  /*1400*/  IMAD.WIDE.U32 R2, R225, c[0x0][0x1e0], RZ ;  /* 0x00007800e1027a25 */ /* 0x004fe200078e00ff */
[----:B------:R-:W-:Y:S01]  /*1410*/  ISETP.GT.AND P4, PT, R53, 0x3f, PT ;  /* 0x0000003f3500780c */ /* 0x000fe20003f84270 */
[----:B------:R-:W-:Y:S01]  /*1420*/  BSSY B0, `(.L_x_168) ;  /* 0x00000a2000007945 */ /* 0x000fe20003800000 */
[----:B------:R-:W-:Y:S01]  /*1430*/  UIADD3 UR5, UR19, UR5, URZ ;  /* 0x0000000513057290 */ /* 0x000fe2000fffe03f */
[----:B------:R-:W-:Y:S01]  /*1440*/  IMAD.IADD R3, R3, 0x1, R0 ;  /* 0x0000000103037824 */ /* 0x000fe200078e0200 */
[----:B------:R-:W-:-:S02]  /*1450*/  IADD3 R125, R224, -0x1, RZ ;  /* 0xffffffffe07d7810 */ /* 0x000fc40007ffe0ff */
[----:B-1---5:R-:W-:Y:S01]  /*1460*/  SHF.R.S32.HI R16, RZ, 0x1f, R222 ;  /* 0x0000001fff107819 */ /* 0x022fe200000114de */
[----:B------:R-:W-:-:S04]  /*1470*/  IMAD.WIDE.U32 R2, R222, c[0x0][0x1f0], R2 ;  /* 0x00007c00de027a25 */ /* 0x000fc800078e0002 */
[----:B------:R-:W-:-:S04]  /*1480*/  IMAD R0, R16, c[0x0][0x1f0], RZ ;  /* 0x00007c0010007a24 */ /* 0x000fc800078e02ff */
[----:B------:R-:W-:Y:S01]  /*1490*/  IMAD R4, R222, c[0x0][0x1f4], R0 ;  /* 0x00007d00de047a24 */ /* 0x000fe200078e0200 */
[----:B------:R-:W-:-:S04]  /*14a0*/  IADD3 R0, P0, R2, UR16, RZ ;  /* 0x0000001002007c10 */ /* 0x000fc8000ff1e0ff */
[----:B------:R-:W-:Y:S02]  /*14b0*/  IADD3.X R2, R3, UR14, R4, P0, !PT ;  /* 0x0000000e03027c10 */ /* 0x000fe400087fe404 */
[C---:B------:R-:W-:Y:S02]  /*14c0*/  LEA R6, P0, R0.reuse, c[0x0][0x1c8], 0x1 ;  /* 0x0000720000067a11 */ /* 0x040fe400078008ff */
[--C-:B------:R-:W-:Y:S02]  /*14d0*/  SHF.R.S32.HI R4, RZ, 0x1, R15.reuse ;  /* 0x00000001ff047819 */ /* 0x100fe4000001140f */
[----:B------:R-:W-:Y:S02]  /*14e0*/  LEA.HI.X R5, R0, c[0x0][0x1cc], R2, 0x1, P0 ;  /* 0x0000730000057a11 */ /* 0x000fe400000f0c02 */
[----:B------:R-:W-:Y:S01]  /*14f0*/  SHFL.IDX PT, R2, R6, RZ, 0x1c1f ;  /* 0x001c1fff06027589 */ /* 0x000fe200000e0000 */
[----:B------:R-:W-:Y:S02]  /*1500*/  ISETP.GE.AND P0, PT, R12, 0x1, PT ;  /* 0x000000010c00780c */ /* 0x000fe40003f06270 */
[----:B------:R-:W-:Y:S01]  /*1510*/  SHF.R.S32.HI R0, RZ, 0x1f, R15 ;  /* 0x0000001fff007819 */ /* 0x000fe2000001140f */
[----:B------:R-:W1:Y:S03]  /*1520*/  SHFL.IDX PT, R3, R5, RZ, 0x1c1f ;  /* 0x001c1fff05037589 */ /* 0x000e6600000e0000 */
[----:B------:R-:W-:Y:S01]  /*1530*/  LEA.HI R0, R0, R4, RZ, 0x2 ;  /* 0x0000000400007211 */ /* 0x000fe200078f10ff */
[----:B------:R-:W-:Y:S03]  /*1540*/  SHFL.IDX PT, R6, R6, 0x1, 0x1c1f ;  /* 0x003c1f0006067f89 */ /* 0x000fe600000e0000 */
[----:B------:R-:W-:Y:S01]  /*1550*/  LOP3.LUT R0, R0, 0xfffffffc, RZ, 0xc0, !PT ;  /* 0xfffffffc00007812 */ /* 0x000fe200078ec0ff */
[----:B------:R2:W4:Y:S04]  /*1560*/  SHFL.IDX PT, R7, R5, 0x1, 0x1c1f ;  /* 0x003c1f0005077f89 */ /* 0x00052800000e0000 */
[----:B------:R-:W-:-:S02]  /*1570*/  IMAD.IADD R17, R4, 0x1, -R0 ;  /* 0x0000000104117824 */ /* 0x000fc400078e0a00 */
[----:B------:R-:W-:Y:S02]  /*1580*/  IMAD R0, R14, c[0x0][0x208], RZ ;  /* 0x000082000e007a24 */ /* 0x000fe400078e02ff */
[----:B------:R-:W-:Y:S01]  /*1590*/  IMAD.MOV.U32 R4, RZ, RZ, 0x10 ;  /* 0x00000010ff047424 */ /* 0x000fe200078e00ff */
[----:B------:R-:W-:Y:S01]  /*15a0*/  LOP3.LUT P1, RZ, R17, 0x2, RZ, 0xc0, !PT ;  /* 0x0000000211ff7812 */ /* 0x000fe2000782c0ff */
[----:B------:R-:W-:-:S03]  /*15b0*/  IMAD R0, R225, c[0x0][0x20c], R0 ;  /* 0x00008300e1007a24 */ /* 0x000fc600078e0200 */
[----:B------:R-:W-:Y:S02]  /*15c0*/  SEL R4, R4, 0xfffffff0, !P1 ;  /* 0xfffffff004047807 */ /* 0x000fe40004800000 */
[----:B------:R-:W-:Y:S01]  /*15d0*/  ISETP.GE.AND P1, PT, R34, c[0x0][0x1d4], PT ;  /* 0x0000750022007a0c */ /* 0x000fe20003f26270 */
[----:B-1----:R-:W-:-:S04]  /*15e0*/  @P0 IMAD.WIDE R10, R227, 0x2, R2 ;  /* 0x00000002e30a0825 */ /* 0x002fc800078e0202 */
[--C-:B---3--:R-:W-:Y:S01]  /*15f0*/  @P0 IMAD.WIDE R8, R33, 0x2, R2.reuse ;  /* 0x0000000221080825 */ /* 0x108fe200078e0202 */
[----:B------:R4:W-:Y:S01]  /*1600*/  @P0 LDGSTS.E.BYPASS.LTC128B.128 [R223+0x3c80], [R10.64], !P3 ;  /* 0x03c800000adf0fae */ /* 0x0009e2000d901d48 */
[----:B--2---:R-:W-:Y:S02]  /*1610*/  LOP3.LUT R5, R20, 0xfffffff8, RZ, 0xc0, !PT ;  /* 0xfffffff814057812 */ /* 0x004fe400078ec0ff */
[----:B------:R-:W-:Y:S01]  /*1620*/  @P0 IMAD.WIDE R2, R32, 0x2, R2 ;  /* 0x0000000220020825 */ /* 0x000fe200078e0202 */
[----:B------:R1:W-:Y:S04]  /*1630*/  @P0 LDGSTS.E.BYPASS.LTC128B.128 [R223+0x4880], [R8.64], !P6 ;  /* 0x0488000008df0fae */ /* 0x0003e8000f101d48 */
[----:B------:R2:W-:Y:S01]  /*1640*/  @P0 LDGSTS.E.BYPASS.LTC128B.128 [R223+0x5480], [R2.64], !P5 ;  /* 0x0548000002df0fae */ /* 0x0005e2000e901d48 */
[----:B------:R-:W-:-:S13]  /*1650*/  ISETP.GT.AND P0, PT, R12, 0x20, PT ;  /* 0x000000200c00780c */ /* 0x000fda0003f04270 */
[----:B----4-:R-:W-:-:S04]  /*1660*/  @P0 IMAD.WIDE R10, R227, 0x2, R6 ;  /* 0x00000002e30a0825 */ /* 0x010fc800078e0206 */
[--C-:B-1----:R-:W-:Y:S01]  /*1670*/  @P0 IMAD.WIDE R8, R33, 0x2, R6.reuse ;  /* 0x0000000221080825 */ /* 0x102fe200078e0206 */
[----:B------:R1:W-:Y:S01]  /*1680*/  @P0 LDGSTS.E.BYPASS.LTC128B.128 [R223+0x4480], [R10.64], !P3 ;  /* 0x044800000adf0fae */ /* 0x0003e2000d901d48 */
[----:B------:R-:W-:Y:S02]  /*1690*/  ISETP.GE.AND P3, PT, R227, c[0x0][0x1d4], PT ;  /* 0x00007500e3007a0c */ /* 0x000fe40003f66270 */
[----:B--2---:R-:W-:Y:S01]  /*16a0*/  IMAD.WIDE.U32 R2, R225, c[0x0][0x208], RZ ;  /* 0x00008200e1027a25 */ /* 0x004fe200078e00ff */
[----:B------:R2:W-:Y:S03]  /*16b0*/  @P0 LDGSTS.E.BYPASS.LTC128B.128 [R223+0x5080], [R8.64], !P6 ;  /* 0x0508000008df0fae */ /* 0x0005e6000f101d48 */
[----:B------:R-:W-:-:S04]  /*16c0*/  @P0 IMAD.WIDE R6, R32, 0x2, R6 ;  /* 0x0000000220060825 */ /* 0x000fc800078e0206 */
[----:B------:R-:W-:Y:S01]  /*16d0*/  IMAD.IADD R3, R3, 0x1, R0 ;  /* 0x0000000103037824 */ /* 0x000fe200078e0200 */
[----:B------:R3:W-:Y:S01]  /*16e0*/  @P0 LDGSTS.E.BYPASS.LTC128B.128 [R223+0x5c80], [R6.64], !P5 ;  /* 0x05c8000006df0fae */ /* 0x0007e2000e901d48 */
[----:B------:R-:W-:Y:S02]  /*16f0*/  IMAD R0, R16, c[0x0][0x218], RZ ;  /* 0x0000860010007a24 */ /* 0x000fe400078e02ff */
[----:B------:R-:W-:Y:S01]  /*1700*/  IMAD.WIDE.U32 R2, R222, c[0x0][0x218], R2 ;  /* 0x00008600de027a25 */ /* 0x000fe200078e0002 */
[----:B------:R-:W0:Y:S01]  /*1710*/  LDGDEPBAR ;  /* 0x00000000000079af */ /* 0x000e220000000000 */
[----:B--2---:R-:W-:-:S04]  /*1720*/  SHF.R.S32.HI R9, RZ, 0x4, R18 ;  /* 0x00000004ff097819 */ /* 0x004fc80000011412 */
[----:B---3--:R-:W-:Y:S01]  /*1730*/  LEA.HI R6, R18, R9, RZ, 0x1 ;  /* 0x0000000912067211 */ /* 0x008fe200078f08ff */
[----:B------:R-:W-:Y:S01]  /*1740*/  IMAD.IADD R7, R53, 0x1, -R5 ;  /* 0x0000000135077824 */ /* 0x000fe200078e0a05 */
[----:B------:R-:W-:-:S04]  /*1750*/  DEPBAR.LE SB0, 0x1 ;  /* 0x000080400000791a */ /* 0x000fc80000000000 */
[----:B------:R-:W-:Y:S01]  /*1760*/  LOP3.LUT R8, R6, 0xfffffffe, RZ, 0xc0, !PT ;  /* 0xfffffffe06087812 */ /* 0x000fe200078ec0ff */
[----:B------:R-:W-:Y:S01]  /*1770*/  IMAD R5, R222, c[0x0][0x21c], R0 ;  /* 0x00008700de057a24 */ /* 0x000fe200078e0200 */
[----:B------:R-:W-:Y:S01]  /*1780*/  IADD3 R6, P0, R2, UR18, RZ ;  /* 0x0000001202067c10 */ /* 0x000fe2000ff1e0ff */
[----:B------:R-:W-:-:S04]  /*1790*/  DEPBAR.LE SB0, 0x0 ;  /* 0x000080000000791a */ /* 0x000fc80000000000 */
[----:B------:R-:W-:Y:S01]  /*17a0*/  LEA.HI R0, R7, R7, RZ, 0x1 ;  /* 0x0000000707007211 */ /* 0x000fe200078f08ff */
[----:B------:R-:W-:Y:S01]  /*17b0*/  IMAD.IADD R8, R9, 0x1, -R8 ;  /* 0x0000000109087824 */ /* 0x000fe200078e0a08 */
[----:B------:R-:W-:Y:S02]  /*17c0*/  IADD3.X R5, R3, UR5, R5, P0, !PT ;  /* 0x0000000503057c10 */ /* 0x000fe400087fe405 */
[----:B------:R-:W-:Y:S01]  /*17d0*/  LOP3.LUT R2, R0, 0x3fffffe, RZ, 0xc0, !PT ;  /* 0x03fffffe00027812 */ /* 0x000fe200078ec0ff */
[----:B------:R-:W-:Y:S01]  /*17e0*/  BAR.SYNC.DEFER_BLOCKING 0x0 ;  /* 0x0000000000007b1d */ /* 0x000fe20000010000 */
[C---:B------:R-:W-:Y:S02]  /*17f0*/  LEA R30, P0, R6.reuse, c[0x0][0x1f8], 0x1 ;  /* 0x00007e00061e7a11 */ /* 0x040fe400078008ff */
[----:B------:R-:W-:Y:S01]  /*1800*/  SHF.R.S32.HI R0, RZ, 0x1, R0 ;  /* 0x00000001ff007819 */ /* 0x000fe20000011400 */
[----:B------:R-:W-:Y:S01]  /*1810*/  IMAD.IADD R2, R7, 0x1, -R2 ;  /* 0x0000000107027824 */ /* 0x000fe200078e0a02 */
[----:B------:R-:W-:Y:S01]  /*1820*/  LOP3.LUT R3, R15, 0x7fffffe, RZ, 0xc0, !PT ;  /* 0x07fffffe0f037812 */ /* 0x000fe200078ec0ff */
[----:B------:R-:W-:Y:S01]  /*1830*/  SHFL.IDX PT, R26, R30, RZ, 0x1c1f ;  /* 0x001c1fff1e1a7589 */ /* 0x000fe200000e0000 */
[----:B------:R-:W-:Y:S01]  /*1840*/  LEA.HI.X R28, R6, c[0x0][0x1fc], R5, 0x1, P0 ;  /* 0x00007f00061c7a11 */ /* 0x000fe200000f0c05 */
[C---:B------:R-:W-:Y:S01]  /*1850*/  IMAD.SHL.U32 R5, R0.reuse, 0x40, RZ ;  /* 0x0000004000057824 */ /* 0x040fe200078e00ff */
[----:B------:R-:W-:Y:S01]  /*1860*/  SHF.R.S32.HI R9, RZ, 0x1f, R13 ;  /* 0x0000001fff097819 */ /* 0x000fe2000001140d */
[----:B------:R-:W-:Y:S01]  /*1870*/  IMAD.IADD R29, R13, 0x1, -R3 ;  /* 0x000000010d1d7824 */ /* 0x000fe200078e0a03 */
[----:B------:R-:W-:Y:S01]  /*1880*/  LOP3.LUT P0, RZ, R0, 0x2, RZ, 0xc0, !PT ;  /* 0x0000000200ff7812 */ /* 0x000fe2000780c0ff */
[----:B------:R-:W-:Y:S01]  /*1890*/  IMAD.SHL.U32 R3, R19, 0x8, RZ ;  /* 0x0000000813037824 */ /* 0x000fe200078e00ff */
[----:B------:R-:W-:Y:S01]  /*18a0*/  LOP3.LUT R0, R5, 0xc0, RZ, 0xc0, !PT ;  /* 0x000000c005007812 */ /* 0x000fe200078ec0ff */
[----:B-1----:R-:W-:Y:S01]  /*18b0*/  IMAD R10, R8, 0x8, R2 ;  /* 0x00000008080a7824 */ /* 0x002fe200078e0202 */
[----:B------:R-:W-:Y:S01]  /*18c0*/  LEA.HI R9, R9, R13, RZ, 0x3 ;  /* 0x0000000d09097211 */ /* 0x000fe200078f18ff */
[----:B------:R-:W-:Y:S01]  /*18d0*/  IMAD.SHL.U32 R5, R17, 0x40, RZ ;  /* 0x0000004011057824 */ /* 0x000fe200078e00ff */
[----:B------:R-:W-:Y:S01]  /*18e0*/  LOP3.LUT R3, R0, 0x8, R3, 0xf8, !PT ;  /* 0x0000000800037812 */ /* 0x000fe200078ef803 */
[----:B------:R-:W-:Y:S01]  /*18f0*/  IMAD.SHL.U32 R6, R8, 0x8, RZ ;  /* 0x0000000808067824 */ /* 0x000fe200078e00ff */
[----:B------:R-:W-:Y:S01]  /*1900*/  SHF.R.U32.HI R2, RZ, 0x3, R0 ;  /* 0x00000003ff027819 */ /* 0x000fe20000011600 */
[----:B------:R-:W-:Y:S01]  /*1910*/  IMAD.SHL.U32 R7, R9, 0x20, RZ ;  /* 0x0000002009077824 */ /* 0x000fe200078e00ff */
[----:B------:R-:W-:Y:S01]  /*1920*/  LOP3.LUT R0, R5, 0xc0, RZ, 0xc0, !PT ;  /* 0x000000c005007812 */ /* 0x000fe200078ec0ff */
[----:B------:R-:W1:Y:S01]  /*1930*/  SHFL.IDX PT, R27, R28, RZ, 0x1c1f ;  /* 0x001c1fff1c1b7589 */ /* 0x000e6200000e0000 */
[----:B------:R-:W-:-:S02]  /*1940*/  LOP3.LUT R2, R3, R2, RZ, 0x3c, !PT ;  /* 0x0000000203027212 */ /* 0x000fc400078e3cff */
[----:B------:R-:W-:Y:S02]  /*1950*/  LOP3.LUT R25, R7, 0xffffff00, RZ, 0xc0, !PT ;  /* 0xffffff0007197812 */ /* 0x000fe400078ec0ff */
[----:B------:R-:W-:Y:S02]  /*1960*/  LOP3.LUT R5, R0, 0x8, R6, 0xf8, !PT ;  /* 0x0000000800057812 */ /* 0x000fe400078ef806 */
[----:B------:R-:W-:Y:S01]  /*1970*/  SHF.R.U32.HI R3, RZ, 0x3, R0 ;  /* 0x00000003ff037819 */ /* 0x000fe20000011600 */
[----:B------:R-:W-:Y:S02]  /*1980*/  IMAD.U32 R0, R10, 0x20, R2 ;  /* 0x000000200a007824 */ /* 0x000fe400078e0002 */
[----:B------:R-:W-:Y:S01]  /*1990*/  IMAD R2, R124, 0x200, R25 ;  /* 0x000002007c027824 */ /* 0x000fe200078e0219 */
[----:B------:R-:W-:Y:S01]  /*19a0*/  LOP3.LUT R3, R5, R3, RZ, 0x3c, !PT ;  /* 0x0000000305037212 */ /* 0x000fe200078e3cff */
[----:B------:R-:W-:Y:S02]  /*19b0*/  IMAD.SHL.U32 R208, R0, 0x2, RZ ;  /* 0x0000000200d07824 */ /* 0x000fe400078e00ff */
[----:B------:R-:W-:-:S02]  /*19c0*/  IMAD R0, R29, 0x20, R2 ;  /* 0x000000201d007824 */ /* 0x000fc400078e0202 */
[----:B------:R-:W-:Y:S01]  /*19d0*/  IMAD.IADD R5, R46, 0x1, -R21 ;  /* 0x000000012e057824 */ /* 0x000fe200078e0a15 */
[C---:B------:R-:W-:Y:S01]  /*19e0*/  IADD3 R2, R208.reuse, 0x3c80, RZ ;  /* 0x00003c80d0027810 */ /* 0x040fe20007ffe0ff */
[----:B------:R-:W-:Y:S01]  /*19f0*/  IMAD.IADD R0, R3, 0x1, R0 ;  /* 0x0000000103007824 */ /* 0x000fe200078e0200 */
[----:B------:R-:W-:Y:S01]  /*1a00*/  IADD3 R213, R208, 0x3ca0, RZ ;  /* 0x00003ca0d0d57810 */ /* 0x000fe20007ffe0ff */
[----:B------:R2:W3:Y:S01]  /*1a10*/  LDSM.16.M88.4 R48, [R208+0x3c80] ;  /* 0x003c8000d030783b */ /* 0x0004e20000000200 */
[----:B------:R-:W-:Y:S01]  /*1a20*/  @P0 IADD3 R213, R2, -0x20, RZ ;  /* 0xffffffe002d50810 */ /* 0x000fe20007ffe0ff */
[----:B------:R-:W-:Y:S01]  /*1a30*/  IMAD.SHL.U32 R211, R0, 0x2, RZ ;  /* 0x0000000200d37824 */ /* 0x000fe200078e00ff */
[----:B------:R-:W-:Y:S01]  /*1a40*/  ISETP.LT.OR P0, PT, R5, 0x1, P3 ;  /* 0x000000010500780c */ /* 0x000fe20001f01670 */
[----:B-1----:R-:W-:Y:S01]  /*1a50*/  IMAD.WIDE R6, R227, 0x2, R26 ;  /* 0x00000002e3067825 */ /* 0x002fe200078e021a */
[----:B------:R2:W1:Y:S01]  /*1a60*/  LDSM.16.M88.4 R40, [R208+0x4080] ;  /* 0x00408000d028783b */ /* 0x0004620000000200 */
[----:B------:R-:W-:-:S02]  /*1a70*/  SHF.R.S32.HI R2, RZ, 0x1f, R32 ;  /* 0x0000001fff027819 */ /* 0x000fc40000011420 */
[----:B------:R-:W-:Y:S01]  /*1a80*/  IMAD R212, R4, 0x2, R211 ;  /* 0x0000000204d47824 */ /* 0x000fe200078e02d3 */
[----:B------:R2:W4:Y:S01]  /*1a90*/  LDSM.16.M88.4 R16, [R211+0x6080] ;  /* 0x00608000d310783b */ /* 0x0005220000000200 */
[----:B------:R-:W-:Y:S01]  /*1aa0*/  IMAD R0, R29, 0x20, R25 ;  /* 0x000000201d007824 */ /* 0x000fe200078e0219 */
[----:B------:R-:W-:Y:S02]  /*1ab0*/  IADD3 R221, R213, 0x400, RZ ;  /* 0x00000400d5dd7810 */ /* 0x000fe40007ffe0ff */
[----:B------:R2:W1:Y:S01]  /*1ac0*/  LDSM.16.M88.4 R12, [R211+0x7080] ;  /* 0x00708000d30c783b */ /* 0x0004620000000200 */
[----:B------:R-:W-:Y:S01]  /*1ad0*/  IMAD.IADD R0, R3, 0x1, R0 ;  /* 0x0000000103007824 */ /* 0x000fe200078e0200 */
[----:B------:R-:W-:Y:S02]  /*1ae0*/  SHF.R.S32.HI R3, RZ, 0x1f, R33 ;  /* 0x0000001fff037819 */ /* 0x000fe40000011421 */
[----:B------:R2:W1:Y:S01]  /*1af0*/  LDSM.16.M88.4 R36, [R208+0x4480] ;  /* 0x00448000d024783b */ /* 0x0004620000000200 */
[----:B------:R-:W-:-:S03]  /*1b00*/  IADD3 R220, R213, 0x800, RZ ;  /* 0x00000800d5dc7810 */ /* 0x000fc60007ffe0ff */
[----:B------:R2:W1:Y:S04]  /*1b10*/  LDSM.16.M88.4 R20, [R212+0x6080] ;  /* 0x00608000d414783b */ /* 0x0004680000000200 */
[----:B------:R2:W1:Y:S04]  /*1b20*/  LDSM.16.M88.4 R8, [R212+0x7080] ;  /* 0x00708000d408783b */ /* 0x0004680000000200 */
[----:B------:R2:W1:Y:S04]  /*1b30*/  LDSM.16.M88.4 R64, [R213] ;  /* 0x00000000d540783b */ /* 0x0004680000000200 */
[----:B------:R2:W1:Y:S04]  /*1b40*/  LDSM.16.M88.4 R76, [R213+0x400] ;  /* 0x00040000d54c783b */ /* 0x0004680000000200 */
[----:B------:R2:W1:Y:S04]  /*1b50*/  LDSM.16.M88.4 R80, [R213+0x800] ;  /* 0x00080000d550783b */ /* 0x0004680000000200 */
[----:B------:R-:W-:Y:S01]  /*1b60*/  @!PT LDS RZ, [RZ] ;  /* 0x00000000fffff984 */ /* 0x000fe20000000800 */
[----:B------:R-:W-:Y:S01]  /*1b70*/  @!PT LDS RZ, [RZ] ;  /* 0x00000000fffff984 */ /* 0x000fe20000000800 */
[----:B------:R-:W-:Y:S01]  /*1b80*/  @!PT LDS RZ, [RZ] ;  /* 0x00000000fffff984 */ /* 0x000fe20000000800 */
[----:B------:R5:W-:Y:S01]  /*1b90*/  LDGSTS.E.BYPASS.LTC128B.128 [R223+0x1880], [R6.64], !P0 ;  /* 0x0188000006df7fae */ /* 0x000be2000c101d48 */
[----:B------:R-:W-:-:S03]  /*1ba0*/  ISETP.LT.OR P0, PT, R5, 0x1, P2 ;  /* 0x000000010500780c */ /* 0x000fc60001701670 */
[----:B------:R2:W-:Y:S04]  /*1bb0*/  STL [R1+0x2c], R3 ;  /* 0x00002c0301007387 */ /* 0x0005e80000100800 */
[----:B------:R2:W-:Y:S01]  /*1bc0*/  STL [R1+0x28], R2 ;  /* 0x0000280201007387 */ /* 0x0005e20000100800 */
[----:B-----5:R-:W-:-:S05]  /*1bd0*/  IMAD.WIDE R6, R33, 0x2, R26 ;  /* 0x0000000221067825 */ /* 0x020fca00078e021a */
[----:B------:R5:W-:Y:S01]  /*1be0*/  LDGSTS.E.BYPASS.LTC128B.128 [R223+0x2480], [R6.64], !P0 ;  /* 0x0248000006df7fae */ /* 0x000be2000c101d48 */
[----:B------:R-:W-:Y:S01]  /*1bf0*/  ISETP.LT.OR P0, PT, R5, 0x1, P1 ;  /* 0x000000010500780c */ /* 0x000fe20000f01670 */
[----:B-----5:R-:W-:-:S12]  /*1c00*/  IMAD.WIDE R6, R32, 0x2, R26 ;  /* 0x0000000220067825 */ /* 0x020fd800078e021a */
[----:B------:R5:W-:Y:S01]  /*1c10*/  LDGSTS.E.BYPASS.LTC128B.128 [R223+0x3080], [R6.64], !P0 ;  /* 0x0308000006df7fae */ /* 0x000be2000c101d48 */
[----:B------:R-:W-:Y:S02]  /*1c20*/  ISETP.GT.AND P0, PT, R31, 0x2f, PT ;  /* 0x0000002f1f00780c */ /* 0x000fe40003f04270 */
[----:B-----5:R-:W-:Y:S01]  /*1c30*/  SHF.R.S32.HI R6, RZ, 0x1f, R227 ;  /* 0x0000001fff067819 */ /* 0x020fe200000114e3 */
[----:B------:R-:W-:Y:S05]  /*1c40*/  @P4 BRA `(.L_x_169) ;  /* 0x000001f000004947 */ /* 0x000fea0003800000 */
[----:B-1234-:R-:W-:Y:S05]  /*1c50*/  BRA.DIV ~URZ, `(.L_x_170) ;  /* 0x00012d527f007947 */ /* 0x01efea000b800000 */
[----:B------:R1:W2:Y:S04]  /*1c60*/  SHFL.IDX PT, R6, R28, 0x1, 0x1c1f ;  /* 0x003c1f001c067f89 */ /* 0x0002a800000e0000 */
[----:B------:R1:W3:Y:S02]  /*1c70*/  SHFL.IDX PT, R2, R30, 0x1, 0x1c1f ;  /* 0x003c1f001e027f89 */ /* 0x0002e400000e0000 */
.L_x_259:
[----:B------:R-:W4:Y:S04]  /*1c80*/  LDL R31, [R1+0x2c] ;  /* 0x00002c00011f7983 */ /* 0x000f280000100800 */
[----:B------:R-:W5:Y:S01]  /*1c90*/  LDL R29, [R1+0x28] ;  /* 0x00002800011d7983 */ /* 0x000f620000100800 */
[----:B------:R-:W-:-:S02]  /*1ca0*/  IADD3 R3, R227, 0x20, RZ ;  /* 0x00000020e3037810 */ /* 0x000fc40007ffe0ff */
[C---:B-1----:R-:W-:Y:S02]  /*1cb0*/  IADD3 R30, R227.reuse, 0x20, RZ ;  /* 0x00000020e31e7810 */ /* 0x042fe40007ffe0ff */
[----:B------:R-:W-:Y:S02]  /*1cc0*/  SHF.R.S32.HI R3, RZ, 0x1f, R3 ;  /* 0x0000001fff037819 */ /* 0x000fe40000011403 */
[----:B------:R-:W-:Y:S02]  /*1cd0*/  IADD3 R7, R227, 0x40, RZ ;  /* 0x00000040e3077810 */ /* 0x000fe40007ffe0ff */
[----:B------:R-:W-:Y:S02]  /*1ce0*/  LEA.HI R3, R3, R30, RZ, 0x3 ;  /* 0x0000001e03037211 */ /* 0x000fe400078f18ff */
[----:B------:R-:W-:Y:S02]  /*1cf0*/  IADD3 R28, R227, 0x40, RZ ;  /* 0x00000040e31c7810 */ /* 0x000fe40007ffe0ff */
[----:B------:R-:W-:-:S02]  /*1d00*/  SHF.R.S32.HI R7, RZ, 0x1f, R7 ;  /* 0x0000001fff077819 */ /* 0x000fc40000011407 */
[----:B---3--:R-:W-:Y:S02]  /*1d10*/  LEA R26, P0, R227, R2, 0x1 ;  /* 0x00000002e31a7211 */ /* 0x008fe400078008ff */
[----:B------:R-:W-:Y:S02]  /*1d20*/  SHF.R.S32.HI R24, RZ, 0x1f, R227 ;  /* 0x0000001fff187819 */ /* 0x000fe400000114e3 */
[----:B------:R-:W-:Y:S02]  /*1d30*/  LOP3.LUT R3, R3, 0xfffffff8, RZ, 0xc0, !PT ;  /* 0xfffffff803037812 */ /* 0x000fe400078ec0ff */
[----:B------:R-:W-:Y:S02]  /*1d40*/  LEA.HI R7, R7, R28, RZ, 0x3 ;  /* 0x0000001c07077211 */ /* 0x000fe400078f18ff */
[----:B--2---:R-:W-:Y:S02]  /*1d50*/  LEA.HI.X R27, R227, R6, R24, 0x1, P0 ;  /* 0x00000006e31b7211 */ /* 0x004fe400000f0c18 */
[----:B------:R-:W-:-:S02]  /*1d60*/  LEA R24, P0, R3, R2, 0x1 ;  /* 0x0000000203187211 */ /* 0x000fc400078008ff */
[----:B------:R-:W-:Y:S02]  /*1d70*/  LOP3.LUT R7, R7, 0xfffffff8, RZ, 0xc0, !PT ;  /* 0xfffffff807077812 */ /* 0x000fe400078ec0ff */
[----:B----4-:R-:W-:Y:S02]  /*1d80*/  LEA.HI.X R25, R3, R6, R31, 0x1, P0 ;  /* 0x0000000603197211 */ /* 0x010fe400000f0c1f */
[----:B------:R-:W-:-:S04]  /*1d90*/  LEA R2, P0, R7, R2, 0x1 ;  /* 0x0000000207027211 */ /* 0x000fc800078008ff */
[----:B-----5:R-:W-:Y:S02]  /*1da0*/  LEA.HI.X R3, R7, R6, R29, 0x1, P0 ;  /* 0x0000000607037211 */ /* 0x020fe400000f0c1d */
[----:B------:R-:W-:-:S13]  /*1db0*/  ISETP.LT.OR P0, PT, R5, 0x21, P3 ;  /* 0x000000210500780c */ /* 0x000fda0001f01670 */
[----:B------:R-:W-:Y:S01]  /*1dc0*/  @!PT LDS RZ, [RZ] ;  /* 0x00000000fffff984 */ /* 0x000fe20000000800 */
[----:B------:R-:W-:Y:S01]  /*1dd0*/  @!PT LDS RZ, [RZ] ;  /* 0x00000000fffff984 */ /* 0x000fe20000000800 */
[----:B------:R-:W-:Y:S01]  /*1de0*/  @!PT LDS RZ, [RZ] ;  /* 0x00000000fffff984 */ /* 0x000fe20000000800 */
[----:B------:R1:W-:Y:S01]  /*1df0*/  LDGSTS.E.BYPASS.LTC128B.128 [R223+0x2080], [R26.64], !P0 ;  /* 0x020800001adf7fae */ /* 0x0003e2000c101d48 */
[----:B------:R-:W-:-:S13]  /*1e00*/  ISETP.LT.OR P0, PT, R5, 0x21, P2 ;  /* 0x000000210500780c */ /* 0x000fda0001701670 */
[----:B------:R1:W-:Y:S01]  /*1e10*/  LDGSTS.E.BYPASS.LTC128B.128 [R223+0x2c80], [R24.64], !P0 ;  /* 0x02c8000018df7fae */ /* 0x0003e2000c101d48 */
[----:B------:R-:W-:-:S13]  /*1e20*/  ISETP.LT.OR P0, PT, R5, 0x21, P1 ;  /* 0x000000210500780c */ /* 0x000fda0000f01670 */
[----:B------:R1:W-:Y:S02]  /*1e30*/  LDGSTS.E.BYPASS.LTC128B.128 [R223+0x3880], [R2.64], !P0 ;  /* 0x0388000002df7fae */ /* 0x0003e4000c101d48 */
.L_x_169:
[----:B-1234-:R-:W-:Y:S05]  /*1e40*/  BSYNC B0 ;  /* 0x0000000000007941 */ /* 0x01efea0003800000 */
.L_x_168:
[----:B------:R-:W2:Y:S01]  /*1e50*/  LDL R242, [R1+0x14] ;  /* 0x0000140001f27983 */ /* 0x000ea20000100800 */
[C---:B------:R-:W-:Y:S02]  /*1e60*/  IADD3 R219, R213.reuse, 0xc00, RZ ;  /* 0x00000c00d5db7810 */ /* 0x040fe40007ffe0ff */
[C---:B------:R-:W-:Y:S01]  /*1e70*/  IADD3 R218, R213.reuse, 0x1000, RZ ;  /* 0x00001000d5da7810 */ /* 0x040fe20007ffe0ff */
[----:B------:R-:W0:Y:S01]  /*1e80*/  LDGDEPBAR ;  /* 0x00000000000079af */ /* 0x000e220000000000 */
[----:B------:R-:W-:Y:S01]  /*1e90*/  WARPSYNC 0xffffffff ;  /* 0xffffffff00007948 */ /* 0x000fe20003800000 */
[----:B------:R-:W-:Y:S01]  /*1ea0*/  HMMA.16816.F32.BF16 R56, R12, R48, RZ ;  /* 0x000000300c38723c */ /* 0x000fe200000418ff */
[C---:B------:R-:W-:Y:S02]  /*1eb0*/  IADD3 R217, R213.reuse, 0x1400, RZ ;  /* 0x00001400d5d97810 */ /* 0x040fe40007ffe0ff */
[C---:B------:R-:W-:Y:S02]  /*1ec0*/  IADD3 R216, R213.reuse, 0x1800, RZ ;  /* 0x00001800d5d87810 */ /* 0x040fe40007ffe0ff */
[----:B------:R-:W-:-:S02]  /*1ed0*/  IADD3 R215, R213, 0x1c00, RZ ;  /* 0x00001c00d5d77810 */ /* 0x000fc40007ffe0ff */
[----:B------:R-:W-:Y:S01]  /*1ee0*/  IADD3 R214, R213, 0x2000, RZ ;  /* 0x00002000d5d67810 */ /* 0x000fe20007ffe0ff */
[C---:B------:R-:W-:Y:S08]  /*1ef0*/  HMMA.16816.F32.BF16 R32, R12.reuse, R40, RZ ;  /* 0x000000280c20723c */ /* 0x040ff000000418ff */
[C---:B------:R-:W-:Y:S08]  /*1f00*/  HMMA.16816.F32.BF16 R24, R12.reuse, R36, RZ ;  /* 0x000000240c18723c */ /* 0x040ff000000418ff */
[C---:B------:R-:W-:Y:S08]  /*1f10*/  HMMA.16816.F32.BF16 R52, R12.reuse, R50, RZ ;  /* 0x000000320c34723c */ /* 0x040ff000000418ff */
[C---:B------:R-:W-:Y:S08]  /*1f20*/  HMMA.16816.F32.BF16 R28, R12.reuse, R42, RZ ;  /* 0x0000002a0c1c723c */ /* 0x040ff000000418ff */
[----:B------:R-:W-:Y:S08]  /*1f30*/  HMMA.16816.F32.BF16 R12, R12, R38, RZ ;  /* 0x000000260c0c723c */ /* 0x000ff000000418ff */
[C---:B------:R-:W-:Y:S08]  /*1f40*/  HMMA.16816.F32.BF16 R60, R16.reuse, R48, RZ ;  /* 0x00000030103c723c */ /* 0x040ff000000418ff */
[C---:B------:R-:W-:Y:S08]  /*1f50*/  HMMA.16816.F32.BF16 R92, R16.reuse, R50, RZ ;  /* 0x00000032105c723c */ /* 0x040ff000000418ff */
[C---:B------:R-:W-:Y:S08]  /*1f60*/  HMMA.16816.F32.BF16 R72, R16.reuse, R40, RZ ;  /* 0x000000281048723c */ /* 0x040ff000000418ff */
[C---:B------:R-:W-:Y:S08]  /*1f70*/  HMMA.16816.F32.BF16 R88, R16.reuse, R36, RZ ;  /* 0x000000241058723c */ /* 0x040ff000000418ff */
[C---:B------:R-:W-:Y:S08]  /*1f80*/  HMMA.16816.F32.BF16 R40, R16.reuse, R42, RZ ;  /* 0x0000002a1028723c */ /* 0x040ff000000418ff */
[----:B------:R-:W-:Y:S01]  /*1f90*/  HMMA.16816.F32.BF16 R100, R16, R38, RZ ;  /* 0x000000261064723c */ /* 0x000fe200000418ff */
[----:B------:R-:W-:Y:S04]  /*1fa0*/  LDSM.16.M88.4 R36, [R208+0x4880] ;  /* 0x00488000d024783b */ /* 0x000fe80000000200 */
[----:B------:R-:W-:Y:S03]  /*1fb0*/  LDSM.16.M88.4 R16, [R208+0x5080] ;  /* 0x00508000d010783b */ /* 0x000fe60000000200 */
[C---:B------:R-:W-:Y:S01]  /*1fc0*/  HMMA.16816.F32.BF16 R116, R8.reuse, R64, R56 ;  /* 0x000000400874723c */ /* 0x040fe20000041838 */
[----:B------:R-:W-:Y:S07]  /*1fd0*/  LDSM.16.M88.4 R56, [R213+0x1000] ;  /* 0x00100000d538783b */ /* 0x000fee0000000200 */
[C---:B------:R-:W-:Y:S01]  /*1fe0*/  HMMA.16816.F32.BF16 R112, R8.reuse, R76, R32 ;  /* 0x0000004c0870723c */ /* 0x040fe20000041820 */
[----:B------:R-:W-:Y:S07]  /*1ff0*/  LDSM.16.M88.4 R32, [R208+0x4c80] ;  /* 0x004c8000d020783b */ /* 0x000fee0000000200 */
[C---:B------:R-:W-:Y:S01]  /*2000*/  HMMA.16816.F32.BF16 R108, R8.reuse, R80, R24 ;  /* 0x00000050086c723c */ /* 0x040fe20000041818 */
[----:B------:R-:W-:Y:S07]  /*2010*/  LDSM.16.M88.4 R24, [R212+0x9080] ;  /* 0x00908000d418783b */ /* 0x000fee0000000200 */
[C---:B------:R-:W-:Y:S08]  /*2020*/  HMMA.16816.F32.BF16 R104, R8.reuse, R66, R52 ;  /* 0x000000420868723c */ /* 0x040ff00000041834 */
[C---:B------:R-:W-:Y:S01]  /*2030*/  HMMA.16816.F32.BF16 R96, R8.reuse, R78, R28 ;  /* 0x0000004e0860723c */ /* 0x040fe2000004181c */
[----:B------:R-:W-:Y:S07]  /*2040*/  LDSM.16.M88.4 R28, [R212+0x8080] ;  /* 0x00808000d41c783b */ /* 0x000fee0000000200 */
[----:B------:R-:W-:Y:S01]  /*2050*/  HMMA.16816.F32.BF16 R84, R8, R82, R12 ;  /* 0x000000520854723c */ /* 0x000fe2000004180c */
[----:B------:R-:W1:Y:S04]  /*2060*/  LDSM.16.M88.4 R8, [R211+0x9080] ;  /* 0x00908000d308783b */ /* 0x000e680000000200 */
[----:B------:R-:W3:Y:S03]  /*2070*/  LDSM.16.M88.4 R12, [R211+0x8080] ;  /* 0x00808000d30c783b */ /* 0x000ee60000000200 */
[C---:B------:R-:W-:Y:S01]  /*2080*/  HMMA.16816.F32.BF16 R68, R20.reuse, R64, R60 ;  /* 0x000000401444723c */ /* 0x040fe2000004183c */
[----:B------:R-:W4:Y:S07]  /*2090*/  LDSM.16.M88.4 R60, [R213+0xc00] ;  /* 0x000c0000d53c783b */ /* 0x000f2e0000000200 */
[C---:B------:R-:W-:Y:S01]  /*20a0*/  HMMA.16816.F32.BF16 R52, R20.reuse, R66, R92 ;  /* 0x000000421434723c */ /* 0x040fe2000004185c */
[----:B------:R-:W5:Y:S07]  /*20b0*/  LDSM.16.M88.4 R64, [R213+0x1400] ;  /* 0x00140000d540783b */ /* 0x000f6e0000000200 */
[C---:B------:R-:W-:Y:S08]  /*20c0*/  HMMA.16816.F32.BF16 R48, R20.reuse, R76, R72 ;  /* 0x0000004c1430723c */ /* 0x040ff00000041848 */
[C---:B------:R-:W-:Y:S08]  /*20d0*/  HMMA.16816.F32.BF16 R72, R20.reuse, R80, R88 ;  /* 0x000000501448723c */ /* 0x040ff00000041858 */
[C---:B------:R-:W-:Y:S08]  /*20e0*/  HMMA.16816.F32.BF16 R40, R20.reuse, R78, R40 ;  /* 0x0000004e1428723c */ /* 0x040ff00000041828 */
[----:B------:R-:W-:Y:S08]  /*20f0*/  HMMA.16816.F32.BF16 R20, R20, R82, R100 ;  /* 0x000000521414723c */ /* 0x000ff00000041864 */
[C---:B-1----:R-:W-:Y:S08]  /*2100*/  HMMA.16816.F32.BF16 R112, R8.reuse, R32, R112 ;  /* 0x000000200870723c */ /* 0x042ff00000041870 */
[C---:B------:R-:W-:Y:S08]  /*2110*/  HMMA.16816.F32.BF16 R104, R8.reuse, R38, R104 ;  /* 0x000000260868723c */ /* 0x040ff00000041868 */
[C---:B------:R-:W-:Y:S08]  /*2120*/  HMMA.16816.F32.BF16 R88, R8.reuse, R36, R116 ;  /* 0x000000240858723c */ /* 0x040ff00000041874 */
[C---:B------:R-:W-:Y:S08]  /*2130*/  HMMA.16816.F32.BF16 R108, R8.reuse, R16, R108 ;  /* 0x00000010086c723c */ /* 0x040ff0000004186c */
[----:B------:R-:W-:Y:S08]  /*2140*/  HMMA.16816.F32.BF16 R96, R8, R34, R96 ;  /* 0x000000220860723c */ /* 0x000ff00000041860 */
[C---:B---3--:R-:W-:Y:S08]  /*2150*/  HMMA.16816.F32.BF16 R80, R12.reuse, R36, R68 ;  /* 0x000000240c50723c */ /* 0x048ff00000041844 */
[----:B------:R-:W-:Y:S01]  /*2160*/  HMMA.16816.F32.BF16 R76, R12, R38, R52 ;  /* 0x000000260c4c723c */ /* 0x000fe20000041834 */
[----:B------:R-:W-:Y:S07]  /*2170*/  LDSM.16.M88.4 R52, [R208+0x5480] ;  /* 0x00548000d034783b */ /* 0x000fee0000000200 */
[----:B------:R-:W-:Y:S08]  /*2180*/  HMMA.16816.F32.BF16 R84, R8, R18, R84 ;  /* 0x000000120854723c */ /* 0x000ff00000041854 */
[C---:B------:R-:W-:Y:S01]  /*2190*/  HMMA.16816.F32.BF16 R36, R12.reuse, R32, R48 ;  /* 0x000000200c24723c */ /* 0x040fe20000041830 */
[----:B------:R-:W-:Y:S07]  /*21a0*/  LDSM.16.M88.4 R48, [R208+0x5880] ;  /* 0x00588000d030783b */ /* 0x000fee0000000200 */
[C---:B------:R-:W-:Y:S01]  /*21b0*/  HMMA.16816.F32.BF16 R32, R12.reuse, R34, R40 ;  /* 0x000000220c20723c */ /* 0x040fe20000041828 */
[----:B------:R-:W-:Y:S07]  /*21c0*/  LDSM.16.M88.4 R40, [R208+0x5c80] ;  /* 0x005c8000d028783b */ /* 0x000fee0000000200 */
[C---:B------:R-:W-:Y:S08]  /*21d0*/  HMMA.16816.F32.BF16 R8, R12.reuse, R16, R72 ;  /* 0x000000100c08723c */ /* 0x040ff00000041848 */
[----:B------:R-:W-:Y:S01]  /*21e0*/  HMMA.16816.F32.BF16 R12, R12, R18, R20 ;  /* 0x000000120c0c723c */ /* 0x000fe20000041814 */
[----:B------:R-:W1:Y:S04]  /*21f0*/  LDSM.16.M88.4 R16, [R211+0xb080] ;  /* 0x00b08000d310783b */ /* 0x000e680000000200 */
[----:B------:R-:W3:Y:S03]  /*2200*/  LDSM.16.M88.4 R20, [R211+0xa080] ;  /* 0x00a08000d314783b */ /* 0x000ee60000000200 */
[----:B----4-:R-:W-:Y:S01]  /*2210*/  HMMA.16816.F32.BF16 R68, R24, R62, R104 ;  /* 0x0000003e1844723c */ /* 0x010fe20000041868 */
[----:B--2---:R-:W-:-:S07]  /*2220*/  ISETP.GT.AND P0, PT, R125, R242, PT ;  /* 0x000000f27d00720c */ /* 0x004fce0003f04270 */
[C---:B------:R-:W-:Y:S08]  /*2230*/  HMMA.16816.F32.BF16 R116, R24.reuse, R56, R112 ;  /* 0x000000381874723c */ /* 0x040ff00000041870 */
[C---:B------:R-:W-:Y:S08]  /*2240*/  HMMA.16816.F32.BF16 R72, R24.reuse, R60, R88 ;  /* 0x0000003c1848723c */ /* 0x040ff00000041858 */
[C---:B------:R-:W-:Y:S08]  /*2250*/  HMMA.16816.F32.BF16 R112, R24.reuse, R58, R96 ;  /* 0x0000003a1870723c */ /* 0x040ff00000041860 */
[----:B-----5:R-:W-:Y:S08]  /*2260*/  HMMA.16816.F32.BF16 R120, R24, R64, R108 ;  /* 0x000000401878723c */ /* 0x020ff0000004186c */
[----:B------:R-:W-:Y:S08]  /*2270*/  HMMA.16816.F32.BF16 R104, R28, R60, R80 ;  /* 0x0000003c1c68723c */ /* 0x000ff00000041850 */
[----:B------:R-:W-:Y:S01]  /*2280*/  HMMA.16816.F32.BF16 R108, R24, R66, R84 ;  /* 0x00000042186c723c */ /* 0x000fe20000041854 */
[----:B------:R-:W-:Y:S07]  /*2290*/  LDSM.16.M88.4 R24, [R213+0x2000] ;  /* 0x00200000d518783b */ /* 0x000fee0000000200 */
[C---:B------:R-:W-:Y:S08]  /*22a0*/  HMMA.16816.F32.BF16 R100, R28.reuse, R62, R76 ;  /* 0x0000003e1c64723c */ /* 0x040ff0000004184c */
[C---:B------:R-:W-:Y:S01]  /*22b0*/  HMMA.16816.F32.BF16 R96, R28.reuse, R56, R36 ;  /* 0x000000381c60723c */ /* 0x040fe20000041824 */
[----:B------:R-:W-:Y:S07]  /*22c0*/  LDSM.16.M88.4 R36, [R213+0x1800] ;  /* 0x00180000d524783b */ /* 0x000fee0000000200 */
[C---:B------:R-:W-:Y:S01]  /*22d0*/  HMMA.16816.F32.BF16 R92, R28.reuse, R58, R32 ;  /* 0x0000003a1c5c723c */ /* 0x040fe20000041820 */
[----:B------:R-:W-:Y:S07]  /*22e0*/  LDSM.16.M88.4 R32, [R213+0x1c00] ;  /* 0x001c0000d520783b */ /* 0x000fee0000000200 */
[C---:B------:R-:W-:Y:S01]  /*22f0*/  HMMA.16816.F32.BF16 R88, R28.reuse, R64, R8 ;  /* 0x000000401c58723c */ /* 0x040fe20000041808 */
[----:B------:R-:W2:Y:S07]  /*2300*/  LDSM.16.M88.4 R8, [R212+0xb080] ;  /* 0x00b08000d408783b */ /* 0x000eae0000000200 */
[----:B------:R-:W-:Y:S01]  /*2310*/  HMMA.16816.F32.BF16 R84, R28, R66, R12 ;  /* 0x000000421c54723c */ /* 0x000fe2000004180c */
[----:B------:R-:W4:Y:S01]  /*2320*/  LDSM.16.M88.4 R12, [R212+0xa080] ;  /* 0x00a08000d40c783b */ /* 0x000f220000000200 */
[----:B------:R-:W-:-:S06]  /*2330*/  DEPBAR.LE SB0, 0x0 ;  /* 0x000080000000791a */ /* 0x000fcc0000000000 */
[C---:B-1----:R-:W-:Y:S08]  /*2340*/  HMMA.16816.F32.BF16 R80, R16.reuse, R52, R72 ;  /* 0x000000341050723c */ /* 0x042ff00000041848 */
[----:B------:R-:W-:Y:S08]  /*2350*/  HMMA.16816.F32.BF16 R76, R16, R54, R68 ;  /* 0x00000036104c723c */ /* 0x000ff00000041844 */
[----:B---3--:R-:W-:Y:S08]  /*2360*/  HMMA.16816.F32.BF16 R56, R20, R52, R104 ;  /* 0x000000341438723c */ /* 0x008ff00000041868 */
[C---:B------:R-:W-:Y:S08]  /*2370*/  HMMA.16816.F32.BF16 R72, R16.reuse, R48, R116 ;  /* 0x000000301048723c */ /* 0x040ff00000041874 */
[C---:B------:R-:W-:Y:S08]  /*2380*/  HMMA.16816.F32.BF16 R68, R16.reuse, R50, R112 ;  /* 0x000000321044723c */ /* 0x040ff00000041870 */
[C---:B------:R-:W-:Y:S08]  /*2390*/  HMMA.16816.F32.BF16 R64, R16.reuse, R40, R120 ;  /* 0x000000281040723c */ /* 0x040ff00000041878 */
[----:B------:R-:W-:Y:S08]  /*23a0*/  HMMA.16816.F32.BF16 R60, R16, R42, R108 ;  /* 0x0000002a103c723c */ /* 0x000ff0000004186c */
[C---:B------:R-:W-:Y:S08]  /*23b0*/  HMMA.16816.F32.BF16 R52, R20.reuse, R54, R100 ;  /* 0x000000361434723c */ /* 0x040ff00000041864 */
[C---:B------:R-:W-:Y:S08]  /*23c0*/  HMMA.16816.F32.BF16 R28, R20.reuse, R48, R96 ;  /* 0x00000030141c723c */ /* 0x040ff00000041860 */
[C---:B------:R-:W-:Y:S08]  /*23d0*/  HMMA.16816.F32.BF16 R48, R20.reuse, R50, R92 ;  /* 0x000000321430723c */ /* 0x040ff0000004185c */
[C---:B------:R-:W-:Y:S08]  /*23e0*/  HMMA.16816.F32.BF16 R16, R20.reuse, R40, R88 ;  /* 0x000000281410723c */ /* 0x040ff00000041858 */
[----:B------:R-:W-:Y:S08]  /*23f0*/  HMMA.16816.F32.BF16 R20, R20, R42, R84 ;  /* 0x0000002a1414723c */ /* 0x000ff00000041854 */
[C---:B--2---:R-:W-:Y:S08]  /*2400*/  HMMA.16816.F32.BF16 R88, R8.reuse, R36, R80 ;  /* 0x000000240858723c */ /* 0x044ff00000041850 */
[C---:B------:R-:W-:Y:S08]  /*2410*/  HMMA.16816.F32.BF16 R76, R8.reuse, R38, R76 ;  /* 0x00000026084c723c */ /* 0x040ff0000004184c */
[----:B------:R-:W-:Y:S08]  /*2420*/  HMMA.16816.F32.BF16 R84, R8, R32, R72 ;  /* 0x000000200854723c */ /* 0x000ff00000041848 */
[C---:B----4-:R-:W-:Y:S08]  /*2430*/  HMMA.16816.F32.BF16 R56, R12.reuse, R36, R56 ;  /* 0x000000240c38723c */ /* 0x050ff00000041838 */
[----:B------:R-:W-:Y:S08]  /*2440*/  HMMA.16816.F32.BF16 R52, R12, R38, R52 ;  /* 0x000000260c34723c */ /* 0x000ff00000041834 */
[----:B------:R-:W-:Y:S08]  /*2450*/  HMMA.16816.F32.BF16 R72, R8, R34, R68 ;  /* 0x000000220848723c */ /* 0x000ff00000041844 */
[C---:B------:R-:W-:Y:S08]  /*2460*/  HMMA.16816.F32.BF16 R36, R12.reuse, R32, R28 ;  /* 0x000000200c24723c */ /* 0x040ff0000004181c */
[----:B------:R-:W-:Y:S08]  /*2470*/  HMMA.16816.F32.BF16 R48, R12, R34, R48 ;  /* 0x000000220c30723c */ /* 0x000ff00000041830 */
[C---:B------:R-:W-:Y:S08]  /*2480*/  HMMA.16816.F32.BF16 R64, R8.reuse, R24, R64 ;  /* 0x000000180840723c */ /* 0x040ff00000041840 */
[----:B------:R-:W-:Y:S08]  /*2490*/  HMMA.16816.F32.BF16 R60, R8, R26, R60 ;  /* 0x0000001a083c723c */ /* 0x000ff0000004183c */
[C---:B------:R-:W-:Y:S08]  /*24a0*/  HMMA.16816.F32.BF16 R32, R12.reuse, R24, R16 ;  /* 0x000000180c20723c */ /* 0x040ff00000041810 */
[----:B------:R-:W-:Y:S01]  /*24b0*/  HMMA.16816.F32.BF16 R28, R12, R26, R20 ;  /* 0x0000001a0c1c723c */ /* 0x000fe20000041814 */
[----:B------:R-:W-:Y:S06]  /*24c0*/  BAR.SYNC.DEFER_BLOCKING 0x0 ;  /* 0x0000000000007b1d */ /* 0x000fec0000010000 */
[----:B------:R-:W-:Y:S05]  /*24d0*/  @!P0 BRA `(.L_x_171) ;  /* 0x0000056000008947 */ /* 0x000fea0003800000 */
[----:B------:R-:W2:Y:S04]  /*24e0*/  LDL R3, [R1+0x28] ;  /* 0x0000280001037983 */ /* 0x000ea80000100800 */
[----:B------:R-:W3:Y:S04]  /*24f0*/  LDL R2, [R1+0x2c] ;  /* 0x00002c0001027983 */ /* 0x000ee80000100800 */
[----:B------:R-:W1:Y:S01]  /*2500*/  S2R R7, SR_TID.X ;  /* 0x0000000000077919 */ /* 0x000e620000002100 */
[----:B--2---:R-:W-:-:S03]  /*2510*/  IMAD.MOV.U32 R5, RZ, RZ, R3 ;  /* 0x000000ffff057224 */ /* 0x004fc600078e0003 */
[----:B------:R-:W2:Y:S01]  /*2520*/  LDL R3, [R1+0x24] ;  /* 0x0000240001037983 */ /* 0x000ea20000100800 */
[----:B-1----:R-:W-:Y:S01]  /*2530*/  SHF.R.S32.HI R6, RZ, 0x1f, R7 ;  /* 0x0000001fff067819 */ /* 0x002fe20000011407 */
[----:B------:R-:W-:Y:S02]  /*2540*/  IMAD.MOV.U32 R129, RZ, RZ, R5 ;  /* 0x000000ffff817224 */ /* 0x000fe400078e0005 */
[----:B---3--:R-:W-:Y:S01]  /*2550*/  IMAD.MOV.U32 R132, RZ, RZ, R2 ;  /* 0x000000ffff847224 */ /* 0x008fe200078e0002 */
[----:B------:R-:W-:Y:S01]  /*2560*/  LEA.HI R6, R6, R7, RZ, 0x2 ;  /* 0x0000000706067211 */ /* 0x000fe200078f10ff */
[----:B------:R-:W-:Y:S02]  /*2570*/  IMAD.MOV.U32 R7, RZ, RZ, c[0x0][0x2b8] ;  /* 0x0000ae00ff077624 */ /* 0x000fe400078e00ff */
[----:B------:R-:W-:Y:S01]  /*2580*/  IMAD.MOV.U32 R222, RZ, RZ, RZ ;  /* 0x000000ffffde7224 */ /* 0x000fe200078e00ff */
[----:B------:R-:W-:Y:S02]  /*2590*/  SHF.R.S32.HI R6, RZ, 0x2, R6 ;  /* 0x00000002ff067819 */ /* 0x000fe40000011406 */
[----:B------:R-:W-:-:S03]  /*25a0*/  ISETP.NE.AND P2, PT, R7, 0x1, PT ;  /* 0x000000010700780c */ /* 0x000fc60003f45270 */
[----:B------:R-:W-:-:S05]  /*25b0*/  IMAD R6, R45, 0x20, R6 ;  /* 0x000000202d067824 */ /* 0x000fca00078e0206 */
[C---:B------:R-:W-:Y:S02]  /*25c0*/  ISETP.GT.AND P1, PT, R6.reuse, 0x2f, PT ;  /* 0x0000002f0600780c */ /* 0x040fe40003f24270 */
[----:B--2---:R-:W-:-:S04]  /*25d0*/  IADD3 R3, R6, R47, R3 ;  /* 0x0000002f06037210 */ /* 0x004fc80007ffe003 */
[----:B------:R-:W-:-:S05]  /*25e0*/  IADD3 R3, R3, -0x30, RZ ;  /* 0xffffffd003037810 */ /* 0x000fca0007ffe0ff */
[----:B------:R-:W-:-:S04]  /*25f0*/  @P2 IMAD.HI.U32 R5, R3, c[0x0][0x2bc], RZ ;  /* 0x0000af0003052a27 */ /* 0x000fc800078e00ff */
[----:B------:R-:W-:Y:S01]  /*2600*/  IMAD.MOV.U32 R2, RZ, RZ, R3 ;  /* 0x000000ffff027224 */ /* 0x000fe200078e0003 */
[----:B------:R-:W-:-:S04]  /*2610*/  @P2 SHF.R.U32.HI R2, RZ, c[0x0][0x2c0], R5 ;  /* 0x0000b000ff022a19 */ /* 0x000fc80000011605 */
[----:B------:R-:W-:-:S04]  /*2620*/  @!P1 IADD3 R5, P0, R2, UR12, RZ ;  /* 0x0000000c02059c10 */ /* 0x000fc8000ff1e0ff */
[----:B------:R-:W-:Y:S02]  /*2630*/  @!P1 LEA.HI.X.SX32 R7, R2, UR10, 0x1, P0 ;  /* 0x0000000a02079c11 */ /* 0x000fe400080f0eff */
[----:B------:R-:W-:-:S04]  /*2640*/  @!P1 LEA R6, P0, R5, c[0x0][0x2a0], 0x2 ;  /* 0x0000a80005069a11 */ /* 0x000fc800078010ff */
[----:B------:R-:W-:-:S05]  /*2650*/  @!P1 LEA.HI.X R7, R5, c[0x0][0x2a4], R7, 0x2, P0 ;  /* 0x0000a90005079a11 */ /* 0x000fca00000f1407 */
[----:B------:R1:W2:Y:S01]  /*2660*/  @!P1 LDG.E R222, [R6.64] ;  /* 0x0000000806de9981 */ /* 0x0002a2000c1e1900 */
[----:B------:R-:W-:Y:S01]  /*2670*/  IMAD.MOV R2, RZ, RZ, -R2 ;  /* 0x000000ffff027224 */ /* 0x000fe200078e0a02 */
[C---:B------:R-:W-:Y:S02]  /*2680*/  IADD3 R130, R227.reuse, 0x20, RZ ;  /* 0x00000020e3827810 */ /* 0x040fe40007ffe0ff */
[----:B------:R-:W3:Y:S01]  /*2690*/  S2R R127, SR_TID.X ;  /* 0x00000000007f7919 */ /* 0x000ee20000002100 */
[----:B------:R-:W-:Y:S01]  /*26a0*/  IMAD R225, R2, c[0x0][0x2b8], R3 ;  /* 0x0000ae0002e17a24 */ /* 0x000fe200078e0203 */
[----:B------:R-:W-:Y:S02]  /*26b0*/  IADD3 R131, R227, 0x20, RZ ;  /* 0x00000020e3837810 */ /* 0x000fe40007ffe0ff */
[----:B------:R-:W-:Y:S02]  /*26c0*/  SHF.R.S32.HI R130, RZ, 0x1f, R130 ;  /* 0x0000001fff827819 */ /* 0x000fe40000011482 */
[----:B------:R-:W-:-:S02]  /*26d0*/  SHF.R.S32.HI R2, RZ, 0x1f, R225 ;  /* 0x0000001fff027819 */ /* 0x000fc400000114e1 */
[----:B------:R-:W-:Y:S02]  /*26e0*/  LEA.HI R130, R130, R131, RZ, 0x3 ;  /* 0x0000008382827211 */ /* 0x000fe400078f18ff */
[----:B------:R-:W-:Y:S01]  /*26f0*/  IADD3 R128, R227, 0x40, RZ ;  /* 0x00000040e3807810 */ /* 0x000fe20007ffe0ff */
[----:B------:R-:W-:Y:S01]  /*2700*/  IMAD R5, R2, c[0x0][0x1e0], RZ ;  /* 0x0000780002057a24 */ /* 0x000fe200078e02ff */
[----:B------:R-:W-:Y:S01]  /*2710*/  SHF.R.S32.HI R133, RZ, 0x1f, R227 ;  /* 0x0000001fff857819 */ /* 0x000fe200000114e3 */
[----:B------:R-:W-:Y:S01]  /*2720*/  IMAD.WIDE.U32 R2, R225, c[0x0][0x1e0], RZ ;  /* 0x00007800e1027a25 */ /* 0x000fe200078e00ff */
[----:B------:R-:W-:Y:S02]  /*2730*/  LOP3.LUT R130, R130, 0xfffffff8, RZ, 0xc0, !PT ;  /* 0xfffffff882827812 */ /* 0x000fe400078ec0ff */
[----:B------:R-:W-:Y:S01]  /*2740*/  IADD3 R17, R227, 0x20, RZ ;  /* 0x00000020e3117810 */ /* 0x000fe20007ffe0ff */
[----:B------:R-:W-:Y:S01]  /*2750*/  IMAD R5, R225, c[0x0][0x1e4], R5 ;  /* 0x00007900e1057a24 */ /* 0x000fe200078e0205 */
[----:B------:R-:W-:-:S02]  /*2760*/  IADD3 R16, R227, 0x40, RZ ;  /* 0x00000040e3107810 */ /* 0x000fc40007ffe0ff */
[----:B------:R-:W-:Y:S01]  /*2770*/  ISETP.GE.AND P5, PT, R227, c[0x0][0x1d4], PT ;  /* 0x00007500e3007a0c */ /* 0x000fe20003fa6270 */
[----:B------:R-:W-:Y:S01]  /*2780*/  IMAD.IADD R3, R3, 0x1, R5 ;  /* 0x0000000103037824 */ /* 0x000fe200078e0205 */
[----:B------:R-:W-:Y:S02]  /*2790*/  ISETP.GE.AND P4, PT, R17, c[0x0][0x1d4], PT ;  /* 0x0000750011007a0c */ /* 0x000fe40003f86270 */
[----:B---3--:R-:W-:Y:S02]  /*27a0*/  SHF.R.S32.HI R8, RZ, 0x1f, R127 ;  /* 0x0000001fff087819 */ /* 0x008fe4000001147f */
[----:B------:R-:W-:Y:S02]  /*27b0*/  ISETP.GE.AND P3, PT, R16, c[0x0][0x1d4], PT ;  /* 0x0000750010007a0c */ /* 0x000fe40003f66270 */
[----:B------:R-:W-:Y:S02]  /*27c0*/  LEA.HI R8, R8, R127, RZ, 0x2 ;  /* 0x0000007f08087211 */ /* 0x000fe400078f10ff */
[----:B------:R-:W-:-:S02]  /*27d0*/  IADD3 R127, R227, 0x40, RZ ;  /* 0x00000040e37f7810 */ /* 0x000fc40007ffe0ff */
[----:B------:R-:W-:Y:S02]  /*27e0*/  SHF.R.S32.HI R8, RZ, 0x2, R8 ;  /* 0x00000002ff087819 */ /* 0x000fe40000011408 */
[----:B------:R-:W-:Y:S02]  /*27f0*/  SHF.R.S32.HI R127, RZ, 0x1f, R127 ;  /* 0x0000001fff7f7819 */ /* 0x000fe4000001147f */
[----:B-1----:R-:W-:Y:S02]  /*2800*/  IADD3 R7, -R8, 0x30, RZ ;  /* 0x0000003008077810 */ /* 0x002fe40007ffe1ff */
[----:B------:R-:W-:Y:S02]  /*2810*/  LEA.HI R127, R127, R128, RZ, 0x3 ;  /* 0x000000807f7f7211 */ /* 0x000fe400078f18ff */
[----:B------:R-:W-:Y:S02]  /*2820*/  ISETP.GE.AND P1, PT, R7, 0x1, PT ;  /* 0x000000010700780c */ /* 0x000fe40003f26270 */
[----:B------:R-:W-:-:S02]  /*2830*/  LOP3.LUT R127, R127, 0xfffffff8, RZ, 0xc0, !PT ;  /* 0xfffffff87f7f7812 */ /* 0x000fc400078ec0ff */
[----:B--2---:R-:W-:Y:S01]  /*2840*/  SHF.R.S32.HI R5, RZ, 0x1f, R222 ;  /* 0x0000001fff057819 */ /* 0x004fe200000114de */
[----:B------:R-:W-:-:S04]  /*2850*/  IMAD.WIDE.U32 R2, R222, c[0x0][0x1f0], R2 ;  /* 0x00007c00de027a25 */ /* 0x000fc800078e0002 */
[----:B------:R-:W-:Y:S01]  /*2860*/  IMAD R5, R5, c[0x0][0x1f0], RZ ;  /* 0x00007c0005057a24 */ /* 0x000fe200078e02ff */
[----:B------:R-:W-:-:S03]  /*2870*/  IADD3 R2, P0, R2, UR16, RZ ;  /* 0x0000001002027c10 */ /* 0x000fc6000ff1e0ff */
[----:B------:R-:W-:-:S05]  /*2880*/  IMAD R5, R222, c[0x0][0x1f4], R5 ;  /* 0x00007d00de057a24 */ /* 0x000fca00078e0205 */
[----:B------:R-:W-:Y:S02]  /*2890*/  IADD3.X R3, R3, UR14, R5, P0, !PT ;  /* 0x0000000e03037c10 */ /* 0x000fe400087fe405 */
[----:B------:R-:W-:-:S04]  /*28a0*/  LEA R6, P0, R2, c[0x0][0x1c8], 0x1 ;  /* 0x0000720002067a11 */ /* 0x000fc800078008ff */
[----:B------:R-:W-:Y:S02]  /*28b0*/  LEA.HI.X R5, R2, c[0x0][0x1cc], R3, 0x1, P0 ;  /* 0x0000730002057a11 */ /* 0x000fe400000f0c03 */
[----:B------:R-:W1:Y:S04]  /*28c0*/  SHFL.IDX PT, R2, R6, RZ, 0x1c1f ;  /* 0x001c1fff06027589 */ /* 0x000e6800000e0000 */
[----:B------:R-:W2:Y:S01]  /*28d0*/  SHFL.IDX PT, R3, R5, RZ, 0x1c1f ;  /* 0x001c1fff05037589 */ /* 0x000ea200000e0000 */
[----:B-1----:R-:W-:-:S04]  /*28e0*/  @P1 LEA R14, P0, R227, R2, 0x1 ;  /* 0x00000002e30e1211 */ /* 0x002fc800078008ff */
[----:B--2---:R-:W-:Y:S02]  /*28f0*/  @P1 LEA.HI.X R15, R227, R3, R133, 0x1, P0 ;  /* 0x00000003e30f1211 */ /* 0x004fe400000f0c85 */
[----:B------:R-:W-:-:S03]  /*2900*/  @P1 LEA R12, P0, R130, R2, 0x1 ;  /* 0x00000002820c1211 */ /* 0x000fc600078008ff */
[----:B------:R-:W-:Y:S01]  /*2910*/  @!PT LDS RZ, [RZ] ;  /* 0x00000000fffff984 */ /* 0x000fe20000000800 */
[----:B------:R1:W-:Y:S01]  /*2920*/  @P1 LDGSTS.E.BYPASS.LTC128B.128 [R223+0x3c80], [R14.64], !P5 ;  /* 0x03c800000edf1fae */ /* 0x0003e2000e901d48 */
[-C--:B------:R-:W-:Y:S02]  /*2930*/  @P1 LEA.HI.X R13, R130, R3.reuse, R132, 0x1, P0 ;  /* 0x00000003820d1211 */ /* 0x080fe400000f0c84 */
[C---:B------:R-:W-:Y:S02]  /*2940*/  @P1 LEA R10, P0, R127.reuse, R2, 0x1 ;  /* 0x000000027f0a1211 */ /* 0x040fe400078008ff */
[----:B------:R-:W2:Y:S02]  /*2950*/  SHFL.IDX PT, R2, R6, 0x1, 0x1c1f ;  /* 0x003c1f0006027f89 */ /* 0x000ea400000e0000 */
[----:B------:R-:W-:Y:S02]  /*2960*/  @P1 LEA.HI.X R11, R127, R3, R129, 0x1, P0 ;  /* 0x000000037f0b1211 */ /* 0x000fe400000f0c81 */
[----:B------:R-:W3:Y:S01]  /*2970*/  SHFL.IDX PT, R3, R5, 0x1, 0x1c1f ;  /* 0x003c1f0005037f89 */ /* 0x000ee200000e0000 */
[----:B------:R-:W-:-:S03]  /*2980*/  ISETP.GE.AND P0, PT, R7, 0x21, PT ;  /* 0x000000210700780c */ /* 0x000fc60003f06270 */
[----:B------:R1:W-:Y:S04]  /*2990*/  @P1 LDGSTS.E.BYPASS.LTC128B.128 [R223+0x4880], [R12.64], !P4 ;  /* 0x048800000cdf1fae */ /* 0x0003e8000e101d48 */
[----:B------:R1:W-:Y:S06]  /*29a0*/  @P1 LDGSTS.E.BYPASS.LTC128B.128 [R223+0x5480], [R10.64], !P3 ;  /* 0x054800000adf1fae */ /* 0x0003ec000d901d48 */
[----:B--2---:R-:W-:-:S04]  /*29b0*/  @P0 LEA R8, P2, R227, R2, 0x1 ;  /* 0x00000002e3080211 */ /* 0x004fc800078408ff */
[----:B---3--:R-:W-:Y:S02]  /*29c0*/  @P0 LEA.HI.X R9, R227, R3, R133, 0x1, P2 ;  /* 0x00000003e3090211 */ /* 0x008fe400010f0c85 */
[----:B------:R-:W-:-:S03]  /*29d0*/  @P0 LEA R6, P2, R130, R2, 0x1 ;  /* 0x0000000282060211 */ /* 0x000fc600078408ff */
[----:B------:R1:W-:Y:S01]  /*29e0*/  @P0 LDGSTS.E.BYPASS.LTC128B.128 [R223+0x4480], [R8.64], !P5 ;  /* 0x0448000008df0fae */ /* 0x0003e2000e901d48 */
[----:B------:R-:W-:Y:S02]  /*29f0*/  @P0 LEA.HI.X R7, R130, R3, R132, 0x1, P2 ;  /* 0x0000000382070211 */ /* 0x000fe400010f0c84 */
[----:B------:R-:W-:-:S03]  /*2a00*/  @P0 LEA R2, P2, R127, R2, 0x1 ;  /* 0x000000027f020211 */ /* 0x000fc600078408ff */
[----:B------:R1:W-:Y:S01]  /*2a10*/  @P0 LDGSTS.E.BYPASS.LTC128B.128 [R223+0x5080], [R6.64], !P4 ;  /* 0x0508000006df0fae */ /* 0x0003e2000e101d48 */
[----:B------:R-:W-:-:S05]  /*2a20*/  @P0 LEA.HI.X R3, R127, R3, R129, 0x1, P2 ;  /* 0x000000037f030211 */ /* 0x000fca00010f0c81 */
[----:B------:R1:W-:Y:S04]  /*2a30*/  @P0 LDGSTS.E.BYPASS.LTC128B.128 [R223+0x5c80], [R2.64], !P3 ;  /* 0x05c8000002df0fae */ /* 0x0003e8000d901d48 */
.L_x_171:
[----:B-1----:R-:W1:Y:S01]  /*2a40*/  S2R R6, SR_TID.X ;  /* 0x0000000000067919 */ /* 0x002e620000002100 */
[----:B------:R-:W-:Y:S01]  /*2a50*/  FMUL.FTZ R2, R56, c[0x0][0x320] ;  /* 0x0000c80038027a20 */ /* 0x000fe20000410000 */
[----:B------:R-:W-:Y:S01]  /*2a60*/  SHF.R.S32.HI R5, RZ, 0x1f, R124 ;  /* 0x0000001fff057819 */ /* 0x000fe2000001147c */
[----:B------:R-:W-:Y:S01]  /*2a70*/  FMUL.FTZ R3, R53, c[0x0][0x320] ;  /* 0x0000c80035037a20 */ /* 0x000fe20000410000 */
[----:B------:R-:W-:Y:S01]  /*2a80*/  MOV R244, c[0x0][0x2c4] ;  /* 0x0000b10000f47a02 */ /* 0x000fe20000000f00 */
[----:B------:R2:W3:Y:S01]  /*2a90*/  MUFU.TANH R22, R2 ;  /* 0x0000000200167308 */ /* 0x0004e20000002400 */
[----:B------:R-:W-:Y:S01]  /*2aa0*/  LEA.HI R5, R5, R124, RZ, 0x2 ;  /* 0x0000007c05057211 */ /* 0x000fe200078f10ff */
[----:B------:R-:W-:Y:S01]  /*2ab0*/  ULDC UR4, c[0x0][0x324] ;  /* 0x0000c90000047ab9 */ /* 0x000fe20000000800 */
[----:B------:R-:W-:Y:S01]  /*2ac0*/  ISETP.NE.AND P0, PT, R244, 0x1, PT ;  /* 0x00000001f400780c */ /* 0x000fe20003f05270 */
[----:B------:R-:W-:Y:S01]  /*2ad0*/  ULOP3.LUT UR4, URZ, UR4, URZ, 0x33, !UPT ;  /* 0x000000043f047292 */ /* 0x000fe2000f8e333f */
[----:B------:R-:W-:Y:S01]  /*2ae0*/  MOV R243, 0x1 ;  /* 0x0000000100f37802 */ /* 0x000fe20000000f00 */
[----:B------:R-:W0:Y:S02]  /*2af0*/  LDGDEPBAR ;  /* 0x00000000000079af */ /* 0x000e240000000000 */
[----:B------:R4:W1:Y:S01]  /*2b00*/  MUFU.TANH R17, R3 ;  /* 0x0000000300117308 */ /* 0x0008620000002400 */
[----:B--2---:R-:W-:-:S07]  /*2b10*/  FMUL.FTZ R2, R57, c[0x0][0x320] ;  /* 0x0000c80039027a20 */ /* 0x004fce0000410000 */
[----:B------:R2:W1:Y:S01]  /*2b20*/  MUFU.TANH R21, R2 ;  /* 0x0000000200157308 */ /* 0x0004620000002400 */
[----:B----4-:R-:W-:-:S07]  /*2b30*/  FMUL.FTZ R3, R36, c[0x0][0x320] ;  /* 0x0000c80024037a20 */ /* 0x010fce0000410000 */
[----:B------:R4:W1:Y:S01]  /*2b40*/  MUFU.TANH R15, R3 ;  /* 0x00000003000f7308 */ /* 0x0008620000002400 */
[----:B--2---:R-:W-:-:S07]  /*2b50*/  FMUL.FTZ R2, R52, c[0x0][0x320] ;  /* 0x0000c80034027a20 */ /* 0x004fce0000410000 */
[----:B------:R2:W1:Y:S01]  /*2b60*/  MUFU.TANH R20, R2 ;  /* 0x0000000200147308 */ /* 0x0004620000002400 */
[----:B----4-:R-:W-:-:S04]  /*2b70*/  LEA.HI R3, R45, R45, RZ, 0x1 ;  /* 0x0000002d2d037211 */ /* 0x010fc800078f08ff */
[C---:B------:R-:W-:Y:S02]  /*2b80*/  SHF.L.U32 R8, R3.reuse, 0x5, RZ ;  /* 0x0000000503087819 */ /* 0x040fe400000006ff */
[----:B------:R-:W-:Y:S02]  /*2b90*/  LOP3.LUT R3, R3, 0x1ffffffe, RZ, 0xc0, !PT ;  /* 0x1ffffffe03037812 */ /* 0x000fe400078ec0ff */
[----:B--2---:R-:W-:-:S05]  /*2ba0*/  LOP3.LUT R2, R126, 0xffffffe0, RZ, 0xc0, !PT ;  /* 0xffffffe07e027812 */ /* 0x004fca00078ec0ff */
[----:B-1----:R-:W-:Y:S01]  /*2bb0*/  IMAD.IADD R2, R6, 0x1, -R2 ;  /* 0x0000000106027824 */ /* 0x002fe200078e0a02 */
[----:B------:R-:W-:-:S04]  /*2bc0*/  LOP3.LUT R6, R5, 0xffffffc, RZ, 0xc0, !PT ;  /* 0x0ffffffc05067812 */ /* 0x000fc800078ec0ff */
[----:B------:R-:W-:Y:S01]  /*2bd0*/  SHF.R.S32.HI R7, RZ, 0x1f, R2 ;  /* 0x0000001fff077819 */ /* 0x000fe20000011402 */
[----:B------:R-:W-:-:S03]  /*2be0*/  IMAD.IADD R9, R124, 0x1, -R6 ;  /* 0x000000017c097824 */ /* 0x000fc600078e0a06 */
[----:B------:R-:W-:Y:S01]  /*2bf0*/  LEA.HI R5, R7, R2, RZ, 0x2 ;  /* 0x0000000207057211 */ /* 0x000fe200078f10ff */
[----:B------:R-:W-:-:S03]  /*2c00*/  FMUL.FTZ R7, R37, c[0x0][0x320] ;  /* 0x0000c80025077a20 */ /* 0x000fc60000410000 */
[----:B------:R-:W-:Y:S01]  /*2c10*/  LEA.HI.SX32 R6, R5, R164, 0x1e ;  /* 0x000000a405067211 */ /* 0x000fe200078ff2ff */
[----:B------:R1:W2:Y:S04]  /*2c20*/  MUFU.TANH R14, R7 ;  /* 0x00000007000e7308 */ /* 0x0002a80000002400 */
[----:B------:R-:W-:Y:S01]  /*2c30*/  IMAD R9, R9, 0x10, R6 ;  /* 0x0000001009097824 */ /* 0x000fe200078e0206 */
[----:B------:R-:W-:-:S05]  /*2c40*/  LOP3.LUT R6, R8, 0xffffffc0, RZ, 0xc0, !PT ;  /* 0xffffffc008067812 */ /* 0x000fca00078ec0ff */
[----:B------:R-:W-:Y:S02]  /*2c50*/  IMAD.IADD R6, R6, 0x1, R9 ;  /* 0x0000000106067824 */ /* 0x000fe400078e0209 */
[----:B-1----:R-:W-:Y:S02]  /*2c60*/  IMAD.IADD R7, R45, 0x1, -R3 ;  /* 0x000000012d077824 */ /* 0x002fe400078e0a03 */
[----:B------:R-:W-:Y:S02]  /*2c70*/  FMUL.FTZ R3, R49, c[0x0][0x320] ;  /* 0x0000c80031037a20 */ /* 0x000fe40000410000 */
[----:B------:R-:W-:Y:S02]  /*2c80*/  IMAD R10, R7, 0x8, R6 ;  /* 0x00000008070a7824 */ /* 0x000fe400078e0206 */
[----:B------:R1:W4:Y:S01]  /*2c90*/  MUFU.TANH R13, R3 ;  /* 0x00000003000d7308 */ /* 0x0003220000002400 */
[----:B------:R-:W-:Y:S02]  /*2ca0*/  IMAD.MOV.U32 R7, RZ, RZ, c[0x0][0x2ac] ;  /* 0x0000ab00ff077624 */ /* 0x000fe400078e00ff */
[----:B------:R-:W-:Y:S01]  /*2cb0*/  @P0 IMAD.HI.U32 R6, R10, c[0x0][0x2c8], RZ ;  /* 0x0000b2000a060a27 */ /* 0x000fe200078e00ff */
[----:B------:R-:W-:Y:S01]  /*2cc0*/  MOV R9, R10 ;  /* 0x0000000a00097202 */ /* 0x000fe20000000f00 */
[----:B------:R5:W-:Y:S03]  /*2cd0*/  STL [R1+0x1c], R10 ;  /* 0x00001c0a01007387 */ /* 0x000be60000100800 */
[----:B------:R-:W-:Y:S01]  /*2ce0*/  @P0 SHF.R.U32.HI R9, RZ, c[0x0][0x2cc], R6 ;  /* 0x0000b300ff090a19 */ /* 0x000fe20000011606 */
[----:B------:R-:W-:Y:S01]  /*2cf0*/  FMUL.FTZ R6, R28, c[0x0][0x320] ;  /* 0x0000c8001c067a20 */ /* 0x000fe20000410000 */
[----:B------:R-:W-:Y:S01]  /*2d00*/  ISETP.LE.AND P0, PT, R243, c[0x0][0x32c], PT ;  /* 0x0000cb00f3007a0c */ /* 0x000fe20003f03270 */
[----:B-1----:R-:W-:-:S04]  /*2d10*/  FMUL.FTZ R3, R32, c[0x0][0x320] ;  /* 0x0000c80020037a20 */ /* 0x002fc80000410000 */
[----:B------:R1:W1:Y:S08]  /*2d20*/  MUFU.TANH R12, R3 ;  /* 0x00000003000c7308 */ /* 0x0002700000002400 */
[----:B-----5:R5:W2:Y:S01]  /*2d30*/  MUFU.TANH R10, R6 ;  /* 0x00000006000a7308 */ /* 0x020aa20000002400 */
[----:B-1----:R-:W-:-:S07]  /*2d40*/  FMUL.FTZ R3, R33, c[0x0][0x320] ;  /* 0x0000c80021037a20 */ /* 0x002fce0000410000 */
[----:B------:R1:W1:Y:S01]  /*2d50*/  MUFU.TANH R11, R3 ;  /* 0x00000003000b7308 */ /* 0x0002620000002400 */
[----:B-----5:R-:W-:Y:S01]  /*2d60*/  FMUL.FTZ R6, R48, c[0x0][0x320] ;  /* 0x0000c80030067a20 */ /* 0x020fe20000410000 */
[----:B-1----:R-:W-:Y:S02]  /*2d70*/  LOP3.LUT R3, R5, 0x7ffffffc, RZ, 0xc0, !PT ;  /* 0x7ffffffc05037812 */ /* 0x002fe400078ec0ff */
[----:B------:R-:W1:Y:S03]  /*2d80*/  SHFL.IDX PT, R5, R9, RZ, 0x1c1f ;  /* 0x001c1fff09057589 */ /* 0x000e6600000e0000 */
[----:B------:R-:W-:Y:S02]  /*2d90*/  IMAD.IADD R3, R2, 0x1, -R3 ;  /* 0x0000000102037824 */ /* 0x000fe400078e0a03 */
[----:B------:R-:W-:-:S03]  /*2da0*/  FMUL.FTZ R2, R29, c[0x0][0x320] ;  /* 0x0000c8001d027a20 */ /* 0x000fc60000410000 */
[----:B------:R-:W-:Y:S01]  /*2db0*/  SHF.L.U32 R23, R3, 0x1, RZ ;  /* 0x0000000103177819 */ /* 0x000fe200000006ff */
[----:B------:R5:W1:Y:S01]  /*2dc0*/  MUFU.TANH R8, R2 ;  /* 0x0000000200087308 */ /* 0x000a620000002400 */
[----:B------:R-:W-:-:S03]  /*2dd0*/  IMAD R3, R7, c[0x0][0x1d0], R44 ;  /* 0x0000740007037a24 */ /* 0x000fc600078e022c */
[----:B------:R2:W-:Y:S01]  /*2de0*/  STL [R1], R23 ;  /* 0x0000001701007387 */ /* 0x0005e20000100800 */
[----:B------:R-:W-:-:S03]  /*2df0*/  IMAD.IADD R18, R3, 0x1, -R23 ;  /* 0x0000000103127824 */ /* 0x000fc600078e0a17 */
[----:B------:R1:W1:Y:S01]  /*2e00*/  MUFU.TANH R7, R6 ;  /* 0x0000000600077308 */ /* 0x0002620000002400 */
[----:B-----5:R-:W-:-:S04]  /*2e10*/  IADD3 R2, -R23, 0x1, R46 ;  /* 0x0000000117027810 */ /* 0x020fc80007ffe12e */
[----:B------:R-:W-:-:S04]  /*2e20*/  IADD3 R2, R2, -c[0x0][0x168], RZ ;  /* 0x80005a0002027a10 */ /* 0x000fc80007ffe0ff */
[C---:B------:R-:W-:Y:S02]  /*2e30*/  IADD3 R16, R2.reuse, c[0x0][0x328], RZ ;  /* 0x0000ca0002107a10 */ /* 0x040fe40007ffe0ff */
[----:B------:R-:W-:Y:S02]  /*2e40*/  IADD3 R19, R2, UR4, RZ ;  /* 0x0000000402137c10 */ /* 0x000fe4000fffe0ff */
[-C--:B-1----:R-:W-:Y:S01]  /*2e50*/  IADD3 R3, R16, R5.reuse, RZ ;  /* 0x0000000510037210 */ /* 0x082fe20007ffe0ff */
[----:B--2---:R-:W-:Y:S01]  /*2e60*/  IMAD.IADD R23, R44, 0x1, -R23 ;  /* 0x000000012c177824 */ /* 0x004fe200078e0a17 */
[----:B------:R-:W-:Y:S02]  /*2e70*/  IADD3 R2, R19, R5, RZ ;  /* 0x0000000513027210 */ /* 0x000fe40007ffe0ff */
[----:B------:R-:W-:Y:S01]  /*2e80*/  IMNMX R3, R3, R18, PT ;  /* 0x0000001203037217 */ /* 0x000fe20003800200 */
[----:B------:R-:W-:Y:S05]  /*2e90*/  @!P0 BRA `(.L_x_172) ;  /* 0x0000016000008947 */ /* 0x000fea0003800000 */
[----:B---34-:R-:W-:Y:S01]  /*2ea0*/  MOV R24, c[0x0][0x2ac] ;  /* 0x0000ab0000187a02 */ /* 0x018fe20000000f00 */
[----:B------:R-:W-:Y:S04]  /*2eb0*/  BSSY B0, `(.L_x_173) ;  /* 0x0000010000007945 */ /* 0x000fe80003800000 */
[----:B------:R-:W-:-:S05]  /*2ec0*/  IMAD R24, R24, c[0x0][0x1d0], RZ ;  /* 0x0000740018187a24 */ /* 0x000fca00078e02ff */
[----:B------:R-:W-:-:S04]  /*2ed0*/  IADD3 R5, R24, -c[0x0][0x168], R5 ;  /* 0x80005a0018057a10 */ /* 0x000fc80007ffe005 */
[----:B------:R-:W-:-:S13]  /*2ee0*/  ISETP.GT.AND P0, PT, R5, -0x1, PT ;  /* 0xffffffff0500780c */ /* 0x000fda0003f04270 */
[----:B------:R-:W-:Y:S05]  /*2ef0*/  @P0 BRA `(.L_x_174) ;  /* 0x0000007000000947 */ /* 0x000fea0003800000 */
[----:B------:R-:W-:Y:S01]  /*2f00*/  IMAD.MOV.U32 R6, RZ, RZ, 0x1 ;  /* 0x00000001ff067424 */ /* 0x000fe200078e00ff */
[----:B------:R-:W-:-:S04]  /*2f10*/  LOP3.LUT R5, RZ, R5, RZ, 0x33, !PT ;  /* 0x00000005ff057212 */ /* 0x000fc800078e33ff */
[----:B------:R-:W-:-:S13]  /*2f20*/  ISETP.NE.AND P0, PT, R6, c[0x0][0x32c], PT ;  /* 0x0000cb0006007a0c */ /* 0x000fda0003f05270 */
[----:B------:R-:W-:-:S05]  /*2f30*/  @P0 IMAD.HI.U32 R6, R5, c[0x0][0x330], RZ ;  /* 0x0000cc0005060a27 */ /* 0x000fca00078e00ff */
[----:B------:R-:W-:-:S04]  /*2f40*/  @P0 SHF.R.U32.HI R5, RZ, c[0x0][0x334], R6 ;  /* 0x0000cd00ff050a19 */ /* 0x000fc80000011606 */
[----:B------:R-:W-:Y:S01]  /*2f50*/  LOP3.LUT R5, RZ, R5, RZ, 0x33, !PT ;  /* 0x00000005ff057212 */ /* 0x000fe200078e33ff */
[----:B------:R-:W-:Y:S05]  /*2f60*/  BRA `(.L_x_175) ;  /* 0x0000004000007947 */ /* 0x000fea0003800000 */
.L_x_174:
[----:B------:R-:W-:-:S04]  /*2f70*/  MOV R6, 0x1 ;  /* 0x0000000100067802 */ /* 0x000fc80000000f00 */
[----:B------:R-:W-:-:S13]  /*2f80*/  ISETP.NE.AND P0, PT, R6, c[0x0][0x32c], PT ;  /* 0x0000cb0006007a0c */ /* 0x000fda0003f05270 */
[----:B------:R-:W-:-:S05]  /*2f90*/  @P0 IMAD.HI.U32 R6, R5, c[0x0][0x330], RZ ;  /* 0x0000cc0005060a27 */ /* 0x000fca00078e00ff */
[----:B------:R-:W-:Y:S02]  /*2fa0*/  @P0 SHF.R.U32.HI R5, RZ, c[0x0][0x334], R6 ;  /* 0x0000cd00ff050a19 */ /* 0x000fe40000011606 */
.L_x_175:
[----:B------:R-:W-:Y:S05]  /*2fb0*/  BSYNC B0 ;  /* 0x0000000000007941 */ /* 0x000fea0003800000 */
.L_x_173:
[----:B------:R-:W-:-:S05]  /*2fc0*/  IMAD R5, R5, c[0x0][0x32c], R23 ;  /* 0x0000cb0005057a24 */ /* 0x000fca00078e0217 */
[----:B------:R-:W-:Y:S02]  /*2fd0*/  IADD3 R6, R5, c[0x0][0x32c], RZ ;  /* 0x0000cb0005067a10 */ /* 0x000fe40007ffe0ff */
[----:B------:R-:W-:Y:S02]  /*2fe0*/  IMNMX R2, R2, R5, !PT ;  /* 0x0000000502027217 */ /* 0x000fe40007800200 */
[----:B------:R-:W-:Y:S02]  /*2ff0*/  IMNMX R3, R3, R6, PT ;  /* 0x0000000603037217 */ /* 0x000fe40003800200 */
.L_x_172:
[C---:B---34-:R-:W-:Y:S01]  /*3000*/  ISETP.GE.AND P0, PT, R44.reuse, 0x2, PT ;  /* 0x000000022c00780c */ /* 0x058fe20003f06270 */
[----:B------:R-:W1:Y:S01]  /*3010*/  SHFL.IDX PT, R5, R9, 0x1, 0x1c1f ;  /* 0x003c1f0009057f89 */ /* 0x000e6200000e0000 */
[----:B------:R-:W-:Y:S02]  /*3020*/  ISETP.GE.AND P1, PT, R44, 0x9, PT ;  /* 0x000000092c00780c */ /* 0x000fe40003f26270 */
[----:B------:R-:W-:Y:S02]  /*3030*/  P2R R29, PR, RZ, 0x1 ;  /* 0x00000001ff1d7803 */ /* 0x000fe40000000000 */
[----:B------:R-:W-:-:S02]  /*3040*/  ISETP.GT.AND P0, PT, R2, 0x1, !P0 ;  /* 0x000000010200780c */ /* 0x000fc40004704270 */
[----:B------:R-:W-:Y:S02]  /*3050*/  P2R R28, PR, RZ, 0x2 ;  /* 0x00000002ff1c7803 */ /* 0x000fe40000000000 */
[----:B------:R-:W-:Y:S02]  /*3060*/  ISETP.LT.OR P0, PT, R3, 0x2, P0 ;  /* 0x000000020300780c */ /* 0x000fe40000701670 */
[----:B------:R-:W-:Y:S02]  /*3070*/  ISETP.GE.AND P6, PT, R44, 0x12, PT ;  /* 0x000000122c00780c */ /* 0x000fe40003fc6270 */
[----:B------:R-:W-:Y:S02]  /*3080*/  FSEL R40, R21, -INF , !P0 ;  /* 0xff80000015287808 */ /* 0x000fe40004000000 */
[----:B------:R-:W-:Y:S02]  /*3090*/  ISETP.GT.AND P0, PT, R2, 0x8, !P1 ;  /* 0x000000080200780c */ /* 0x000fe40004f04270 */
[----:B------:R-:W-:-:S02]  /*30a0*/  ISETP.GE.AND P1, PT, R44, 0xa, PT ;  /* 0x0000000a2c00780c */ /* 0x000fc40003f26270 */
[C---:B------:R-:W-:Y:S02]  /*30b0*/  ISETP.LT.OR P0, PT, R3.reuse, 0x9, P0 ;  /* 0x000000090300780c */ /* 0x040fe40000701670 */
[----:B------:R-:W-:Y:S02]  /*30c0*/  P2R R27, PR, RZ, 0x2 ;  /* 0x00000002ff1b7803 */ /* 0x000fe40000000000 */
[----:B------:R-:W-:Y:S02]  /*30d0*/  FSEL R42, R20, -INF , !P0 ;  /* 0xff800000142a7808 */ /* 0x000fe40004000000 */
[----:B------:R-:W-:Y:S02]  /*30e0*/  ISETP.GT.AND P0, PT, R2, 0x9, !P1 ;  /* 0x000000090200780c */ /* 0x000fe40004f04270 */
[----:B------:R-:W-:Y:S02]  /*30f0*/  ISETP.GE.AND P1, PT, R44, 0x11, PT ;  /* 0x000000112c00780c */ /* 0x000fe40003f26270 */
[----:B------:R-:W-:-:S02]  /*3100*/  ISETP.LT.OR P0, PT, R3, 0xa, P0 ;  /* 0x0000000a0300780c */ /* 0x000fc40000701670 */
[----:B------:R-:W-:Y:S02]  /*3110*/  ISETP.GE.AND P5, PT, R44, 0x19, PT ;  /* 0x000000192c00780c */ /* 0x000fe40003fa6270 */
[----:B------:R-:W-:Y:S02]  /*3120*/  FSEL R41, R17, -INF , !P0 ;  /* 0xff80000011297808 */ /* 0x000fe40004000000 */
[----:B------:R-:W-:Y:S02]  /*3130*/  ISETP.GT.AND P0, PT, R2, 0x10, !P1 ;  /* 0x000000100200780c */ /* 0x000fe40004f04270 */
[C---:B------:R-:W-:Y:S02]  /*3140*/  ISETP.GE.AND P4, PT, R44.reuse, 0x1a, PT ;  /* 0x0000001a2c00780c */ /* 0x040fe40003f86270 */
[----:B------:R-:W-:Y:S02]  /*3150*/  ISETP.LT.OR P0, PT, R3, 0x11, P0 ;  /* 0x000000110300780c */ /* 0x000fe40000701670 */
[----:B------:R-:W-:-:S02]  /*3160*/  ISETP.GE.AND P3, PT, R44, 0x21, PT ;  /* 0x000000212c00780c */ /* 0x000fc40003f66270 */
[----:B------:R-:W-:Y:S02]  /*3170*/  FSEL R45, R15, -INF , !P0 ;  /* 0xff8000000f2d7808 */ /* 0x000fe40004000000 */
[----:B------:R-:W-:Y:S02]  /*3180*/  ISETP.GT.AND P0, PT, R2, 0x11, !P6 ;  /* 0x000000110200780c */ /* 0x000fe40007704270 */
[----:B------:R-:W-:Y:S02]  /*3190*/  ISETP.GE.AND P2, PT, R44, 0x22, PT ;  /* 0x000000222c00780c */ /* 0x000fe40003f46270 */
[----:B------:R-:W-:Y:S02]  /*31a0*/  ISETP.LT.OR P0, PT, R3, 0x12, P0 ;  /* 0x000000120300780c */ /* 0x000fe40000701670 */
[----:B------:R-:W-:Y:S02]  /*31b0*/  P2R R26, PR, RZ, 0x2 ;  /* 0x00000002ff1a7803 */ /* 0x000fe40000000000 */
[----:B------:R-:W-:-:S02]  /*31c0*/  FSEL R46, R14, -INF , !P0 ;  /* 0xff8000000e2e7808 */ /* 0x000fc40004000000 */
[----:B------:R-:W-:Y:S02]  /*31d0*/  ISETP.GT.AND P0, PT, R2, 0x18, !P5 ;  /* 0x000000180200780c */ /* 0x000fe40006f04270 */
[----:B------:R-:W-:Y:S02]  /*31e0*/  ISETP.GE.AND P1, PT, R44, 0x29, PT ;  /* 0x000000292c00780c */ /* 0x000fe40003f26270 */
[----:B------:R-:W-:-:S04]  /*31f0*/  ISETP.LT.OR P0, PT, R3, 0x19, P0 ;  /* 0x000000190300780c */ /* 0x000fc80000701670 */
[----:B------:R-:W-:Y:S02]  /*3200*/  FSEL R47, R7, -INF , !P0 ;  /* 0xff800000072f7808 */ /* 0x000fe40004000000 */
[----:B------:R-:W-:-:S04]  /*3210*/  ISETP.GT.AND P0, PT, R2, 0x19, !P4 ;  /* 0x000000190200780c */ /* 0x000fc80006704270 */
        /* <DEDUP_REMOVED lines=11> */
[----:B------:R-:W-:-:S04]  /*32d0*/  ISETP.GE.AND P0, PT, R44, 0x1, PT ;  /* 0x000000012c00780c */ /* 0x000fc80003f06270 */
[----:B------:R-:W-:Y:S02]  /*32e0*/  P2R R25, PR, RZ, 0x1 ;  /* 0x00000001ff197803 */ /* 0x000fe40000000000 */
[----:B------:R-:W-:-:S04]  /*32f0*/  ISETP.GT.AND P0, PT, R2, RZ, !P0 ;  /* 0x000000ff0200720c */ /* 0x000fc80004704270 */
[----:B------:R-:W-:-:S04]  /*3300*/  ISETP.LT.OR P0, PT, R3, 0x1, P0 ;  /* 0x000000010300780c */ /* 0x000fc80000701670 */
[----:B------:R-:W-:Y:S02]  /*3310*/  FSEL R36, R22, -INF , !P0 ;  /* 0xff80000016247808 */ /* 0x000fe40004000000 */
[----:B------:R-:W-:-:S04]  /*3320*/  ISETP.GE.AND P0, PT, R44, 0x2a, PT ;  /* 0x0000002a2c00780c */ /* 0x000fc80003f06270 */
[----:B------:R-:W-:Y:S02]  /*3330*/  P2R R24, PR, RZ, 0x1 ;  /* 0x00000001ff187803 */ /* 0x000fe40000000000 */
[----:B------:R-:W-:Y:S01]  /*3340*/  ISETP.GT.AND P0, PT, R2, 0x29, !P0 ;  /* 0x000000290200780c */ /* 0x000fe20004704270 */
[----:B------:R-:W-:-:S03]  /*3350*/  FMUL.FTZ R2, R55, c[0x0][0x320] ;  /* 0x0000c80037027a20 */ /* 0x000fc60000410000 */
[----:B------:R-:W-:Y:S01]  /*3360*/  ISETP.LT.OR P0, PT, R3, 0x2a, P0 ;  /* 0x0000002a0300780c */ /* 0x000fe20000701670 */
[----:B------:R2:W3:Y:S01]  /*3370*/  MUFU.TANH R22, R2 ;  /* 0x0000000200167308 */ /* 0x0004e20000002400 */
[----:B-1----:R-:W-:Y:S02]  /*3380*/  IMAD.IADD R3, R16, 0x1, R5 ;  /* 0x0000000110037824 */ /* 0x002fe400078e0205 */
[----:B------:R-:W-:Y:S02]  /*3390*/  FSEL R70, R8, -INF , !P0 ;  /* 0xff80000008467808 */ /* 0x000fe40004000000 */
[----:B------:R-:W-:Y:S02]  /*33a0*/  ISETP.LE.AND P0, PT, R243, c[0x0][0x32c], PT ;  /* 0x0000cb00f3007a0c */ /* 0x000fe40003f03270 */
[----:B------:R-:W-:Y:S01]  /*33b0*/  IMNMX R3, R3, R18, PT ;  /* 0x0000001203037217 */ /* 0x000fe20003800200 */
[----:B--2---:R-:W-:-:S04]  /*33c0*/  FMUL.FTZ R2, R58, c[0x0][0x320] ;  /* 0x0000c8003a027a20 */ /* 0x004fc80000410000 */
[----:B------:R1:W2:Y:S02]  /*33d0*/  MUFU.TANH R21, R2 ;  /* 0x0000000200157308 */ /* 0x0002a40000002400 */
[----:B-1----:R-:W-:-:S06]  /*33e0*/  FMUL.FTZ R2, R59, c[0x0][0x320] ;  /* 0x0000c8003b027a20 */ /* 0x002fcc0000410000 */
[----:B------:R1:W4:Y:S02]  /*33f0*/  MUFU.TANH R20, R2 ;  /* 0x0000000200147308 */ /* 0x0003240000002400 */
        /* <DEDUP_REMOVED lines=18> */
[----:B-1----:R-:W-:Y:S01]  /*3520*/  IMAD.IADD R2, R19, 0x1, R5 ;  /* 0x0000000113027824 */ /* 0x002fe200078e0205 */
[----:B------:R-:W-:Y:S05]  /*3530*/  @!P0 BRA `(.L_x_176) ;  /* 0x0000016000008947 */ /* 0x000fea0003800000 */
[----:B--234-:R-:W-:Y:S01]  /*3540*/  MOV R6, c[0x0][0x2ac] ;  /* 0x0000ab0000067a02 */ /* 0x01cfe20000000f00 */
        /* <DEDUP_REMOVED lines=12> */
.L_x_178:
[----:B------:R-:W-:-:S04]  /*3610*/  MOV R6, 0x1 ;  /* 0x0000000100067802 */ /* 0x000fc80000000f00 */
[----:B------:R-:W-:-:S13]  /*3620*/  ISETP.NE.AND P0, PT, R6, c[0x0][0x32c], PT ;  /* 0x0000cb0006007a0c */ /* 0x000fda0003f05270 */
[----:B------:R-:W-:-:S05]  /*3630*/  @P0 IMAD.HI.U32 R6, R5, c[0x0][0x330], RZ ;  /* 0x0000cc0005060a27 */ /* 0x000fca00078e00ff */
[----:B------:R-:W-:Y:S02]  /*3640*/  @P0 SHF.R.U32.HI R5, RZ, c[0x0][0x334], R6 ;  /* 0x0000cd00ff050a19 */ /* 0x000fe40000011606 */
.L_x_179:
[----:B------:R-:W-:Y:S05]  /*3650*/  BSYNC B0 ;  /* 0x0000000000007941 */ /* 0x000fea0003800000 */
.L_x_177:
[----:B------:R-:W-:-:S05]  /*3660*/  IMAD R5, R5, c[0x0][0x32c], R23 ;  /* 0x0000cb0005057a24 */ /* 0x000fca00078e0217 */
[----:B------:R-:W-:Y:S02]  /*3670*/  IADD3 R6, R5, c[0x0][0x32c], RZ ;  /* 0x0000cb0005067a10 */ /* 0x000fe40007ffe0ff */
[----:B------:R-:W-:Y:S02]  /*3680*/  IMNMX R2, R2, R5, !PT ;  /* 0x0000000502027217 */ /* 0x000fe40007800200 */
[----:B------:R-:W-:Y:S02]  /*3690*/  IMNMX R3, R3, R6, PT ;  /* 0x0000000603037217 */ /* 0x000fe40003800200 */
.L_x_176:
[----:B--234-:R-:W-:Y:S01]  /*36a0*/  ISETP.NE.AND P0, PT, R29, RZ, PT ;  /* 0x000000ff1d00720c */ /* 0x01cfe20003f05270 */
[----:B------:R-:W1:Y:S03]  /*36b0*/  SHFL.IDX PT, R5, R9, 0x2, 0x1c1f ;  /* 0x005c1f0009057f89 */ /* 0x000e6600000e0000 */
[----:B------:R-:W-:-:S04]  /*36c0*/  ISETP.GT.AND P0, PT, R2, 0x1, !P0 ;  /* 0x000000010200780c */ /* 0x000fc80004704270 */
[----:B------:R-:W-:-:S04]  /*36d0*/  ISETP.LT.OR P0, PT, R3, 0x2, P0 ;  /* 0x000000020300780c */ /* 0x000fc80000701670 */
[----:B------:R-:W-:Y:S02]  /*36e0*/  FSEL R31, R20, -INF , !P0 ;  /* 0xff800000141f7808 */ /* 0x000fe40004000000 */
[----:B------:R-:W-:-:S04]  /*36f0*/  ISETP.NE.AND P0, PT, R28, RZ, PT ;  /* 0x000000ff1c00720c */ /* 0x000fc80003f05270 */
        /* <DEDUP_REMOVED lines=29> */
[----:B------:R-:W-:-:S04]  /*38d0*/  ISETP.NE.AND P0, PT, R25, RZ, PT ;  /* 0x000000ff1900720c */ /* 0x000fc80003f05270 */
[----:B------:R-:W-:-:S04]  /*38e0*/  ISETP.GT.AND P0, PT, R2, RZ, !P0 ;  /* 0x000000ff0200720c */ /* 0x000fc80004704270 */
[----:B------:R-:W-:-:S04]  /*38f0*/  ISETP.LT.OR P0, PT, R3, 0x1, P0 ;  /* 0x000000010300780c */ /* 0x000fc80000701670 */
[----:B------:R-:W-:Y:S02]  /*3900*/  FSEL R30, R21, -INF , !P0 ;  /* 0xff800000151e7808 */ /* 0x000fe40004000000 */
[----:B------:R-:W-:-:S04]  /*3910*/  ISETP.NE.AND P0, PT, R24, RZ, PT ;  /* 0x000000ff1800720c */ /* 0x000fc80003f05270 */
        /* <DEDUP_REMOVED lines=45> */
.L_x_182:
[----:B------:R-:W-:-:S04]  /*3bf0*/  MOV R6, 0x1 ;  /* 0x0000000100067802 */ /* 0x000fc80000000f00 */
[----:B------:R-:W-:-:S13]  /*3c00*/  ISETP.NE.AND P0, PT, R6, c[0x0][0x32c], PT ;  /* 0x0000cb0006007a0c */ /* 0x000fda0003f05270 */
[----:B------:R-:W-:-:S05]  /*3c10*/  @P0 IMAD.HI.U32 R6, R5, c[0x0][0x330], RZ ;  /* 0x0000cc0005060a27 */ /* 0x000fca00078e00ff */
[----:B------:R-:W-:Y:S02]  /*3c20*/  @P0 SHF.R.U32.HI R5, RZ, c[0x0][0x334], R6 ;  /* 0x0000cd00ff050a19 */ /* 0x000fe40000011606 */
.L_x_183:
[----:B------:R-:W-:Y:S05]  /*3c30*/  BSYNC B0 ;  /* 0x0000000000007941 */ /* 0x000fea0003800000 */
.L_x_181:
[----:B------:R-:W-:-:S05]  /*3c40*/  IMAD R5, R5, c[0x0][0x32c], R23 ;  /* 0x0000cb0005057a24 */ /* 0x000fca00078e0217 */
[----:B------:R-:W-:Y:S02]  /*3c50*/  IADD3 R6, R5, c[0x0][0x32c], RZ ;  /* 0x0000cb0005067a10 */ /* 0x000fe40007ffe0ff */
[----:B------:R-:W-:Y:S02]  /*3c60*/  IMNMX R2, R2, R5, !PT ;  /* 0x0000000502027217 */ /* 0x000fe40007800200 */
[----:B------:R-:W-:Y:S02]  /*3c70*/  IMNMX R3, R3, R6, PT ;  /* 0x0000000603037217 */ /* 0x000fe40003800200 */
.L_x_180:
        /* <DEDUP_REMOVED lines=85> */
.L_x_186:
[----:B------:R-:W-:-:S04]  /*41d0*/  MOV R6, 0x1 ;  /* 0x0000000100067802 */ /* 0x000fc80000000f00 */
[----:B------:R-:W-:-:S13]  /*41e0*/  ISETP.NE.AND P0, PT, R6, c[0x0][0x32c], PT ;  /* 0x0000cb0006007a0c */ /* 0x000fda0003f05270 */
[----:B------:R-:W-:-:S05]  /*41f0*/  @P0 IMAD.HI.U32 R6, R5, c[0x0][0x330], RZ ;  /* 0x0000cc0005060a27 */ /* 0x000fca00078e00ff */
[----:B------:R-:W-:Y:S02]  /*4200*/  @P0 SHF.R.U32.HI R5, RZ, c[0x0][0x334], R6 ;  /* 0x0000cd00ff050a19 */ /* 0x000fe40000011606 */
.L_x_187:
[----:B------:R-:W-:Y:S05]  /*4210*/  BSYNC B0 ;  /* 0x0000000000007941 */ /* 0x000fea0003800000 */
.L_x_185:
[----:B------:R-:W-:-:S05]  /*4220*/  IMAD R5, R5, c[0x0][0x32c], R23 ;  /* 0x0000cb0005057a24 */ /* 0x000fca00078e0217 */
[----:B------:R-:W-:Y:S02]  /*4230*/  IADD3 R6, R5, c[0x0][0x32c], RZ ;  /* 0x0000cb0005067a10 */ /* 0x000fe40007ffe0ff */
[----:B------:R-:W-:Y:S02]  /*4240*/  IMNMX R2, R2, R5, !PT ;  /* 0x0000000502027217 */ /* 0x000fe40007800200 */
[----:B------:R-:W-:Y:S02]  /*4250*/  IMNMX R3, R3, R6, PT ;  /* 0x0000000603037217 */ /* 0x000fe40003800200 */
.L_x_184:
[----:B--234-:R-:W-:Y:S01]  /*4260*/  ISETP.NE.AND P0, PT, R29, RZ, PT ;  /* 0x000000ff1d00720c */ /* 0x01cfe20003f05270 */
[----:B------:R-:W-:Y:S01]  /*4270*/  IMAD.SHL.U32 R209, R0, 0x2, RZ ;  /* 0x0000000200d17824 */ /* 0x000fe200078e00ff */
[----:B------:R-:W-:Y:S02]  /*4280*/  FMNMX.FTZ R106, R36, R40, !PT ;  /* 0x00000028246a7209 */ /* 0x000fe40007810000 */
[----:B------:R-:W-:Y:S01]  /*4290*/  ISETP.GT.AND P0, PT, R2, 0x1, !P0 ;  /* 0x000000010200780c */ /* 0x000fe20004704270 */
[----:B------:R-:W-:Y:S01]  /*42a0*/  IMAD R210, R4, 0x2, R209 ;  /* 0x0000000204d27824 */ /* 0x000fe200078e02d1 */
[----:B------:R-:W-:Y:S01]  /*42b0*/  FMNMX.FTZ R106, R42, R106, !PT ;  /* 0x0000006a2a6a7209 */ /* 0x000fe20007810000 */
[----:B------:R-:W-:Y:S01]  /*42c0*/  LDSM.16.MT88.4 R76, [R209+0x3080] ;  /* 0x00308000d14c783b */ /* 0x000fe20000004200 */
[----:B------:R-:W-:-:S02]  /*42d0*/  ISETP.LT.OR P0, PT, R3, 0x2, P0 ;  /* 0x000000020300780c */ /* 0x000fc40000701670 */
[----:B------:R-:W-:Y:S01]  /*42e0*/  FMNMX.FTZ R106, R41, R106, !PT ;  /* 0x0000006a296a7209 */ /* 0x000fe20007810000 */
[----:B------:R-:W-:Y:S01]  /*42f0*/  LDSM.16.MT88.4 R120, [R209+0x1880] ;  /* 0x00188000d178783b */ /* 0x000fe20000004200 */
[----:B------:R-:W-:Y:S02]  /*4300*/  FSEL R49, R14, -INF , !P0 ;  /* 0xff8000000e317808 */ /* 0x000fe40004000000 */
[----:B------:R-:W-:Y:S01]  /*4310*/  ISETP.NE.AND P0, PT, R28, RZ, PT ;  /* 0x000000ff1c00720c */ /* 0x000fe20003f05270 */
[----:B------:R-:W-:Y:S01]  /*4320*/  LDSM.16.MT88.4 R136, [R210+0x1880] ;  /* 0x00188000d288783b */ /* 0x000fe20000004200 */
[----:B------:R-:W-:Y:S02]  /*4330*/  FMNMX.FTZ R106, R45, R106, !PT ;  /* 0x0000006a2d6a7209 */ /* 0x000fe40007810000 */
[----:B------:R-:W-:Y:S01]  /*4340*/  ISETP.GT.AND P0, PT, R2, 0x8, !P0 ;  /* 0x000000080200780c */ /* 0x000fe20004704270 */
[----:B------:R-:W-:Y:S01]  /*4350*/  LDSM.16.MT88.4 R152, [R209+0x2480] ;  /* 0x00248000d198783b */ /* 0x000fe20000004200 */
[----:B------:R-:W-:-:S02]  /*4360*/  FMNMX.FTZ R106, R46, R106, !PT ;  /* 0x0000006a2e6a7209 */ /* 0x000fc40007810000 */
[----:B------:R-:W-:Y:S01]  /*4370*/  ISETP.LT.OR P0, PT, R3, 0x9, P0 ;  /* 0x000000090300780c */ /* 0x000fe20000701670 */
[----:B------:R-:W-:Y:S01]  /*4380*/  LDSM.16.MT88.4 R60, [R210+0x2480] ;  /* 0x00248000d23c783b */ /* 0x000fe20000004200 */
[----:B------:R-:W-:Y:S02]  /*4390*/  FMNMX.FTZ R106, R47, R106, !PT ;  /* 0x0000006a2f6a7209 */ /* 0x000fe40007810000 */
[----:B------:R-:W-:Y:S01]  /*43a0*/  FSEL R80, R11, -INF , !P0 ;  /* 0xff8000000b507808 */ /* 0x000fe20004000000 */
[----:B------:R-:W-:Y:S01]  /*43b0*/  LDSM.16.MT88.4 R56, [R210+0x3080] ;  /* 0x00308000d238783b */ /* 0x000fe20000004200 */
[----:B------:R-:W-:Y:S02]  /*43c0*/  ISETP.NE.AND P0, PT, R27, RZ, PT ;  /* 0x000000ff1b00720c */ /* 0x000fe40003f05270 */
[----:B------:R-:W-:Y:S01]  /*43d0*/  FMNMX.FTZ R106, R48, R106, !PT ;  /* 0x0000006a306a7209 */ /* 0x000fe20007810000 */
[----:B------:R-:W-:Y:S01]  /*43e0*/  LDSM.16.MT88.4 R132, [R209+0x3480] ;  /* 0x00348000d184783b */ /* 0x000fe20000004200 */
[----:B------:R-:W-:-:S02]  /*43f0*/  ISETP.GT.AND P0, PT, R2, 0x9, !P0 ;  /* 0x000000090200780c */ /* 0x000fc40004704270 */
[----:B------:R-:W-:Y:S01]  /*4400*/  FMNMX.FTZ R106, R68, R106, !PT ;  /* 0x0000006a446a7209 */ /* 0x000fe20007810000 */
[----:B------:R-:W-:Y:S01]  /*4410*/  LDSM.16.MT88.4 R72, [R209+0x1c80] ;  /* 0x001c8000d148783b */ /* 0x000fe20000004200 */
[----:B------:R-:W-:Y:S02]  /*4420*/  ISETP.LT.OR P0, PT, R3, 0xa, P0 ;  /* 0x0000000a0300780c */ /* 0x000fe40000701670 */
[----:B------:R-:W-:Y:S01]  /*4430*/  FMNMX.FTZ R106, R69, R106, !PT ;  /* 0x0000006a456a7209 */ /* 0x000fe20007810000 */
[----:B------:R-:W-:Y:S01]  /*4440*/  LDSM.16.MT88.4 R88, [R210+0x1c80] ;  /* 0x001c8000d258783b */ /* 0x000fe20000004200 */
[----:B------:R-:W-:Y:S02]  /*4450*/  FSEL R81, R10, -INF , !P0 ;  /* 0xff8000000a517808 */ /* 0x000fe40004000000 */
[----:B------:R-:W-:Y:S01]  /*4460*/  ISETP.NE.AND P0, PT, R26, RZ, PT ;  /* 0x000000ff1a00720c */ /* 0x000fe20003f05270 */
[----:B------:R-:W-:Y:S01]  /*4470*/  LDSM.16.MT88.4 R92, [R209+0x2880] ;  /* 0x00288000d15c783b */ /* 0x000fe20000004200 */
[----:B------:R-:W-:-:S02]  /*4480*/  FMNMX.FTZ R106, R71, R106, !PT ;  /* 0x0000006a476a7209 */ /* 0x000fc40007810000 */
[----:B------:R-:W-:Y:S01]  /*4490*/  ISETP.GT.AND P0, PT, R2, 0x10, !P0 ;  /* 0x000000100200780c */ /* 0x000fe20004704270 */
[----:B------:R-:W-:Y:S01]  /*44a0*/  LDSM.16.MT88.4 R116, [R210+0x2880] ;  /* 0x00288000d274783b */ /* 0x000fe20000004200 */
[----:B------:R-:W-:Y:S02]  /*44b0*/  FMNMX.FTZ R106, R70, R106, !PT ;  /* 0x0000006a466a7209 */ /* 0x000fe40007810000 */
[----:B------:R-:W-:Y:S01]  /*44c0*/  ISETP.LT.OR P0, PT, R3, 0x11, P0 ;  /* 0x000000110300780c */ /* 0x000fe20000701670 */
[----:B------:R-:W-:Y:S01]  /*44d0*/  LDSM.16.MT88.4 R172, [R210+0x3480] ;  /* 0x00348000d2ac783b */ /* 0x000fe20000004200 */
[----:B------:R-:W-:Y:S02]  /*44e0*/  FMNMX.FTZ R104, R44, R54, !PT ;  /* 0x000000362c687209 */ /* 0x000fe40007810000 */
[----:B------:R-:W-:Y:S01]  /*44f0*/  FSEL R101, R7, -INF , !P0 ;  /* 0xff80000007657808 */ /* 0x000fe20004000000 */
[----:B------:R-:W-:Y:S01]  /*4500*/  LDSM.16.MT88.4 R180, [R209+0x3880] ;  /* 0x00388000d1b4783b */ /* 0x000fe20000004200 */
[----:B------:R-:W-:-:S02]  /*4510*/  ISETP.GT.AND P0, PT, R2, 0x11, !P6 ;  /* 0x000000110200780c */ /* 0x000fc40007704270 */
[----:B------:R-:W-:Y:S01]  /*4520*/  ISETP.NE.AND P6, PT, R24, RZ, PT ;  /* 0x000000ff1800720c */ /* 0x000fe20003fc5270 */
[----:B------:R-:W-:Y:S01]  /*4530*/  LDSM.16.MT88.4 R108, [R209+0x2080] ;  /* 0x00208000d16c783b */ /* 0x000fe20000004200 */
[----:B------:R-:W-:Y:S02]  /*4540*/  ISETP.LT.OR P0, PT, R3, 0x12, P0 ;  /* 0x000000120300780c */ /* 0x000fe40000701670 */
[----:B------:R-:W-:Y:S01]  /*4550*/  FMNMX.FTZ R104, R82, R104, !PT ;  /* 0x0000006852687209 */ /* 0x000fe20007810000 */
[----:B------:R-:W-:Y:S01]  /*4560*/  LDSM.16.MT88.4 R160, [R210+0x2080] ;  /* 0x00208000d2a0783b */ /* 0x000fe20000004200 */
[----:B------:R-:W-:Y:S02]  /*4570*/  FSEL R102, R20, -INF , !P0 ;  /* 0xff80000014667808 */ /* 0x000fe40004000000 */
[----:B------:R-:W-:Y:S01]  /*4580*/  ISETP.GT.AND P0, PT, R2, 0x18, !P5 ;  /* 0x000000180200780c */ /* 0x000fe20006f04270 */
[----:B------:R-:W-:Y:S01]  /*4590*/  LDSM.16.MT88.4 R168, [R209+0x2c80] ;  /* 0x002c8000d1a8783b */ /* 0x000fe20000004200 */
[----:B------:R-:W-:-:S02]  /*45a0*/  ISETP.NE.AND P5, PT, R25, RZ, PT ;  /* 0x000000ff1900720c */ /* 0x000fc40003fa5270 */
[----:B------:R-:W-:Y:S01]  /*45b0*/  ISETP.LT.OR P0, PT, R3, 0x19, P0 ;  /* 0x000000190300780c */ /* 0x000fe20000701670 */
[----:B------:R-:W-:Y:S01]  /*45c0*/  LDSM.16.MT88.4 R176, [R210+0x2c80] ;  /* 0x002c8000d2b0783b */ /* 0x000fe20000004200 */
[----:B------:R-:W-:Y:S02]  /*45d0*/  FMNMX.FTZ R104, R83, R104, !PT ;  /* 0x0000006853687209 */ /* 0x000fe40007810000 */
[----:B------:R-:W-:Y:S01]  /*45e0*/  FSEL R103, R13, -INF , !P0 ;  /* 0xff8000000d677808 */ /* 0x000fe20004000000 */
[----:B------:R-:W-:Y:S01]  /*45f0*/  LDSM.16.MT88.4 R184, [R210+0x3880] ;  /* 0x00388000d2b8783b */ /* 0x000fe20000004200 */
[----:B------:R-:W-:Y:S02]  /*4600*/  ISETP.GT.AND P0, PT, R2, 0x19, !P4 ;  /* 0x000000190200780c */ /* 0x000fe40006704270 */
[----:B------:R-:W-:Y:S02]  /*4610*/  FMNMX.FTZ R105, R30, R31, !PT ;  /* 0x0000001f1e697209 */ /* 0x000fe40007810000 */
[----:B------:R-:W-:-:S02]  /*4620*/  ISETP.LT.OR P0, PT, R3, 0x1a, P0 ;  /* 0x0000001a0300780c */ /* 0x000fc40000701670 */
[----:B------:R-:W-:Y:S02]  /*4630*/  FMNMX.FTZ R104, R148, R104, !PT ;  /* 0x0000006894687209 */ /* 0x000fe40007810000 */
[----:B------:R-:W-:Y:S02]  /*4640*/  FSEL R107, R21, -INF , !P0 ;  /* 0xff800000156b7808 */ /* 0x000fe40004000000 */
[----:B------:R-:W-:Y:S02]  /*4650*/  ISETP.GT.AND P0, PT, R2, 0x20, !P3 ;  /* 0x000000200200780c */ /* 0x000fe40005f04270 */
[----:B------:R-:W-:Y:S02]  /*4660*/  FMNMX.FTZ R105, R33, R105, !PT ;  /* 0x0000006921697209 */ /* 0x000fe40007810000 */
[----:B------:R-:W-:Y:S02]  /*4670*/  ISETP.LT.OR P0, PT, R3, 0x21, P0 ;  /* 0x000000210300780c */ /* 0x000fe40000701670 */
[----:B------:R-:W-:-:S02]  /*4680*/  FMNMX.FTZ R104, R149, R104, !PT ;  /* 0x0000006895687209 */ /* 0x000fc40007810000 */
[----:B------:R-:W-:Y:S02]  /*4690*/  FSEL R165, R17, -INF , !P0 ;  /* 0xff80000011a57808 */ /* 0x000fe40004000000 */
[----:B------:R-:W-:Y:S02]  /*46a0*/  ISETP.GT.AND P0, PT, R2, 0x21, !P2 ;  /* 0x000000210200780c */ /* 0x000fe40005704270 */
[----:B------:R-:W-:Y:S02]  /*46b0*/  FMNMX.FTZ R105, R32, R105, !PT ;  /* 0x0000006920697209 */ /* 0x000fe40007810000 */
[----:B------:R-:W-:Y:S02]  /*46c0*/  ISETP.LT.OR P0, PT, R3, 0x22, P0 ;  /* 0x000000220300780c */ /* 0x000fe40000701670 */
[----:B------:R-:W-:Y:S02]  /*46d0*/  FMNMX.FTZ R104, R150, R104, !PT ;  /* 0x0000006896687209 */ /* 0x000fe40007810000 */
[----:B------:R-:W-:-:S02]  /*46e0*/  FSEL R166, R15, -INF , !P0 ;  /* 0xff8000000fa67808 */ /* 0x000fc40004000000 */
[C---:B------:R-:W-:Y:S02]  /*46f0*/  ISETP.GT.AND P0, PT, R2.reuse, 0x28, !P1 ;  /* 0x000000280200780c */ /* 0x040fe40004f04270 */
[----:B------:R-:W-:Y:S02]  /*4700*/  FMNMX.FTZ R105, R37, R105, !PT ;  /* 0x0000006925697209 */ /* 0x000fe40007810000 */
[----:B------:R-:W-:Y:S02]  /*4710*/  ISETP.LT.OR P0, PT, R3, 0x29, P0 ;  /* 0x000000290300780c */ /* 0x000fe40000701670 */
[----:B------:R-:W-:Y:S02]  /*4720*/  FMNMX.FTZ R104, R151, R104, !PT ;  /* 0x0000006897687209 */ /* 0x000fe40007810000 */
[----:B------:R-:W-:Y:S02]  /*4730*/  FSEL R188, R9, -INF , !P0 ;  /* 0xff80000009bc7808 */ /* 0x000fe40004000000 */
[----:B------:R-:W-:-:S02]  /*4740*/  ISETP.GT.AND P0, PT, R2, RZ, !P5 ;  /* 0x000000ff0200720c */ /* 0x000fc40006f04270 */
[----:B------:R-:W-:Y:S02]  /*4750*/  FMNMX.FTZ R105, R38, R105, !PT ;  /* 0x0000006926697209 */ /* 0x000fe40007810000 */
[----:B------:R-:W-:Y:S02]  /*4760*/  ISETP.LT.OR P0, PT, R3, 0x1, P0 ;  /* 0x000000010300780c */ /* 0x000fe40000701670 */
[----:B------:R-:W-:Y:S02]  /*4770*/  FMNMX.FTZ R104, R191, R104, !PT ;  /* 0x00000068bf687209 */ /* 0x000fe40007810000 */
[----:B------:R-:W-:Y:S02]  /*4780*/  FSEL R14, R12, -INF , !P0 ;  /* 0xff8000000c0e7808 */ /* 0x000fe40004000000 */
[----:B------:R-:W-:Y:S02]  /*4790*/  ISETP.GT.AND P0, PT, R2, 0x29, !P6 ;  /* 0x000000290200780c */ /* 0x000fe40007704270 */
[----:B------:R-:W1:Y:S01]  /*47a0*/  SHFL.BFLY PT, R2, R106, 0x2, 0x1f ;  /* 0x0c401f006a027f89 */ /* 0x000e6200000e0000 */
[----:B------:R-:W-:-:S02]  /*47b0*/  FMNMX.FTZ R105, R39, R105, !PT ;  /* 0x0000006927697209 */ /* 0x000fc40007810000 */
[----:B------:R-:W-:Y:S02]  /*47c0*/  FMNMX.FTZ R104, R190, R104, !PT ;  /* 0x00000068be687209 */ /* 0x000fe40007810000 */
[----:B------:R-:W-:Y:S02]  /*47d0*/  FMNMX.FTZ R105, R43, R105, !PT ;  /* 0x000000692b697209 */ /* 0x000fe40007810000 */
[----:B------:R-:W-:Y:S02]  /*47e0*/  FMNMX.FTZ R104, R189, R104, !PT ;  /* 0x00000068bd687209 */ /* 0x000fe40007810000 */
[----:B------:R-:W-:Y:S02]  /*47f0*/  FMNMX.FTZ R105, R50, R105, !PT ;  /* 0x0000006932697209 */ /* 0x000fe40007810000 */
[----:B------:R-:W-:Y:S02]  /*4800*/  FMNMX.FTZ R104, R192, R104, !PT ;  /* 0x00000068c0687209 */ /* 0x000fe40007810000 */
[----:B------:R-:W-:-:S02]  /*4810*/  FMNMX.FTZ R105, R51, R105, !PT ;  /* 0x0000006933697209 */ /* 0x000fc40007810000 */
[----:B------:R-:W-:Y:S01]  /*4820*/  ISETP.LT.OR P0, PT, R3, 0x2a, P0 ;  /* 0x0000002a0300780c */ /* 0x000fe20000701670 */
[----:B------:R-:W2:Y:S01]  /*4830*/  SHFL.BFLY PT, R5, R104, 0x2, 0x1f ;  /* 0x0c401f0068057f89 */ /* 0x000ea200000e0000 */
[----:B------:R-:W-:Y:S02]  /*4840*/  FMNMX.FTZ R105, R52, R105, !PT ;  /* 0x0000006934697209 */ /* 0x000fe40007810000 */
[----:B------:R-:W-:Y:S02]  /*4850*/  FSEL R167, R8, -INF , !P0 ;  /* 0xff80000008a77808 */ /* 0x000fe40004000000 */
[----:B------:R-:W-:Y:S02]  /*4860*/  FMNMX.FTZ R105, R53, R105, !PT ;  /* 0x0000006935697209 */ /* 0x000fe40007810000 */
[----:B------:R-:W-:Y:S02]  /*4870*/  ISETP.NE.AND P6, PT, R244, 0x1, PT ;  /* 0x00000001f400780c */ /* 0x000fe40003fc5270 */
[----:B-1----:R-:W-:-:S02]  /*4880*/  FMNMX.FTZ R106, R106, R2, !PT ;  /* 0x000000026a6a7209 */ /* 0x002fc40007810000 */
[----:B------:R-:W-:-:S03]  /*4890*/  IADD3 R224, R224, -0x2, RZ ;  /* 0xfffffffee0e07810 */ /* 0x000fc60007ffe0ff */
[----:B------:R-:W1:Y:S01]  /*48a0*/  SHFL.BFLY PT, R2, R106, 0x1, 0x1f ;  /* 0x0c201f006a027f89 */ /* 0x000e6200000e0000 */
[----:B--2---:R-:W-:-:S05]  /*48b0*/  FMNMX.FTZ R104, R104, R5, !PT ;  /* 0x0000000568687209 */ /* 0x004fca0007810000 */
[----:B------:R-:W2:Y:S01]  /*48c0*/  SHFL.BFLY PT, R5, R104, 0x1, 0x1f ;  /* 0x0c201f0068057f89 */ /* 0x000ea200000e0000 */
[----:B-1----:R-:W-:-:S03]  /*48d0*/  FMNMX.FTZ R106, R106, R2, !PT ;  /* 0x000000026a6a7209 */ /* 0x002fc60007810000 */
[----:B------:R-:W1:Y:S01]  /*48e0*/  SHFL.BFLY PT, R2, R105, 0x2, 0x1f ;  /* 0x0c401f0069027f89 */ /* 0x000e6200000e0000 */
[C---:B------:R-:W-:Y:S01]  /*48f0*/  FSETP.NEU.FTZ.AND P0, PT, R106.reuse, -INF , PT ;  /* 0xff8000006a00780b */ /* 0x040fe20003f1d000 */
[----:B------:R-:W-:-:S05]  /*4900*/  FMUL.FTZ R3, R106, c[0x0][0x2d0] ;  /* 0x0000b4006a037a20 */ /* 0x000fca0000410000 */
[----:B------:R-:W-:Y:S02]  /*4910*/  FSEL R3, R3, RZ, P0 ;  /* 0x000000ff03037208 */ /* 0x000fe40000000000 */
[----:B--2---:R-:W-:Y:S02]  /*4920*/  FMNMX.FTZ R104, R104, R5, !PT ;  /* 0x0000000568687209 */ /* 0x004fe40007810000 */
[----:B------:R-:W-:-:S03]  /*4930*/  FMNMX.FTZ R5, R14, R49, !PT ;  /* 0x000000310e057209 */ /* 0x000fc60007810000 */
[----:B------:R-:W-:Y:S01]  /*4940*/  FMUL.FTZ R13, R104, c[0x0][0x2d0] ;  /* 0x0000b400680d7a20 */ /* 0x000fe20000410000 */
[----:B------:R-:W-:-:S04]  /*4950*/  FMNMX.FTZ R5, R80, R5, !PT ;  /* 0x0000000550057209 */ /* 0x000fc80007810000 */
[----:B------:R-:W-:Y:S02]  /*4960*/  FMNMX.FTZ R5, R81, R5, !PT ;  /* 0x0000000551057209 */ /* 0x000fe40007810000 */
[----:B-1----:R-:W-:Y:S02]  /*4970*/  FMNMX.FTZ R105, R105, R2, !PT ;  /* 0x0000000269697209 */ /* 0x002fe40007810000 */
[----:B------:R-:W-:-:S03]  /*4980*/  FMNMX.FTZ R5, R101, R5, !PT ;  /* 0x0000000565057209 */ /* 0x000fc60007810000 */
[----:B------:R-:W1:Y:S01]  /*4990*/  SHFL.BFLY PT, R2, R105, 0x1, 0x1f ;  /* 0x0c201f0069027f89 */ /* 0x000e6200000e0000 */
[----:B------:R-:W-:-:S04]  /*49a0*/  FMNMX.FTZ R100, R102, R5, !PT ;  /* 0x0000000566647209 */ /* 0x000fc80007810000 */
[----:B------:R-:W-:-:S04]  /*49b0*/  FMNMX.FTZ R100, R103, R100, !PT ;  /* 0x0000006467647209 */ /* 0x000fc80007810000 */
[----:B------:R-:W-:-:S04]  /*49c0*/  FMNMX.FTZ R100, R107, R100, !PT ;  /* 0x000000646b647209 */ /* 0x000fc80007810000 */
[----:B------:R-:W-:-:S04]  /*49d0*/  FMNMX.FTZ R100, R165, R100, !PT ;  /* 0x00000064a5647209 */ /* 0x000fc80007810000 */
[----:B------:R-:W-:-:S04]  /*49e0*/  FMNMX.FTZ R100, R166, R100, !PT ;  /* 0x00000064a6647209 */ /* 0x000fc80007810000 */
[----:B------:R-:W-:Y:S02]  /*49f0*/  FMNMX.FTZ R100, R188, R100, !PT ;  /* 0x00000064bc647209 */ /* 0x000fe40007810000 */
[----:B-1----:R-:W-:Y:S02]  /*4a00*/  FMNMX.FTZ R105, R105, R2, !PT ;  /* 0x0000000269697209 */ /* 0x002fe40007810000 */
[----:B------:R-:W-:Y:S02]  /*4a10*/  FMNMX.FTZ R100, R167, R100, !PT ;  /* 0x00000064a7647209 */ /* 0x000fe40007810000 */
[C---:B------:R-:W-:Y:S01]  /*4a20*/  FSETP.NEU.FTZ.AND P0, PT, R105.reuse, -INF , PT ;  /* 0xff8000006900780b */ /* 0x040fe20003f1d000 */
[----:B------:R-:W-:Y:S02]  /*4a30*/  FMUL.FTZ R2, R105, c[0x0][0x2d0] ;  /* 0x0000b40069027a20 */ /* 0x000fe40000410000 */
[----:B------:R-:W1:Y:S03]  /*4a40*/  SHFL.BFLY PT, R5, R100, 0x2, 0x1f ;  /* 0x0c401f0064057f89 */ /* 0x000e6600000e0000 */
[----:B------:R-:W-:-:S02]  /*4a50*/  FSEL R2, R2, RZ, P0 ;  /* 0x000000ff02027208 */ /* 0x000fc40000000000 */
[----:B------:R-:W-:-:S03]  /*4a60*/  FSETP.NEU.FTZ.AND P0, PT, R104, -INF , PT ;  /* 0xff8000006800780b */ /* 0x000fc60003f1d000 */
[----:B------:R-:W-:Y:S01]  /*4a70*/  FFMA.FTZ R0, R30, c[0x0][0x2d0], -R2 ;  /* 0x0000b4001e007a23 */ /* 0x000fe20000010802 */
[----:B------:R-:W-:-:S03]  /*4a80*/  FSEL R13, R13, RZ, P0 ;  /* 0x000000ff0d0d7208 */ /* 0x000fc60000000000 */
[----:B------:R2:W-:Y:S01]  /*4a90*/  MUFU.EX2 R203, R0 ;  /* 0x0000000000cb7308 */ /* 0x0005e20000000800 */
[----:B-1----:R-:W-:Y:S01]  /*4aa0*/  FMNMX.FTZ R100, R100, R5, !PT ;  /* 0x0000000564647209 */ /* 0x002fe20007810000 */
[----:B--2---:R-:W-:-:S04]  /*4ab0*/  FFMA.FTZ R0, R31, c[0x0][0x2d0], -R2 ;  /* 0x0000b4001f007a23 */ /* 0x004fc80000010802 */
[----:B------:R-:W1:Y:S02]  /*4ac0*/  SHFL.BFLY PT, R5, R100, 0x1, 0x1f ;  /* 0x0c201f0064057f89 */ /* 0x000e6400000e0000 */
[----:B------:R2:W3:Y:S02]  /*4ad0*/  MUFU.EX2 R202, R0 ;  /* 0x0000000000ca7308 */ /* 0x0004e40000000800 */
[----:B--2---:R-:W-:Y:S01]  /*4ae0*/  FFMA.FTZ R0, R33, c[0x0][0x2d0], -R2 ;  /* 0x0000b40021007a23 */ /* 0x004fe20000010802 */
[----:B---3--:R-:W-:-:S05]  /*4af0*/  F2FP.BF16.PACK_AB R9, R202, R203 ;  /* 0x000000cbca09723e */ /* 0x008fca00000010ff */
[----:B------:R2:W-:Y:S01]  /*4b00*/  MUFU.EX2 R205, R0 ;  /* 0x0000000000cd7308 */ /* 0x0005e20000000800 */
[----:B-1----:R-:W-:Y:S01]  /*4b10*/  FMNMX.FTZ R100, R100, R5, !PT ;  /* 0x0000000564647209 */ /* 0x002fe20007810000 */
[----:B------:R-:W-:-:S03]  /*4b20*/  FFMA.FTZ R5, R36, c[0x0][0x2d0], -R3 ;  /* 0x0000b40024057a23 */ /* 0x000fc60000010803 */
[C---:B------:R-:W-:Y:S01]  /*4b30*/  FSETP.NEU.FTZ.AND P0, PT, R100.reuse, -INF , PT ;  /* 0xff8000006400780b */ /* 0x040fe20003f1d000 */
[----:B------:R-:W-:Y:S02]  /*4b40*/  FMUL.FTZ R12, R100, c[0x0][0x2d0] ;  /* 0x0000b400640c7a20 */ /* 0x000fe40000410000 */
[----:B------:R1:W-:Y:S03]  /*4b50*/  MUFU.EX2 R229, R5 ;  /* 0x0000000500e57308 */ /* 0x0003e60000000800 */
[----:B------:R-:W-:Y:S01]  /*4b60*/  FSEL R12, R12, RZ, P0 ;  /* 0x000000ff0c0c7208 */ /* 0x000fe20000000000 */
[----:B--2---:R-:W-:-:S04]  /*4b70*/  FFMA.FTZ R0, R32, c[0x0][0x2d0], -R2 ;  /* 0x0000b40020007a23 */ /* 0x004fc80000010802 */
[----:B------:R2:W3:Y:S01]  /*4b80*/  MUFU.EX2 R207, R0 ;  /* 0x0000000000cf7308 */ /* 0x0004e20000000800 */
[----:B-1----:R-:W-:-:S07]  /*4b90*/  FFMA.FTZ R5, R40, c[0x0][0x2d0], -R3 ;  /* 0x0000b40028057a23 */ /* 0x002fce0000010803 */
[----:B------:R1:W4:Y:S01]  /*4ba0*/  MUFU.EX2 R226, R5 ;  /* 0x0000000500e27308 */ /* 0x0003220000000800 */
[----:B--2---:R-:W-:Y:S01]  /*4bb0*/  FFMA.FTZ R0, R45, c[0x0][0x2d0], -R3 ;  /* 0x0000b4002d007a23 */ /* 0x004fe20000010803 */
[----:B---3--:R-:W-:-:S06]  /*4bc0*/  F2FP.BF16.PACK_AB R11, R207, R205 ;  /* 0x000000cdcf0b723e */ /* 0x008fcc00000010ff */
[----:B------:R2:W-:Y:S01]  /*4bd0*/  MUFU.EX2 R232, R0 ;  /* 0x0000000000e87308 */ /* 0x0005e20000000800 */
[----:B-1----:R-:W-:Y:S01]  /*4be0*/  FFMA.FTZ R5, R42, c[0x0][0x2d0], -R3 ;  /* 0x0000b4002a057a23 */ /* 0x002fe20000010803 */
[----:B----4-:R-:W-:-:S06]  /*4bf0*/  F2FP.BF16.PACK_AB R8, R226, R229 ;  /* 0x000000e5e208723e */ /* 0x010fcc00000010ff */
[----:B------:R1:W-:Y:S01]  /*4c00*/  MUFU.EX2 R236, R5 ;  /* 0x0000000500ec7308 */ /* 0x0003e20000000800 */
[----:B--2---:R-:W-:-:S07]  /*4c10*/  FFMA.FTZ R0, R46, c[0x0][0x2d0], -R3 ;  /* 0x0000b4002e007a23 */ /* 0x004fce0000010803 */
[----:B------:R2:W3:Y:S01]  /*4c20*/  MUFU.EX2 R235, R0 ;  /* 0x0000000000eb7308 */ /* 0x0004e20000000800 */
[----:B-1----:R-:W-:-:S07]  /*4c30*/  FFMA.FTZ R5, R41, c[0x0][0x2d0], -R3 ;  /* 0x0000b40029057a23 */ /* 0x002fce0000010803 */
[----:B------:R-:W1:Y:S01]  /*4c40*/  MUFU.EX2 R237, R5 ;  /* 0x0000000500ed7308 */ /* 0x000e620000000800 */
[----:B--2---:R-:W-:Y:S01]  /*4c50*/  FFMA.FTZ R0, R47, c[0x0][0x2d0], -R3 ;  /* 0x0000b4002f007a23 */ /* 0x004fe20000010803 */
[----:B---3--:R-:W-:-:S06]  /*4c60*/  F2FP.BF16.PACK_AB R4, R235, R232 ;  /* 0x000000e8eb04723e */ /* 0x008fcc00000010ff */
[----:B------:R2:W-:Y:S01]  /*4c70*/  MUFU.EX2 R239, R0 ;  /* 0x0000000000ef7308 */ /* 0x0005e20000000800 */
[----:B-1----:R-:W-:-:S07]  /*4c80*/  F2FP.BF16.PACK_AB R10, R237, R236 ;  /* 0x000000eced0a723e */ /* 0x002fce00000010ff */
[----:B------:R-:W-:Y:S01]  /*4c90*/  HMMA.16816.F32.BF16 R16, R8, R120, RZ ;  /* 0x000000780810723c */ /* 0x000fe200000418ff */
[----:B--2---:R-:W-:-:S07]  /*4ca0*/  FFMA.FTZ R0, R48, c[0x0][0x2d0], -R3 ;  /* 0x0000b40030007a23 */ /* 0x004fce0000010803 */
        /* <DEDUP_REMOVED lines=20> */
[----:B------:R-:W-:Y:S01]  /*4df0*/  HMMA.16816.F32.BF16 R8, R8, R58, RZ ;  /* 0x0000003a0808723c */ /* 0x000fe200000418ff */
[----:B------:R1:W2:Y:S02]  /*4e00*/  MUFU.EX2 R238, R0 ;  /* 0x0000000000ee7308 */ /* 0x0002a40000000800 */
[----:B-1----:R-:W-:Y:S01]  /*4e10*/  FFMA.FTZ R0, R68, c[0x0][0x2d0], -R3 ;  /* 0x0000b40044007a23 */ /* 0x002fe20000010803 */
[----:B--2---:R-:W-:-:S05]  /*4e20*/  F2FP.BF16.PACK_AB R7, R238, R234 ;  /* 0x000000eaee07723e */ /* 0x004fca00000010ff */
[----:B------:R1:W-:Y:S02]  /*4e30*/  MUFU.EX2 R233, R0 ;  /* 0x0000000000e97308 */ /* 0x0003e40000000800 */
[C---:B------:R-:W-:Y:S08]  /*4e40*/  HMMA.16816.F32.BF16 R36, R4.reuse, R134, R36 ;  /* 0x000000860424723c */ /* 0x040ff00000041824 */
[----:B------:R-:W-:Y:S01]  /*4e50*/  HMMA.16816.F32.BF16 R16, R4, R72, R16 ;  /* 0x000000480410723c */ /* 0x000fe20000041810 */
[----:B-1----:R-:W-:-:S04]  /*4e60*/  FFMA.FTZ R0, R69, c[0x0][0x2d0], -R3 ;  /* 0x0000b40045007a23 */ /* 0x002fc80000010803 */
[----:B------:R1:W2:Y:S03]  /*4e70*/  MUFU.EX2 R230, R0 ;  /* 0x0000000000e67308 */ /* 0x0002a60000000800 */
[C---:B------:R-:W-:Y:S08]  /*4e80*/  HMMA.16816.F32.BF16 R32, R4.reuse, R88, R32 ;  /* 0x000000580420723c */ /* 0x040ff00000041820 */
[----:B------:R-:W-:Y:S01]  /*4e90*/  HMMA.16816.F32.BF16 R28, R4, R92, R28 ;  /* 0x0000005c041c723c */ /* 0x000fe2000004181c */
[----:B-1----:R-:W-:-:S07]  /*4ea0*/  FFMA.FTZ R0, R71, c[0x0][0x2d0], -R3 ;  /* 0x0000b40047007a23 */ /* 0x002fce0000010803 */
[C---:B------:R-:W-:Y:S01]  /*4eb0*/  HMMA.16816.F32.BF16 R24, R4.reuse, R116, R24 ;  /* 0x000000740418723c */ /* 0x040fe20000041818 */
[----:B------:R-:W-:Y:S01]  /*4ec0*/  FFMA.FTZ R3, R70, c[0x0][0x2d0], -R3 ;  /* 0x0000b40046037a23 */ /* 0x000fe20000010803 */
[----:B--2---:R-:W-:Y:S01]  /*4ed0*/  F2FP.BF16.PACK_AB R96, R230, R233 ;  /* 0x000000e9e660723e */ /* 0x004fe200000010ff */
[----:B------:R1:W-:Y:S05]  /*4ee0*/  MUFU.EX2 R228, R0 ;  /* 0x0000000000e47308 */ /* 0x0003ea0000000800 */
[C---:B------:R-:W-:Y:S03]  /*4ef0*/  HMMA.16816.F32.BF16 R20, R4.reuse, R132, R20 ;  /* 0x000000840414723c */ /* 0x040fe60000041814 */
[----:B------:R-:W2:Y:S05]  /*4f00*/  MUFU.EX2 R206, R3 ;  /* 0x0000000300ce7308 */ /* 0x000eaa0000000800 */
[----:B------:R-:W-:Y:S01]  /*4f10*/  HMMA.16816.F32.BF16 R84, R4, R172, R84 ;  /* 0x000000ac0454723c */ /* 0x000fe20000041854 */
[----:B-1----:R-:W-:-:S04]  /*4f20*/  FFMA.FTZ R0, R50, c[0x0][0x2d0], -R2 ;  /* 0x0000b40032007a23 */ /* 0x002fc80000010802 */
[----:B------:R1:W-:Y:S03]  /*4f30*/  MUFU.EX2 R201, R0 ;  /* 0x0000000000c97308 */ /* 0x0003e60000000800 */
[----:B------:R-:W-:Y:S01]  /*4f40*/  HMMA.16816.F32.BF16 R124, R4, R74, R124 ;  /* 0x0000004a047c723c */ /* 0x000fe2000004187c */
[----:B--2---:R-:W-:Y:S01]  /*4f50*/  F2FP.BF16.PACK_AB R98, R206, R228 ;  /* 0x000000e4ce62723e */ /* 0x004fe200000010ff */
[----:B------:R-:W-:-:S06]  /*4f60*/  @P6 IMAD.HI.U32 R3, R164, c[0x0][0x2c8], RZ ;  /* 0x0000b200a4036a27 */ /* 0x000fcc00078e00ff */
[----:B------:R-:W-:Y:S01]  /*4f70*/  HMMA.16816.F32.BF16 R140, R4, R90, R140 ;  /* 0x0000005a048c723c */ /* 0x000fe2000004188c */
[----:B------:R-:W-:Y:S02]  /*4f80*/  @P6 SHF.R.U32.HI R164, RZ, c[0x0][0x2cc], R3 ;  /* 0x0000b300ffa46a19 */ /* 0x000fe40000011603 */
[----:B------:R-:W-:-:S03]  /*4f90*/  ISETP.LE.AND P6, PT, R243, c[0x0][0x32c], PT ;  /* 0x0000cb00f3007a0c */ /* 0x000fc60003fc3270 */
[----:B------:R-:W-:Y:S02]  /*4fa0*/  IMAD.IADD R3, R241, 0x1, R164 ;  /* 0x00000001f1037824 */ /* 0x000fe400078e02a4 */
[--C-:B-1----:R-:W-:Y:S01]  /*4fb0*/  FFMA.FTZ R0, R51, c[0x0][0x2d0], -R2.reuse ;  /* 0x0000b40033007a23 */ /* 0x102fe20000010802 */
[C---:B------:R-:W-:Y:S03]  /*4fc0*/  HMMA.16816.F32.BF16 R156, R4.reuse, R94, R156 ;  /* 0x0000005e049c723c */ /* 0x040fe6000004189c */
[----:B------:R1:W2:Y:S05]  /*4fd0*/  MUFU.EX2 R200, R0 ;  /* 0x0000000000c87308 */ /* 0x0002aa0000000800 */
[C---:B------:R-:W-:Y:S08]  /*4fe0*/  HMMA.16816.F32.BF16 R64, R4.reuse, R118, R64 ;  /* 0x000000760440723c */ /* 0x040ff00000041840 */
[----:B------:R-:W-:Y:S01]  /*4ff0*/  HMMA.16816.F32.BF16 R8, R4, R174, R8 ;  /* 0x000000ae0408723c */ /* 0x000fe20000041808 */
[--C-:B-1----:R-:W-:Y:S01]  /*5000*/  FFMA.FTZ R0, R52, c[0x0][0x2d0], -R2.reuse ;  /* 0x0000b40034007a23 */ /* 0x102fe20000010802 */
[----:B--2---:R-:W-:Y:S01]  /*5010*/  F2FP.BF16.PACK_AB R97, R200, R201 ;  /* 0x000000c9c861723e */ /* 0x004fe200000010ff */
[----:B------:R-:W-:-:S02]  /*5020*/  FFMA.FTZ R2, R53, c[0x0][0x2d0], -R2 ;  /* 0x0000b40035027a23 */ /* 0x000fc40000010802 */
[----:B------:R1:W-:Y:S08]  /*5030*/  MUFU.EX2 R199, R0 ;  /* 0x0000000000c77308 */ /* 0x0003f00000000800 */
[----:B------:R-:W2:Y:S01]  /*5040*/  MUFU.EX2 R198, R2 ;  /* 0x0000000200c67308 */ /* 0x000ea20000000800 */
[----:B-1----:R-:W-:-:S07]  /*5050*/  FFMA.FTZ R0, R44, c[0x0][0x2d0], -R13 ;  /* 0x0000b4002c007a23 */ /* 0x002fce000001080d */
[----:B------:R1:W-:Y:S01]  /*5060*/  MUFU.EX2 R197, R0 ;  /* 0x0000000000c57308 */ /* 0x0003e20000000800 */
[----:B--2---:R-:W-:-:S07]  /*5070*/  F2FP.BF16.PACK_AB R99, R198, R199 ;  /* 0x000000c7c663723e */ /* 0x004fce00000010ff */
[----:B------:R-:W-:Y:S01]  /*5080*/  HMMA.16816.F32.BF16 R112, R96, R108, R16 ;  /* 0x0000006c6070723c */ /* 0x000fe20000041810 */
[----:B-1----:R-:W-:-:S07]  /*5090*/  FFMA.FTZ R0, R54, c[0x0][0x2d0], -R13 ;  /* 0x0000b40036007a23 */ /* 0x002fce000001080d */
[C---:B------:R-:W-:Y:S01]  /*50a0*/  HMMA.16816.F32.BF16 R128, R96.reuse, R160, R32 ;  /* 0x000000a06080723c */ /* 0x040fe20000041820 */
[----:B------:R1:W2:Y:S07]  /*50b0*/  MUFU.EX2 R194, R0 ;  /* 0x0000000000c27308 */ /* 0x0002ae0000000800 */
[C---:B------:R-:W-:Y:S08]  /*50c0*/  HMMA.16816.F32.BF16 R144, R96.reuse, R168, R28 ;  /* 0x000000a86090723c */ /* 0x040ff0000004181c */
[----:B------:R-:W-:Y:S01]  /*50d0*/  HMMA.16816.F32.BF16 R52, R96, R176, R24 ;  /* 0x000000b06034723c */ /* 0x000fe20000041818 */
[----:B-1----:R-:W-:Y:S01]  /*50e0*/  FFMA.FTZ R0, R82, c[0x0][0x2d0], -R13 ;  /* 0x0000b40052007a23 */ /* 0x002fe2000001080d */
[----:B--2---:R-:W-:-:S03]  /*50f0*/  F2FP.BF16.PACK_AB R4, R194, R197 ;  /* 0x000000c5c204723e */ /* 0x004fc600000010ff */
[----:B------:R1:W-:Y:S03]  /*5100*/  MUFU.EX2 R195, R0 ;  /* 0x0000000000c37308 */ /* 0x0003e60000000800 */
[C---:B------:R-:W-:Y:S08]  /*5110*/  HMMA.16816.F32.BF16 R68, R96.reuse, R180, R20 ;  /* 0x000000b46044723c */ /* 0x040ff00000041814 */
        /* <DEDUP_REMOVED lines=9> */
[----:B------:R-:W-:Y:S01]  /*51b0*/  HMMA.16816.F32.BF16 R64, R96, R178, R64 ;  /* 0x000000b26040723c */ /* 0x000fe20000041840 */
[----:B-1----:R-:W-:-:S04]  /*51c0*/  FFMA.FTZ R0, R49, c[0x0][0x2d0], -R12 ;  /* 0x0000b40031007a23 */ /* 0x002fc8000001080c */
[----:B------:R1:W2:Y:S02]  /*51d0*/  MUFU.EX2 R51, R0 ;  /* 0x0000000000337308 */ /* 0x0002a40000000800 */
[----:B-1----:R-:W-:Y:S01]  /*51e0*/  FFMA.FTZ R0, R80, c[0x0][0x2d0], -R12 ;  /* 0x0000b40050007a23 */ /* 0x002fe2000001080c */
[----:B--2---:R-:W-:-:S05]  /*51f0*/  F2FP.BF16.PACK_AB R5, R51, R44 ;  /* 0x0000002c3305723e */ /* 0x004fca00000010ff */
[----:B------:R1:W-:Y:S02]  /*5200*/  MUFU.EX2 R193, R0 ;  /* 0x0000000000c17308 */ /* 0x0003e40000000800 */
[----:B-1----:R-:W-:Y:S02]  /*5210*/  FFMA.FTZ R0, R81, c[0x0][0x2d0], -R12 ;  /* 0x0000b40051007a23 */ /* 0x002fe4000001080c */
[C---:B------:R-:W-:Y:S04]  /*5220*/  HMMA.16816.F32.BF16 R80, R96.reuse, R182, R36 ;  /* 0x000000b66050723c */ /* 0x040fe80000041824 */
[----:B------:R1:W2:Y:S04]  /*5230*/  MUFU.EX2 R50, R0 ;  /* 0x0000000000327308 */ /* 0x0002a80000000800 */
[----:B------:R-:W-:Y:S01]  /*5240*/  HMMA.16816.F32.BF16 R96, R96, R186, R8 ;  /* 0x000000ba6060723c */ /* 0x000fe20000041808 */
[----:B-1----:R-:W-:Y:S01]  /*5250*/  FFMA.FTZ R0, R148, c[0x0][0x2d0], -R13 ;  /* 0x0000b40094007a23 */ /* 0x002fe2000001080d */
[----:B--2---:R-:W-:-:S03]  /*5260*/  F2FP.BF16.PACK_AB R7, R50, R193 ;  /* 0x000000c13207723e */ /* 0x004fc600000010ff */
[----:B------:R1:W-:Y:S04]  /*5270*/  MUFU.EX2 R48, R0 ;  /* 0x0000000000307308 */ /* 0x0003e80000000800 */
[C---:B------:R-:W-:Y:S08]  /*5280*/  HMMA.16816.F32.BF16 R32, R4.reuse, R120, RZ ;  /* 0x000000780420723c */ /* 0x040ff000000418ff */
[----:B------:R-:W-:Y:S01]  /*5290*/  HMMA.16816.F32.BF16 R24, R4, R136, RZ ;  /* 0x000000880418723c */ /* 0x000fe200000418ff */
[----:B-1----:R-:W-:-:S04]  /*52a0*/  FFMA.FTZ R0, R149, c[0x0][0x2d0], -R13 ;  /* 0x0000b40095007a23 */ /* 0x002fc8000001080d */
[----:B------:R1:W2:Y:S03]  /*52b0*/  MUFU.EX2 R47, R0 ;  /* 0x00000000002f7308 */ /* 0x0002a60000000800 */
[C---:B------:R-:W-:Y:S08]  /*52c0*/  HMMA.16816.F32.BF16 R8, R4.reuse, R152, RZ ;  /* 0x000000980408723c */ /* 0x040ff000000418ff */
[----:B------:R-:W-:Y:S01]  /*52d0*/  HMMA.16816.F32.BF16 R16, R4, R60, RZ ;  /* 0x0000003c0410723c */ /* 0x000fe200000418ff */
[----:B-1----:R-:W-:-:S07]  /*52e0*/  FFMA.FTZ R0, R150, c[0x0][0x2d0], -R13 ;  /* 0x0000b40096007a23 */ /* 0x002fce000001080d */
[C---:B------:R-:W-:Y:S01]  /*52f0*/  HMMA.16816.F32.BF16 R20, R4.reuse, R76, RZ ;  /* 0x0000004c0414723c */ /* 0x040fe200000418ff */
[----:B------:R1:W-:Y:S07]  /*5300*/  MUFU.EX2 R46, R0 ;  /* 0x00000000002e7308 */ /* 0x0003ee0000000800 */
[C---:B------:R-:W-:Y:S08]  /*5310*/  HMMA.16816.F32.BF16 R120, R4.reuse, R122, RZ ;  /* 0x0000007a0478723c */ /* 0x040ff000000418ff */
[----:B------:R-:W-:Y:S01]  /*5320*/  HMMA.16816.F32.BF16 R136, R4, R138, RZ ;  /* 0x0000008a0488723c */ /* 0x000fe200000418ff */
[----:B-1----:R-:W-:-:S04]  /*5330*/  FFMA.FTZ R0, R151, c[0x0][0x2d0], -R13 ;  /* 0x0000b40097007a23 */ /* 0x002fc8000001080d */
[----:B------:R1:W3:Y:S03]  /*5340*/  MUFU.EX2 R49, R0 ;  /* 0x0000000000317308 */ /* 0x0002e60000000800 */
        /* <DEDUP_REMOVED lines=8> */
[----:B------:R1:W4:Y:S02]  /*53d0*/  MUFU.EX2 R15, R0 ;  /* 0x00000000000f7308 */ /* 0x0003240000000800 */
[----:B--2---:R-:W-:Y:S02]  /*53e0*/  F2FP.BF16.PACK_AB R4, R47, R48 ;  /* 0x000000302f04723e */ /* 0x004fe400000010ff */
[----:B---3--:R-:W-:Y:S01]  /*53f0*/  F2FP.BF16.PACK_AB R6, R49, R46 ;  /* 0x0000002e3106723e */ /* 0x008fe200000010ff */
[----:B-1----:R-:W-:Y:S01]  /*5400*/  FFMA.FTZ R0, R103, c[0x0][0x2d0], -R12 ;  /* 0x0000b40067007a23 */ /* 0x002fe2000001080c */
[----:B----4-:R-:W-:-:S03]  /*5410*/  F2FP.BF16.PACK_AB R5, R15, R14 ;  /* 0x0000000e0f05723e */ /* 0x010fc600000010ff */
[----:B------:R1:W-:Y:S02]  /*5420*/  MUFU.EX2 R36, R0 ;  /* 0x0000000000247308 */ /* 0x0003e40000000800 */
[----:B-1----:R-:W-:-:S06]  /*5430*/  FFMA.FTZ R0, R107, c[0x0][0x2d0], -R12 ;  /* 0x0000b4006b007a23 */ /* 0x002fcc000001080c */
        /* <DEDUP_REMOVED lines=12> */
[----:B--2---:R-:W-:Y:S01]  /*5500*/  F2FP.BF16.PACK_AB R92, R39, R38 ;  /* 0x00000026275c723e */ /* 0x004fe200000010ff */
[----:B------:R1:W-:Y:S06]  /*5510*/  MUFU.EX2 R45, R0 ;  /* 0x00000000002d7308 */ /* 0x0003ec0000000800 */
        /* <DEDUP_REMOVED lines=12> */
[----:B-1----:R-:W-:-:S06]  /*55e0*/  FFMA.FTZ R0, R166, c[0x0][0x2d0], -R12 ;  /* 0x0000b400a6007a23 */ /* 0x002fcc000001080c */
[----:B------:R-:W-:Y:S01]  /*55f0*/  FADD.FTZ R5, R229, R226 ;  /* 0x000000e2e5057221 */ /* 0x000fe20000010000 */
[----:B------:R-:W1:Y:S01]  /*5600*/  MUFU.EX2 R8, R0 ;  /* 0x0000000000087308 */ /* 0x000e620000000800 */
[----:B------:R-:W-:Y:S02]  /*5610*/  FADD.FTZ R7, R203, R202 ;  /* 0x000000cacb077221 */ /* 0x000fe40000010000 */
[----:B------:R-:W-:Y:S02]  /*5620*/  FADD.FTZ R6, R197, R194 ;  /* 0x000000c2c5067221 */ /* 0x000fe40000010000 */
[----:B------:R-:W-:Y:S02]  /*5630*/  FADD.FTZ R4, R44, R51 ;  /* 0x000000332c047221 */ /* 0x000fe40000010000 */
[----:B------:R-:W-:Y:S02]  /*5640*/  FADD.FTZ R5, R236, R5 ;  /* 0x00000005ec057221 */ /* 0x000fe40000010000 */
[----:B------:R-:W-:-:S02]  /*5650*/  FADD.FTZ R7, R205, R7 ;  /* 0x00000007cd077221 */ /* 0x000fc40000010000 */
[----:B------:R-:W-:Y:S02]  /*5660*/  FADD.FTZ R6, R195, R6 ;  /* 0x00000006c3067221 */ /* 0x000fe40000010000 */
[----:B------:R-:W-:Y:S02]  /*5670*/  FADD.FTZ R4, R193, R4 ;  /* 0x00000004c1047221 */ /* 0x000fe40000010000 */
[----:B------:R-:W-:Y:S01]  /*5680*/  FADD.FTZ R5, R237, R5 ;  /* 0x00000005ed057221 */ /* 0x000fe20000010000 */
[----:B-1----:R-:W-:Y:S01]  /*5690*/  F2FP.BF16.PACK_AB R93, R8, R9 ;  /* 0x00000009085d723e */ /* 0x002fe200000010ff */
[----:B------:R-:W-:Y:S02]  /*56a0*/  FADD.FTZ R7, R207, R7 ;  /* 0x00000007cf077221 */ /* 0x000fe40000010000 */
[----:B------:R-:W-:Y:S02]  /*56b0*/  FADD.FTZ R6, R196, R6 ;  /* 0x00000006c4067221 */ /* 0x000fe40000010000 */
[----:B------:R-:W-:-:S02]  /*56c0*/  FADD.FTZ R4, R50, R4 ;  /* 0x0000000432047221 */ /* 0x000fc40000010000 */
[----:B------:R-:W-:Y:S02]  /*56d0*/  FADD.FTZ R5, R232, R5 ;  /* 0x00000005e8057221 */ /* 0x000fe40000010000 */
[----:B------:R-:W-:Y:S02]  /*56e0*/  FADD.FTZ R11, R204, R7 ;  /* 0x00000007cc0b7221 */ /* 0x000fe40000010000 */
[----:B------:R-:W-:Y:S02]  /*56f0*/  FFMA.FTZ R0, R188, c[0x0][0x2d0], -R12 ;  /* 0x0000b400bc007a23 */ /* 0x000fe4000001080c */
[----:B------:R-:W-:Y:S02]  /*5700*/  FADD.FTZ R10, R48, R6 ;  /* 0x00000006300a7221 */ /* 0x000fe40000010000 */
[----:B------:R-:W-:Y:S01]  /*5710*/  FADD.FTZ R6, R14, R4 ;  /* 0x000000040e067221 */ /* 0x000fe20000010000 */
[----:B------:R1:W-:Y:S01]  /*5720*/  MUFU.EX2 R2, R0 ;  /* 0x0000000000027308 */ /* 0x0003e20000000800 */
[----:B------:R-:W-:-:S02]  /*5730*/  FADD.FTZ R7, R235, R5 ;  /* 0x00000005eb077221 */ /* 0x000fc40000010000 */
[----:B------:R-:W-:Y:S02]  /*5740*/  FADD.FTZ R5, R231, R11 ;  /* 0x0000000be7057221 */ /* 0x000fe40000010000 */
[----:B------:R-:W-:Y:S02]  /*5750*/  FADD.FTZ R4, R47, R10 ;  /* 0x0000000a2f047221 */ /* 0x000fe40000010000 */
[----:B------:R-:W-:Y:S02]  /*5760*/  FADD.FTZ R6, R15, R6 ;  /* 0x000000060f067221 */ /* 0x000fe40000010000 */
[----:B------:R-:W-:Y:S02]  /*5770*/  FADD.FTZ R11, R239, R7 ;  /* 0x00000007ef0b7221 */ /* 0x000fe40000010000 */
[----:B------:R-:W-:Y:S02]  /*5780*/  FADD.FTZ R10, R234, R5 ;  /* 0x00000005ea0a7221 */ /* 0x000fe40000010000 */
[----:B------:R-:W-:-:S02]  /*5790*/  FADD.FTZ R7, R46, R4 ;  /* 0x000000042e077221 */ /* 0x000fc40000010000 */
[----:B------:R-:W-:Y:S02]  /*57a0*/  FADD.FTZ R4, R36, R6 ;  /* 0x0000000624047221 */ /* 0x000fe40000010000 */
[----:B-1----:R-:W-:Y:S02]  /*57b0*/  FFMA.FTZ R0, R167, c[0x0][0x2d0], -R12 ;  /* 0x0000b400a7007a23 */ /* 0x002fe4000001080c */
[----:B------:R-:W-:Y:S02]  /*57c0*/  FADD.FTZ R5, R240, R11 ;  /* 0x0000000bf0057221 */ /* 0x000fe40000010000 */
[----:B------:R-:W-:Y:S02]  /*57d0*/  FADD.FTZ R6, R238, R10 ;  /* 0x0000000aee067221 */ /* 0x000fe40000010000 */
[----:B------:R-:W1:Y:S01]  /*57e0*/  MUFU.EX2 R0, R0 ;  /* 0x0000000000007308 */ /* 0x000e620000000800 */
[----:B------:R-:W-:Y:S02]  /*57f0*/  FADD.FTZ R7, R49, R7 ;  /* 0x0000000731077221 */ /* 0x000fe40000010000 */
[----:B------:R-:W-:-:S02]  /*5800*/  FADD.FTZ R4, R37, R4 ;  /* 0x0000000425047221 */ /* 0x000fc40000010000 */
[----:B------:R-:W-:Y:S02]  /*5810*/  FADD.FTZ R5, R233, R5 ;  /* 0x00000005e9057221 */ /* 0x000fe40000010000 */
[----:B------:R-:W-:Y:S02]  /*5820*/  FADD.FTZ R6, R201, R6 ;  /* 0x00000006c9067221 */ /* 0x000fe40000010000 */
[----:B------:R-:W-:Y:S02]  /*5830*/  FADD.FTZ R7, R38, R7 ;  /* 0x0000000726077221 */ /* 0x000fe40000010000 */
[----:B------:R-:W-:Y:S02]  /*5840*/  FADD.FTZ R9, R9, R4 ;  /* 0x0000000409097221 */ /* 0x000fe40000010000 */
[----:B------:R-:W-:Y:S02]  /*5850*/  FADD.FTZ R4, R230, R5 ;  /* 0x00000005e6047221 */ /* 0x000fe40000010000 */
[----:B------:R-:W-:Y:S01]  /*5860*/  FADD.FTZ R5, R200, R6 ;  /* 0x00000006c8057221 */ /* 0x000fe20000010000 */
[----:B-1----:R-:W-:Y:S01]  /*5870*/  F2FP.BF16.PACK_AB R95, R0, R2 ;  /* 0x00000002005f723e */ /* 0x002fe200000010ff */
        /* <DEDUP_REMOVED lines=9> */
[----:B------:R-:W-:Y:S01]  /*5910*/  HMMA.16816.F32.BF16 R120, R92, R110, R120 ;  /* 0x0000006e5c78723c */ /* 0x000fe20000041878 */
[----:B------:R-:W-:Y:S01]  /*5920*/  FADD.FTZ R2, R13, R6 ;  /* 0x000000060d027221 */ /* 0x000fe20000010000 */
[----:B------:R-:W-:Y:S01]  /*5930*/  STL [R1+0x8], R7 ;  /* 0x0000080701007387 */ /* 0x000fe20000100800 */
[----:B------:R-:W-:-:S03]  /*5940*/  FADD.FTZ R0, R0, R8 ;  /* 0x0000000800007221 */ /* 0x000fc60000010000 */
[----:B------:R-:W-:Y:S02]  /*5950*/  STL [R1+0x4], R4 ;  /* 0x0000040401007387 */ /* 0x000fe40000100800 */
[C---:B------:R-:W-:Y:S02]  /*5960*/  HMMA.16816.F32.BF16 R132, R92.reuse, R160, R24 ;  /* 0x000000a05c84723c */ /* 0x040fe40000041818 */
[----:B------:R1:W-:Y:S04]  /*5970*/  STL [R1+0xc], R2 ;  /* 0x00000c0201007387 */ /* 0x0003e80000100800 */
[----:B------:R2:W-:Y:S02]  /*5980*/  STL [R1+0x10], R0 ;  /* 0x0000100001007387 */ /* 0x0005e40000100800 */
[C---:B------:R-:W-:Y:S08]  /*5990*/  HMMA.16816.F32.BF16 R136, R92.reuse, R162, R136 ;  /* 0x000000a25c88723c */ /* 0x040ff00000041888 */
[C---:B------:R-:W-:Y:S08]  /*59a0*/  HMMA.16816.F32.BF16 R148, R92.reuse, R168, R148 ;  /* 0x000000a85c94723c */ /* 0x040ff00000041894 */
[----:B------:R-:W-:Y:S01]  /*59b0*/  HMMA.16816.F32.BF16 R152, R92, R170, R152 ;  /* 0x000000aa5c98723c */ /* 0x000fe20000041898 */
[----:B-1----:R-:W-:-:S07]  /*59c0*/  IADD3 R2, R3, c[0x0][0x328], RZ ;  /* 0x0000ca0003027a10 */ /* 0x002fce0007ffe0ff */
[C---:B------:R-:W-:Y:S08]  /*59d0*/  HMMA.16816.F32.BF16 R56, R92.reuse, R176, R16 ;  /* 0x000000b05c38723c */ /* 0x040ff00000041810 */
[C---:B------:R-:W-:Y:S08]  /*59e0*/  HMMA.16816.F32.BF16 R60, R92.reuse, R178, R60 ;  /* 0x000000b25c3c723c */ /* 0x040ff0000004183c */
[C---:B------:R-:W-:Y:S08]  /*59f0*/  HMMA.16816.F32.BF16 R72, R92.reuse, R180, R20 ;  /* 0x000000b45c48723c */ /* 0x040ff00000041814 */
[C---:B------:R-:W-:Y:S08]  /*5a00*/  HMMA.16816.F32.BF16 R76, R92.reuse, R182, R76 ;  /* 0x000000b65c4c723c */ /* 0x040ff0000004184c */
[C---:B------:R-:W-:Y:S08]  /*5a10*/  HMMA.16816.F32.BF16 R88, R92.reuse, R184, R28 ;  /* 0x000000b85c58723c */ /* 0x040ff0000004181c */
[----:B------:R-:W-:Y:S01]  /*5a20*/  HMMA.16816.F32.BF16 R92, R92, R186, R40 ;  /* 0x000000ba5c5c723c */ /* 0x000fe20000041828 */
[----:B------:R-:W-:Y:S07]  /*5a30*/  @!P6 BRA `(.L_x_188) ;  /* 0x000001100000e947 */ /* 0x000fee0003800000 */
[C---:B--2---:R-:W-:Y:S02]  /*5a40*/  ISETP.GT.AND P0, PT, R3.reuse, RZ, PT ;  /* 0x000000ff0300720c */ /* 0x044fe40003f04270 */
[----:B------:R-:W-:-:S11]  /*5a50*/  IADD3 R0, R3, -0x1, RZ ;  /* 0xffffffff03007810 */ /* 0x000fd60007ffe0ff */
[----:B------:R-:W-:Y:S05]  /*5a60*/  @P0 BRA `(.L_x_189) ;  /* 0x0000007000000947 */ /* 0x000fea0003800000 */
[----:B------:R-:W-:Y:S02]  /*5a70*/  IMAD.MOV.U32 R4, RZ, RZ, 0x1 ;  /* 0x00000001ff047424 */ /* 0x000fe400078e00ff */
[----:B------:R-:W-:-:S03]  /*5a80*/  IMAD.MOV R0, RZ, RZ, -R3 ;  /* 0x000000ffff007224 */ /* 0x000fc600078e0a03 */
[----:B------:R-:W-:-:S13]  /*5a90*/  ISETP.NE.AND P0, PT, R4, c[0x0][0x32c], PT ;  /* 0x0000cb0004007a0c */ /* 0x000fda0003f05270 */
[----:B------:R-:W-:-:S05]  /*5aa0*/  @P0 IMAD.HI.U32 R3, R0, c[0x0][0x330], RZ ;  /* 0x0000cc0000030a27 */ /* 0x000fca00078e00ff */
[----:B------:R-:W-:-:S04]  /*5ab0*/  @P0 SHF.R.U32.HI R0, RZ, c[0x0][0x334], R3 ;  /* 0x0000cd00ff000a19 */ /* 0x000fc80000011603 */
[----:B------:R-:W-:Y:S01]  /*5ac0*/  LOP3.LUT R0, RZ, R0, RZ, 0x33, !PT ;  /* 0x00000000ff007212 */ /* 0x000fe200078e33ff */
[----:B------:R-:W-:Y:S05]  /*5ad0*/  BRA `(.L_x_190) ;  /* 0x0000004000007947 */ /* 0x000fea0003800000 */
.L_x_189:
[----:B------:R-:W-:-:S04]  /*5ae0*/  MOV R3, 0x1 ;  /* 0x0000000100037802 */ /* 0x000fc80000000f00 */
[----:B------:R-:W-:-:S13]  /*5af0*/  ISETP.NE.AND P0, PT, R3, c[0x0][0x32c], PT ;  /* 0x0000cb0003007a0c */ /* 0x000fda0003f05270 */
[----:B------:R-:W-:-:S05]  /*5b00*/  @P0 IMAD.HI.U32 R3, R0, c[0x0][0x330], RZ ;  /* 0x0000cc0000030a27 */ /* 0x000fca00078e00ff */
[----:B------:R-:W-:Y:S02]  /*5b10*/  @P0 SHF.R.U32.HI R0, RZ, c[0x0][0x334], R3 ;  /* 0x0000cd00ff000a19 */ /* 0x000fe40000011603 */
.L_x_190:
[----:B------:R-:W-:-:S05]  /*5b20*/  MOV R3, c[0x0][0x32c] ;  /* 0x0000cb0000037a02 */ /* 0x000fca0000000f00 */
[----:B------:R-:W-:-:S05]  /*5b30*/  IMAD R0, R0, R3, c[0x0][0x32c] ;  /* 0x0000cb0000007624 */ /* 0x000fca00078e0203 */
[----:B------:R-:W-:-:S05]  /*5b40*/  IMNMX R2, R2, R0, PT ;  /* 0x0000000002027217 */ /* 0x000fca0003800200 */
.L_x_188:
[----:B--2---:R-:W-:-:S05]  /*5b50*/  IMAD.HI R2, R2, 0x2aaaaaab, RZ ;  /* 0x2aaaaaab02027827 */ /* 0x004fca00078e02ff */
[----:B------:R-:W-:-:S04]  /*5b60*/  SHF.R.U32.HI R0, RZ, 0x1f, R2 ;  /* 0x0000001fff007819 */ /* 0x000fc80000011602 */
[----:B------:R-:W-:-:S04]  /*5b70*/  LEA.HI.SX32 R2, R2, R0, 0x1d ;  /* 0x0000000002027211 */ /* 0x000fc800078feaff */
[----:B------:R-:W-:-:S04]  /*5b80*/  IMNMX R252, R242, R2, !PT ;  /* 0x00000002f2fc7217 */ /* 0x000fc80007800200 */
[----:B------:R-:W-:-:S13]  /*5b90*/  ISETP.GE.AND P0, PT, R224, R252, PT ;  /* 0x000000fce000720c */ /* 0x000fda0003f06270 */
[----:B------:R-:W-:Y:S05]  /*5ba0*/  @!P0 BRA `(.L_x_191) ;  /* 0x0000475000008947 */ /* 0x000fea0003800000 */
[----:B------:R-:W2:Y:S04]  /*5bb0*/  LDL R8, [R1+0x2c] ;  /* 0x00002c0001087983 */ /* 0x000ea80000100800 */
[----:B------:R-:W3:Y:S01]  /*5bc0*/  LDL R5, [R1+0x28] ;  /* 0x0000280001057983 */ /* 0x000ee20000100800 */
[----:B------:R-:W-:Y:S01]  /*5bd0*/  SHF.R.S32.HI R3, RZ, 0x1f, R227 ;  /* 0x0000001fff037819 */ /* 0x000fe200000114e3 */
[----:B------:R-:W-:Y:S01]  /*5be0*/  IMAD.MOV.U32 R103, RZ, RZ, R105 ;  /* 0x000000ffff677224 */ /* 0x000fe200078e0069 */
[C---:B------:R-:W-:Y:S01]  /*5bf0*/  IADD3 R6, R227.reuse, 0x20, RZ ;  /* 0x00000020e3067810 */ /* 0x040fe20007ffe0ff */
[----:B------:R-:W-:Y:S01]  /*5c00*/  IMAD.MOV.U32 R101, RZ, RZ, R106 ;  /* 0x000000ffff657224 */ /* 0x000fe200078e006a */
[C---:B------:R-:W-:Y:S01]  /*5c10*/  SHF.L.U64.HI R228, R227.reuse, 0x1, R3 ;  /* 0x00000001e3e47819 */ /* 0x040fe20000010203 */
[----:B------:R-:W-:Y:S01]  /*5c20*/  IMAD.MOV.U32 R108, RZ, RZ, R100 ;  /* 0x000000ffff6c7224 */ /* 0x000fe200078e0064 */
[C---:B------:R-:W-:Y:S01]  /*5c30*/  IADD3 R3, R227.reuse, 0x40, RZ ;  /* 0x00000040e3037810 */ /* 0x040fe20007ffe0ff */
[----:B------:R-:W-:Y:S01]  /*5c40*/  IMAD.MOV.U32 R107, RZ, RZ, R104 ;  /* 0x000000ffff6b7224 */ /* 0x000fe200078e0068 */
[C---:B------:R-:W-:Y:S01]  /*5c50*/  IADD3 R4, R227.reuse, 0x40, RZ ;  /* 0x00000040e3047810 */ /* 0x040fe20007ffe0ff */
[----:B------:R-:W-:Y:S01]  /*5c60*/  IMAD.MOV.U32 R226, RZ, RZ, R224 ;  /* 0x000000ffffe27224 */ /* 0x000fe200078e00e0 */
[----:B------:R-:W-:Y:S01]  /*5c70*/  SHF.R.S32.HI R3, RZ, 0x1f, R3 ;  /* 0x0000001fff037819 */ /* 0x000fe20000011403 */
[C---:B------:R-:W-:Y:S01]  /*5c80*/  IMAD.SHL.U32 R0, R227.reuse, 0x2, RZ ;  /* 0x00000002e3007824 */ /* 0x040fe200078e00ff */
[----:B------:R-:W-:-:S02]  /*5c90*/  IADD3 R7, R227, 0x20, RZ ;  /* 0x00000020e3077810 */ /* 0x000fc40007ffe0ff */
[----:B------:R-:W-:Y:S02]  /*5ca0*/  SHF.R.S32.HI R6, RZ, 0x1f, R6 ;  /* 0x0000001fff067819 */ /* 0x000fe40000011406 */
[----:B------:R-:W-:Y:S02]  /*5cb0*/  LEA.HI R3, R3, R4, RZ, 0x3 ;  /* 0x0000000403037211 */ /* 0x000fe400078f18ff */
[----:B------:R-:W-:Y:S02]  /*5cc0*/  LEA.HI R6, R6, R7, RZ, 0x3 ;  /* 0x0000000706067211 */ /* 0x000fe400078f18ff */
[----:B------:R-:W-:Y:S02]  /*5cd0*/  LOP3.LUT R3, R3, 0xfffffff8, RZ, 0xc0, !PT ;  /* 0xfffffff803037812 */ /* 0x000fe400078ec0ff */
[----:B------:R-:W-:-:S03]  /*5ce0*/  LOP3.LUT R6, R6, 0xfffffff8, RZ, 0xc0, !PT ;  /* 0xfffffff806067812 */ /* 0x000fc600078ec0ff */
[C---:B------:R-:W-:Y:S02]  /*5cf0*/  IMAD.SHL.U32 R232, R3.reuse, 0x2, RZ ;  /* 0x0000000203e87824 */ /* 0x040fe400078e00ff */
[C---:B------:R-:W-:Y:S01]  /*5d00*/  IMAD.SHL.U32 R230, R6.reuse, 0x2, RZ ;  /* 0x0000000206e67824 */ /* 0x040fe200078e00ff */
[----:B--2---:R-:W-:Y:S02]  /*5d10*/  SHF.L.U64.HI R229, R6, 0x1, R8 ;  /* 0x0000000106e57819 */ /* 0x004fe40000010208 */
[----:B---3--:R-:W-:Y:S02]  /*5d20*/  SHF.L.U64.HI R231, R3, 0x1, R5 ;  /* 0x0000000103e77819 */ /* 0x008fe40000010205 */
.L_x_212:
[----:B------:R-:W2:Y:S01]  /*5d30*/  LDL R0, [R1+0x14] ;  /* 0x0000140001007983 */ /* 0x000ea20000100800 */
[----:B------:R-:W-:Y:S04]  /*5d40*/  DEPBAR.LE SB0, 0x0 ;  /* 0x000080000000791a */ /* 0x000fe80000000000 */
[----:B------:R-:W-:Y:S06]  /*5d50*/  BAR.SYNC.DEFER_BLOCKING 0x0 ;  /* 0x0000000000007b1d */ /* 0x000fec0000010000 */
        /* <DEDUP_REMOVED lines=8> */
[----:B------:R1:W1:Y:S04]  /*5de0*/  LDSM.16.M88.4 R176, [R221] ;  /* 0x00000000ddb0783b */ /* 0x0002680000000200 */
[----:B------:R1:W1:Y:S01]  /*5df0*/  LDSM.16.M88.4 R180, [R220] ;  /* 0x00000000dcb4783b */ /* 0x0002620000000200 */
[----:B--2---:R-:W-:Y:S11]  /*5e00*/  ISETP.GT.AND P0, PT, R0, R226, PT ;  /* 0x000000e20000720c */ /* 0x004ff60003f04270 */
[----:B------:R-:W-:Y:S02]  /*5e10*/  @!UPT UIADD3 URZ, URZ, URZ, URZ ;  /* 0x0000003f3f3ff290 */ /* 0x000fe4000fffe03f */
[----:B------:R-:W-:-:S05]  /*5e20*/  @P0 BRA `(.L_x_192) ;  /* 0x0000039000000947 */ /* 0x000fca0003800000 */
[----:B-1-34-:R-:W-:Y:S01]  /*5e30*/  SHF.R.S32.HI R0, RZ, 0x1f, R225 ;  /* 0x0000001fff007819 */ /* 0x01afe200000114e1 */
[----:B------:R-:W-:Y:S01]  /*5e40*/  IMAD.WIDE.U32 R2, R225, c[0x0][0x208], RZ ;  /* 0x00008200e1027a25 */ /* 0x000fe200078e00ff */
[----:B------:R-:W-:Y:S01]  /*5e50*/  SHF.R.S32.HI R4, RZ, 0x1f, R222 ;  /* 0x0000001fff047819 */ /* 0x000fe200000114de */
[----:B------:R-:W1:Y:S01]  /*5e60*/  S2R R11, SR_TID.X ;  /* 0x00000000000b7919 */ /* 0x000e620000002100 */
[C---:B------:R-:W-:Y:S01]  /*5e70*/  ISETP.GE.AND P1, PT, R227.reuse, c[0x0][0x1d4], PT ;  /* 0x00007500e3007a0c */ /* 0x040fe20003f26270 */
[----:B------:R-:W-:Y:S01]  /*5e80*/  IMAD R0, R0, c[0x0][0x208], RZ ;  /* 0x0000820000007a24 */ /* 0x000fe200078e02ff */
[C---:B------:R-:W-:Y:S01]  /*5e90*/  IADD3 R13, R227.reuse, 0x20, RZ ;  /* 0x00000020e30d7810 */ /* 0x040fe20007ffe0ff */
[----:B------:R-:W-:Y:S01]  /*5ea0*/  IMAD R4, R4, c[0x0][0x218], RZ ;  /* 0x0000860004047a24 */ /* 0x000fe200078e02ff */
[----:B------:R-:W-:Y:S01]  /*5eb0*/  IADD3 R12, R227, 0x40, RZ ;  /* 0x00000040e30c7810 */ /* 0x000fe20007ffe0ff */
[----:B------:R-:W-:Y:S01]  /*5ec0*/  IMAD R0, R225, c[0x0][0x20c], R0 ;  /* 0x00008300e1007a24 */ /* 0x000fe200078e0200 */
[----:B------:R-:W-:Y:S01]  /*5ed0*/  ISETP.GE.AND P3, PT, R13, c[0x0][0x1d4], PT ;  /* 0x000075000d007a0c */ /* 0x000fe20003f66270 */
[----:B------:R-:W-:Y:S01]  /*5ee0*/  IMAD R4, R222, c[0x0][0x21c], R4 ;  /* 0x00008700de047a24 */ /* 0x000fe200078e0204 */
[----:B------:R-:W-:Y:S01]  /*5ef0*/  ISETP.GE.AND P2, PT, R12, c[0x0][0x1d4], PT ;  /* 0x000075000c007a0c */ /* 0x000fe20003f46270 */
[----:B------:R-:W-:Y:S01]  /*5f00*/  IMAD.IADD R3, R3, 0x1, R0 ;  /* 0x0000000103037824 */ /* 0x000fe200078e0200 */
[----:B------:R-:W-:Y:S01]  /*5f10*/  BSSY B0, `(.L_x_192) ;  /* 0x000002a000007945 */ /* 0x000fe20003800000 */
[----:B------:R-:W-:Y:S02]  /*5f20*/  IMAD.SHL.U32 R5, R227, 0x2, RZ ;  /* 0x00000002e3057824 */ /* 0x000fe400078e00ff */
[----:B------:R-:W-:Y:S05]  /*5f30*/  IMAD.WIDE.U32 R2, R222, c[0x0][0x218], R2 ;  /* 0x00008600de027a25 */ /* 0x000fea00078e0002 */
[----:B------:R-:W-:Y:S04]  /*5f40*/  IADD3 R0, P0, R2, UR18, RZ ;  /* 0x0000001202007c10 */ /* 0x000fe8000ff1e0ff */
[----:B------:R-:W-:Y:S02]  /*5f50*/  IADD3.X R3, R3, UR5, R4, P0, !PT ;  /* 0x0000000503037c10 */ /* 0x000fe400087fe404 */
[C---:B------:R-:W-:Y:S04]  /*5f60*/  LEA R10, P0, R0.reuse, c[0x0][0x1f8], 0x1 ;  /* 0x00007e00000a7a11 */ /* 0x040fe800078008ff */
[----:B------:R-:W-:Y:S02]  /*5f70*/  LEA.HI.X R3, R0, c[0x0][0x1fc], R3, 0x1, P0 ;  /* 0x00007f0000037a11 */ /* 0x000fe400000f0c03 */
[----:B------:R-:W2:Y:S04]  /*5f80*/  SHFL.IDX PT, R0, R10, RZ, 0x1c1f ;  /* 0x001c1fff0a007589 */ /* 0x000ea800000e0000 */
[----:B------:R-:W3:Y:S01]  /*5f90*/  SHFL.IDX PT, R2, R3, RZ, 0x1c1f ;  /* 0x001c1fff03027589 */ /* 0x000ee200000e0000 */
[----:B--2---:R-:W-:Y:S05]  /*5fa0*/  IADD3 R8, P0, R0, R5, RZ ;  /* 0x0000000500087210 */ /* 0x004fea0007f1e0ff */
[----:B---3--:R-:W-:Y:S01]  /*5fb0*/  IMAD.X R9, R2, 0x1, R228, P0 ;  /* 0x0000000102097824 */ /* 0x008fe200000e06e4 */
[----:B------:R-:W-:Y:S04]  /*5fc0*/  IADD3 R6, P0, R0, R230, RZ ;  /* 0x000000e600067210 */ /* 0x000fe80007f1e0ff */
[----:B------:R-:W-:Y:S01]  /*5fd0*/  @!PT LDS RZ, [RZ] ;  /* 0x00000000fffff984 */ /* 0x000fe20000000800 */
[----:B------:R2:W-:Y:S01]  /*5fe0*/  LDGSTS.E.BYPASS.LTC128B.128 [R223+0x1880], [R8.64], !P1 ;  /* 0x0188000008df7fae */ /* 0x0005e2000c901d48 */
[----:B------:R-:W-:Y:S01]  /*5ff0*/  IMAD.X R7, R2, 0x1, R229, P0 ;  /* 0x0000000102077824 */ /* 0x000fe200000e06e5 */
[----:B------:R-:W-:Y:S02]  /*6000*/  IADD3 R4, P0, R0, R232, RZ ;  /* 0x000000e800047210 */ /* 0x000fe40007f1e0ff */
[----:B-1----:R-:W-:Y:S02]  /*6010*/  ISETP.GT.AND P1, PT, R11, 0x3f, PT ;  /* 0x0000003f0b00780c */ /* 0x002fe40003f24270 */
[----:B------:R2:W-:Y:S01]  /*6020*/  LDGSTS.E.BYPASS.LTC128B.128 [R223+0x2480], [R6.64], !P3 ;  /* 0x0248000006df7fae */ /* 0x0005e2000d901d48 */
[----:B------:R-:W-:Y:S05]  /*6030*/  IMAD.X R5, R2, 0x1, R231, P0 ;  /* 0x0000000102057824 */ /* 0x000fea00000e06e7 */
[----:B------:R2:W-:Y:S05]  /*6040*/  LDGSTS.E.BYPASS.LTC128B.128 [R223+0x3080], [R4.64], !P2 ;  /* 0x0308000004df7fae */ /* 0x0005ea000d101d48 */
[----:B------:R-:W-:-:S05]  /*6050*/  @P1 BRA `(.L_x_193) ;  /* 0x0000015000001947 */ /* 0x000fca0003800000 */
[----:B------:R-:W-:-:S05]  /*6060*/  BRA.DIV ~URZ, `(.L_x_194) ;  /* 0x0000e9d27f007947 */ /* 0x000fca000b800000 */
[----:B--2---:R1:W2:Y:S04]  /*6070*/  SHFL.IDX PT, R4, R3, 0x1, 0x1c1f ;  /* 0x003c1f0003047f89 */ /* 0x0042a800000e0000 */
[----:B------:R1:W3:Y:S02]  /*6080*/  SHFL.IDX PT, R0, R10, 0x1, 0x1c1f ;  /* 0x003c1f000a007f89 */ /* 0x0002e400000e0000 */
.L_x_260:
[C---:B-1----:R-:W-:Y:S01]  /*6090*/  IADD3 R10, R227.reuse, 0x20, RZ ;  /* 0x00000020e30a7810 */ /* 0x042fe20007ffe0ff */
[C---:B------:R-:W-:Y:S01]  /*60a0*/  IMAD.SHL.U32 R2, R227.reuse, 0x2, RZ ;  /* 0x00000002e3027824 */ /* 0x040fe200078e00ff */
[C---:B------:R-:W-:Y:S02]  /*60b0*/  ISETP.GE.AND P3, PT, R227.reuse, c[0x0][0x1d4], PT ;  /* 0x00007500e3007a0c */ /* 0x040fe40003f66270 */
[----:B------:R-:W-:Y:S02]  /*60c0*/  ISETP.GE.AND P2, PT, R10, c[0x0][0x1d4], PT ;  /* 0x000075000a007a0c */ /* 0x000fe40003f46270 */
[----:B---3--:R-:W-:Y:S02]  /*60d0*/  IADD3 R8, P0, R0, R2, RZ ;  /* 0x0000000200087210 */ /* 0x008fe40007f1e0ff */
[----:B------:R-:W-:Y:S03]  /*60e0*/  IADD3 R5, R227, 0x40, RZ ;  /* 0x00000040e3057810 */ /* 0x000fe60007ffe0ff */
[----:B--2---:R-:W-:Y:S01]  /*60f0*/  IMAD.X R9, R4, 0x1, R228, P0 ;  /* 0x0000000104097824 */ /* 0x004fe200000e06e4 */
[----:B------:R-:W-:Y:S02]  /*6100*/  IADD3 R6, P0, R0, R230, RZ ;  /* 0x000000e600067210 */ /* 0x000fe40007f1e0ff */
[----:B------:R-:W-:Y:S02]  /*6110*/  ISETP.GE.AND P1, PT, R5, c[0x0][0x1d4], PT ;  /* 0x0000750005007a0c */ /* 0x000fe40003f26270 */
[----:B------:R-:W-:Y:S01]  /*6120*/  @!PT LDS RZ, [RZ] ;  /* 0x00000000fffff984 */ /* 0x000fe20000000800 */
[----:B------:R-:W-:Y:S01]  /*6130*/  @!PT LDS RZ, [RZ] ;  /* 0x00000000fffff984 */ /* 0x000fe20000000800 */
[----:B------:R-:W-:Y:S01]  /*6140*/  @!PT LDS RZ, [RZ] ;  /* 0x00000000fffff984 */ /* 0x000fe20000000800 */
[----:B------:R1:W-:Y:S01]  /*6150*/  LDGSTS.E.BYPASS.LTC128B.128 [R223+0x2080], [R8.64], !P3 ;  /* 0x0208000008df7fae */ /* 0x0003e2000d901d48 */
[----:B------:R-:W-:Y:S01]  /*6160*/  IMAD.X R7, R4, 0x1, R229, P0 ;  /* 0x0000000104077824 */ /* 0x000fe200000e06e5 */
[----:B------:R-:W-:Y:S04]  /*6170*/  IADD3 R2, P0, R0, R232, RZ ;  /* 0x000000e800027210 */ /* 0x000fe80007f1e0ff */
[----:B------:R1:W-:Y:S01]  /*6180*/  LDGSTS.E.BYPASS.LTC128B.128 [R223+0x2c80], [R6.64], !P2 ;  /* 0x02c8000006df7fae */ /* 0x0003e2000d101d48 */
[----:B------:R-:W-:Y:S05]  /*6190*/  IMAD.X R3, R4, 0x1, R231, P0 ;  /* 0x0000000104037824 */ /* 0x000fea00000e06e7 */
[----:B------:R1:W-:Y:S03]  /*61a0*/  LDGSTS.E.BYPASS.LTC128B.128 [R223+0x3880], [R2.64], !P1 ;  /* 0x0388000002df7fae */ /* 0x0003e6000c901d48 */
.L_x_193:
[----:B------:R-:W-:Y:S05]  /*61b0*/  BSYNC B0 ;  /* 0x0000000000007941 */ /* 0x000fea0003800000 */
.L_x_192:
[----:B-1-34-:R-:W0:Y:S01]  /*61c0*/  LDGDEPBAR ;  /* 0x00000000000079af */ /* 0x01ae220000000000 */
[----:B------:R-:W-:Y:S01]  /*61d0*/  WARPSYNC 0xffffffff ;  /* 0xffffffff00007948 */ /* 0x000fe20003800000 */
[-C--:B--2---:R-:W-:Y:S06]  /*61e0*/  HMMA.16816.F32.BF16 R4, R48, R16.reuse, RZ ;  /* 0x000000103004723c */ /* 0x084fec00000418ff */
[----:B------:R-:W2:Y:S02]  /*61f0*/  LDL R0, [R1+0x14] ;  /* 0x0000140001007983 */ /* 0x000ea40000100800 */
[C---:B------:R-:W-:Y:S02]  /*6200*/  HMMA.16816.F32.BF16 R8, R44.reuse, R16, RZ ;  /* 0x000000102c08723c */ /* 0x040fe400000418ff */
[----:B------:R-:W-:Y:S06]  /*6210*/  LDSM.16.M88.4 R184, [R211+0x8080] ;  /* 0x00808000d3b8783b */ /* 0x000fec0000000200 */
[-C--:B------:R-:W-:Y:S02]  /*6220*/  HMMA.16816.F32.BF16 R12, R44, R18.reuse, RZ ;  /* 0x000000122c0c723c */ /* 0x080fe400000418ff */
[----:B------:R-:W1:Y:S06]  /*6230*/  LDSM.16.M88.4 R188, [R208+0x4880] ;  /* 0x00488000d0bc783b */ /* 0x000e6c0000000200 */
[C---:B------:R-:W-:Y:S02]  /*6240*/  HMMA.16816.F32.BF16 R16, R48.reuse, R18, RZ ;  /* 0x000000123010723c */ /* 0x040fe400000418ff */
[----:B------:R-:W3:Y:S06]  /*6250*/  LDSM.16.M88.4 R192, [R211+0x9080] ;  /* 0x00908000d3c0783b */ /* 0x000eec0000000200 */
[-C--:B------:R-:W-:Y:S02]  /*6260*/  HMMA.16816.F32.BF16 R20, R48, R32.reuse, RZ ;  /* 0x000000203014723c */ /* 0x080fe400000418ff */
[----:B------:R-:W4:Y:S06]  /*6270*/  LDSM.16.M88.4 R196, [R208+0x4c80] ;  /* 0x004c8000d0c4783b */ /* 0x000f2c0000000200 */
[C---:B------:R-:W-:Y:S02]  /*6280*/  HMMA.16816.F32.BF16 R24, R44.reuse, R32, RZ ;  /* 0x000000202c18723c */ /* 0x040fe400000418ff */
[----:B------:R-:W-:Y:S06]  /*6290*/  LDSM.16.M88.4 R200, [R219] ;  /* 0x00000000dbc8783b */ /* 0x000fec0000000200 */
[-C--:B------:R-:W-:Y:S02]  /*62a0*/  HMMA.16816.F32.BF16 R28, R44, R34.reuse, RZ ;  /* 0x000000222c1c723c */ /* 0x080fe400000418ff */
[----:B------:R-:W-:Y:S06]  /*62b0*/  LDSM.16.M88.4 R204, [R212+0x9080] ;  /* 0x00908000d4cc783b */ /* 0x000fec0000000200 */
[C---:B------:R-:W-:Y:S08]  /*62c0*/  HMMA.16816.F32.BF16 R32, R48.reuse, R34, RZ ;  /* 0x000000223020723c */ /* 0x040ff000000418ff */
[-C--:B------:R-:W-:Y:S08]  /*62d0*/  HMMA.16816.F32.BF16 R36, R48, R160.reuse, RZ ;  /* 0x000000a03024723c */ /* 0x080ff000000418ff */
[C---:B------:R-:W-:Y:S08]  /*62e0*/  HMMA.16816.F32.BF16 R40, R44.reuse, R160, RZ ;  /* 0x000000a02c28723c */ /* 0x040ff000000418ff */
[-C--:B------:R-:W-:Y:S08]  /*62f0*/  HMMA.16816.F32.BF16 R44, R44, R162.reuse, RZ ;  /* 0x000000a22c2c723c */ /* 0x080ff000000418ff */
[----:B------:R-:W-:Y:S01]  /*6300*/  HMMA.16816.F32.BF16 R48, R48, R162, RZ ;  /* 0x000000a23030723c */ /* 0x000fe200000418ff */
[----:B------:R-:W5:Y:S07]  /*6310*/  LDSM.16.M88.4 R160, [R208+0x5080] ;  /* 0x00508000d0a0783b */ /* 0x000f6e0000000200 */
        /* <DEDUP_REMOVED lines=9> */
[----:B------:R-:W-:Y:S07]  /*63b0*/  LDSM.16.M88.4 R176, [R211+0xa080] ;  /* 0x00a08000d3b0783b */ /* 0x000fee0000000200 */
[-C--:B------:R-:W-:Y:S08]  /*63c0*/  HMMA.16816.F32.BF16 R36, R164, R180.reuse, R36 ;  /* 0x000000b4a424723c */ /* 0x080ff00000041824 */
[C---:B------:R-:W-:Y:S08]  /*63d0*/  HMMA.16816.F32.BF16 R40, R172.reuse, R180, R40 ;  /* 0x000000b4ac28723c */ /* 0x040ff00000041828 */
[-C--:B------:R-:W-:Y:S01]  /*63e0*/  HMMA.16816.F32.BF16 R44, R172, R182.reuse, R44 ;  /* 0x000000b6ac2c723c */ /* 0x080fe2000004182c */
[----:B------:R-:W-:Y:S07]  /*63f0*/  LDSM.16.M88.4 R172, [R217] ;  /* 0x00000000d9ac783b */ /* 0x000fee0000000200 */
[----:B------:R-:W-:Y:S01]  /*6400*/  HMMA.16816.F32.BF16 R48, R164, R182, R48 ;  /* 0x000000b6a430723c */ /* 0x000fe20000041830 */
[----:B------:R-:W1:Y:S08]  /*6410*/  LDSM.16.M88.4 R164, [R218] ;  /* 0x00000000daa4783b */ /* 0x000e700000000200 */
[----:B------:R-:W1:Y:S01]  /*6420*/  LDSM.16.M88.4 R180, [R208+0x5480] ;  /* 0x00548000d0b4783b */ /* 0x000e620000000200 */
[----:B--2---:R-:W-:Y:S01]  /*6430*/  ISETP.GT.AND P0, PT, R226, R0, PT ;  /* 0x00000000e200720c */ /* 0x004fe20003f04270 */
[-C--:B-1----:R-:W-:Y:S08]  /*6440*/  HMMA.16816.F32.BF16 R4, R184, R188.reuse, R4 ;  /* 0x000000bcb804723c */ /* 0x082ff00000041804 */
[C---:B---3--:R-:W-:Y:S08]  /*6450*/  HMMA.16816.F32.BF16 R8, R192.reuse, R188, R8 ;  /* 0x000000bcc008723c */ /* 0x048ff00000041808 */
[-C--:B------:R-:W-:Y:S08]  /*6460*/  HMMA.16816.F32.BF16 R12, R192, R190.reuse, R12 ;  /* 0x000000bec00c723c */ /* 0x080ff0000004180c */
[C---:B------:R-:W-:Y:S01]  /*6470*/  HMMA.16816.F32.BF16 R16, R184.reuse, R190, R16 ;  /* 0x000000beb810723c */ /* 0x040fe20000041810 */
[----:B------:R-:W-:Y:S07]  /*6480*/  LDSM.16.M88.4 R188, [R208+0x5c80] ;  /* 0x005c8000d0bc783b */ /* 0x000fee0000000200 */
[-C--:B----4-:R-:W-:Y:S08]  /*6490*/  HMMA.16816.F32.BF16 R20, R184, R196.reuse, R20 ;  /* 0x000000c4b814723c */ /* 0x090ff00000041814 */
[C---:B------:R-:W-:Y:S08]  /*64a0*/  HMMA.16816.F32.BF16 R24, R192.reuse, R196, R24 ;  /* 0x000000c4c018723c */ /* 0x040ff00000041818 */
[-C--:B------:R-:W-:Y:S08]  /*64b0*/  HMMA.16816.F32.BF16 R28, R192, R198.reuse, R28 ;  /* 0x000000c6c01c723c */ /* 0x080ff0000004181c */
[C---:B------:R-:W-:Y:S01]  /*64c0*/  HMMA.16816.F32.BF16 R32, R184.reuse, R198, R32 ;  /* 0x000000c6b820723c */ /* 0x040fe20000041820 */
[----:B------:R-:W-:Y:S07]  /*64d0*/  LDSM.16.M88.4 R196, [R216] ;  /* 0x00000000d8c4783b */ /* 0x000fee0000000200 */
[-C--:B-----5:R-:W-:Y:S08]  /*64e0*/  HMMA.16816.F32.BF16 R36, R184, R160.reuse, R36 ;  /* 0x000000a0b824723c */ /* 0x0a0ff00000041824 */
[C---:B------:R-:W-:Y:S08]  /*64f0*/  HMMA.16816.F32.BF16 R40, R192.reuse, R160, R40 ;  /* 0x000000a0c028723c */ /* 0x040ff00000041828 */
[-C--:B------:R-:W-:Y:S01]  /*6500*/  HMMA.16816.F32.BF16 R44, R192, R162.reuse, R44 ;  /* 0x000000a2c02c723c */ /* 0x080fe2000004182c */
[----:B------:R-:W-:Y:S07]  /*6510*/  LDSM.16.M88.4 R192, [R212+0xa080] ;  /* 0x00a08000d4c0783b */ /* 0x000fee0000000200 */
[----:B------:R-:W-:Y:S01]  /*6520*/  HMMA.16816.F32.BF16 R48, R184, R162, R48 ;  /* 0x000000a2b830723c */ /* 0x000fe20000041830 */
[----:B------:R-:W1:Y:S07]  /*6530*/  LDSM.16.M88.4 R160, [R211+0xb080] ;  /* 0x00b08000d3a0783b */ /* 0x000e6e0000000200 */
[-C--:B------:R-:W-:Y:S01]  /*6540*/  HMMA.16816.F32.BF16 R4, R168, R200.reuse, R4 ;  /* 0x000000c8a804723c */ /* 0x080fe20000041804 */
[----:B------:R-:W2:Y:S07]  /*6550*/  LDSM.16.M88.4 R184, [R208+0x5880] ;  /* 0x00588000d0b8783b */ /* 0x000eae0000000200 */
[C---:B------:R-:W-:Y:S08]  /*6560*/  HMMA.16816.F32.BF16 R8, R204.reuse, R200, R8 ;  /* 0x000000c8cc08723c */ /* 0x040ff00000041808 */
[-C--:B------:R-:W-:Y:S08]  /*6570*/  HMMA.16816.F32.BF16 R12, R204, R202.reuse, R12 ;  /* 0x000000cacc0c723c */ /* 0x080ff0000004180c */
[C---:B------:R-:W-:Y:S08]  /*6580*/  HMMA.16816.F32.BF16 R16, R168.reuse, R202, R16 ;  /* 0x000000caa810723c */ /* 0x040ff00000041810 */
[-C--:B------:R-:W-:Y:S08]  /*6590*/  HMMA.16816.F32.BF16 R20, R168, R164.reuse, R20 ;  /* 0x000000a4a814723c */ /* 0x080ff00000041814 */
        /* <DEDUP_REMOVED lines=8> */
[-C--:B------:R-:W-:Y:S08]  /*6620*/  HMMA.16816.F32.BF16 R4, R176, R180.reuse, R4 ;  /* 0x000000b4b004723c */ /* 0x080ff00000041804 */
[C---:B-1----:R-:W-:Y:S08]  /*6630*/  HMMA.16816.F32.BF16 R8, R160.reuse, R180, R8 ;  /* 0x000000b4a008723c */ /* 0x042ff00000041808 */
[-C--:B------:R-:W-:Y:S08]  /*6640*/  HMMA.16816.F32.BF16 R12, R160, R182.reuse, R12 ;  /* 0x000000b6a00c723c */ /* 0x080ff0000004180c */
[C---:B------:R-:W-:Y:S08]  /*6650*/  HMMA.16816.F32.BF16 R16, R176.reuse, R182, R16 ;  /* 0x000000b6b010723c */ /* 0x040ff00000041810 */
[-C--:B--2---:R-:W-:Y:S08]  /*6660*/  HMMA.16816.F32.BF16 R20, R176, R184.reuse, R20 ;  /* 0x000000b8b014723c */ /* 0x084ff00000041814 */
[C---:B------:R-:W-:Y:S08]  /*6670*/  HMMA.16816.F32.BF16 R24, R160.reuse, R184, R24 ;  /* 0x000000b8a018723c */ /* 0x040ff00000041818 */
[-C--:B------:R-:W-:Y:S08]  /*6680*/  HMMA.16816.F32.BF16 R28, R160, R186.reuse, R28 ;  /* 0x000000baa01c723c */ /* 0x080ff0000004181c */
[C---:B------:R-:W-:Y:S08]  /*6690*/  HMMA.16816.F32.BF16 R32, R176.reuse, R186, R32 ;  /* 0x000000bab020723c */ /* 0x040ff00000041820 */
[-C--:B------:R-:W-:Y:S08]  /*66a0*/  HMMA.16816.F32.BF16 R36, R176, R188.reuse, R36 ;  /* 0x000000bcb024723c */ /* 0x080ff00000041824 */
[C---:B------:R-:W-:Y:S08]  /*66b0*/  HMMA.16816.F32.BF16 R40, R160.reuse, R188, R40 ;  /* 0x000000bca028723c */ /* 0x040ff00000041828 */
[-C--:B------:R-:W-:Y:S08]  /*66c0*/  HMMA.16816.F32.BF16 R44, R160, R190.reuse, R44 ;  /* 0x000000bea02c723c */ /* 0x080ff0000004182c */
[----:B------:R-:W-:Y:S08]  /*66d0*/  HMMA.16816.F32.BF16 R48, R176, R190, R48 ;  /* 0x000000beb030723c */ /* 0x000ff00000041830 */
[-C--:B------:R-:W-:Y:S08]  /*66e0*/  HMMA.16816.F32.BF16 R4, R192, R196.reuse, R4 ;  /* 0x000000c4c004723c */ /* 0x080ff00000041804 */
        /* <DEDUP_REMOVED lines=18> */
[----:B------:R-:W-:Y:S02]  /*6810*/  FMUL.FTZ R18, R18, c[0x0][0x320] ;  /* 0x0000c80012127a20 */ /* 0x000fe40000410000 */
[----:B------:R-:W-:Y:S02]  /*6820*/  FMUL.FTZ R14, R14, c[0x0][0x320] ;  /* 0x0000c8000e0e7a20 */ /* 0x000fe40000410000 */
[----:B------:R-:W-:Y:S01]  /*6830*/  FMUL.FTZ R15, R15, c[0x0][0x320] ;  /* 0x0000c8000f0f7a20 */ /* 0x000fe20000410000 */
[----:B------:R4:W1:Y:S01]  /*6840*/  MUFU.TANH R168, R7 ;  /* 0x0000000700a87308 */ /* 0x0008620000002400 */
[----:B------:R-:W-:Y:S09]  /*6850*/  FMUL.FTZ R19, R19, c[0x0][0x320] ;  /* 0x0000c80013137a20 */ /* 0x000ff20000410000 */
[----:B------:R-:W1:Y:S10]  /*6860*/  MUFU.TANH R183, R8 ;  /* 0x0000000800b77308 */ /* 0x000e740000002400 */
[----:B------:R-:W1:Y:S01]  /*6870*/  MUFU.TANH R177, R9 ;  /* 0x0000000900b17308 */ /* 0x000e620000002400 */
[----:B----4-:R-:W4:Y:S09]  /*6880*/  LDSM.16.M88.4 R4, [R215] ;  /* 0x00000000d704783b */ /* 0x010f320000000200 */
[----:B------:R-:W1:Y:S10]  /*6890*/  MUFU.TANH R188, R10 ;  /* 0x0000000a00bc7308 */ /* 0x000e740000002400 */
[----:B------:R5:W1:Y:S10]  /*68a0*/  MUFU.TANH R185, R11 ;  /* 0x0000000b00b97308 */ /* 0x000a740000002400 */
[----:B------:R-:W1:Y:S10]  /*68b0*/  MUFU.TANH R106, R16 ;  /* 0x00000010006a7308 */ /* 0x000e740000002400 */
[----:B------:R-:W1:Y:S01]  /*68c0*/  MUFU.TANH R104, R17 ;  /* 0x0000001100687308 */ /* 0x000e620000002400 */
[----:B-----5:R-:W5:Y:S01]  /*68d0*/  LDSM.16.M88.4 R8, [R214] ;  /* 0x00000000d608783b */ /* 0x020f620000000200 */
[----:B------:R-:W-:Y:S04]  /*68e0*/  DEPBAR.LE SB0, 0x0 ;  /* 0x000080000000791a */ /* 0x000fe80000000000 */
[-C--:B----4-:R-:W-:Y:S04]  /*68f0*/  HMMA.16816.F32.BF16 R20, R192, R4.reuse, R20 ;  /* 0x00000004c014723c */ /* 0x090fe80000041814 */
[----:B------:R-:W4:Y:S01]  /*6900*/  MUFU.TANH R111, R18 ;  /* 0x00000012006f7308 */ /* 0x000f220000002400 */
[----:B------:R-:W-:Y:S03]  /*6910*/  BAR.SYNC.DEFER_BLOCKING 0x0 ;  /* 0x0000000000007b1d */ /* 0x000fe60000010000 */
[C---:B------:R-:W-:Y:S06]  /*6920*/  HMMA.16816.F32.BF16 R24, R164.reuse, R4, R24 ;  /* 0x00000004a418723c */ /* 0x040fec0000041818 */
[----:B------:R-:W1:Y:S02]  /*6930*/  MUFU.TANH R163, R12 ;  /* 0x0000000c00a37308 */ /* 0x000e640000002400 */
[-C--:B------:R-:W-:Y:S08]  /*6940*/  HMMA.16816.F32.BF16 R28, R164, R6.reuse, R28 ;  /* 0x00000006a41c723c */ /* 0x080ff0000004181c */
[----:B------:R-:W1:Y:S01]  /*6950*/  MUFU.TANH R162, R13 ;  /* 0x0000000d00a27308 */ /* 0x000e620000002400 */
[C---:B------:R-:W-:Y:S04]  /*6960*/  HMMA.16816.F32.BF16 R32, R192.reuse, R6, R32 ;  /* 0x00000006c020723c */ /* 0x040fe80000041820 */
[----:B------:R-:W-:Y:S02]  /*6970*/  FMUL.FTZ R20, R20, c[0x0][0x320] ;  /* 0x0000c80014147a20 */ /* 0x000fe40000410000 */
[----:B------:R-:W-:Y:S03]  /*6980*/  FMUL.FTZ R21, R21, c[0x0][0x320] ;  /* 0x0000c80015157a20 */ /* 0x000fe60000410000 */
[----:B------:R-:W1:Y:S03]  /*6990*/  MUFU.TANH R179, R14 ;  /* 0x0000000e00b37308 */ /* 0x000e660000002400 */
[----:B------:R-:W-:Y:S01]  /*69a0*/  FMUL.FTZ R26, R26, c[0x0][0x320] ;  /* 0x0000c8001a1a7a20 */ /* 0x000fe20000410000 */
[-C--:B-----5:R-:W-:Y:S03]  /*69b0*/  HMMA.16816.F32.BF16 R36, R192, R8.reuse, R36 ;  /* 0x00000008c024723c */ /* 0x0a0fe60000041824 */
[----:B------:R-:W-:Y:S02]  /*69c0*/  FMUL.FTZ R27, R27, c[0x0][0x320] ;  /* 0x0000c8001b1b7a20 */ /* 0x000fe40000410000 */
[----:B------:R-:W-:Y:S01]  /*69d0*/  FMUL.FTZ R28, R28, c[0x0][0x320] ;  /* 0x0000c8001c1c7a20 */ /* 0x000fe20000410000 */
[----:B------:R5:W1:Y:S01]  /*69e0*/  MUFU.TANH R102, R20 ;  /* 0x0000001400667308 */ /* 0x000a620000002400 */
[----:B------:R-:W-:Y:S01]  /*69f0*/  FMUL.FTZ R29, R29, c[0x0][0x320] ;  /* 0x0000c8001d1d7a20 */ /* 0x000fe20000410000 */
[C---:B------:R-:W-:Y:S04]  /*6a00*/  HMMA.16816.F32.BF16 R40, R164.reuse, R8, R40 ;  /* 0x00000008a428723c */ /* 0x040fe80000041828 */
[----:B------:R-:W-:Y:S02]  /*6a10*/  FMUL.FTZ R30, R30, c[0x0][0x320] ;  /* 0x0000c8001e1e7a20 */ /* 0x000fe40000410000 */
[----:B------:R-:W-:Y:S02]  /*6a20*/  FMUL.FTZ R31, R31, c[0x0][0x320] ;  /* 0x0000c8001f1f7a20 */ /* 0x000fe40000410000 */
[----:B------:R1:W1:Y:S01]  /*6a30*/  MUFU.TANH R100, R21 ;  /* 0x0000001500647308 */ /* 0x0002620000002400 */
[-C--:B------:R-:W-:Y:S03]  /*6a40*/  HMMA.16816.F32.BF16 R44, R164, R10.reuse, R44 ;  /* 0x0000000aa42c723c */ /* 0x080fe6000004182c */
[----:B------:R-:W-:Y:S02]  /*6a50*/  FMUL.FTZ R32, R32, c[0x0][0x320] ;  /* 0x0000c80020207a20 */ /* 0x000fe40000410000 */
[----:B------:R-:W-:Y:S02]  /*6a60*/  FMUL.FTZ R33, R33, c[0x0][0x320] ;  /* 0x0000c80021217a20 */ /* 0x000fe40000410000 */
[----:B------:R-:W-:Y:S01]  /*6a70*/  FMUL.FTZ R34, R34, c[0x0][0x320] ;  /* 0x0000c80022227a20 */ /* 0x000fe20000410000 */
[----:B------:R-:W-:Y:S01]  /*6a80*/  HMMA.16816.F32.BF16 R48, R192, R10, R48 ;  /* 0x0000000ac030723c */ /* 0x000fe20000041830 */
[----:B------:R2:W2:Y:S03]  /*6a90*/  MUFU.TANH R172, R26 ;  /* 0x0000001a00ac7308 */ /* 0x0004a60000002400 */
[----:B------:R-:W-:Y:S02]  /*6aa0*/  FMUL.FTZ R35, R35, c[0x0][0x320] ;  /* 0x0000c80023237a20 */ /* 0x000fe40000410000 */
[----:B-----5:R-:W-:Y:S02]  /*6ab0*/  FMUL.FTZ R20, R37, c[0x0][0x320] ;  /* 0x0000c80025147a20 */ /* 0x020fe40000410000 */
[----:B------:R-:W-:Y:S03]  /*6ac0*/  FMUL.FTZ R38, R38, c[0x0][0x320] ;  /* 0x0000c80026267a20 */ /* 0x000fe60000410000 */
[----:B------:R3:W3:Y:S01]  /*6ad0*/  MUFU.TANH R178, R15 ;  /* 0x0000000f00b27308 */ /* 0x0006e20000002400 */
[----:B------:R-:W-:Y:S02]  /*6ae0*/  FMUL.FTZ R39, R39, c[0x0][0x320] ;  /* 0x0000c80027277a20 */ /* 0x000fe40000410000 */
[----:B------:R-:W-:Y:S02]  /*6af0*/  FMUL.FTZ R42, R42, c[0x0][0x320] ;  /* 0x0000c8002a2a7a20 */ /* 0x000fe40000410000 */
[----:B-1----:R-:W-:Y:S02]  /*6b00*/  FMUL.FTZ R21, R36, c[0x0][0x320] ;  /* 0x0000c80024157a20 */ /* 0x002fe40000410000 */
[----:B------:R-:W-:Y:S02]  /*6b10*/  FMUL.FTZ R43, R43, c[0x0][0x320] ;  /* 0x0000c8002b2b7a20 */ /* 0x000fe40000410000 */
[----:B------:R-:W-:Y:S01]  /*6b20*/  FMUL.FTZ R44, R44, c[0x0][0x320] ;  /* 0x0000c8002c2c7a20 */ /* 0x000fe20000410000 */
[----:B------:R1:W1:Y:S01]  /*6b30*/  MUFU.TANH R110, R19 ;  /* 0x00000013006e7308 */ /* 0x0002620000002400 */
[----:B------:R-:W-:Y:S02]  /*6b40*/  FMUL.FTZ R45, R45, c[0x0][0x320] ;  /* 0x0000c8002d2d7a20 */ /* 0x000fe40000410000 */
[----:B------:R-:W-:Y:S02]  /*6b50*/  FMUL.FTZ R47, R47, c[0x0][0x320] ;  /* 0x0000c8002f2f7a20 */ /* 0x000fe40000410000 */
[----:B------:R-:W-:Y:S02]  /*6b60*/  FMUL.FTZ R17, R48, c[0x0][0x320] ;  /* 0x0000c80030117a20 */ /* 0x000fe40000410000 */
[----:B------:R-:W-:Y:S02]  /*6b70*/  FMUL.FTZ R16, R49, c[0x0][0x320] ;  /* 0x0000c80031107a20 */ /* 0x000fe40000410000 */
[----:B--2---:R-:W-:Y:S01]  /*6b80*/  FMUL.FTZ R26, R50, c[0x0][0x320] ;  /* 0x0000c800321a7a20 */ /* 0x004fe20000410000 */
        /* <DEDUP_REMOVED lines=15> */
[----:B------:R-:W1:Y:S10]  /*6c80*/  MUFU.TANH R30, R30 ;  /* 0x0000001e001e7308 */ /* 0x000e740000002400 */
        /* <DEDUP_REMOVED lines=9> */
[----:B------:R2:W1:Y:S10]  /*6d20*/  MUFU.TANH R29, R40 ;  /* 0x00000028001d7308 */ /* 0x0004740000002400 */
[----:B------:R2:W1:Y:S10]  /*6d30*/  MUFU.TANH R28, R41 ;  /* 0x00000029001c7308 */ /* 0x0004740000002400 */
[----:B------:R-:W1:Y:S10]  /*6d40*/  MUFU.TANH R42, R42 ;  /* 0x0000002a002a7308 */ /* 0x000e740000002400 */
[----:B------:R-:W1:Y:S10]  /*6d50*/  MUFU.TANH R43, R43 ;  /* 0x0000002b002b7308 */ /* 0x000e740000002400 */
[----:B------:R-:W1:Y:S10]  /*6d60*/  MUFU.TANH R44, R44 ;  /* 0x0000002c002c7308 */ /* 0x000e740000002400 */
[----:B------:R-:W1:Y:S10]  /*6d70*/  MUFU.TANH R45, R45 ;  /* 0x0000002d002d7308 */ /* 0x000e740000002400 */
[----:B------:R2:W1:Y:S10]  /*6d80*/  MUFU.TANH R27, R46 ;  /* 0x0000002e001b7308 */ /* 0x0004740000002400 */
[----:B------:R-:W1:Y:S10]  /*6d90*/  MUFU.TANH R47, R47 ;  /* 0x0000002f002f7308 */ /* 0x000e740000002400 */
[----:B------:R-:W1:Y:S10]  /*6da0*/  MUFU.TANH R17, R17 ;  /* 0x0000001100117308 */ /* 0x000e740000002400 */
[----:B------:R-:W1:Y:S10]  /*6db0*/  MUFU.TANH R16, R16 ;  /* 0x0000001000107308 */ /* 0x000e740000002400 */
[----:B------:R-:W1:Y:S10]  /*6dc0*/  MUFU.TANH R26, R26 ;  /* 0x0000001a001a7308 */ /* 0x000e740000002400 */
[----:B------:R-:W1:Y:S01]  /*6dd0*/  MUFU.TANH R18, R18 ;  /* 0x0000001200127308 */ /* 0x000e620000002400 */
[----:B------:R-:W-:-:S05]  /*6de0*/  @!P0 BRA `(.L_x_195) ;  /* 0x0000043000008947 */ /* 0x000fca0003800000 */
[C---:B--234-:R-:W-:Y:S01]  /*6df0*/  IADD3 R233, R227.reuse, 0x20, RZ ;  /* 0x00000020e3e97810 */ /* 0x05cfe20007ffe0ff */
[----:B------:R-:W2:Y:S01]  /*6e00*/  LDL R2, [R1+0x24] ;  /* 0x0000240001027983 */ /* 0x000ea20000100800 */
[----:B------:R-:W-:Y:S01]  /*6e10*/  ISETP.GE.AND P5, PT, R227, c[0x0][0x1d4], PT ;  /* 0x00007500e3007a0c */ /* 0x000fe20003fa6270 */
[----:B------:R-:W-:Y:S01]  /*6e20*/  IMAD.MOV.U32 R3, RZ, RZ, c[0x0][0x2b8] ;  /* 0x0000ae00ff037624 */ /* 0x000fe200078e00ff */
[----:B------:R-:W-:Y:S01]  /*6e30*/  ISETP.GE.AND P4, PT, R233, c[0x0][0x1d4], PT ;  /* 0x00007500e9007a0c */ /* 0x000fe20003f86270 */
[----:B------:R-:W3:Y:S01]  /*6e40*/  LDL R0, [R1+0x18] ;  /* 0x0000180001007983 */ /* 0x000ee20000100800 */
[----:B------:R-:W-:Y:S02]  /*6e50*/  IMAD.MOV.U32 R222, RZ, RZ, RZ ;  /* 0x000000ffffde7224 */ /* 0x000fe400078e00ff */
[----:B------:R-:W-:Y:S01]  /*6e60*/  ISETP.NE.AND P2, PT, R3, 0x1, PT ;  /* 0x000000010300780c */ /* 0x000fe20003f45270 */
[----:B------:R-:W4:Y:S02]  /*6e70*/  S2R R224, SR_TID.X ;  /* 0x0000000000e07919 */ /* 0x000f240000002100 */
[----:B----4-:R-:W-:Y:S04]  /*6e80*/  SHF.R.S32.HI R6, RZ, 0x1f, R224 ;  /* 0x0000001fff067819 */ /* 0x010fe800000114e0 */
[----:B------:R-:W-:Y:S01]  /*6e90*/  LEA.HI R6, R6, R224, RZ, 0x2 ;  /* 0x000000e006067211 */ /* 0x000fe200078f10ff */
[----:B------:R-:W-:Y:S03]  /*6ea0*/  IMAD.SHL.U32 R224, R227, 0x2, RZ ;  /* 0x00000002e3e07824 */ /* 0x000fe600078e00ff */
[----:B------:R-:W-:Y:S01]  /*6eb0*/  SHF.R.S32.HI R6, RZ, 0x2, R6 ;  /* 0x00000002ff067819 */ /* 0x000fe20000011406 */
[----:B--2---:R-:W-:Y:S01]  /*6ec0*/  IMAD R2, R226, 0x30, R2 ;  /* 0x00000030e2027824 */ /* 0x004fe200078e0202 */
[----:B---3--:R-:W-:Y:S04]  /*6ed0*/  ISETP.GT.AND P1, PT, R0, 0x2f, PT ;  /* 0x0000002f0000780c */ /* 0x008fe80003f24270 */
[----:B------:R-:W-:Y:S05]  /*6ee0*/  IADD3 R2, R2, -0x30, R0 ;  /* 0xffffffd002027810 */ /* 0x000fea0007ffe000 */
[----:B------:R-:W-:Y:S04]  /*6ef0*/  @P2 IMAD.HI.U32 R3, R2, c[0x0][0x2bc], RZ ;  /* 0x0000af0002032a27 */ /* 0x000fe800078e00ff */
[----:B------:R-:W-:Y:S01]  /*6f00*/  IMAD.MOV.U32 R0, RZ, RZ, R2 ;  /* 0x000000ffff007224 */ /* 0x000fe200078e0002 */
[----:B------:R-:W-:Y:S04]  /*6f10*/  @P2 SHF.R.U32.HI R0, RZ, c[0x0][0x2c0], R3 ;  /* 0x0000b000ff002a19 */ /* 0x000fe80000011603 */
[C---:B------:R-:W-:Y:S04]  /*6f20*/  @!P1 IADD3 R3, P0, R0.reuse, UR12, RZ ;  /* 0x0000000c00039c10 */ /* 0x040fe8000ff1e0ff */
[----:B------:R-:W-:Y:S01]  /*6f30*/  @!P1 LEA.HI.X.SX32 R5, R0, UR10, 0x1, P0 ;  /* 0x0000000a00059c11 */ /* 0x000fe200080f0eff */
[----:B------:R-:W-:Y:S01]  /*6f40*/  IMAD.MOV R0, RZ, RZ, -R0 ;  /* 0x000000ffff007224 */ /* 0x000fe200078e0a00 */
[C---:B------:R-:W-:Y:S03]  /*6f50*/  @!P1 LEA R4, P0, R3.reuse, c[0x0][0x2a0], 0x2 ;  /* 0x0000a80003049a11 */ /* 0x040fe600078010ff */
[----:B------:R-:W-:Y:S01]  /*6f60*/  IMAD R225, R0, c[0x0][0x2b8], R2 ;  /* 0x0000ae0000e17a24 */ /* 0x000fe200078e0202 */
[----:B------:R-:W-:Y:S03]  /*6f70*/  @!P1 LEA.HI.X R5, R3, c[0x0][0x2a4], R5, 0x2, P0 ;  /* 0x0000a90003059a11 */ /* 0x000fe600000f1405 */
[C---:B------:R-:W-:Y:S01]  /*6f80*/  IMAD.WIDE.U32 R2, R225.reuse, c[0x0][0x1e0], RZ ;  /* 0x00007800e1027a25 */ /* 0x040fe200078e00ff */
[----:B------:R-:W-:Y:S01]  /*6f90*/  SHF.R.S32.HI R0, RZ, 0x1f, R225 ;  /* 0x0000001fff007819 */ /* 0x000fe200000114e1 */
[----:B------:R2:W3:Y:S04]  /*6fa0*/  @!P1 LDG.E R222, [R4.64] ;  /* 0x0000000804de9981 */ /* 0x0004e8000c1e1900 */
[----:B------:R-:W-:Y:S04]  /*6fb0*/  IMAD R0, R0, c[0x0][0x1e0], RZ ;  /* 0x0000780000007a24 */ /* 0x000fe800078e02ff */
[----:B------:R-:W-:Y:S04]  /*6fc0*/  IMAD R0, R225, c[0x0][0x1e4], R0 ;  /* 0x00007900e1007a24 */ /* 0x000fe800078e0200 */
[----:B------:R-:W-:Y:S01]  /*6fd0*/  IMAD.IADD R3, R3, 0x1, R0 ;  /* 0x0000000103037824 */ /* 0x000fe200078e0200 */
[----:B--2---:R-:W-:Y:S04]  /*6fe0*/  IADD3 R5, -R6, 0x30, RZ ;  /* 0x0000003006057810 */ /* 0x004fe80007ffe1ff */
[----:B------:R-:W-:Y:S02]  /*6ff0*/  ISETP.GE.AND P1, PT, R5, 0x1, PT ;  /* 0x000000010500780c */ /* 0x000fe40003f26270 */
[----:B---3--:R-:W-:Y:S01]  /*7000*/  SHF.R.S32.HI R4, RZ, 0x1f, R222 ;  /* 0x0000001fff047819 */ /* 0x008fe200000114de */
[----:B------:R-:W-:Y:S04]  /*7010*/  IMAD.WIDE.U32 R2, R222, c[0x0][0x1f0], R2 ;  /* 0x00007c00de027a25 */ /* 0x000fe800078e0002 */
[----:B------:R-:W-:Y:S01]  /*7020*/  IMAD R4, R4, c[0x0][0x1f0], RZ ;  /* 0x00007c0004047a24 */ /* 0x000fe200078e02ff */
[----:B------:R-:W-:Y:S03]  /*7030*/  IADD3 R0, P0, R2, UR16, RZ ;  /* 0x0000001002007c10 */ /* 0x000fe6000ff1e0ff */
[----:B------:R-:W-:Y:S05]  /*7040*/  IMAD R4, R222, c[0x0][0x1f4], R4 ;  /* 0x00007d00de047a24 */ /* 0x000fea00078e0204 */
[----:B------:R-:W-:Y:S02]  /*7050*/  IADD3.X R3, R3, UR14, R4, P0, !PT ;  /* 0x0000000e03037c10 */ /* 0x000fe400087fe404 */
[C---:B------:R-:W-:Y:S04]  /*7060*/  LEA R4, P0, R0.reuse, c[0x0][0x1c8], 0x1 ;  /* 0x0000720000047a11 */ /* 0x040fe800078008ff */
[----:B------:R-:W-:Y:S02]  /*7070*/  LEA.HI.X R3, R0, c[0x0][0x1cc], R3, 0x1, P0 ;  /* 0x0000730000037a11 */ /* 0x000fe400000f0c03 */
[----:B------:R-:W2:Y:S04]  /*7080*/  SHFL.IDX PT, R0, R4, RZ, 0x1c1f ;  /* 0x001c1fff04007589 */ /* 0x000ea800000e0000 */
[----:B------:R-:W3:Y:S01]  /*7090*/  SHFL.IDX PT, R2, R3, RZ, 0x1c1f ;  /* 0x001c1fff03027589 */ /* 0x000ee200000e0000 */
[----:B--2---:R-:W-:Y:S05]  /*70a0*/  @P1 IADD3 R14, P0, R0, R224, RZ ;  /* 0x000000e0000e1210 */ /* 0x004fea0007f1e0ff */
[--C-:B---3--:R-:W-:Y:S01]  /*70b0*/  @P1 IMAD.X R15, R2, 0x1, R228.reuse, P0 ;  /* 0x00000001020f1824 */ /* 0x108fe200000e06e4 */
[----:B------:R-:W-:Y:S04]  /*70c0*/  @P1 IADD3 R12, P0, R0, R230, RZ ;  /* 0x000000e6000c1210 */ /* 0x000fe80007f1e0ff */
[----:B------:R-:W-:Y:S01]  /*70d0*/  @!PT LDS RZ, [RZ] ;  /* 0x00000000fffff984 */ /* 0x000fe20000000800 */
[----:B------:R2:W-:Y:S01]  /*70e0*/  @P1 LDGSTS.E.BYPASS.LTC128B.128 [R223+0x3c80], [R14.64], !P5 ;  /* 0x03c800000edf1fae */ /* 0x0005e2000e901d48 */
[----:B------:R-:W-:Y:S01]  /*70f0*/  @P1 IMAD.X R13, R2, 0x1, R229, P0 ;  /* 0x00000001020d1824 */ /* 0x000fe200000e06e5 */
[----:B------:R-:W-:Y:S02]  /*7100*/  @P1 IADD3 R10, P0, R0, R232, RZ ;  /* 0x000000e8000a1210 */ /* 0x000fe40007f1e0ff */
[----:B------:R-:W3:Y:S03]  /*7110*/  SHFL.IDX PT, R0, R4, 0x1, 0x1c1f ;  /* 0x003c1f0004007f89 */ /* 0x000ee600000e0000 */
[----:B------:R-:W-:Y:S01]  /*7120*/  @P1 IMAD.X R11, R2, 0x1, R231, P0 ;  /* 0x00000001020b1824 */ /* 0x000fe200000e06e7 */
[----:B------:R2:W-:Y:S01]  /*7130*/  @P1 LDGSTS.E.BYPASS.LTC128B.128 [R223+0x4880], [R12.64], !P4 ;  /* 0x048800000cdf1fae */ /* 0x0005e2000e101d48 */
[----:B------:R-:W-:Y:S03]  /*7140*/  ISETP.GE.AND P0, PT, R5, 0x21, PT ;  /* 0x000000210500780c */ /* 0x000fe60003f06270 */
[----:B------:R-:W4:Y:S10]  /*7150*/  SHFL.IDX PT, R2, R3, 0x1, 0x1c1f ;  /* 0x003c1f0003027f89 */ /* 0x000f3400000e0000 */
[----:B---3--:R-:W-:Y:S02]  /*7160*/  @P0 IADD3 R8, P2, R0, R224, RZ ;  /* 0x000000e000080210 */ /* 0x008fe40007f5e0ff */
[----:B------:R-:W-:Y:S04]  /*7170*/  IADD3 R224, R227, 0x40, RZ ;  /* 0x00000040e3e07810 */ /* 0x000fe80007ffe0ff */
[----:B------:R-:W-:Y:S01]  /*7180*/  ISETP.GE.AND P3, PT, R224, c[0x0][0x1d4], PT ;  /* 0x00007500e0007a0c */ /* 0x000fe20003f66270 */
[----:B----4-:R-:W-:Y:S01]  /*7190*/  @P0 IMAD.X R9, R2, 0x1, R228, P2 ;  /* 0x0000000102090824 */ /* 0x010fe200010e06e4 */
[----:B------:R-:W-:Y:S05]  /*71a0*/  @P0 IADD3 R6, P2, R0, R230, RZ ;  /* 0x000000e600060210 */ /* 0x000fea0007f5e0ff */
[----:B------:R-:W-:Y:S01]  /*71b0*/  @P0 IMAD.X R7, R2, 0x1, R229, P2 ;  /* 0x0000000102070824 */ /* 0x000fe200010e06e5 */
[----:B------:R-:W-:Y:S05]  /*71c0*/  @P0 IADD3 R4, P2, R0, R232, RZ ;  /* 0x000000e800040210 */ /* 0x000fea0007f5e0ff */
[----:B------:R2:W-:Y:S01]  /*71d0*/  @P1 LDGSTS.E.BYPASS.LTC128B.128 [R223+0x5480], [R10.64], !P3 ;  /* 0x054800000adf1fae */ /* 0x0005e2000d901d48 */
[----:B------:R-:W-:Y:S03]  /*71e0*/  @P0 IMAD.X R5, R2, 0x1, R231, P2 ;  /* 0x0000000102050824 */ /* 0x000fe600010e06e7 */
[----:B------:R2:W-:Y:S04]  /*71f0*/  @P0 LDGSTS.E.BYPASS.LTC128B.128 [R223+0x4480], [R8.64], !P5 ;  /* 0x0448000008df0fae */ /* 0x0005e8000e901d48 */
[----:B------:R2:W-:Y:S04]  /*7200*/  @P0 LDGSTS.E.BYPASS.LTC128B.128 [R223+0x5080], [R6.64], !P4 ;  /* 0x0508000006df0fae */ /* 0x0005e8000e101d48 */
[----:B------:R2:W-:Y:S02]  /*7210*/  @P0 LDGSTS.E.BYPASS.LTC128B.128 [R223+0x5c80], [R4.64], !P3 ;  /* 0x05c8000004df0fae */ /* 0x0005e4000d901d48 */
.L_x_195:
[----:B--234-:R-:W-:Y:S01]  /*7220*/  MOV R49, 0x1 ;  /* 0x0000000100317802 */ /* 0x01cfe20000000f00 */
[----:B------:R-:W2:Y:S01]  /*7230*/  LDL R2, [R1+0x1c] ;  /* 0x00001c0001027983 */ /* 0x000ea20000100800 */
[----:B------:R-:W-:Y:S02]  /*7240*/  IMAD.MOV.U32 R0, RZ, RZ, c[0x0][0x2c4] ;  /* 0x0000b100ff007624 */ /* 0x000fe400078e00ff */
[----:B------:R-:W-:Y:S01]  /*7250*/  IMAD.MOV.U32 R37, RZ, RZ, c[0x0][0x2ac] ;  /* 0x0000ab00ff257624 */ /* 0x000fe200078e00ff */
[----:B------:R-:W3:Y:S02]  /*7260*/  LDL R36, [R1] ;  /* 0x0000000001247983 */ /* 0x000ee40000100800 */
[----:B------:R-:W-:Y:S02]  /*7270*/  ISETP.NE.AND P0, PT, R0, 0x1, PT ;  /* 0x000000010000780c */ /* 0x000fe40003f05270 */
[----:B------:R-:W0:Y:S11]  /*7280*/  LDGDEPBAR ;  /* 0x00000000000079af */ /* 0x000e360000000000 */
[----:B--2---:R-:W-:Y:S04]  /*7290*/  @P0 IMAD.HI.U32 R0, R2, c[0x0][0x2c8], RZ ;  /* 0x0000b20002000a27 */ /* 0x004fe800078e00ff */
[----:B------:R-:W-:Y:S01]  /*72a0*/  IMAD.MOV.U32 R5, RZ, RZ, R2 ;  /* 0x000000ffff057224 */ /* 0x000fe200078e0002 */
[----:B------:R-:W-:Y:S01]  /*72b0*/  @P0 SHF.R.U32.HI R5, RZ, c[0x0][0x2cc], R0 ;  /* 0x0000b300ff050a19 */ /* 0x000fe20000011600 */
[----:B------:R-:W-:Y:S01]  /*72c0*/  IMAD R0, R226, -0x30, RZ ;  /* 0xffffffd0e2007824 */ /* 0x000fe200078e02ff */
[----:B------:R-:W-:Y:S03]  /*72d0*/  ISETP.LE.AND P0, PT, R49, c[0x0][0x32c], PT ;  /* 0x0000cb0031007a0c */ /* 0x000fe60003f03270 */
[----:B------:R-:W2:Y:S01]  /*72e0*/  SHFL.IDX PT, R4, R5, RZ, 0x1c1f ;  /* 0x001c1fff05047589 */ /* 0x000ea200000e0000 */
[----:B---3--:R-:W-:Y:S05]  /*72f0*/  IADD3 R7, -R36, 0x1, R0 ;  /* 0x0000000124077810 */ /* 0x008fea0007ffe100 */
[----:B------:R-:W-:Y:S05]  /*7300*/  IMAD R7, R37, c[0x0][0x1d0], R7 ;  /* 0x0000740025077a24 */ /* 0x000fea00078e0207 */
[----:B------:R-:W-:Y:S04]  /*7310*/  IADD3 R7, R7, -c[0x0][0x168], RZ ;  /* 0x80005a0007077a10 */ /* 0x000fe80007ffe0ff */
[C---:B------:R-:W-:Y:S02]  /*7320*/  IADD3 R6, R7.reuse, c[0x0][0x328], RZ ;  /* 0x0000ca0007067a10 */ /* 0x040fe40007ffe0ff */
[----:B------:R-:W-:Y:S04]  /*7330*/  IADD3 R7, R7, UR4, RZ ;  /* 0x0000000407077c10 */ /* 0x000fe8000fffe0ff */
[----:B--2---:R-:W-:Y:S01]  /*7340*/  IADD3 R2, R4, R7, RZ ;  /* 0x0000000704027210 */ /* 0x004fe20007ffe0ff */
[----:B------:R-:W-:Y:S01]  /*7350*/  IMAD.IADD R3, R6, 0x1, R4 ;  /* 0x0000000106037824 */ /* 0x000fe200078e0204 */
[----:B------:R-:W-:-:S05]  /*7360*/  @!P0 BRA `(.L_x_196) ;  /* 0x0000019000008947 */ /* 0x000fca0003800000 */
[----:B------:R-:W-:Y:S01]  /*7370*/  IMAD R4, R37, c[0x0][0x1d0], R4 ;  /* 0x0000740025047a24 */ /* 0x000fe200078e0204 */
[----:B------:R-:W-:Y:S04]  /*7380*/  BSSY B0, `(.L_x_197) ;  /* 0x0000012000007945 */ /* 0x000fe80003800000 */
[----:B------:R-:W-:Y:S04]  /*7390*/  IADD3 R4, R4, -c[0x0][0x168], RZ ;  /* 0x80005a0004047a10 */ /* 0x000fe80007ffe0ff */
[----:B------:R-:W-:Y:S11]  /*73a0*/  ISETP.GT.AND P0, PT, R4, -0x1, PT ;  /* 0xffffffff0400780c */ /* 0x000ff60003f04270 */
[----:B------:R-:W-:Y:S02]  /*73b0*/  @!UPT UIADD3 URZ, URZ, URZ, URZ ;  /* 0x0000003f3f3ff290 */ /* 0x000fe4000fffe03f */
[----:B------:R-:W-:-:S05]  /*73c0*/  @P0 BRA `(.L_x_198) ;  /* 0x0000008000000947 */ /* 0x000fca0003800000 */
[----:B------:R-:W-:Y:S01]  /*73d0*/  LOP3.LUT R4, RZ, R4, RZ, 0x33, !PT ;  /* 0x00000004ff047212 */ /* 0x000fe200078e33ff */
[----:B------:R-:W-:Y:S05]  /*73e0*/  IMAD.MOV.U32 R8, RZ, RZ, 0x1 ;  /* 0x00000001ff087424 */ /* 0x000fea00078e00ff */
[----:B------:R-:W-:Y:S11]  /*73f0*/  ISETP.NE.AND P0, PT, R8, c[0x0][0x32c], PT ;  /* 0x0000cb0008007a0c */ /* 0x000ff60003f05270 */
[----:B------:R-:W-:Y:S02]  /*7400*/  @!UPT UIADD3 URZ, URZ, URZ, URZ ;  /* 0x0000003f3f3ff290 */ /* 0x000fe4000fffe03f */
[----:B------:R-:W-:Y:S05]  /*7410*/  @P0 IMAD.HI.U32 R8, R4, c[0x0][0x330], RZ ;  /* 0x0000cc0004080a27 */ /* 0x000fea00078e00ff */
[----:B------:R-:W-:Y:S04]  /*7420*/  @P0 SHF.R.U32.HI R4, RZ, c[0x0][0x334], R8 ;  /* 0x0000cd00ff040a19 */ /* 0x000fe80000011608 */
[----:B------:R-:W-:Y:S01]  /*7430*/  LOP3.LUT R4, RZ, R4, RZ, 0x33, !PT ;  /* 0x00000004ff047212 */ /* 0x000fe200078e33ff */
[----:B------:R-:W-:-:S05]  /*7440*/  BRA `(.L_x_199) ;  /* 0x0000005000007947 */ /* 0x000fca0003800000 */
.L_x_198:
[----:B------:R-:W-:Y:S04]  /*7450*/  MOV R8, 0x1 ;  /* 0x0000000100087802 */ /* 0x000fe80000000f00 */
[----:B------:R-:W-:Y:S11]  /*7460*/  ISETP.NE.AND P0, PT, R8, c[0x0][0x32c], PT ;  /* 0x0000cb0008007a0c */ /* 0x000ff60003f05270 */
[----:B------:R-:W-:Y:S02]  /*7470*/  @!UPT UIADD3 URZ, URZ, URZ, URZ ;  /* 0x0000003f3f3ff290 */ /* 0x000fe4000fffe03f */
[----:B------:R-:W-:Y:S05]  /*7480*/  @P0 IMAD.HI.U32 R8, R4, c[0x0][0x330], RZ ;  /* 0x0000cc0004080a27 */ /* 0x000fea00078e00ff */
[----:B------:R-:W-:Y:S02]  /*7490*/  @P0 SHF.R.U32.HI R4, RZ, c[0x0][0x334], R8 ;  /* 0x0000cd00ff040a19 */ /* 0x000fe40000011608 */
.L_x_199:
[----:B------:R-:W-:Y:S05]  /*74a0*/  BSYNC B0 ;  /* 0x0000000000007941 */ /* 0x000fea0003800000 */
.L_x_197:
[----:B------:R-:W-:Y:S04]  /*74b0*/  IMAD.IADD R8, R0, 0x1, -R36 ;  /* 0x0000000100087824 */ /* 0x000fe800078e0a24 */
[----:B------:R-:W-:Y:S05]  /*74c0*/  IMAD R4, R4, c[0x0][0x32c], R8 ;  /* 0x0000cb0004047a24 */ /* 0x000fea00078e0208 */
[----:B------:R-:W-:Y:S02]  /*74d0*/  IADD3 R8, R4, c[0x0][0x32c], RZ ;  /* 0x0000cb0004087a10 */ /* 0x000fe40007ffe0ff */
[----:B------:R-:W-:Y:S02]  /*74e0*/  IMNMX R2, R2, R4, !PT ;  /* 0x0000000402027217 */ /* 0x000fe40007800200 */
[----:B------:R-:W-:Y:S02]  /*74f0*/  IMNMX R3, R3, R8, PT ;  /* 0x0000000803037217 */ /* 0x000fe40003800200 */
.L_x_196:
[C---:B------:R-:W-:Y:S01]  /*7500*/  ISETP.GE.AND P0, PT, R0.reuse, 0x1, PT ;  /* 0x000000010000780c */ /* 0x040fe20003f06270 */
[----:B------:R-:W2:Y:S01]  /*7510*/  SHFL.IDX PT, R4, R5, 0x1, 0x1c1f ;  /* 0x003c1f0005047f89 */ /* 0x000ea200000e0000 */
[----:B------:R-:W-:Y:S02]  /*7520*/  ISETP.GE.AND P1, PT, R0, 0x2, PT ;  /* 0x000000020000780c */ /* 0x000fe40003f26270 */
[----:B------:R-:W-:Y:S02]  /*7530*/  P2R R13, PR, RZ, 0x1 ;  /* 0x00000001ff0d7803 */ /* 0x000fe40000000000 */
[----:B------:R-:W-:Y:S02]  /*7540*/  ISETP.GT.AND P0, PT, R2, RZ, !P0 ;  /* 0x000000ff0200720c */ /* 0x000fe40004704270 */
[----:B------:R-:W-:Y:S02]  /*7550*/  P2R R12, PR, RZ, 0x2 ;  /* 0x00000002ff0c7803 */ /* 0x000fe40000000000 */
[----:B------:R-:W-:Y:S02]  /*7560*/  ISETP.LT.OR P0, PT, R3, 0x1, P0 ;  /* 0x000000010300780c */ /* 0x000fe40000701670 */
[----:B------:R-:W-:Y:S02]  /*7570*/  ISETP.GE.AND P6, PT, R0, 0x12, PT ;  /* 0x000000120000780c */ /* 0x000fe40003fc6270 */
[----:B-1----:R-:W-:Y:S02]  /*7580*/  FSEL R19, R161, -INF , !P0 ;  /* 0xff800000a1137808 */ /* 0x002fe40004000000 */
[----:B------:R-:W-:Y:S02]  /*7590*/  ISETP.GT.AND P0, PT, R2, 0x1, !P1 ;  /* 0x000000010200780c */ /* 0x000fe40004f04270 */
[----:B------:R-:W-:Y:S02]  /*75a0*/  ISETP.GE.AND P1, PT, R0, 0x9, PT ;  /* 0x000000090000780c */ /* 0x000fe40003f26270 */
[C---:B------:R-:W-:Y:S02]  /*75b0*/  ISETP.LT.OR P0, PT, R3.reuse, 0x2, P0 ;  /* 0x000000020300780c */ /* 0x040fe40000701670 */
[----:B------:R-:W-:Y:S02]  /*75c0*/  P2R R11, PR, RZ, 0x2 ;  /* 0x00000002ff0b7803 */ /* 0x000fe40000000000 */
[----:B------:R-:W-:Y:S02]  /*75d0*/  FSEL R23, R160, -INF , !P0 ;  /* 0xff800000a0177808 */ /* 0x000fe40004000000 */
[----:B------:R-:W-:Y:S02]  /*75e0*/  ISETP.GT.AND P0, PT, R2, 0x8, !P1 ;  /* 0x000000080200780c */ /* 0x000fe40004f04270 */
[----:B------:R-:W-:Y:S02]  /*75f0*/  ISETP.GE.AND P1, PT, R0, 0xa, PT ;  /* 0x0000000a0000780c */ /* 0x000fe40003f26270 */
[C---:B------:R-:W-:Y:S02]  /*7600*/  ISETP.LT.OR P0, PT, R3.reuse, 0x9, P0 ;  /* 0x000000090300780c */ /* 0x040fe40000701670 */
[----:B------:R-:W-:Y:S02]  /*7610*/  P2R R10, PR, RZ, 0x2 ;  /* 0x00000002ff0a7803 */ /* 0x000fe40000000000 */
[----:B------:R-:W-:Y:S02]  /*7620*/  FSEL R24, R106, -INF , !P0 ;  /* 0xff8000006a187808 */ /* 0x000fe40004000000 */
[----:B------:R-:W-:Y:S02]  /*7630*/  ISETP.GT.AND P0, PT, R2, 0x9, !P1 ;  /* 0x000000090200780c */ /* 0x000fe40004f04270 */
[C---:B------:R-:W-:Y:S02]  /*7640*/  ISETP.GE.AND P1, PT, R0.reuse, 0x11, PT ;  /* 0x000000110000780c */ /* 0x040fe40003f26270 */
[C---:B------:R-:W-:Y:S02]  /*7650*/  ISETP.LT.OR P0, PT, R3.reuse, 0xa, P0 ;  /* 0x0000000a0300780c */ /* 0x040fe40000701670 */
[----:B------:R-:W-:Y:S02]  /*7660*/  ISETP.GE.AND P5, PT, R0, 0x19, PT ;  /* 0x000000190000780c */ /* 0x000fe40003fa6270 */
[----:B------:R-:W-:Y:S02]  /*7670*/  FSEL R25, R104, -INF , !P0 ;  /* 0xff80000068197808 */ /* 0x000fe40004000000 */
[----:B------:R-:W-:Y:S02]  /*7680*/  ISETP.GT.AND P0, PT, R2, 0x10, !P1 ;  /* 0x000000100200780c */ /* 0x000fe40004f04270 */
[C---:B------:R-:W-:Y:S02]  /*7690*/  ISETP.GE.AND P4, PT, R0.reuse, 0x1a, PT ;  /* 0x0000001a0000780c */ /* 0x040fe40003f86270 */
[C---:B------:R-:W-:Y:S02]  /*76a0*/  ISETP.LT.OR P0, PT, R3.reuse, 0x11, P0 ;  /* 0x000000110300780c */ /* 0x040fe40000701670 */
[----:B------:R-:W-:Y:S02]  /*76b0*/  ISETP.GE.AND P3, PT, R0, 0x21, PT ;  /* 0x000000210000780c */ /* 0x000fe40003f66270 */
[----:B------:R-:W-:Y:S02]  /*76c0*/  FSEL R40, R102, -INF , !P0 ;  /* 0xff80000066287808 */ /* 0x000fe40004000000 */
[----:B------:R-:W-:Y:S02]  /*76d0*/  ISETP.GT.AND P0, PT, R2, 0x11, !P6 ;  /* 0x000000110200780c */ /* 0x000fe40007704270 */
[----:B------:R-:W-:Y:S02]  /*76e0*/  ISETP.GE.AND P2, PT, R0, 0x22, PT ;  /* 0x000000220000780c */ /* 0x000fe40003f46270 */
[C---:B------:R-:W-:Y:S02]  /*76f0*/  ISETP.LT.OR P0, PT, R3.reuse, 0x12, P0 ;  /* 0x000000120300780c */ /* 0x040fe40000701670 */
[----:B------:R-:W-:Y:S02]  /*7700*/  P2R R9, PR, RZ, 0x2 ;  /* 0x00000002ff097803 */ /* 0x000fe40000000000 */
[----:B------:R-:W-:Y:S02]  /*7710*/  FSEL R41, R100, -INF , !P0 ;  /* 0xff80000064297808 */ /* 0x000fe40004000000 */
[----:B------:R-:W-:Y:S02]  /*7720*/  ISETP.GT.AND P0, PT, R2, 0x18, !P5 ;  /* 0x000000180200780c */ /* 0x000fe40006f04270 */
[----:B------:R-:W-:Y:S02]  /*7730*/  ISETP.GE.AND P1, PT, R0, 0x29, PT ;  /* 0x000000290000780c */ /* 0x000fe40003f26270 */
[C---:B------:R-:W-:Y:S04]  /*7740*/  ISETP.LT.OR P0, PT, R3.reuse, 0x19, P0 ;  /* 0x000000190300780c */ /* 0x040fe80000701670 */
[----:B------:R-:W-:Y:S02]  /*7750*/  FSEL R166, R32, -INF , !P0 ;  /* 0xff80000020a67808 */ /* 0x000fe40004000000 */
[C---:B------:R-:W-:Y:S04]  /*7760*/  ISETP.GT.AND P0, PT, R2.reuse, 0x19, !P4 ;  /* 0x000000190200780c */ /* 0x040fe80006704270 */
[----:B------:R-:W-:Y:S04]  /*7770*/  ISETP.LT.OR P0, PT, R3, 0x1a, P0 ;  /* 0x0000001a0300780c */ /* 0x000fe80000701670 */
[----:B------:R-:W-:Y:S02]  /*7780*/  FSEL R167, R33, -INF , !P0 ;  /* 0xff80000021a77808 */ /* 0x000fe40004000000 */
[C---:B------:R-:W-:Y:S04]  /*7790*/  ISETP.GT.AND P0, PT, R2.reuse, 0x20, !P3 ;  /* 0x000000200200780c */ /* 0x040fe80005f04270 */
[----:B------:R-:W-:Y:S04]  /*77a0*/  ISETP.LT.OR P0, PT, R3, 0x21, P0 ;  /* 0x000000210300780c */ /* 0x000fe80000701670 */
[----:B------:R-:W-:Y:S02]  /*77b0*/  FSEL R182, R21, -INF , !P0 ;  /* 0xff80000015b67808 */ /* 0x000fe40004000000 */
[----:B------:R-:W-:Y:S04]  /*77c0*/  ISETP.GT.AND P0, PT, R2, 0x21, !P2 ;  /* 0x000000210200780c */ /* 0x000fe80005704270 */
[C---:B------:R-:W-:Y:S04]  /*77d0*/  ISETP.LT.OR P0, PT, R3.reuse, 0x22, P0 ;  /* 0x000000220300780c */ /* 0x040fe80000701670 */
[----:B------:R-:W-:Y:S02]  /*77e0*/  FSEL R184, R20, -INF , !P0 ;  /* 0xff80000014b87808 */ /* 0x000fe40004000000 */
[----:B------:R-:W-:Y:S04]  /*77f0*/  ISETP.GT.AND P0, PT, R2, 0x28, !P1 ;  /* 0x000000280200780c */ /* 0x000fe80004f04270 */
[----:B------:R-:W-:Y:S04]  /*7800*/  ISETP.LT.OR P0, PT, R3, 0x29, P0 ;  /* 0x000000290300780c */ /* 0x000fe80000701670 */
[----:B------:R-:W-:Y:S02]  /*7810*/  FSEL R193, R17, -INF , !P0 ;  /* 0xff80000011c17808 */ /* 0x000fe40004000000 */
[----:B------:R-:W-:Y:S04]  /*7820*/  ISETP.GE.AND P0, PT, R0, 0x2a, PT ;  /* 0x0000002a0000780c */ /* 0x000fe80003f06270 */
[----:B------:R-:W-:Y:S02]  /*7830*/  P2R R8, PR, RZ, 0x1 ;  /* 0x00000001ff087803 */ /* 0x000fe40000000000 */
[----:B------:R-:W-:Y:S01]  /*7840*/  ISETP.GT.AND P0, PT, R2, 0x29, !P0 ;  /* 0x000000290200780c */ /* 0x000fe20004704270 */
[--C-:B--2---:R-:W-:Y:S03]  /*7850*/  IMAD.IADD R2, R7, 0x1, R4.reuse ;  /* 0x0000000107027824 */ /* 0x104fe600078e0204 */
[----:B------:R-:W-:Y:S01]  /*7860*/  ISETP.LT.OR P0, PT, R3, 0x2a, P0 ;  /* 0x0000002a0300780c */ /* 0x000fe20000701670 */
[----:B------:R-:W-:Y:S03]  /*7870*/  IMAD.IADD R3, R6, 0x1, R4 ;  /* 0x0000000106037824 */ /* 0x000fe600078e0204 */
[----:B------:R-:W-:Y:S02]  /*7880*/  FSEL R194, R16, -INF , !P0 ;  /* 0xff80000010c27808 */ /* 0x000fe40004000000 */
[----:B------:R-:W-:Y:S11]  /*7890*/  ISETP.LE.AND P0, PT, R49, c[0x0][0x32c], PT ;  /* 0x0000cb0031007a0c */ /* 0x000ff60003f03270 */
[----:B------:R-:W-:Y:S02]  /*78a0*/  @!UPT UIADD3 URZ, URZ, URZ, URZ ;  /* 0x0000003f3f3ff290 */ /* 0x000fe4000fffe03f */
        /* <DEDUP_REMOVED lines=15> */
.L_x_202:
[----:B------:R-:W-:Y:S04]  /*79a0*/  MOV R14, 0x1 ;  /* 0x00000001000e7802 */ /* 0x000fe80000000f00 */
[----:B------:R-:W-:Y:S11]  /*79b0*/  ISETP.NE.AND P0, PT, R14, c[0x0][0x32c], PT ;  /* 0x0000cb000e007a0c */ /* 0x000ff60003f05270 */
[----:B------:R-:W-:Y:S02]  /*79c0*/  @!UPT UIADD3 URZ, URZ, URZ, URZ ;  /* 0x0000003f3f3ff290 */ /* 0x000fe4000fffe03f */
[----:B------:R-:W-:Y:S05]  /*79d0*/  @P0 IMAD.HI.U32 R14, R4, c[0x0][0x330], RZ ;  /* 0x0000cc00040e0a27 */ /* 0x000fea00078e00ff */
[----:B------:R-:W-:Y:S02]  /*79e0*/  @P0 SHF.R.U32.HI R4, RZ, c[0x0][0x334], R14 ;  /* 0x0000cd00ff040a19 */ /* 0x000fe4000001160e */
.L_x_203:
[----:B------:R-:W-:Y:S05]  /*79f0*/  BSYNC B0 ;  /* 0x0000000000007941 */ /* 0x000fea0003800000 */
.L_x_201:
[----:B------:R-:W-:Y:S04]  /*7a00*/  IMAD.IADD R14, R0, 0x1, -R36 ;  /* 0x00000001000e7824 */ /* 0x000fe800078e0a24 */
[----:B------:R-:W-:Y:S05]  /*7a10*/  IMAD R4, R4, c[0x0][0x32c], R14 ;  /* 0x0000cb0004047a24 */ /* 0x000fea00078e020e */
[----:B------:R-:W-:Y:S02]  /*7a20*/  IADD3 R14, R4, c[0x0][0x32c], RZ ;  /* 0x0000cb00040e7a10 */ /* 0x000fe40007ffe0ff */
[----:B------:R-:W-:Y:S02]  /*7a30*/  IMNMX R2, R2, R4, !PT ;  /* 0x0000000402027217 */ /* 0x000fe40007800200 */
[----:B------:R-:W-:Y:S02]  /*7a40*/  IMNMX R3, R3, R14, PT ;  /* 0x0000000e03037217 */ /* 0x000fe40003800200 */
.L_x_200:
[----:B------:R-:W-:Y:S01]  /*7a50*/  ISETP.NE.AND P0, PT, R12, RZ, PT ;  /* 0x000000ff0c00720c */ /* 0x000fe20003f05270 */
[----:B------:R-:W1:Y:S03]  /*7a60*/  SHFL.IDX PT, R4, R5, 0x2, 0x1c1f ;  /* 0x005c1f0005047f89 */ /* 0x000e6600000e0000 */
[----:B------:R-:W-:Y:S04]  /*7a70*/  ISETP.GT.AND P0, PT, R2, 0x1, !P0 ;  /* 0x000000010200780c */ /* 0x000fe80004704270 */
[----:B------:R-:W-:Y:S04]  /*7a80*/  ISETP.LT.OR P0, PT, R3, 0x2, P0 ;  /* 0x000000020300780c */ /* 0x000fe80000701670 */
[----:B------:R-:W-:Y:S02]  /*7a90*/  FSEL R20, R168, -INF , !P0 ;  /* 0xff800000a8147808 */ /* 0x000fe40004000000 */
[----:B------:R-:W-:Y:S04]  /*7aa0*/  ISETP.NE.AND P0, PT, R11, RZ, PT ;  /* 0x000000ff0b00720c */ /* 0x000fe80003f05270 */
        /* <DEDUP_REMOVED lines=27> */
[----:B------:R-:W-:Y:S04]  /*7c60*/  ISETP.LT.OR P0, PT, R3, 0x29, P0 ;  /* 0x000000290300780c */ /* 0x000fe80000701670 */
[----:B------:R-:W-:Y:S02]  /*7c70*/  FSEL R189, R26, -INF , !P0 ;  /* 0xff8000001abd7808 */ /* 0x000fe40004000000 */
[----:B------:R-:W-:Y:S04]  /*7c80*/  ISETP.NE.AND P0, PT, R13, RZ, PT ;  /* 0x000000ff0d00720c */ /* 0x000fe80003f05270 */
[----:B------:R-:W-:Y:S04]  /*7c90*/  ISETP.GT.AND P0, PT, R2, RZ, !P0 ;  /* 0x000000ff0200720c */ /* 0x000fe80004704270 */
[----:B------:R-:W-:Y:S04]  /*7ca0*/  ISETP.LT.OR P0, PT, R3, 0x1, P0 ;  /* 0x000000010300780c */ /* 0x000fe80000701670 */
[----:B------:R-:W-:Y:S02]  /*7cb0*/  FSEL R16, R176, -INF , !P0 ;  /* 0xff800000b0107808 */ /* 0x000fe40004000000 */
[----:B------:R-:W-:Y:S04]  /*7cc0*/  ISETP.NE.AND P0, PT, R8, RZ, PT ;  /* 0x000000ff0800720c */ /* 0x000fe80003f05270 */
[----:B------:R-:W-:Y:S01]  /*7cd0*/  ISETP.GT.AND P0, PT, R2, 0x29, !P0 ;  /* 0x000000290200780c */ /* 0x000fe20004704270 */
[--C-:B-1----:R-:W-:Y:S03]  /*7ce0*/  IMAD.IADD R2, R7, 0x1, R4.reuse ;  /* 0x0000000107027824 */ /* 0x102fe600078e0204 */
        /* <DEDUP_REMOVED lines=20> */
.L_x_206:
[----:B------:R-:W-:Y:S04]  /*7e30*/  MOV R14, 0x1 ;  /* 0x00000001000e7802 */ /* 0x000fe80000000f00 */
[----:B------:R-:W-:Y:S11]  /*7e40*/  ISETP.NE.AND P0, PT, R14, c[0x0][0x32c], PT ;  /* 0x0000cb000e007a0c */ /* 0x000ff60003f05270 */
[----:B------:R-:W-:Y:S02]  /*7e50*/  @!UPT UIADD3 URZ, URZ, URZ, URZ ;  /* 0x0000003f3f3ff290 */ /* 0x000fe4000fffe03f */
[----:B------:R-:W-:Y:S05]  /*7e60*/  @P0 IMAD.HI.U32 R14, R4, c[0x0][0x330], RZ ;  /* 0x0000cc00040e0a27 */ /* 0x000fea00078e00ff */
[----:B------:R-:W-:Y:S02]  /*7e70*/  @P0 SHF.R.U32.HI R4, RZ, c[0x0][0x334], R14 ;  /* 0x0000cd00ff040a19 */ /* 0x000fe4000001160e */
.L_x_207:
[----:B------:R-:W-:Y:S05]  /*7e80*/  BSYNC B0 ;  /* 0x0000000000007941 */ /* 0x000fea0003800000 */
.L_x_205:
[----:B------:R-:W-:Y:S04]  /*7e90*/  IMAD.IADD R14, R0, 0x1, -R36 ;  /* 0x00000001000e7824 */ /* 0x000fe800078e0a24 */
[----:B------:R-:W-:Y:S05]  /*7ea0*/  IMAD R4, R4, c[0x0][0x32c], R14 ;  /* 0x0000cb0004047a24 */ /* 0x000fea00078e020e */
[----:B------:R-:W-:Y:S02]  /*7eb0*/  IADD3 R14, R4, c[0x0][0x32c], RZ ;  /* 0x0000cb00040e7a10 */ /* 0x000fe40007ffe0ff */
[----:B------:R-:W-:Y:S02]  /*7ec0*/  IMNMX R2, R2, R4, !PT ;  /* 0x0000000402027217 */ /* 0x000fe40007800200 */
[----:B------:R-:W-:Y:S02]  /*7ed0*/  IMNMX R3, R3, R14, PT ;  /* 0x0000000e03037217 */ /* 0x000fe40003800200 */
.L_x_204:
[----:B------:R-:W-:Y:S01]  /*7ee0*/  ISETP.NE.AND P0, PT, R12, RZ, PT ;  /* 0x000000ff0c00720c */ /* 0x000fe20003f05270 */
[----:B------:R-:W1:Y:S03]  /*7ef0*/  SHFL.IDX PT, R4, R5, 0x3, 0x1c1f ;  /* 0x007c1f0005047f89 */ /* 0x000e6600000e0000 */
[C---:B------:R-:W-:Y:S04]  /*7f00*/  ISETP.GT.AND P0, PT, R2.reuse, 0x1, !P0 ;  /* 0x000000010200780c */ /* 0x040fe80004704270 */
        /* <DEDUP_REMOVED lines=59> */
.L_x_210:
[----:B------:R-:W-:Y:S04]  /*82c0*/  MOV R5, 0x1 ;  /* 0x0000000100057802 */ /* 0x000fe80000000f00 */
[----:B------:R-:W-:Y:S11]  /*82d0*/  ISETP.NE.AND P0, PT, R5, c[0x0][0x32c], PT ;  /* 0x0000cb0005007a0c */ /* 0x000ff60003f05270 */
[----:B------:R-:W-:Y:S02]  /*82e0*/  @!UPT UIADD3 URZ, URZ, URZ, URZ ;  /* 0x0000003f3f3ff290 */ /* 0x000fe4000fffe03f */
[----:B------:R-:W-:Y:S05]  /*82f0*/  @P0 IMAD.HI.U32 R5, R4, c[0x0][0x330], RZ ;  /* 0x0000cc0004050a27 */ /* 0x000fea00078e00ff */
[----:B------:R-:W-:Y:S02]  /*8300*/  @P0 SHF.R.U32.HI R4, RZ, c[0x0][0x334], R5 ;  /* 0x0000cd00ff040a19 */ /* 0x000fe40000011605 */
.L_x_211:
[----:B------:R-:W-:Y:S05]  /*8310*/  BSYNC B0 ;  /* 0x0000000000007941 */ /* 0x000fea0003800000 */
.L_x_209:
[----:B------:R-:W-:Y:S04]  /*8320*/  IMAD.IADD R0, R0, 0x1, -R36 ;  /* 0x0000000100007824 */ /* 0x000fe800078e0a24 */
[----:B------:R-:W-:Y:S05]  /*8330*/  IMAD R4, R4, c[0x0][0x32c], R0 ;  /* 0x0000cb0004047a24 */ /* 0x000fea00078e0200 */
[----:B------:R-:W-:Y:S02]  /*8340*/  IADD3 R0, R4, c[0x0][0x32c], RZ ;  /* 0x0000cb0004007a10 */ /* 0x000fe40007ffe0ff */
[----:B------:R-:W-:Y:S02]  /*8350*/  IMNMX R2, R2, R4, !PT ;  /* 0x0000000402027217 */ /* 0x000fe40007800200 */
[----:B------:R-:W-:Y:S02]  /*8360*/  IMNMX R3, R3, R0, PT ;  /* 0x0000000003037217 */ /* 0x000fe40003800200 */
.L_x_208:
[----:B------:R-:W-:Y:S01]  /*8370*/  FMNMX.FTZ R106, R19, R101, !PT ;  /* 0x00000065136a7209 */ /* 0x000fe20007810000 */
[----:B------:R-:W-:Y:S01]  /*8380*/  LDSM.16.MT88.4 R36, [R210+0x1880] ;  /* 0x00188000d224783b */ /* 0x000fe20000004200 */
        /* <DEDUP_REMOVED lines=25> */
[----:B------:R-:W-:Y:S02]  /*8520*/  ISETP.NE.AND P0, PT, R13, RZ, PT ;  /* 0x000000ff0d00720c */ /* 0x000fe40003f05270 */
[----:B------:R-:W-:Y:S02]  /*8530*/  FMNMX.FTZ R104, R15, R104, !PT ;  /* 0x000000680f687209 */ /* 0x000fe40007810000 */
[----:B------:R-:W-:Y:S02]  /*8540*/  ISETP.GT.AND P0, PT, R2, RZ, !P0 ;  /* 0x000000ff0200720c */ /* 0x000fe40004704270 */
[----:B------:R-:W-:Y:S02]  /*8550*/  FMNMX.FTZ R104, R17, R104, !PT ;  /* 0x0000006811687209 */ /* 0x000fe40007810000 */
[----:B------:R-:W-:Y:S02]  /*8560*/  ISETP.LT.OR P0, PT, R3, 0x1, P0 ;  /* 0x000000010300780c */ /* 0x000fe40000701670 */
[----:B------:R-:W-:Y:S02]  /*8570*/  FMNMX.FTZ R104, R18, R104, !PT ;  /* 0x0000006812687209 */ /* 0x000fe40007810000 */
[----:B------:R-:W-:Y:S02]  /*8580*/  FSEL R13, R188, -INF , !P0 ;  /* 0xff800000bc0d7808 */ /* 0x000fe40004000000 */
[----:B------:R-:W-:Y:S02]  /*8590*/  FMNMX.FTZ R104, R169, R104, !PT ;  /* 0x00000068a9687209 */ /* 0x000fe40007810000 */
[----:B------:R-:W-:Y:S02]  /*85a0*/  ISETP.NE.AND P0, PT, R12, RZ, PT ;  /* 0x000000ff0c00720c */ /* 0x000fe40003f05270 */
[----:B------:R-:W-:Y:S02]  /*85b0*/  FMNMX.FTZ R104, R171, R104, !PT ;  /* 0x00000068ab687209 */ /* 0x000fe40007810000 */
[----:B------:R-:W-:Y:S02]  /*85c0*/  ISETP.GT.AND P0, PT, R2, 0x1, !P0 ;  /* 0x000000010200780c */ /* 0x000fe40004704270 */
[----:B------:R-:W-:Y:S02]  /*85d0*/  FMNMX.FTZ R104, R173, R104, !PT ;  /* 0x00000068ad687209 */ /* 0x000fe40007810000 */
[----:B-1----:R-:W-:Y:S02]  /*85e0*/  FMNMX.FTZ R106, R106, R0, !PT ;  /* 0x000000006a6a7209 */ /* 0x002fe40007810000 */
[----:B------:R-:W-:Y:S02]  /*85f0*/  FMNMX.FTZ R104, R175, R104, !PT ;  /* 0x00000068af687209 */ /* 0x000fe40007810000 */
[----:B------:R-:W-:Y:S01]  /*8600*/  ISETP.LT.OR P0, PT, R3, 0x2, P0 ;  /* 0x000000020300780c */ /* 0x000fe20000701670 */
[----:B------:R-:W1:Y:S01]  /*8610*/  SHFL.BFLY PT, R0, R106, 0x1, 0x1f ;  /* 0x0c201f006a007f89 */ /* 0x000e6200000e0000 */
[----:B------:R-:W-:Y:S02]  /*8620*/  FMNMX.FTZ R104, R186, R104, !PT ;  /* 0x00000068ba687209 */ /* 0x000fe40007810000 */
[----:B------:R-:W-:Y:S02]  /*8630*/  FSEL R12, R185, -INF , !P0 ;  /* 0xff800000b90c7808 */ /* 0x000fe40004000000 */
[----:B------:R-:W-:Y:S02]  /*8640*/  FMNMX.FTZ R104, R187, R104, !PT ;  /* 0x00000068bb687209 */ /* 0x000fe40007810000 */
[----:B------:R-:W-:Y:S02]  /*8650*/  ISETP.NE.AND P0, PT, R11, RZ, PT ;  /* 0x000000ff0b00720c */ /* 0x000fe40003f05270 */
[----:B------:R-:W-:Y:S02]  /*8660*/  FMNMX.FTZ R104, R190, R104, !PT ;  /* 0x00000068be687209 */ /* 0x000fe40007810000 */
[----:B------:R-:W-:Y:S02]  /*8670*/  ISETP.GT.AND P0, PT, R2, 0x8, !P0 ;  /* 0x000000080200780c */ /* 0x000fe40004704270 */
[----:B------:R-:W-:Y:S02]  /*8680*/  FMNMX.FTZ R104, R192, R104, !PT ;  /* 0x00000068c0687209 */ /* 0x000fe40007810000 */
[----:B------:R-:W-:Y:S04]  /*8690*/  ISETP.LT.OR P0, PT, R3, 0x9, P0 ;  /* 0x000000090300780c */ /* 0x000fe80000701670 */
[----:B------:R-:W-:Y:S02]  /*86a0*/  FSEL R11, R179, -INF , !P0 ;  /* 0xff800000b30b7808 */ /* 0x000fe40004000000 */
[----:B------:R-:W-:Y:S02]  /*86b0*/  ISETP.NE.AND P0, PT, R10, RZ, PT ;  /* 0x000000ff0a00720c */ /* 0x000fe40003f05270 */
[----:B-1----:R-:W-:Y:S02]  /*86c0*/  FMNMX.FTZ R106, R106, R0, !PT ;  /* 0x000000006a6a7209 */ /* 0x002fe40007810000 */
[----:B------:R-:W1:Y:S01]  /*86d0*/  SHFL.BFLY PT, R0, R105, 0x2, 0x1f ;  /* 0x0c401f0069007f89 */ /* 0x000e6200000e0000 */
[----:B------:R-:W-:Y:S02]  /*86e0*/  ISETP.GT.AND P0, PT, R2, 0x9, !P0 ;  /* 0x000000090200780c */ /* 0x000fe40004704270 */
[----:B------:R-:W-:Y:S02]  /*86f0*/  FMUL.FTZ R110, R106, c[0x0][0x2d0] ;  /* 0x0000b4006a6e7a20 */ /* 0x000fe40000410000 */
[----:B------:R-:W-:Y:S04]  /*8700*/  ISETP.LT.OR P0, PT, R3, 0xa, P0 ;  /* 0x0000000a0300780c */ /* 0x000fe80000701670 */
[----:B------:R-:W-:Y:S02]  /*8710*/  FSEL R10, R178, -INF , !P0 ;  /* 0xff800000b20a7808 */ /* 0x000fe40004000000 */
[----:B------:R-:W-:Y:S04]  /*8720*/  ISETP.NE.AND P0, PT, R9, RZ, PT ;  /* 0x000000ff0900720c */ /* 0x000fe80003f05270 */
[----:B------:R-:W-:Y:S04]  /*8730*/  ISETP.GT.AND P0, PT, R2, 0x10, !P0 ;  /* 0x000000100200780c */ /* 0x000fe80004704270 */
[----:B------:R-:W-:Y:S04]  /*8740*/  ISETP.LT.OR P0, PT, R3, 0x11, P0 ;  /* 0x000000110300780c */ /* 0x000fe80000701670 */
[----:B------:R-:W-:Y:S02]  /*8750*/  FSEL R172, R172, -INF , !P0 ;  /* 0xff800000acac7808 */ /* 0x000fe40004000000 */
[----:B-1----:R-:W-:Y:S02]  /*8760*/  FMNMX.FTZ R105, R105, R0, !PT ;  /* 0x0000000069697209 */ /* 0x002fe40007810000 */
[----:B------:R-:W-:Y:S02]  /*8770*/  ISETP.GT.AND P0, PT, R2, 0x11, !P6 ;  /* 0x000000110200780c */ /* 0x000fe40007704270 */
[----:B------:R-:W-:Y:S01]  /*8780*/  ISETP.NE.AND P6, PT, R8, RZ, PT ;  /* 0x000000ff0800720c */ /* 0x000fe20003fc5270 */
[----:B------:R-:W1:Y:S01]  /*8790*/  SHFL.BFLY PT, R0, R105, 0x1, 0x1f ;  /* 0x0c201f0069007f89 */ /* 0x000e6200000e0000 */
[C---:B------:R-:W-:Y:S04]  /*87a0*/  ISETP.LT.OR P0, PT, R3.reuse, 0x12, P0 ;  /* 0x000000120300780c */ /* 0x040fe80000701670 */
[----:B------:R-:W-:Y:S02]  /*87b0*/  FSEL R174, R174, -INF , !P0 ;  /* 0xff800000aeae7808 */ /* 0x000fe40004000000 */
[----:B------:R-:W-:Y:S04]  /*87c0*/  ISETP.GT.AND P0, PT, R2, 0x18, !P5 ;  /* 0x000000180200780c */ /* 0x000fe80006f04270 */
[C---:B------:R-:W-:Y:S04]  /*87d0*/  ISETP.LT.OR P0, PT, R3.reuse, 0x19, P0 ;  /* 0x000000190300780c */ /* 0x040fe80000701670 */
[----:B------:R-:W-:Y:S02]  /*87e0*/  FSEL R178, R30, -INF , !P0 ;  /* 0xff8000001eb27808 */ /* 0x000fe40004000000 */
[C---:B------:R-:W-:Y:S04]  /*87f0*/  ISETP.GT.AND P0, PT, R2.reuse, 0x19, !P4 ;  /* 0x000000190200780c */ /* 0x040fe80006704270 */
[----:B------:R-:W-:Y:S02]  /*8800*/  ISETP.LT.OR P0, PT, R3, 0x1a, P0 ;  /* 0x0000001a0300780c */ /* 0x000fe40000701670 */
[----:B-1----:R-:W-:Y:S02]  /*8810*/  FMNMX.FTZ R105, R105, R0, !PT ;  /* 0x0000000069697209 */ /* 0x002fe40007810000 */
[----:B------:R-:W1:Y:S01]  /*8820*/  SHFL.BFLY PT, R0, R104, 0x2, 0x1f ;  /* 0x0c401f0068007f89 */ /* 0x000e6200000e0000 */
[----:B------:R-:W-:Y:S02]  /*8830*/  FSEL R179, R31, -INF , !P0 ;  /* 0xff8000001fb37808 */ /* 0x000fe40004000000 */
[----:B------:R-:W-:Y:S01]  /*8840*/  ISETP.GT.AND P0, PT, R2, 0x20, !P3 ;  /* 0x000000200200780c */ /* 0x000fe20005f04270 */
[----:B------:R-:W-:Y:S03]  /*8850*/  FMUL.FTZ R111, R105, c[0x0][0x2d0] ;  /* 0x0000b400696f7a20 */ /* 0x000fe60000410000 */
[C---:B------:R-:W-:Y:S04]  /*8860*/  ISETP.LT.OR P0, PT, R3.reuse, 0x21, P0 ;  /* 0x000000210300780c */ /* 0x040fe80000701670 */
[----:B------:R-:W-:Y:S02]  /*8870*/  FSEL R183, R42, -INF , !P0 ;  /* 0xff8000002ab77808 */ /* 0x000fe40004000000 */
[C---:B------:R-:W-:Y:S04]  /*8880*/  ISETP.GT.AND P0, PT, R2.reuse, 0x21, !P2 ;  /* 0x000000210200780c */ /* 0x040fe80005704270 */
[----:B------:R-:W-:Y:S04]  /*8890*/  ISETP.LT.OR P0, PT, R3, 0x22, P0 ;  /* 0x000000220300780c */ /* 0x000fe80000701670 */
[----:B------:R-:W-:Y:S02]  /*88a0*/  FSEL R185, R43, -INF , !P0 ;  /* 0xff8000002bb97808 */ /* 0x000fe40004000000 */
[----:B------:R-:W-:Y:S02]  /*88b0*/  ISETP.GT.AND P0, PT, R2, 0x28, !P1 ;  /* 0x000000280200780c */ /* 0x000fe40004f04270 */
[----:B-1----:R-:W-:Y:S02]  /*88c0*/  FMNMX.FTZ R104, R104, R0, !PT ;  /* 0x0000000068687209 */ /* 0x002fe40007810000 */
[----:B------:R-:W-:Y:S03]  /*88d0*/  ISETP.LT.OR P0, PT, R3, 0x29, P0 ;  /* 0x000000290300780c */ /* 0x000fe60000701670 */
[----:B------:R-:W1:Y:S01]  /*88e0*/  SHFL.BFLY PT, R0, R104, 0x1, 0x1f ;  /* 0x0c201f0068007f89 */ /* 0x000e6200000e0000 */
[----:B------:R-:W-:Y:S02]  /*88f0*/  FSEL R188, R27, -INF , !P0 ;  /* 0xff8000001bbc7808 */ /* 0x000fe40004000000 */
[----:B------:R-:W-:Y:S04]  /*8900*/  ISETP.GT.AND P0, PT, R2, 0x29, !P6 ;  /* 0x000000290200780c */ /* 0x000fe80007704270 */
[----:B------:R-:W-:Y:S04]  /*8910*/  ISETP.LT.OR P0, PT, R3, 0x2a, P0 ;  /* 0x0000002a0300780c */ /* 0x000fe80000701670 */
[----:B------:R-:W-:Y:S02]  /*8920*/  FSEL R109, R47, -INF , !P0 ;  /* 0xff8000002f6d7808 */ /* 0x000fe40004000000 */
[----:B------:R-:W-:Y:S04]  /*8930*/  FSETP.NEU.FTZ.AND P0, PT, R106, -INF , PT ;  /* 0xff8000006a00780b */ /* 0x000fe80003f1d000 */
[----:B------:R-:W-:Y:S02]  /*8940*/  FSEL R110, R110, RZ, P0 ;  /* 0x000000ff6e6e7208 */ /* 0x000fe40000000000 */
[----:B------:R-:W-:Y:S02]  /*8950*/  FSEL R3, R106, RZ, P0 ;  /* 0x000000ff6a037208 */ /* 0x000fe40000000000 */
[----:B------:R-:W-:Y:S01]  /*8960*/  FSETP.NEU.FTZ.AND P0, PT, R105, -INF , PT ;  /* 0xff8000006900780b */ /* 0x000fe20003f1d000 */
[--C-:B------:R-:W-:Y:S01]  /*8970*/  FFMA.FTZ R6, R24, c[0x0][0x2d0], -R110.reuse ;  /* 0x0000b40018067a23 */ /* 0x100fe2000001086e */
[----:B-1----:R-:W-:Y:S01]  /*8980*/  FMNMX.FTZ R104, R104, R0, !PT ;  /* 0x0000000068687209 */ /* 0x002fe20007810000 */
[----:B------:R-:W-:Y:S01]  /*8990*/  FFMA.FTZ R7, R23, c[0x0][0x2d0], -R110 ;  /* 0x0000b40017077a23 */ /* 0x000fe2000001086e */
[----:B------:R-:W-:Y:S01]  /*89a0*/  FMNMX.FTZ R0, R13, R108, !PT ;  /* 0x0000006c0d007209 */ /* 0x000fe20007810000 */
[----:B------:R1:W-:Y:S01]  /*89b0*/  MUFU.EX2 R250, R6 ;  /* 0x0000000600fa7308 */ /* 0x0003e20000000800 */
[----:B------:R-:W-:Y:S01]  /*89c0*/  FSEL R111, R111, RZ, P0 ;  /* 0x000000ff6f6f7208 */ /* 0x000fe20000000000 */
[----:B------:R-:W-:Y:S01]  /*89d0*/  FMUL.FTZ R164, R104, c[0x0][0x2d0] ;  /* 0x0000b40068a47a20 */ /* 0x000fe20000410000 */
[----:B------:R-:W-:Y:S02]  /*89e0*/  FMNMX.FTZ R0, R12, R0, !PT ;  /* 0x000000000c007209 */ /* 0x000fe40007810000 */
[----:B------:R-:W-:Y:S02]  /*89f0*/  FSEL R4, R105, RZ, P0 ;  /* 0x000000ff69047208 */ /* 0x000fe40000000000 */
[----:B------:R-:W-:Y:S02]  /*8a00*/  FMNMX.FTZ R0, R11, R0, !PT ;  /* 0x000000000b007209 */ /* 0x000fe40007810000 */
[----:B------:R-:W-:Y:S01]  /*8a10*/  FSETP.NEU.FTZ.AND P0, PT, R104, -INF , PT ;  /* 0xff8000006800780b */ /* 0x000fe20003f1d000 */
[----:B------:R-:W-:Y:S01]  /*8a20*/  MUFU.EX2 R249, R7 ;  /* 0x0000000700f97308 */ /* 0x000fe20000000800 */
[----:B------:R-:W-:Y:S02]  /*8a30*/  FMNMX.FTZ R0, R10, R0, !PT ;  /* 0x000000000a007209 */ /* 0x000fe40007810000 */
[----:B------:R-:W-:Y:S02]  /*8a40*/  FSEL R164, R164, RZ, P0 ;  /* 0x000000ffa4a47208 */ /* 0x000fe40000000000 */
[----:B------:R-:W-:Y:S02]  /*8a50*/  FMNMX.FTZ R0, R172, R0, !PT ;  /* 0x00000000ac007209 */ /* 0x000fe40007810000 */
[----:B------:R-:W-:Y:S02]  /*8a60*/  FSEL R5, R104, RZ, P0 ;  /* 0x000000ff68057208 */ /* 0x000fe40000000000 */
[----:B------:R-:W-:Y:S04]  /*8a70*/  FMNMX.FTZ R0, R174, R0, !PT ;  /* 0x00000000ae007209 */ /* 0x000fe80007810000 */
[----:B------:R-:W-:Y:S01]  /*8a80*/  FMNMX.FTZ R0, R178, R0, !PT ;  /* 0x00000000b2007209 */ /* 0x000fe20007810000 */
[----:B-1----:R-:W-:Y:S03]  /*8a90*/  FFMA.FTZ R6, R17, c[0x0][0x2d0], -R164 ;  /* 0x0000b40011067a23 */ /* 0x002fe600000108a4 */
[----:B------:R-:W-:Y:S01]  /*8aa0*/  FMNMX.FTZ R0, R179, R0, !PT ;  /* 0x00000000b3007209 */ /* 0x000fe20007810000 */
[----:B------:R1:W-:Y:S03]  /*8ab0*/  MUFU.EX2 R242, R6 ;  /* 0x0000000600f27308 */ /* 0x0003e60000000800 */
[----:B------:R-:W-:Y:S04]  /*8ac0*/  FMNMX.FTZ R0, R183, R0, !PT ;  /* 0x00000000b7007209 */ /* 0x000fe80007810000 */
[----:B------:R-:W-:Y:S04]  /*8ad0*/  FMNMX.FTZ R0, R185, R0, !PT ;  /* 0x00000000b9007209 */ /* 0x000fe80007810000 */
[----:B------:R-:W-:Y:S04]  /*8ae0*/  FMNMX.FTZ R0, R188, R0, !PT ;  /* 0x00000000bc007209 */ /* 0x000fe80007810000 */
[----:B------:R-:W-:Y:S05]  /*8af0*/  FMNMX.FTZ R0, R109, R0, !PT ;  /* 0x000000006d007209 */ /* 0x000fea0007810000 */
[----:B------:R-:W2:Y:S02]  /*8b00*/  SHFL.BFLY PT, R2, R0, 0x2, 0x1f ;  /* 0x0c401f0000027f89 */ /* 0x000ea400000e0000 */
[----:B--2---:R-:W-:Y:S06]  /*8b10*/  FMNMX.FTZ R0, R0, R2, !PT ;  /* 0x0000000200007209 */ /* 0x004fec0007810000 */
[----:B------:R-:W2:Y:S02]  /*8b20*/  SHFL.BFLY PT, R2, R0, 0x1, 0x1f ;  /* 0x0c201f0000027f89 */ /* 0x000ea400000e0000 */
[----:B--2---:R-:W-:Y:S01]  /*8b30*/  FMNMX.FTZ R102, R0, R2, !PT ;  /* 0x0000000200667209 */ /* 0x004fe20007810000 */
[--C-:B------:R-:W-:Y:S03]  /*8b40*/  FFMA.FTZ R0, R19, c[0x0][0x2d0], -R110.reuse ;  /* 0x0000b40013007a23 */ /* 0x100fe6000001086e */
[C---:B------:R-:W-:Y:S01]  /*8b50*/  FSETP.NEU.FTZ.AND P0, PT, R102.reuse, -INF , PT ;  /* 0xff8000006600780b */ /* 0x040fe20003f1d000 */
[----:B------:R2:W3:Y:S01]  /*8b60*/  MUFU.EX2 R248, R0 ;  /* 0x0000000000f87308 */ /* 0x0004e20000000800 */
[C---:B------:R-:W-:Y:S02]  /*8b70*/  FMUL.FTZ R165, R102.reuse, c[0x0][0x2d0] ;  /* 0x0000b40066a57a20 */ /* 0x040fe40000410000 */
[----:B------:R-:W-:Y:S03]  /*8b80*/  FSEL R2, R102, RZ, P0 ;  /* 0x000000ff66027208 */ /* 0x000fe60000000000 */
[----:B------:R-:W-:Y:S02]  /*8b90*/  FSEL R165, R165, RZ, P0 ;  /* 0x000000ffa5a57208 */ /* 0x000fe40000000000 */
[----:B------:R-:W-:Y:S03]  /*8ba0*/  ISETP.GT.AND P0, PT, R226, R252, PT ;  /* 0x000000fce200720c */ /* 0x000fe60003f04270 */
[----:B-1----:R-:W-:Y:S04]  /*8bb0*/  FFMA.FTZ R6, R11, c[0x0][0x2d0], -R165 ;  /* 0x0000b4000b067a23 */ /* 0x002fe800000108a5 */
[----:B------:R-:W-:Y:S01]  /*8bc0*/  MUFU.EX2 R238, R6 ;  /* 0x0000000600ee7308 */ /* 0x000fe20000000800 */
[----:B--2---:R-:W-:Y:S01]  /*8bd0*/  FFMA.FTZ R0, R25, c[0x0][0x2d0], -R110 ;  /* 0x0000b40019007a23 */ /* 0x004fe2000001086e */
[----:B---3--:R-:W-:Y:S08]  /*8be0*/  F2FP.BF16.PACK_AB R160, R249, R248 ;  /* 0x000000f8f9a0723e */ /* 0x008ff000000010ff */
[----:B------:R1:W2:Y:S02]  /*8bf0*/  MUFU.EX2 R251, R0 ;  /* 0x0000000000fb7308 */ /* 0x0002a40000000800 */
[--C-:B-1----:R-:W-:Y:S01]  /*8c00*/  FFMA.FTZ R0, R16, c[0x0][0x2d0], -R111.reuse ;  /* 0x0000b40010007a23 */ /* 0x102fe2000001086f */
[----:B--2---:R-:W-:Y:S07]  /*8c10*/  F2FP.BF16.PACK_AB R162, R251, R250 ;  /* 0x000000fafba2723e */ /* 0x004fee00000010ff */
[----:B------:R1:W-:Y:S02]  /*8c20*/  MUFU.EX2 R244, R0 ;  /* 0x0000000000f47308 */ /* 0x0003e40000000800 */
[--C-:B-1----:R-:W-:Y:S08]  /*8c30*/  FFMA.FTZ R0, R20, c[0x0][0x2d0], -R111.reuse ;  /* 0x0000b40014007a23 */ /* 0x102ff0000001086f */
[----:B------:R1:W2:Y:S02]  /*8c40*/  MUFU.EX2 R245, R0 ;  /* 0x0000000000f57308 */ /* 0x0002a40000000800 */
[--C-:B-1----:R-:W-:Y:S01]  /*8c50*/  FFMA.FTZ R0, R21, c[0x0][0x2d0], -R111.reuse ;  /* 0x0000b40015007a23 */ /* 0x102fe2000001086f */
[----:B--2---:R-:W-:Y:S07]  /*8c60*/  F2FP.BF16.PACK_AB R161, R245, R244 ;  /* 0x000000f4f5a1723e */ /* 0x004fee00000010ff */
[----:B------:R1:W-:Y:S02]  /*8c70*/  MUFU.EX2 R246, R0 ;  /* 0x0000000000f67308 */ /* 0x0003e40000000800 */
[----:B-1----:R-:W-:Y:S02]  /*8c80*/  FFMA.FTZ R0, R22, c[0x0][0x2d0], -R111 ;  /* 0x0000b40016007a23 */ /* 0x002fe4000001086f */
[----:B------:R-:W1:Y:S06]  /*8c90*/  LDSM.16.MT88.4 R20, [R209+0x1880] ;  /* 0x00188000d114783b */ /* 0x000e6c0000004200 */
[----:B------:R2:W3:Y:S02]  /*8ca0*/  MUFU.EX2 R247, R0 ;  /* 0x0000000000f77308 */ /* 0x0004e40000000800 */
[--C-:B--2---:R-:W-:Y:S01]  /*8cb0*/  FFMA.FTZ R0, R14, c[0x0][0x2d0], -R164.reuse ;  /* 0x0000b4000e007a23 */ /* 0x104fe200000108a4 */
[----:B---3--:R-:W-:Y:S07]  /*8cc0*/  F2FP.BF16.PACK_AB R163, R247, R246 ;  /* 0x000000f6f7a3723e */ /* 0x008fee00000010ff */
[----:B------:R2:W-:Y:S02]  /*8cd0*/  MUFU.EX2 R240, R0 ;  /* 0x0000000000f07308 */ /* 0x0005e40000000800 */
[--C-:B--2---:R-:W-:Y:S08]  /*8ce0*/  FFMA.FTZ R0, R15, c[0x0][0x2d0], -R164.reuse ;  /* 0x0000b4000f007a23 */ /* 0x104ff000000108a4 */
[----:B------:R2:W-:Y:S02]  /*8cf0*/  MUFU.EX2 R241, R0 ;  /* 0x0000000000f17308 */ /* 0x0005e40000000800 */
[----:B--2---:R-:W-:Y:S08]  /*8d00*/  FFMA.FTZ R0, R18, c[0x0][0x2d0], -R164 ;  /* 0x0000b40012007a23 */ /* 0x004ff000000108a4 */
[----:B------:R2:W-:Y:S02]  /*8d10*/  MUFU.EX2 R243, R0 ;  /* 0x0000000000f37308 */ /* 0x0005e40000000800 */
[----:B--2---:R-:W-:Y:S04]  /*8d20*/  FADD.FTZ R0, -R3, R101 ;  /* 0x0000006503007221 */ /* 0x004fe80000010100 */
[----:B------:R-:W-:Y:S04]  /*8d30*/  FMUL.FTZ R0, R0, c[0x0][0x2d0] ;  /* 0x0000b40000007a20 */ /* 0x000fe80000410000 */
[----:B------:R2:W3:Y:S02]  /*8d40*/  MUFU.EX2 R101, R0 ;  /* 0x0000000000657308 */ /* 0x0004e40000000800 */
[----:B--2---:R-:W-:Y:S02]  /*8d50*/  FADD.FTZ R0, -R4, R103 ;  /* 0x0000006704007221 */ /* 0x004fe40000010100 */
[----:B------:R-:W-:Y:S02]  /*8d60*/  FFMA.FTZ R4, R12, c[0x0][0x2d0], -R165 ;  /* 0x0000b4000c047a23 */ /* 0x000fe400000108a5 */
[----:B------:R-:W-:Y:S04]  /*8d70*/  FMUL.FTZ R0, R0, c[0x0][0x2d0] ;  /* 0x0000b40000007a20 */ /* 0x000fe80000410000 */
[----:B------:R2:W-:Y:S01]  /*8d80*/  MUFU.EX2 R237, R4 ;  /* 0x0000000400ed7308 */ /* 0x0005e20000000800 */
[C---:B---3--:R-:W-:Y:S02]  /*8d90*/  FMUL.FTZ R16, R101.reuse, R124 ;  /* 0x0000007c65107220 */ /* 0x048fe40000410000 */
[C---:B------:R-:W-:Y:S02]  /*8da0*/  FMUL.FTZ R17, R101.reuse, R125 ;  /* 0x0000007d65117220 */ /* 0x040fe40000410000 */
[C---:B------:R-:W-:Y:S02]  /*8db0*/  FMUL.FTZ R32, R101.reuse, R140 ;  /* 0x0000008c65207220 */ /* 0x040fe40000410000 */
[C---:B------:R-:W-:Y:S02]  /*8dc0*/  FMUL.FTZ R33, R101.reuse, R141 ;  /* 0x0000008d65217220 */ /* 0x040fe40000410000 */
[C---:B------:R-:W-:Y:S01]  /*8dd0*/  FMUL.FTZ R49, R101.reuse, R157 ;  /* 0x0000009d65317220 */ /* 0x040fe20000410000 */
[----:B------:R3:W4:Y:S01]  /*8de0*/  MUFU.EX2 R100, R0 ;  /* 0x0000000000647308 */ /* 0x0007220000000800 */
[C---:B------:R-:W-:Y:S02]  /*8df0*/  FMUL.FTZ R52, R101.reuse, R52 ;  /* 0x0000003465347220 */ /* 0x040fe40000410000 */
[C---:B------:R-:W-:Y:S02]  /*8e00*/  FMUL.FTZ R53, R101.reuse, R53 ;  /* 0x0000003565357220 */ /* 0x040fe40000410000 */
[C---:B------:R-:W-:Y:S02]  /*8e10*/  FMUL.FTZ R64, R101.reuse, R64 ;  /* 0x0000004065407220 */ /* 0x040fe40000410000 */
[C---:B------:R-:W-:Y:S02]  /*8e20*/  FMUL.FTZ R65, R101.reuse, R65 ;  /* 0x0000004165417220 */ /* 0x040fe40000410000 */
[C---:B------:R-:W-:Y:S02]  /*8e30*/  FMUL.FTZ R68, R101.reuse, R68 ;  /* 0x0000004465447220 */ /* 0x040fe40000410000 */
[C---:B------:R-:W-:Y:S02]  /*8e40*/  FMUL.FTZ R69, R101.reuse, R69 ;  /* 0x0000004565457220 */ /* 0x040fe40000410000 */
[C---:B------:R-:W-:Y:S02]  /*8e50*/  FMUL.FTZ R80, R101.reuse, R80 ;  /* 0x0000005065507220 */ /* 0x040fe40000410000 */
[----:B--2---:R-:W-:Y:S01]  /*8e60*/  FMUL.FTZ R4, R101, R112 ;  /* 0x0000007065047220 */ /* 0x004fe20000410000 */
[----:B------:R-:W-:Y:S01]  /*8e70*/  F2FP.BF16.PACK_AB R112, R241, R240 ;  /* 0x000000f0f170723e */ /* 0x000fe200000010ff */
[C---:B------:R-:W-:Y:S02]  /*8e80*/  FMUL.FTZ R81, R101.reuse, R81 ;  /* 0x0000005165517220 */ /* 0x040fe40000410000 */
[C---:B------:R-:W-:Y:S02]  /*8e90*/  FMUL.FTZ R96, R101.reuse, R96 ;  /* 0x0000006065607220 */ /* 0x040fe40000410000 */
[C---:B------:R-:W-:Y:S02]  /*8ea0*/  FMUL.FTZ R97, R101.reuse, R97 ;  /* 0x0000006165617220 */ /* 0x040fe40000410000 */
[----:B------:R-:W-:Y:S02]  /*8eb0*/  FMUL.FTZ R84, R101, R84 ;  /* 0x0000005465547220 */ /* 0x000fe40000410000 */
[----:B---3--:R-:W-:Y:S02]  /*8ec0*/  FADD.FTZ R0, -R5, R107 ;  /* 0x0000006b05007221 */ /* 0x008fe40000010100 */
[--C-:B------:R-:W-:Y:S02]  /*8ed0*/  FFMA.FTZ R5, R13, c[0x0][0x2d0], -R165.reuse ;  /* 0x0000b4000d057a23 */ /* 0x100fe400000108a5 */
[----:B------:R-:W-:Y:S02]  /*8ee0*/  FMUL.FTZ R0, R0, c[0x0][0x2d0] ;  /* 0x0000b40000007a20 */ /* 0x000fe40000410000 */
[----:B------:R2:W3:Y:S01]  /*8ef0*/  MUFU.EX2 R236, R5 ;  /* 0x0000000500ec7308 */ /* 0x0004e20000000800 */
[C---:B----4-:R-:W-:Y:S01]  /*8f00*/  FMUL.FTZ R6, R100.reuse, R114 ;  /* 0x0000007264067220 */ /* 0x050fe20000410000 */
[----:B------:R-:W-:Y:S01]  /*8f10*/  F2FP.BF16.PACK_AB R114, R243, R242 ;  /* 0x000000f2f372723e */ /* 0x000fe200000010ff */
[C---:B------:R-:W-:Y:S02]  /*8f20*/  FMUL.FTZ R7, R100.reuse, R115 ;  /* 0x0000007364077220 */ /* 0x040fe40000410000 */
[C---:B------:R-:W-:Y:S02]  /*8f30*/  FMUL.FTZ R18, R100.reuse, R126 ;  /* 0x0000007e64127220 */ /* 0x040fe40000410000 */
[C---:B------:R-:W-:Y:S02]  /*8f40*/  FMUL.FTZ R19, R100.reuse, R127 ;  /* 0x0000007f64137220 */ /* 0x040fe40000410000 */
[----:B------:R-:W-:Y:S01]  /*8f50*/  LDSM.16.MT88.4 R124, [R210+0x1c80] ;  /* 0x001c8000d27c783b */ /* 0x000fe20000004200 */
[----:B------:R4:W5:Y:S01]  /*8f60*/  MUFU.EX2 R3, R0 ;  /* 0x0000000000037308 */ /* 0x0009620000000800 */
[C---:B------:R-:W-:Y:S02]  /*8f70*/  FMUL.FTZ R34, R100.reuse, R142 ;  /* 0x0000008e64227220 */ /* 0x040fe40000410000 */
[C---:B------:R-:W-:Y:S02]  /*8f80*/  FMUL.FTZ R35, R100.reuse, R143 ;  /* 0x0000008f64237220 */ /* 0x040fe40000410000 */
[C---:B------:R-:W-:Y:S02]  /*8f90*/  FMUL.FTZ R50, R100.reuse, R158 ;  /* 0x0000009e64327220 */ /* 0x040fe40000410000 */
[----:B------:R-:W-:Y:S01]  /*8fa0*/  LDSM.16.MT88.4 R140, [R210+0x2080] ;  /* 0x00208000d28c783b */ /* 0x000fe20000004200 */
[C---:B------:R-:W-:Y:S02]  /*8fb0*/  FMUL.FTZ R51, R100.reuse, R159 ;  /* 0x0000009f64337220 */ /* 0x040fe40000410000 */
[C---:B------:R-:W-:Y:S02]  /*8fc0*/  FMUL.FTZ R54, R100.reuse, R54 ;  /* 0x0000003664367220 */ /* 0x040fe40000410000 */
[C---:B------:R-:W-:Y:S02]  /*8fd0*/  FMUL.FTZ R55, R100.reuse, R55 ;  /* 0x0000003764377220 */ /* 0x040fe40000410000 */
[----:B--2---:R-:W-:Y:S01]  /*8fe0*/  FMUL.FTZ R5, R101, R113 ;  /* 0x0000007165057220 */ /* 0x004fe20000410000 */
[----:B---3--:R-:W-:Y:S01]  /*8ff0*/  F2FP.BF16.PACK_AB R113, R237, R236 ;  /* 0x000000eced71723e */ /* 0x008fe200000010ff */
[C---:B------:R-:W-:Y:S02]  /*9000*/  FMUL.FTZ R66, R100.reuse, R66 ;  /* 0x0000004264427220 */ /* 0x040fe40000410000 */
[C---:B------:R-:W-:Y:S02]  /*9010*/  FMUL.FTZ R67, R100.reuse, R67 ;  /* 0x0000004364437220 */ /* 0x040fe40000410000 */
[C---:B------:R-:W-:Y:S01]  /*9020*/  FMUL.FTZ R70, R100.reuse, R70 ;  /* 0x0000004664467220 */ /* 0x040fe20000410000 */
[-C--:B-1----:R-:W-:Y:S01]  /*9030*/  HMMA.16816.F32.BF16 R4, R160, R20.reuse, R4 ;  /* 0x00000014a004723c */ /* 0x082fe20000041804 */
[----:B------:R-:W-:Y:S02]  /*9040*/  FMUL.FTZ R71, R100, R71 ;  /* 0x0000004764477220 */ /* 0x000fe40000410000 */
[----:B----4-:R-:W-:Y:S02]  /*9050*/  FFMA.FTZ R0, R10, c[0x0][0x2d0], -R165 ;  /* 0x0000b4000a007a23 */ /* 0x010fe400000108a5 */
[C---:B-----5:R-:W-:Y:S02]  /*9060*/  FMUL.FTZ R8, R3.reuse, R116 ;  /* 0x0000007403087220 */ /* 0x060fe40000410000 */
[----:B------:R-:W1:Y:S01]  /*9070*/  MUFU.EX2 R239, R0 ;  /* 0x0000000000ef7308 */ /* 0x000e620000000800 */
[C---:B------:R-:W-:Y:S04]  /*9080*/  FMUL.FTZ R9, R3.reuse, R117 ;  /* 0x0000007503097220 */ /* 0x040fe80000410000 */
[C---:B------:R-:W-:Y:S02]  /*9090*/  FMUL.FTZ R12, R3.reuse, R120 ;  /* 0x00000078030c7220 */ /* 0x040fe40000410000 */
        /* <DEDUP_REMOVED lines=8> */
[----:B------:R-:W-:Y:S01]  /*9120*/  FMUL.FTZ R57, R3, R57 ;  /* 0x0000003903397220 */ /* 0x000fe20000410000 */
[----:B-1----:R-:W-:Y:S01]  /*9130*/  F2FP.BF16.PACK_AB R115, R239, R238 ;  /* 0x000000eeef73723e */ /* 0x002fe200000010ff */
[----:B------:R-:W-:Y:S02]  /*9140*/  FADD.FTZ R0, -R2, R108 ;  /* 0x0000006c02007221 */ /* 0x000fe40000010100 */
[--C-:B------:R-:W-:Y:S02]  /*9150*/  FFMA.FTZ R2, R40, c[0x0][0x2d0], -R110.reuse ;  /* 0x0000b40028027a23 */ /* 0x100fe4000001086e */
[----:B------:R-:W-:Y:S02]  /*9160*/  FMUL.FTZ R0, R0, c[0x0][0x2d0] ;  /* 0x0000b40000007a20 */ /* 0x000fe40000410000 */
[----:B------:R1:W-:Y:S01]  /*9170*/  MUFU.EX2 R235, R2 ;  /* 0x0000000200eb7308 */ /* 0x0003e20000000800 */
[C---:B------:R-:W-:Y:S02]  /*9180*/  FMUL.FTZ R40, R3.reuse, R148 ;  /* 0x0000009403287220 */ /* 0x040fe40000410000 */
[C---:B------:R-:W-:Y:S02]  /*9190*/  FMUL.FTZ R60, R3.reuse, R60 ;  /* 0x0000003c033c7220 */ /* 0x040fe40000410000 */
[C---:B------:R-:W-:Y:S02]  /*91a0*/  FMUL.FTZ R61, R3.reuse, R61 ;  /* 0x0000003d033d7220 */ /* 0x040fe40000410000 */
[C---:B------:R-:W-:Y:S02]  /*91b0*/  FMUL.FTZ R72, R3.reuse, R72 ;  /* 0x0000004803487220 */ /* 0x040fe40000410000 */
[C---:B------:R-:W-:Y:S01]  /*91c0*/  FMUL.FTZ R73, R3.reuse, R73 ;  /* 0x0000004903497220 */ /* 0x040fe20000410000 */
[----:B------:R-:W2:Y:S01]  /*91d0*/  MUFU.EX2 R0, R0 ;  /* 0x0000000000007308 */ /* 0x000ea20000000800 */
[C---:B------:R-:W-:Y:S02]  /*91e0*/  FMUL.FTZ R76, R3.reuse, R76 ;  /* 0x0000004c034c7220 */ /* 0x040fe40000410000 */
[----:B------:R-:W-:Y:S02]  /*91f0*/  FMUL.FTZ R77, R3, R77 ;  /* 0x0000004d034d7220 */ /* 0x000fe40000410000 */
[C---:B------:R-:W-:Y:S02]  /*9200*/  FMUL.FTZ R82, R100.reuse, R82 ;  /* 0x0000005264527220 */ /* 0x040fe40000410000 */
[C---:B------:R-:W-:Y:S02]  /*9210*/  FMUL.FTZ R83, R100.reuse, R83 ;  /* 0x0000005364537220 */ /* 0x040fe40000410000 */
[C---:B------:R-:W-:Y:S02]  /*9220*/  FMUL.FTZ R98, R100.reuse, R98 ;  /* 0x0000006264627220 */ /* 0x040fe40000410000 */
[C---:B------:R-:W-:Y:S02]  /*9230*/  FMUL.FTZ R99, R100.reuse, R99 ;  /* 0x0000006364637220 */ /* 0x040fe40000410000 */
[----:B------:R-:W-:Y:S02]  /*9240*/  FMUL.FTZ R85, R101, R85 ;  /* 0x0000005565557220 */ /* 0x000fe40000410000 */
[--C-:B-1----:R-:W-:Y:S02]  /*9250*/  FFMA.FTZ R2, R41, c[0x0][0x2d0], -R110.reuse ;  /* 0x0000b40029027a23 */ /* 0x102fe4000001086e */
[----:B------:R-:W-:Y:S02]  /*9260*/  FMUL.FTZ R41, R3, R149 ;  /* 0x0000009503297220 */ /* 0x000fe40000410000 */
[----:B------:R1:W3:Y:S01]  /*9270*/  MUFU.EX2 R234, R2 ;  /* 0x0000000200ea7308 */ /* 0x0002e20000000800 */
[C---:B------:R-:W-:Y:S02]  /*9280*/  FMUL.FTZ R86, R100.reuse, R86 ;  /* 0x0000005664567220 */ /* 0x040fe40000410000 */
[----:B------:R-:W-:Y:S02]  /*9290*/  FMUL.FTZ R87, R100, R87 ;  /* 0x0000005764577220 */ /* 0x000fe40000410000 */
[C---:B--2---:R-:W-:Y:S02]  /*92a0*/  FMUL.FTZ R10, R0.reuse, R118 ;  /* 0x00000076000a7220 */ /* 0x044fe40000410000 */
[C---:B------:R-:W-:Y:S02]  /*92b0*/  FMUL.FTZ R11, R0.reuse, R119 ;  /* 0x00000077000b7220 */ /* 0x040fe40000410000 */
[----:B------:R-:W2:Y:S01]  /*92c0*/  LDSM.16.MT88.4 R116, [R209+0x2480] ;  /* 0x00248000d174783b */ /* 0x000ea20000004200 */
[C---:B------:R-:W-:Y:S02]  /*92d0*/  FMUL.FTZ R14, R0.reuse, R122 ;  /* 0x0000007a000e7220 */ /* 0x040fe40000410000 */
[C---:B------:R-:W-:Y:S02]  /*92e0*/  FMUL.FTZ R15, R0.reuse, R123 ;  /* 0x0000007b000f7220 */ /* 0x040fe40000410000 */
[C---:B------:R-:W-:Y:S01]  /*92f0*/  HMMA.16816.F32.BF16 R8, R112.reuse, R20, R8 ;  /* 0x000000147008723c */ /* 0x040fe20000041808 */
[C---:B------:R-:W-:Y:S02]  /*9300*/  FMUL.FTZ R26, R0.reuse, R134 ;  /* 0x00000086001a7220 */ /* 0x040fe40000410000 */
[----:B------:R-:W4:Y:S01]  /*9310*/  LDSM.16.MT88.4 R120, [R210+0x2480] ;  /* 0x00248000d278783b */ /* 0x000f220000004200 */
[C---:B------:R-:W-:Y:S02]  /*9320*/  FMUL.FTZ R27, R0.reuse, R135 ;  /* 0x00000087001b7220 */ /* 0x040fe40000410000 */
[----:B------:R-:W-:Y:S02]  /*9330*/  FMUL.FTZ R42, R0, R150 ;  /* 0x00000096002a7220 */ /* 0x000fe40000410000 */
[-C--:B------:R-:W-:Y:S01]  /*9340*/  HMMA.16816.F32.BF16 R12, R112, R22.reuse, R12 ;  /* 0x00000016700c723c */ /* 0x080fe2000004180c */
[C---:B------:R-:W-:Y:S02]  /*9350*/  FMUL.FTZ R20, R101.reuse, R128 ;  /* 0x0000008065147220 */ /* 0x040fe40000410000 */
[----:B------:R-:W-:Y:S01]  /*9360*/  LDSM.16.MT88.4 R132, [R209+0x2080] ;  /* 0x00208000d184783b */ /* 0x000fe20000004200 */
[--C-:B-1----:R-:W-:Y:S02]  /*9370*/  FFMA.FTZ R2, R46, c[0x0][0x2d0], -R111.reuse ;  /* 0x0000b4002e027a23 */ /* 0x102fe4000001086f */
[C---:B------:R-:W-:Y:S02]  /*9380*/  FMUL.FTZ R21, R101.reuse, R129 ;  /* 0x0000008165157220 */ /* 0x040fe40000410000 */
[C---:B------:R-:W-:Y:S01]  /*9390*/  HMMA.16816.F32.BF16 R16, R160.reuse, R22, R16 ;  /* 0x00000016a010723c */ /* 0x040fe20000041810 */
[----:B------:R1:W-:Y:S03]  /*93a0*/  MUFU.EX2 R233, R2 ;  /* 0x0000000200e97308 */ /* 0x0003e60000000800 */
[C---:B------:R-:W-:Y:S02]  /*93b0*/  FMUL.FTZ R30, R0.reuse, R138 ;  /* 0x0000008a001e7220 */ /* 0x040fe40000410000 */
[----:B------:R-:W-:Y:S02]  /*93c0*/  FMUL.FTZ R31, R0, R139 ;  /* 0x0000008b001f7220 */ /* 0x000fe40000410000 */
[C---:B------:R-:W-:Y:S04]  /*93d0*/  FMUL.FTZ R22, R100.reuse, R130 ;  /* 0x0000008264167220 */ /* 0x040fe80000410000 */
[----:B------:R-:W-:Y:S02]  /*93e0*/  FMUL.FTZ R23, R100, R131 ;  /* 0x0000008364177220 */ /* 0x000fe40000410000 */
[----:B------:R-:W-:Y:S01]  /*93f0*/  LDSM.16.MT88.4 R128, [R209+0x2880] ;  /* 0x00288000d180783b */ /* 0x000fe20000004200 */
[C---:B------:R-:W-:Y:S02]  /*9400*/  FMUL.FTZ R43, R0.reuse, R151 ;  /* 0x00000097002b7220 */ /* 0x040fe40000410000 */
[C---:B------:R-:W-:Y:S02]  /*9410*/  FMUL.FTZ R46, R0.reuse, R154 ;  /* 0x0000009a002e7220 */ /* 0x040fe40000410000 */
[-C--:B------:R-:W-:Y:S01]  /*9420*/  HMMA.16816.F32.BF16 R20, R160, R36.reuse, R20 ;  /* 0x00000024a014723c */ /* 0x080fe20000041814 */
[C---:B------:R-:W-:Y:S02]  /*9430*/  FMUL.FTZ R47, R0.reuse, R155 ;  /* 0x0000009b002f7220 */ /* 0x040fe40000410000 */
[C---:B------:R-:W-:Y:S02]  /*9440*/  FMUL.FTZ R58, R0.reuse, R58 ;  /* 0x0000003a003a7220 */ /* 0x040fe40000410000 */
[----:B------:R-:W-:Y:S02]  /*9450*/  FMUL.FTZ R59, R0, R59 ;  /* 0x0000003b003b7220 */ /* 0x000fe40000410000 */
[--C-:B-1----:R-:W-:Y:S01]  /*9460*/  FFMA.FTZ R2, R48, c[0x0][0x2d0], -R111.reuse ;  /* 0x0000b40030027a23 */ /* 0x102fe2000001086f */
[C---:B------:R-:W-:Y:S01]  /*9470*/  HMMA.16816.F32.BF16 R24, R112.reuse, R36, R24 ;  /* 0x000000247018723c */ /* 0x040fe20000041818 */
[C---:B------:R-:W-:Y:S02]  /*9480*/  FMUL.FTZ R48, R101.reuse, R156 ;  /* 0x0000009c65307220 */ /* 0x040fe40000410000 */
[----:B------:R1:W5:Y:S01]  /*9490*/  MUFU.EX2 R224, R2 ;  /* 0x0000000200e07308 */ /* 0x0003620000000800 */
[----:B------:R-:W-:Y:S01]  /*94a0*/  LDSM.16.MT88.4 R156, [R209+0x2c80] ;  /* 0x002c8000d19c783b */ /* 0x000fe20000004200 */
[C---:B------:R-:W-:Y:S02]  /*94b0*/  FMUL.FTZ R62, R0.reuse, R62 ;  /* 0x0000003e003e7220 */ /* 0x040fe40000410000 */
[C---:B------:R-:W-:Y:S01]  /*94c0*/  FMUL.FTZ R36, R101.reuse, R144 ;  /* 0x0000009065247220 */ /* 0x040fe20000410000 */
[-C--:B------:R-:W-:Y:S01]  /*94d0*/  HMMA.16816.F32.BF16 R28, R112, R38.reuse, R28 ;  /* 0x00000026701c723c */ /* 0x080fe2000004181c */
[----:B------:R-:W-:Y:S03]  /*94e0*/  FMUL.FTZ R37, R101, R145 ;  /* 0x0000009165257220 */ /* 0x000fe60000410000 */
[C---:B------:R-:W-:Y:S02]  /*94f0*/  FMUL.FTZ R63, R0.reuse, R63 ;  /* 0x0000003f003f7220 */ /* 0x040fe40000410000 */
[C---:B------:R-:W-:Y:S02]  /*9500*/  FMUL.FTZ R74, R0.reuse, R74 ;  /* 0x0000004a004a7220 */ /* 0x040fe40000410000 */
[C---:B------:R-:W-:Y:S01]  /*9510*/  HMMA.16816.F32.BF16 R32, R160.reuse, R38, R32 ;  /* 0x00000026a020723c */ /* 0x040fe20000041820 */
[C---:B------:R-:W-:Y:S03]  /*9520*/  FMUL.FTZ R75, R0.reuse, R75 ;  /* 0x0000004b004b7220 */ /* 0x040fe60000410000 */
[C---:B------:R-:W-:Y:S02]  /*9530*/  FMUL.FTZ R78, R0.reuse, R78 ;  /* 0x0000004e004e7220 */ /* 0x040fe40000410000 */
[----:B------:R-:W-:Y:S02]  /*9540*/  FMUL.FTZ R79, R0, R79 ;  /* 0x0000004f004f7220 */ /* 0x000fe40000410000 */
[----:B------:R-:W-:Y:S04]  /*9550*/  FMUL.FTZ R38, R100, R146 ;  /* 0x0000009264267220 */ /* 0x000fe80000410000 */
[--C-:B-1----:R-:W-:Y:S02]  /*9560*/  FFMA.FTZ R2, R166, c[0x0][0x2d0], -R110.reuse ;  /* 0x0000b400a6027a23 */ /* 0x102fe4000001086e */
[----:B------:R-:W-:Y:S02]  /*9570*/  FMUL.FTZ R39, R100, R147 ;  /* 0x0000009364277220 */ /* 0x000fe40000410000 */
[----:B------:R1:W-:Y:S01]  /*9580*/  MUFU.EX2 R207, R2 ;  /* 0x0000000200cf7308 */ /* 0x0003e20000000800 */
[C---:B------:R-:W-:Y:S02]  /*9590*/  FMUL.FTZ R88, R3.reuse, R88 ;  /* 0x0000005803587220 */ /* 0x040fe40000410000 */
[C---:B------:R-:W-:Y:S02]  /*95a0*/  FMUL.FTZ R89, R3.reuse, R89 ;  /* 0x0000005903597220 */ /* 0x040fe40000410000 */
[-C--:B--2---:R-:W-:Y:S01]  /*95b0*/  HMMA.16816.F32.BF16 R36, R160, R116.reuse, R36 ;  /* 0x00000074a024723c */ /* 0x084fe20000041824 */
[C---:B------:R-:W-:Y:S02]  /*95c0*/  FMUL.FTZ R90, R0.reuse, R90 ;  /* 0x0000005a005a7220 */ /* 0x040fe40000410000 */
[C---:B------:R-:W-:Y:S02]  /*95d0*/  FMUL.FTZ R91, R0.reuse, R91 ;  /* 0x0000005b005b7220 */ /* 0x040fe40000410000 */
[C---:B------:R-:W-:Y:S02]  /*95e0*/  FMUL.FTZ R92, R3.reuse, R92 ;  /* 0x0000005c035c7220 */ /* 0x040fe40000410000 */
[----:B------:R-:W-:Y:S01]  /*95f0*/  FMUL.FTZ R93, R3, R93 ;  /* 0x0000005d035d7220 */ /* 0x000fe20000410000 */
[C---:B------:R-:W-:Y:S01]  /*9600*/  HMMA.16816.F32.BF16 R40, R112.reuse, R116, R40 ;  /* 0x000000747028723c */ /* 0x040fe20000041828 */
[C---:B------:R-:W-:Y:S03]  /*9610*/  FMUL.FTZ R94, R0.reuse, R94 ;  /* 0x0000005e005e7220 */ /* 0x040fe60000410000 */
[----:B------:R-:W-:Y:S04]  /*9620*/  FMUL.FTZ R95, R0, R95 ;  /* 0x0000005f005f7220 */ /* 0x000fe80000410000 */
[-C--:B------:R-:W-:Y:S01]  /*9630*/  HMMA.16816.F32.BF16 R44, R112, R118.reuse, R44 ;  /* 0x00000076702c723c */ /* 0x080fe2000004182c */
[----:B-1----:R-:W-:Y:S07]  /*9640*/  FFMA.FTZ R2, R167, c[0x0][0x2d0], -R110 ;  /* 0x0000b400a7027a23 */ /* 0x002fee000001086e */
[C---:B------:R-:W-:Y:S01]  /*9650*/  HMMA.16816.F32.BF16 R48, R160.reuse, R118, R48 ;  /* 0x00000076a030723c */ /* 0x040fe20000041830 */
[----:B------:R1:W2:Y:S01]  /*9660*/  MUFU.EX2 R206, R2 ;  /* 0x0000000200ce7308 */ /* 0x0002a20000000800 */
[----:B------:R-:W2:Y:S06]  /*9670*/  LDSM.16.MT88.4 R116, [R209+0x3080] ;  /* 0x00308000d174783b */ /* 0x000eac0000004200 */
[-C--:B----4-:R-:W-:Y:S08]  /*9680*/  HMMA.16816.F32.BF16 R52, R160, R120.reuse, R52 ;  /* 0x00000078a034723c */ /* 0x090ff00000041834 */
[C---:B------:R-:W-:Y:S08]  /*9690*/  HMMA.16816.F32.BF16 R56, R112.reuse, R120, R56 ;  /* 0x000000787038723c */ /* 0x040ff00000041838 */
[-C--:B------:R-:W-:Y:S01]  /*96a0*/  HMMA.16816.F32.BF16 R60, R112, R122.reuse, R60 ;  /* 0x0000007a703c723c */ /* 0x080fe2000004183c */
[--C-:B-1----:R-:W-:Y:S04]  /*96b0*/  FFMA.FTZ R2, R168, c[0x0][0x2d0], -R111.reuse ;  /* 0x0000b400a8027a23 */ /* 0x102fe8000001086f */
[----:B------:R1:W-:Y:S03]  /*96c0*/  MUFU.EX2 R205, R2 ;  /* 0x0000000200cd7308 */ /* 0x0003e60000000800 */
[C---:B------:R-:W-:Y:S01]  /*96d0*/  HMMA.16816.F32.BF16 R64, R160.reuse, R122, R64 ;  /* 0x0000007aa040723c */ /* 0x040fe20000041840 */
[----:B------:R-:W4:Y:S07]  /*96e0*/  LDSM.16.MT88.4 R120, [R210+0x3080] ;  /* 0x00308000d278783b */ /* 0x000f2e0000004200 */
[-C--:B--2---:R-:W-:Y:S08]  /*96f0*/  HMMA.16816.F32.BF16 R68, R160, R116.reuse, R68 ;  /* 0x00000074a044723c */ /* 0x084ff00000041844 */
[C---:B------:R-:W-:Y:S01]  /*9700*/  HMMA.16816.F32.BF16 R72, R112.reuse, R116, R72 ;  /* 0x000000747048723c */ /* 0x040fe20000041848 */
[----:B-1----:R-:W-:Y:S07]  /*9710*/  FFMA.FTZ R2, R170, c[0x0][0x2d0], -R111 ;  /* 0x0000b400aa027a23 */ /* 0x002fee000001086f */
[-C--:B------:R-:W-:Y:S01]  /*9720*/  HMMA.16816.F32.BF16 R76, R112, R118.reuse, R76 ;  /* 0x00000076704c723c */ /* 0x080fe2000004184c */
[----:B------:R1:W2:Y:S07]  /*9730*/  MUFU.EX2 R204, R2 ;  /* 0x0000000200cc7308 */ /* 0x0002ae0000000800 */
[C---:B------:R-:W-:Y:S01]  /*9740*/  HMMA.16816.F32.BF16 R80, R160.reuse, R118, R80 ;  /* 0x00000076a050723c */ /* 0x040fe20000041850 */
[----:B------:R-:W2:Y:S07]  /*9750*/  LDSM.16.MT88.4 R116, [R209+0x1c80] ;  /* 0x001c8000d174783b */ /* 0x000eae0000004200 */
[-C--:B----4-:R-:W-:Y:S08]  /*9760*/  HMMA.16816.F32.BF16 R84, R160, R120.reuse, R84 ;  /* 0x00000078a054723c */ /* 0x090ff00000041854 */
[C---:B------:R-:W-:Y:S01]  /*9770*/  HMMA.16816.F32.BF16 R88, R112.reuse, R120, R88 ;  /* 0x000000787058723c */ /* 0x040fe20000041858 */
[--C-:B-1----:R-:W-:Y:S04]  /*9780*/  FFMA.FTZ R2, R169, c[0x0][0x2d0], -R164.reuse ;  /* 0x0000b400a9027a23 */ /* 0x102fe800000108a4 */
[----:B------:R1:W-:Y:S03]  /*9790*/  MUFU.EX2 R203, R2 ;  /* 0x0000000200cb7308 */ /* 0x0003e60000000800 */
[-C--:B------:R-:W-:Y:S07]  /*97a0*/  HMMA.16816.F32.BF16 R92, R112, R122.reuse, R92 ;  /* 0x0000007a705c723c */ /* 0x080fee000004185c */
[----:B---3--:R-:W-:Y:S01]  /*97b0*/  F2FP.BF16.PACK_AB R112, R234, R235 ;  /* 0x000000ebea70723e */ /* 0x008fe200000010ff */
[----:B------:R-:W-:Y:S01]  /*97c0*/  HMMA.16816.F32.BF16 R96, R160, R122, R96 ;  /* 0x0000007aa060723c */ /* 0x000fe20000041860 */
[----:B-----5:R-:W-:Y:S03]  /*97d0*/  F2FP.BF16.PACK_AB R113, R224, R233 ;  /* 0x000000e9e071723e */ /* 0x020fe600000010ff */
[----:B------:R-:W-:Y:S02]  /*97e0*/  F2FP.BF16.PACK_AB R114, R206, R207 ;  /* 0x000000cfce72723e */ /* 0x000fe400000010ff */
[----:B--2---:R-:W-:Y:S07]  /*97f0*/  F2FP.BF16.PACK_AB R115, R204, R205 ;  /* 0x000000cdcc73723e */ /* 0x004fee00000010ff */
[-C--:B------:R-:W-:Y:S01]  /*9800*/  HMMA.16816.F32.BF16 R4, R112, R116.reuse, R4 ;  /* 0x000000747004723c */ /* 0x080fe20000041804 */
[--C-:B-1----:R-:W-:Y:S02]  /*9810*/  FFMA.FTZ R2, R171, c[0x0][0x2d0], -R164.reuse ;  /* 0x0000b400ab027a23 */ /* 0x102fe400000108a4 */
[----:B------:R-:W-:Y:S02]  /*9820*/  LDSM.16.MT88.4 R168, [R209+0x3880] ;  /* 0x00388000d1a8783b */ /* 0x000fe40000004200 */
[----:B------:R1:W2:Y:S02]  /*9830*/  MUFU.EX2 R202, R2 ;  /* 0x0000000200ca7308 */ /* 0x0002a40000000800 */
[--C-:B-1----:R-:W-:Y:S01]  /*9840*/  FFMA.FTZ R2, R173, c[0x0][0x2d0], -R164.reuse ;  /* 0x0000b400ad027a23 */ /* 0x102fe200000108a4 */
[----:B--2---:R-:W-:Y:S07]  /*9850*/  F2FP.BF16.PACK_AB R120, R202, R203 ;  /* 0x000000cbca78723e */ /* 0x004fee00000010ff */
[----:B------:R1:W-:Y:S02]  /*9860*/  MUFU.EX2 R201, R2 ;  /* 0x0000000200c97308 */ /* 0x0003e40000000800 */
[----:B-1----:R-:W-:Y:S08]  /*9870*/  FFMA.FTZ R2, R175, c[0x0][0x2d0], -R164 ;  /* 0x0000b400af027a23 */ /* 0x002ff000000108a4 */
        /* <DEDUP_REMOVED lines=13> */
[----:B------:R1:W-:Y:S01]  /*9950*/  MUFU.EX2 R198, R2 ;  /* 0x0000000200c67308 */ /* 0x0003e20000000800 */
[C---:B------:R-:W-:Y:S08]  /*9960*/  HMMA.16816.F32.BF16 R8, R120.reuse, R116, R8 ;  /* 0x000000747808723c */ /* 0x040ff00000041808 */
[-C--:B------:R-:W-:Y:S08]  /*9970*/  HMMA.16816.F32.BF16 R12, R120, R118.reuse, R12 ;  /* 0x00000076780c723c */ /* 0x080ff0000004180c */
[C---:B------:R-:W-:Y:S01]  /*9980*/  HMMA.16816.F32.BF16 R16, R112.reuse, R118, R16 ;  /* 0x000000767010723c */ /* 0x040fe20000041810 */
[----:B------:R-:W2:Y:S03]  /*9990*/  LDSM.16.MT88.4 R116, [R210+0x2880] ;  /* 0x00288000d274783b */ /* 0x000ea60000004200 */
[--C-:B-1----:R-:W-:Y:S04]  /*99a0*/  FFMA.FTZ R2, R184, c[0x0][0x2d0], -R110.reuse ;  /* 0x0000b400b8027a23 */ /* 0x102fe8000001086e */
        /* <DEDUP_REMOVED lines=8> */
[----:B------:R3:W-:Y:S03]  /*9a30*/  MUFU.EX2 R197, R2 ;  /* 0x0000000200c57308 */ /* 0x0007e60000000800 */
[-C--:B------:R-:W-:Y:S08]  /*9a40*/  HMMA.16816.F32.BF16 R36, R112, R128.reuse, R36 ;  /* 0x000000807024723c */ /* 0x080ff00000041824 */
[C---:B------:R-:W-:Y:S08]  /*9a50*/  HMMA.16816.F32.BF16 R40, R120.reuse, R128, R40 ;  /* 0x000000807828723c */ /* 0x040ff00000041828 */
[-C--:B------:R-:W-:Y:S01]  /*9a60*/  HMMA.16816.F32.BF16 R44, R120, R130.reuse, R44 ;  /* 0x00000082782c723c */ /* 0x080fe2000004182c */
[--C-:B---3--:R-:W-:Y:S07]  /*9a70*/  FFMA.FTZ R2, R181, c[0x0][0x2d0], -R111.reuse ;  /* 0x0000b400b5027a23 */ /* 0x108fee000001086f */
[C---:B------:R-:W-:Y:S01]  /*9a80*/  HMMA.16816.F32.BF16 R48, R112.reuse, R130, R48 ;  /* 0x000000827030723c */ /* 0x040fe20000041830 */
[----:B------:R3:W-:Y:S01]  /*9a90*/  MUFU.EX2 R196, R2 ;  /* 0x0000000200c47308 */ /* 0x0007e20000000800 */
[----:B------:R-:W4:Y:S06]  /*9aa0*/  LDSM.16.MT88.4 R128, [R210+0x3480] ;  /* 0x00348000d280783b */ /* 0x000f2c0000004200 */
[-C--:B--2---:R-:W-:Y:S08]  /*9ab0*/  HMMA.16816.F32.BF16 R52, R112, R116.reuse, R52 ;  /* 0x000000747034723c */ /* 0x084ff00000041834 */
[C---:B------:R-:W-:Y:S08]  /*9ac0*/  HMMA.16816.F32.BF16 R56, R120.reuse, R116, R56 ;  /* 0x000000747838723c */ /* 0x040ff00000041838 */
[-C--:B------:R-:W-:Y:S01]  /*9ad0*/  HMMA.16816.F32.BF16 R60, R120, R118.reuse, R60 ;  /* 0x00000076783c723c */ /* 0x080fe2000004183c */
[--C-:B---3--:R-:W-:Y:S03]  /*9ae0*/  FFMA.FTZ R2, R193, c[0x0][0x2d0], -R110.reuse ;  /* 0x0000b400c1027a23 */ /* 0x108fe6000001086e */
[----:B------:R-:W-:Y:S01]  /*9af0*/  FFMA.FTZ R110, R194, c[0x0][0x2d0], -R110 ;  /* 0x0000b400c26e7a23 */ /* 0x000fe2000001086e */
[----:B------:R2:W-:Y:S01]  /*9b00*/  MUFU.EX2 R195, R2 ;  /* 0x0000000200c37308 */ /* 0x0005e20000000800 */
[----:B------:R-:W3:Y:S02]  /*9b10*/  LDL.LU R194, [R1+0x10] ;  /* 0x0000100001c27983 */ /* 0x000ee40000300800 */
[C---:B------:R-:W-:Y:S07]  /*9b20*/  HMMA.16816.F32.BF16 R64, R112.reuse, R118, R64 ;  /* 0x000000767040723c */ /* 0x040fee0000041840 */
[----:B------:R-:W5:Y:S01]  /*9b30*/  MUFU.EX2 R193, R110 ;  /* 0x0000006e00c17308 */ /* 0x000f620000000800 */
[-C--:B-1----:R-:W-:Y:S08]  /*9b40*/  HMMA.16816.F32.BF16 R68, R112, R124.reuse, R68 ;  /* 0x0000007c7044723c */ /* 0x082ff00000041844 */
[C---:B------:R-:W-:Y:S01]  /*9b50*/  HMMA.16816.F32.BF16 R72, R120.reuse, R124, R72 ;  /* 0x0000007c7848723c */ /* 0x040fe20000041848 */
[--C-:B--2---:R-:W-:Y:S02]  /*9b60*/  FFMA.FTZ R2, R189, c[0x0][0x2d0], -R111.reuse ;  /* 0x0000b400bd027a23 */ /* 0x104fe4000001086f */
[----:B------:R-:W2:Y:S05]  /*9b70*/  LDL.LU R189, [R1+0xc] ;  /* 0x00000c0001bd7983 */ /* 0x000eaa0000300800 */
[-C--:B------:R-:W-:Y:S01]  /*9b80*/  HMMA.16816.F32.BF16 R76, R120, R126.reuse, R76 ;  /* 0x0000007e784c723c */ /* 0x080fe2000004184c */
[----:B------:R1:W-:Y:S03]  /*9b90*/  MUFU.EX2 R184, R2 ;  /* 0x0000000200b87308 */ /* 0x0003e60000000800 */
[----:B------:R-:W-:Y:S02]  /*9ba0*/  FFMA.FTZ R111, R191, c[0x0][0x2d0], -R111 ;  /* 0x0000b400bf6f7a23 */ /* 0x000fe4000001086f */
[----:B------:R-:W3:Y:S01]  /*9bb0*/  LDL.LU R191, [R1+0x4] ;  /* 0x0000040001bf7983 */ /* 0x000ee20000300800 */
[----:B-----5:R-:W-:Y:S01]  /*9bc0*/  F2FP.BF16.PACK_AB R110, R193, R195 ;  /* 0x000000c3c16e723e */ /* 0x020fe200000010ff */
[C---:B------:R-:W-:Y:S03]  /*9bd0*/  HMMA.16816.F32.BF16 R80, R112.reuse, R126, R80 ;  /* 0x0000007e7050723c */ /* 0x040fe60000041850 */
[----:B------:R-:W5:Y:S05]  /*9be0*/  MUFU.EX2 R182, R111 ;  /* 0x0000006f00b67308 */ /* 0x000f6a0000000800 */
[-C--:B----4-:R-:W-:Y:S08]  /*9bf0*/  HMMA.16816.F32.BF16 R84, R112, R128.reuse, R84 ;  /* 0x000000807054723c */ /* 0x090ff00000041854 */
[C---:B------:R-:W-:Y:S01]  /*9c00*/  HMMA.16816.F32.BF16 R88, R120.reuse, R128, R88 ;  /* 0x000000807858723c */ /* 0x040fe20000041858 */
[--C-:B-1----:R-:W-:Y:S02]  /*9c10*/  FFMA.FTZ R2, R186, c[0x0][0x2d0], -R164.reuse ;  /* 0x0000b400ba027a23 */ /* 0x102fe400000108a4 */
[----:B------:R-:W4:Y:S02]  /*9c20*/  LDL.LU R186, [R1+0x8] ;  /* 0x0000080001ba7983 */ /* 0x000f240000300800 */
[----:B------:R1:W-:Y:S03]  /*9c30*/  MUFU.EX2 R181, R2 ;  /* 0x0000000200b57308 */ /* 0x0003e60000000800 */
[-C--:B------:R-:W-:Y:S01]  /*9c40*/  HMMA.16816.F32.BF16 R92, R120, R130.reuse, R92 ;  /* 0x00000082785c723c */ /* 0x080fe2000004185c */
[----:B-----5:R-:W-:Y:S07]  /*9c50*/  F2FP.BF16.PACK_AB R111, R182, R184 ;  /* 0x000000b8b66f723e */ /* 0x020fee00000010ff */
[----:B------:R-:W-:Y:S01]  /*9c60*/  HMMA.16816.F32.BF16 R96, R112, R130, R96 ;  /* 0x000000827060723c */ /* 0x000fe20000041860 */
[--C-:B-1----:R-:W-:Y:S04]  /*9c70*/  FFMA.FTZ R2, R187, c[0x0][0x2d0], -R164.reuse ;  /* 0x0000b400bb027a23 */ /* 0x102fe800000108a4 */
[----:B------:R1:W5:Y:S02]  /*9c80*/  MUFU.EX2 R179, R2 ;  /* 0x0000000200b37308 */ /* 0x0003640000000800 */
[--C-:B-1----:R-:W-:Y:S01]  /*9c90*/  FFMA.FTZ R2, R190, c[0x0][0x2d0], -R164.reuse ;  /* 0x0000b400be027a23 */ /* 0x102fe200000108a4 */
[----:B-----5:R-:W-:Y:S01]  /*9ca0*/  F2FP.BF16.PACK_AB R160, R179, R181 ;  /* 0x000000b5b3a0723e */ /* 0x020fe200000010ff */
[----:B------:R-:W-:Y:S06]  /*9cb0*/  FFMA.FTZ R164, R192, c[0x0][0x2d0], -R164 ;  /* 0x0000b400c0a47a23 */ /* 0x000fec00000108a4 */
[----:B------:R1:W-:Y:S10]  /*9cc0*/  MUFU.EX2 R180, R2 ;  /* 0x0000000200b47308 */ /* 0x0003f40000000800 */
[----:B------:R-:W5:Y:S01]  /*9cd0*/  MUFU.EX2 R178, R164 ;  /* 0x000000a400b27308 */ /* 0x000f620000000800 */
[--C-:B-1----:R-:W-:Y:S09]  /*9ce0*/  FFMA.FTZ R2, R183, c[0x0][0x2d0], -R165.reuse ;  /* 0x0000b400b7027a23 */ /* 0x102ff200000108a5 */
[----:B------:R1:W-:Y:S01]  /*9cf0*/  MUFU.EX2 R173, R2 ;  /* 0x0000000200ad7308 */ /* 0x0003e20000000800 */
[----:B-----5:R-:W-:Y:S01]  /*9d00*/  F2FP.BF16.PACK_AB R162, R178, R180 ;  /* 0x000000b4b2a2723e */ /* 0x020fe200000010ff */
[--C-:B-1----:R-:W-:Y:S08]  /*9d10*/  FFMA.FTZ R2, R185, c[0x0][0x2d0], -R165.reuse ;  /* 0x0000b400b9027a23 */ /* 0x102ff000000108a5 */
[----:B------:R1:W5:Y:S02]  /*9d20*/  MUFU.EX2 R172, R2 ;  /* 0x0000000200ac7308 */ /* 0x0003640000000800 */
[--C-:B-1----:R-:W-:Y:S01]  /*9d30*/  FFMA.FTZ R2, R188, c[0x0][0x2d0], -R165.reuse ;  /* 0x0000b400bc027a23 */ /* 0x102fe200000108a5 */
[----:B-----5:R-:W-:Y:S01]  /*9d40*/  F2FP.BF16.PACK_AB R161, R172, R173 ;  /* 0x000000adaca1723e */ /* 0x020fe200000010ff */
[----:B------:R-:W-:Y:S01]  /*9d50*/  FFMA.FTZ R165, R109, c[0x0][0x2d0], -R165 ;  /* 0x0000b4006da57a23 */ /* 0x000fe200000108a5 */
[----:B------:R-:W-:Y:S05]  /*9d60*/  F2FP.BF16.PACK_AB R109, R196, R197 ;  /* 0x000000c5c46d723e */ /* 0x000fea00000010ff */
[----:B------:R-:W-:Y:S02]  /*9d70*/  MUFU.EX2 R107, R2 ;  /* 0x00000002006b7308 */ /* 0x000fe40000000800 */
[-C--:B------:R-:W-:Y:S01]  /*9d80*/  HMMA.16816.F32.BF16 R112, R108, R132.reuse, R4 ;  /* 0x000000846c70723c */ /* 0x080fe20000041804 */
[----:B------:R-:W-:Y:S07]  /*9d90*/  LDSM.16.MT88.4 R4, [R210+0x3880] ;  /* 0x00388000d204783b */ /* 0x000fee0000004200 */
[----:B------:R-:W1:Y:S04]  /*9da0*/  MUFU.EX2 R103, R165 ;  /* 0x000000a500677308 */ /* 0x000e680000000800 */
[----:B-1----:R-:W-:Y:S01]  /*9db0*/  F2FP.BF16.PACK_AB R163, R103, R107 ;  /* 0x0000006b67a3723e */ /* 0x002fe200000010ff */
[----:B------:R-:W1:Y:S06]  /*9dc0*/  LDSM.16.MT88.4 R164, [R210+0x2c80] ;  /* 0x002c8000d2a4783b */ /* 0x000e6c0000004200 */
        /* <DEDUP_REMOVED lines=11> */
[-C--:B-1----:R-:W-:Y:S01]  /*9e80*/  HMMA.16816.F32.BF16 R52, R108, R164.reuse, R52 ;  /* 0x000000a46c34723c */ /* 0x082fe20000041834 */
[----:B--2---:R-:W-:Y:S04]  /*9e90*/  FFMA.FTZ R3, R3, R189, R240 ;  /* 0x000000bd03037223 */ /* 0x004fe800000100f0 */
[----:B------:R-:W-:Y:S02]  /*9ea0*/  FADD.FTZ R3, R241, R3 ;  /* 0x00000003f1037221 */ /* 0x000fe40000010000 */
[----:B---3--:R-:W-:Y:S01]  /*9eb0*/  FFMA.FTZ R100, R100, R191, R244 ;  /* 0x000000bf64647223 */ /* 0x008fe200000100f4 */
[C---:B------:R-:W-:Y:S04]  /*9ec0*/  HMMA.16816.F32.BF16 R56, R160.reuse, R164, R56 ;  /* 0x000000a4a038723c */ /* 0x040fe80000041838 */
[----:B------:R-:W-:Y:S02]  /*9ed0*/  FADD.FTZ R100, R245, R100 ;  /* 0x00000064f5647221 */ /* 0x000fe40000010000 */
[----:B------:R-:W-:Y:S02]  /*9ee0*/  FADD.FTZ R8, R242, R3 ;  /* 0x00000003f2087221 */ /* 0x000fe40000010000 */
[----:B------:R-:W-:Y:S01]  /*9ef0*/  FFMA.FTZ R3, R0, R194, R236 ;  /* 0x000000c200037223 */ /* 0x000fe200000100ec */
[-C--:B------:R-:W-:Y:S03]  /*9f00*/  HMMA.16816.F32.BF16 R60, R160, R166.reuse, R60 ;  /* 0x000000a6a03c723c */ /* 0x080fe6000004183c */
[----:B------:R-:W-:Y:S02]  /*9f10*/  FADD.FTZ R100, R246, R100 ;  /* 0x00000064f6647221 */ /* 0x000fe40000010000 */
[----:B------:R-:W-:Y:S02]  /*9f20*/  FADD.FTZ R3, R237, R3 ;  /* 0x00000003ed037221 */ /* 0x000fe40000010000 */
[----:B------:R-:W-:Y:S02]  /*9f30*/  FADD.FTZ R0, R243, R8 ;  /* 0x00000008f3007221 */ /* 0x000fe40000010000 */
[----:B------:R-:W-:Y:S01]  /*9f40*/  FADD.FTZ R3, R238, R3 ;  /* 0x00000003ee037221 */ /* 0x000fe20000010000 */
[C---:B------:R-:W-:Y:S02]  /*9f50*/  HMMA.16816.F32.BF16 R64, R108.reuse, R166, R64 ;  /* 0x000000a66c40723c */ /* 0x040fe40000041840 */
[----:B----4-:R-:W-:Y:S02]  /*9f60*/  FFMA.FTZ R101, R101, R186, R248 ;  /* 0x000000ba65657223 */ /* 0x010fe400000100f8 */
[----:B------:R-:W-:Y:S02]  /*9f70*/  FADD.FTZ R8, R203, R0 ;  /* 0x00000000cb087221 */ /* 0x000fe40000010000 */
[----:B------:R-:W-:Y:S02]  /*9f80*/  FADD.FTZ R2, R249, R101 ;  /* 0x00000065f9027221 */ /* 0x000fe40000010000 */
[-C--:B------:R-:W-:Y:S01]  /*9f90*/  HMMA.16816.F32.BF16 R68, R108, R168.reuse, R68 ;  /* 0x000000a86c44723c */ /* 0x080fe20000041844 */
[----:B------:R-:W-:Y:S03]  /*9fa0*/  FADD.FTZ R3, R239, R3 ;  /* 0x00000003ef037221 */ /* 0x000fe60000010000 */
[----:B------:R-:W-:Y:S01]  /*9fb0*/  FADD.FTZ R2, R250, R2 ;  /* 0x00000002fa027221 */ /* 0x000fe20000010000 */
[----:B------:R-:W-:Y:S01]  /*9fc0*/  MOV R101, R106 ;  /* 0x0000006a00657202 */ /* 0x000fe20000000f00 */
[----:B------:R-:W-:Y:S02]  /*9fd0*/  FADD.FTZ R3, R177, R3 ;  /* 0x00000003b1037221 */ /* 0x000fe40000010000 */
[----:B------:R-:W-:Y:S01]  /*9fe0*/  FADD.FTZ R9, R251, R2 ;  /* 0x00000002fb097221 */ /* 0x000fe20000010000 */
[C---:B------:R-:W-:Y:S03]  /*9ff0*/  HMMA.16816.F32.BF16 R72, R160.reuse, R168, R72 ;  /* 0x000000a8a048723c */ /* 0x040fe60000041848 */
[----:B------:R-:W-:Y:S01]  /*a000*/  FADD.FTZ R2, R247, R100 ;  /* 0x00000064f7027221 */ /* 0x000fe20000010000 */
[----:B------:R-:W-:Y:S01]  /*a010*/  MOV R100, R102 ;  /* 0x0000006600647202 */ /* 0x000fe20000000f00 */
[----:B------:R-:W-:Y:S02]  /*a020*/  FADD.FTZ R9, R235, R9 ;  /* 0x00000009eb097221 */ /* 0x000fe40000010000 */
[----:B------:R-:W-:Y:S01]  /*a030*/  FADD.FTZ R10, R233, R2 ;  /* 0x00000002e90a7221 */ /* 0x000fe20000010000 */
[-C--:B------:R-:W-:Y:S01]  /*a040*/  HMMA.16816.F32.BF16 R76, R160, R170.reuse, R76 ;  /* 0x000000aaa04c723c */ /* 0x080fe2000004184c */
[----:B------:R-:W-:Y:S03]  /*a050*/  FADD.FTZ R2, R234, R9 ;  /* 0x00000009ea027221 */ /* 0x000fe60000010000 */
[----:B------:R-:W-:Y:S01]  /*a060*/  FADD.FTZ R0, R224, R10 ;  /* 0x0000000ae0007221 */ /* 0x000fe20000010000 */
[----:B------:R-:W-:Y:S01]  /*a070*/  IADD3 R224, R226, -0x1, RZ ;  /* 0xffffffffe2e07810 */ /* 0x000fe20007ffe0ff */
        /* <DEDUP_REMOVED lines=9> */
[----:B------:R-:W-:Y:S04]  /*a110*/  FADD.FTZ R3, R174, R3 ;  /* 0x00000003ae037221 */ /* 0x000fe80000010000 */
[----:B------:R-:W-:Y:S01]  /*a120*/  FADD.FTZ R3, R175, R3 ;  /* 0x00000003af037221 */ /* 0x000fe20000010000 */
[C---:B------:R-:W-:Y:S07]  /*a130*/  HMMA.16816.F32.BF16 R88, R160.reuse, R4, R88 ;  /* 0x00000004a058723c */ /* 0x040fee0000041858 */
[----:B------:R-:W-:Y:S01]  /*a140*/  FADD.FTZ R5, R204, R8 ;  /* 0x00000008cc057221 */ /* 0x000fe20000010000 */
[-C--:B------:R-:W-:Y:S01]  /*a150*/  HMMA.16816.F32.BF16 R92, R160, R6.reuse, R92 ;  /* 0x00000006a05c723c */ /* 0x080fe2000004185c */
[----:B------:R-:W-:Y:S03]  /*a160*/  FADD.FTZ R8, R200, R2 ;  /* 0x00000002c8087221 */ /* 0x000fe60000010000 */
[----:B------:R-:W-:Y:S02]  /*a170*/  FADD.FTZ R4, R198, R0 ;  /* 0x00000000c6047221 */ /* 0x000fe40000010000 */
[----:B------:R-:W-:Y:S02]  /*a180*/  FADD.FTZ R2, R197, R5 ;  /* 0x00000005c5027221 */ /* 0x000fe40000010000 */
[----:B------:R-:W-:Y:S01]  /*a190*/  FADD.FTZ R0, R181, R8 ;  /* 0x00000008b5007221 */ /* 0x000fe20000010000 */
[----:B------:R-:W-:Y:S03]  /*a1a0*/  HMMA.16816.F32.BF16 R96, R108, R6, R96 ;  /* 0x000000066c60723c */ /* 0x000fe60000041860 */
[----:B------:R-:W-:Y:S02]  /*a1b0*/  FADD.FTZ R4, R199, R4 ;  /* 0x00000004c7047221 */ /* 0x000fe40000010000 */
[----:B------:R-:W-:Y:S02]  /*a1c0*/  FADD.FTZ R5, R196, R2 ;  /* 0x00000002c4057221 */ /* 0x000fe40000010000 */
[----:B------:R-:W-:Y:S01]  /*a1d0*/  FADD.FTZ R2, R173, R3 ;  /* 0x00000003ad027221 */ /* 0x000fe20000010000 */
[----:B------:R-:W-:Y:S01]  /*a1e0*/  MOV R108, R102 ;  /* 0x00000066006c7202 */ /* 0x000fe20000000f00 */
[----:B------:R-:W-:Y:S03]  /*a1f0*/  FADD.FTZ R3, R179, R0 ;  /* 0x00000000b3037221 */ /* 0x000fe60000010000 */
[----:B------:R-:W-:Y:S02]  /*a200*/  FADD.FTZ R0, R195, R4 ;  /* 0x00000004c3007221 */ /* 0x000fe40000010000 */
[----:B------:R-:W-:Y:S02]  /*a210*/  FADD.FTZ R4, R184, R5 ;  /* 0x00000005b8047221 */ /* 0x000fe40000010000 */
[----:B------:R-:W-:Y:S02]  /*a220*/  FADD.FTZ R5, R193, R0 ;  /* 0x00000000c1057221 */ /* 0x000fe40000010000 */
[----:B------:R-:W-:Y:S02]  /*a230*/  FADD.FTZ R4, R182, R4 ;  /* 0x00000004b6047221 */ /* 0x000fe40000010000 */
[----:B------:R-:W-:Y:S01]  /*a240*/  FADD.FTZ R2, R172, R2 ;  /* 0x00000002ac027221 */ /* 0x000fe20000010000 */
[----:B------:R1:W-:Y:S01]  /*a250*/  STL [R1+0x8], R5 ;  /* 0x0000080501007387 */ /* 0x0003e20000100800 */
[----:B------:R-:W-:Y:S02]  /*a260*/  FADD.FTZ R3, R180, R3 ;  /* 0x00000003b4037221 */ /* 0x000fe40000010000 */
[----:B------:R-:W-:Y:S01]  /*a270*/  FADD.FTZ R0, R107, R2 ;  /* 0x000000026b007221 */ /* 0x000fe20000010000 */
[----:B------:R1:W-:Y:S01]  /*a280*/  STL [R1+0x4], R4 ;  /* 0x0000040401007387 */ /* 0x0003e20000100800 */
[----:B------:R-:W-:Y:S01]  /*a290*/  FADD.FTZ R2, R178, R3 ;  /* 0x00000003b2027221 */ /* 0x000fe20000010000 */
[----:B------:R-:W-:Y:S01]  /*a2a0*/  MOV R107, R104 ;  /* 0x00000068006b7202 */ /* 0x000fe20000000f00 */
[----:B------:R-:W-:Y:S01]  /*a2b0*/  FADD.FTZ R0, R103, R0 ;  /* 0x0000000067007221 */ /* 0x000fe20000010000 */
[----:B------:R-:W-:Y:S02]  /*a2c0*/  MOV R103, R105 ;  /* 0x0000006900677202 */ /* 0x000fe40000000f00 */
[----:B------:R1:W-:Y:S04]  /*a2d0*/  STL [R1+0xc], R2 ;  /* 0x00000c0201007387 */ /* 0x0003e80000100800 */
[----:B------:R1:W-:Y:S02]  /*a2e0*/  STL [R1+0x10], R0 ;  /* 0x0000100001007387 */ /* 0x0003e40000100800 */
[----:B-1----:R-:W-:-:S05]  /*a2f0*/  @P0 BRA `(.L_x_212) ;  /* 0xffffba3000000947 */ /* 0x002fca000383ffff */
.L_x_191:
[----:B------:R-:W1:Y:S01]  /*a300*/  S2R R0, SR_CTAID.X ;  /* 0x0000000000007919 */ /* 0x000e620000002500 */
[----:B------:R-:W-:Y:S01]  /*a310*/  IMAD.MOV.U32 R2, RZ, RZ, c[0x0][0x2c4] ;  /* 0x0000b100ff027624 */ /* 0x000fe200078e00ff */
[----:B------:R-:W-:Y:S01]  /*a320*/  MOV R6, c[0x0][0x2ac] ;  /* 0x0000ab0000067a02 */ /* 0x000fe20000000f00 */
[----:B------:R-:W-:-:S02]  /*a330*/  IMAD.MOV.U32 R5, RZ, RZ, 0x1 ;  /* 0x00000001ff057424 */ /* 0x000fc400078e00ff */
[----:B------:R-:W-:Y:S01]  /*a340*/  IMAD.MOV.U32 R4, RZ, RZ, 0x1 ;  /* 0x00000001ff047424 */ /* 0x000fe200078e00ff */
[----:B------:R-:W-:Y:S02]  /*a350*/  ISETP.NE.AND P1, PT, R2, 0x1, PT ;  /* 0x000000010200780c */ /* 0x000fe40003f25270 */
[----:B------:R-:W-:Y:S02]  /*a360*/  ISETP.LE.AND P0, PT, R5, c[0x0][0x32c], PT ;  /* 0x0000cb0005007a0c */ /* 0x000fe40003f03270 */
[----:B------:R-:W-:-:S05]  /*a370*/  IADD3 R3, R4, -c[0x0][0x168], RZ ;  /* 0x80005a0004037a10 */ /* 0x000fca0007ffe0ff */
[----:B------:R-:W-:Y:S01]  /*a380*/  IMAD R3, R6, c[0x0][0x1d0], R3 ;  /* 0x0000740006037a24 */ /* 0x000fe200078e0203 */
[----:B-1----:R-:W-:-:S05]  /*a390*/  LEA R0, R0, 0x7f, 0x7 ;  /* 0x0000007f00007811 */ /* 0x002fca00078e38ff */
[----:B------:R-:W-:-:S05]  /*a3a0*/  @P1 IMAD.HI.U32 R2, R0, c[0x0][0x2c8], RZ ;  /* 0x0000b20000021a27 */ /* 0x000fca00078e00ff */
[----:B------:R-:W-:-:S04]  /*a3b0*/  @P1 SHF.R.U32.HI R0, RZ, c[0x0][0x2cc], R2 ;  /* 0x0000b300ff001a19 */ /* 0x000fc80000011602 */
[----:B------:R-:W-:-:S04]  /*a3c0*/  IADD3 R0, R3, R0, RZ ;  /* 0x0000000003007210 */ /* 0x000fc80007ffe0ff */
[----:B------:R-:W-:Y:S01]  /*a3d0*/  IADD3 R2, R0, -c[0x0][0x324], RZ ;  /* 0x8000c90000027a10 */ /* 0x000fe20007ffe0ff */
[----:B------:R-:W-:Y:S05]  /*a3e0*/  @!P0 BRA `(.L_x_213) ;  /* 0x000000d000008947 */ /* 0x000fea0003800000 */
[----:B------:R-:W-:-:S13]  /*a3f0*/  ISETP.GT.AND P0, PT, R0, -0x1, PT ;  /* 0xffffffff0000780c */ /* 0x000fda0003f04270 */
[----:B------:R-:W-:Y:S05]  /*a400*/  @P0 BRA `(.L_x_214) ;  /* 0x0000006000000947 */ /* 0x000fea0003800000 */
[----:B------:R-:W-:Y:S02]  /*a410*/  ISETP.NE.AND P0, PT, R4, c[0x0][0x32c], PT ;  /* 0x0000cb0004007a0c */ /* 0x000fe40003f05270 */
[----:B------:R-:W-:-:S11]  /*a420*/  LOP3.LUT R0, RZ, R0, RZ, 0x33, !PT ;  /* 0x00000000ff007212 */ /* 0x000fd600078e33ff */
[----:B------:R-:W-:-:S05]  /*a430*/  @P0 IMAD.HI.U32 R3, R0, c[0x0][0x330], RZ ;  /* 0x0000cc0000030a27 */ /* 0x000fca00078e00ff */
[----:B------:R-:W-:-:S04]  /*a440*/  @P0 SHF.R.U32.HI R0, RZ, c[0x0][0x334], R3 ;  /* 0x0000cd00ff000a19 */ /* 0x000fc80000011603 */
[----:B------:R-:W-:Y:S01]  /*a450*/  LOP3.LUT R0, RZ, R0, RZ, 0x33, !PT ;  /* 0x00000000ff007212 */ /* 0x000fe200078e33ff */
[----:B------:R-:W-:Y:S05]  /*a460*/  BRA `(.L_x_215) ;  /* 0x0000003000007947 */ /* 0x000fea0003800000 */
.L_x_214:
[----:B------:R-:W-:-:S13]  /*a470*/  ISETP.NE.AND P0, PT, R4, c[0x0][0x32c], PT ;  /* 0x0000cb0004007a0c */ /* 0x000fda0003f05270 */
[----:B------:R-:W-:-:S05]  /*a480*/  @P0 IMAD.HI.U32 R3, R0, c[0x0][0x330], RZ ;  /* 0x0000cc0000030a27 */ /* 0x000fca00078e00ff */
[----:B------:R-:W-:-:S05]  /*a490*/  @P0 SHF.R.U32.HI R0, RZ, c[0x0][0x334], R3 ;  /* 0x0000cd00ff000a19 */ /* 0x000fca0000011603 */
.L_x_215:
[----:B------:R-:W-:-:S05]  /*a4a0*/  IMAD R0, R0, c[0x0][0x32c], RZ ;  /* 0x0000cb0000007a24 */ /* 0x000fca00078e02ff */
[----:B------:R-:W-:-:S03]  /*a4b0*/  IMNMX R2, R2, R0, !PT ;  /* 0x0000000002027217 */ /* 0x000fc60007800200 */
.L_x_213:
[----:B------:R-:W2:Y:S01]  /*a4c0*/  LDL R3, [R1+0x14] ;  /* 0x0000140001037983 */ /* 0x000ea20000100800 */
[----:B------:R-:W-:-:S05]  /*a4d0*/  IADD3 R2, R2, 0x2f, RZ ;  /* 0x0000002f02027810 */ /* 0x000fca0007ffe0ff */
[----:B------:R-:W-:-:S05]  /*a4e0*/  IMAD.HI R2, R2, 0x2aaaaaab, RZ ;  /* 0x2aaaaaab02027827 */ /* 0x000fca00078e02ff */
[----:B------:R-:W-:-:S04]  /*a4f0*/  SHF.R.U32.HI R0, RZ, 0x1f, R2 ;  /* 0x0000001fff007819 */ /* 0x000fc80000011602 */
[----:B------:R-:W-:-:S04]  /*a500*/  LEA.HI.SX32 R0, R2, R0, 0x1d ;  /* 0x0000000002007211 */ /* 0x000fc800078feaff */
[----:B--2---:R-:W-:-:S04]  /*a510*/  IMNMX R3, R3, R0, !PT ;  /* 0x0000000003037217 */ /* 0x004fc80007800200 */
[----:B------:R-:W-:Y:S01]  /*a520*/  ISETP.GE.AND P0, PT, R224, R3, PT ;  /* 0x00000003e000720c */ /* 0x000fe20003f06270 */
[----:B------:R1:W-:-:S12]  /*a530*/  STL [R1+0x20], R3 ;  /* 0x0000200301007387 */ /* 0x0003d80000100800 */
[----:B------:R-:W-:Y:S05]  /*a540*/  @!P0 BRA `(.L_x_216) ;  /* 0x0000327000008947 */ /* 0x000fea0003800000 */
[----:B------:R-:W2:Y:S01]  /*a550*/  LDL R8, [R1+0x2c] ;  /* 0x00002c0001087983 */ /* 0x000ea20000100800 */
[----:B-1----:R-:W-:-:S03]  /*a560*/  SHF.R.S32.HI R3, RZ, 0x1f, R227 ;  /* 0x0000001fff037819 */ /* 0x002fc600000114e3 */
[----:B------:R-:W3:Y:S01]  /*a570*/  LDL R5, [R1+0x28] ;  /* 0x0000280001057983 */ /* 0x000ee20000100800 */
[C---:B------:R-:W-:Y:S02]  /*a580*/  SHF.L.U64.HI R231, R227.reuse, 0x1, R3 ;  /* 0x00000001e3e77819 */ /* 0x040fe40000010203 */
[C---:B------:R-:W-:Y:S02]  /*a590*/  IADD3 R3, R227.reuse, 0x40, RZ ;  /* 0x00000040e3037810 */ /* 0x040fe40007ffe0ff */
[C---:B------:R-:W-:Y:S02]  /*a5a0*/  IADD3 R6, R227.reuse, 0x20, RZ ;  /* 0x00000020e3067810 */ /* 0x040fe40007ffe0ff */
[C---:B------:R-:W-:Y:S02]  /*a5b0*/  IADD3 R4, R227.reuse, 0x40, RZ ;  /* 0x00000040e3047810 */ /* 0x040fe40007ffe0ff */
[----:B------:R-:W-:Y:S02]  /*a5c0*/  SHF.R.S32.HI R3, RZ, 0x1f, R3 ;  /* 0x0000001fff037819 */ /* 0x000fe40000011403 */
[----:B------:R-:W-:-:S02]  /*a5d0*/  IADD3 R7, R227, 0x20, RZ ;  /* 0x00000020e3077810 */ /* 0x000fc40007ffe0ff */
[----:B------:R-:W-:Y:S02]  /*a5e0*/  SHF.R.S32.HI R6, RZ, 0x1f, R6 ;  /* 0x0000001fff067819 */ /* 0x000fe40000011406 */
[----:B------:R-:W-:Y:S02]  /*a5f0*/  LEA.HI R3, R3, R4, RZ, 0x3 ;  /* 0x0000000403037211 */ /* 0x000fe400078f18ff */
[----:B------:R-:W-:Y:S02]  /*a600*/  LEA.HI R6, R6, R7, RZ, 0x3 ;  /* 0x0000000706067211 */ /* 0x000fe400078f18ff */
[----:B------:R-:W-:Y:S02]  /*a610*/  LOP3.LUT R3, R3, 0xfffffff8, RZ, 0xc0, !PT ;  /* 0xfffffff803037812 */ /* 0x000fe400078ec0ff */
[----:B------:R-:W-:Y:S01]  /*a620*/  LOP3.LUT R6, R6, 0xfffffff8, RZ, 0xc0, !PT ;  /* 0xfffffff806067812 */ /* 0x000fe200078ec0ff */
[----:B------:R-:W-:Y:S02]  /*a630*/  IMAD.SHL.U32 R0, R227, 0x2, RZ ;  /* 0x00000002e3007824 */ /* 0x000fe400078e00ff */
[----:B------:R-:W-:-:S02]  /*a640*/  IMAD.SHL.U32 R226, R3, 0x2, RZ ;  /* 0x0000000203e27824 */ /* 0x000fc400078e00ff */
[C---:B------:R-:W-:Y:S01]  /*a650*/  IMAD.SHL.U32 R229, R6.reuse, 0x2, RZ ;  /* 0x0000000206e57824 */ /* 0x040fe200078e00ff */
[----:B--2---:R-:W-:Y:S02]  /*a660*/  SHF.L.U64.HI R230, R6, 0x1, R8 ;  /* 0x0000000106e67819 */ /* 0x004fe40000010208 */
[----:B---3--:R-:W-:Y:S02]  /*a670*/  SHF.L.U64.HI R228, R3, 0x1, R5 ;  /* 0x0000000103e47819 */ /* 0x008fe40000010205 */
.L_x_221:
[----:B------:R-:W2:Y:S01]  /*a680*/  LDL R0, [R1+0x14] ;  /* 0x0000140001007983 */ /* 0x000ea20000100800 */
[----:B------:R-:W-:Y:S04]  /*a690*/  DEPBAR.LE SB0, 0x0 ;  /* 0x000080000000791a */ /* 0x000fe80000000000 */
[----:B------:R-:W-:Y:S01]  /*a6a0*/  BAR.SYNC.DEFER_BLOCKING 0x0 ;  /* 0x0000000000007b1d */ /* 0x000fe20000010000 */
[----:B------:R-:W-:Y:S01]  /*a6b0*/  IMAD.MOV.U32 R101, RZ, RZ, R106 ;  /* 0x000000ffff657224 */ /* 0x000fe200078e006a */
[----:B------:R-:W-:Y:S01]  /*a6c0*/  MOV R102, R105 ;  /* 0x0000006900667202 */ /* 0x000fe20000000f00 */
[----:B------:R-:W-:Y:S03]  /*a6d0*/  IMAD.MOV.U32 R109, RZ, RZ, R104 ;  /* 0x000000ffff6d7224 */ /* 0x000fe600078e0068 */
        /* <DEDUP_REMOVED lines=51> */
.L_x_261:
        /* <DEDUP_REMOVED lines=18> */
.L_x_218:
[----:B------:R-:W-:Y:S05]  /*ab30*/  BSYNC B0 ;  /* 0x0000000000007941 */ /* 0x000fea0003800000 */
.L_x_217:
        /* <DEDUP_REMOVED lines=102> */
[----:B------:R-:W-:Y:S03]  /*b1a0*/  FMUL.FTZ R15, R15, c[0x0][0x320] ;  /* 0x0000c8000f0f7a20 */ /* 0x000fe60000410000 */
        /* <DEDUP_REMOVED lines=9> */
[----:B------:R-:W-:Y:S04]  /*b240*/  DEPBAR.LE SB0, 0x0 ;  /* 0x000080000000791a */ /* 0x000fe80000000000 */
[-C--:B----4-:R-:W-:Y:S04]  /*b250*/  HMMA.16816.F32.BF16 R20, R192, R4.reuse, R20 ;  /* 0x00000004c014723c */ /* 0x090fe80000041814 */
[----:B------:R4:W2:Y:S01]  /*b260*/  MUFU.TANH R111, R13 ;  /* 0x0000000d006f7308 */ /* 0x0008a20000002400 */
[----:B------:R-:W-:Y:S01]  /*b270*/  BAR.SYNC.DEFER_BLOCKING 0x0 ;  /* 0x0000000000007b1d */ /* 0x000fe20000010000 */
[----:B-1----:R-:W-:Y:S02]  /*b280*/  FMUL.FTZ R16, R18, c[0x0][0x320] ;  /* 0x0000c80012107a20 */ /* 0x002fe40000410000 */
[----:B------:R-:W-:Y:S01]  /*b290*/  FMUL.FTZ R18, R19, c[0x0][0x320] ;  /* 0x0000c80013127a20 */ /* 0x000fe20000410000 */
[C---:B------:R-:W-:Y:S05]  /*b2a0*/  HMMA.16816.F32.BF16 R24, R164.reuse, R4, R24 ;  /* 0x00000004a418723c */ /* 0x040fea0000041818 */
[----:B------:R4:W1:Y:S03]  /*b2b0*/  MUFU.TANH R171, R14 ;  /* 0x0000000e00ab7308 */ /* 0x0008660000002400 */
[-C--:B------:R-:W-:Y:S07]  /*b2c0*/  HMMA.16816.F32.BF16 R28, R164, R6.reuse, R28 ;  /* 0x00000006a41c723c */ /* 0x080fee000004181c */
[----:B------:R4:W1:Y:S01]  /*b2d0*/  MUFU.TANH R170, R15 ;  /* 0x0000000f00aa7308 */ /* 0x0008620000002400 */
        /* <DEDUP_REMOVED lines=8> */
[----:B------:R-:W1:Y:S01]  /*b360*/  MUFU.TANH R16, R16 ;  /* 0x0000001000107308 */ /* 0x000e620000002400 */
[----:B------:R-:W-:Y:S01]  /*b370*/  FMUL.FTZ R25, R25, c[0x0][0x320] ;  /* 0x0000c80019197a20 */ /* 0x000fe20000410000 */
[C---:B------:R-:W-:Y:S04]  /*b380*/  HMMA.16816.F32.BF16 R40, R164.reuse, R8, R40 ;  /* 0x00000008a428723c */ /* 0x040fe80000041828 */
[----:B------:R-:W-:Y:S02]  /*b390*/  FMUL.FTZ R26, R26, c[0x0][0x320] ;  /* 0x0000c8001a1a7a20 */ /* 0x000fe40000410000 */
[----:B------:R-:W-:Y:S02]  /*b3a0*/  FMUL.FTZ R27, R27, c[0x0][0x320] ;  /* 0x0000c8001b1b7a20 */ /* 0x000fe40000410000 */
[----:B------:R-:W1:Y:S01]  /*b3b0*/  MUFU.TANH R18, R18 ;  /* 0x0000001200127308 */ /* 0x000e620000002400 */
[-C--:B------:R-:W-:Y:S03]  /*b3c0*/  HMMA.16816.F32.BF16 R44, R164, R10.reuse, R44 ;  /* 0x0000000aa42c723c */ /* 0x080fe6000004182c */
[----:B------:R-:W-:Y:S02]  /*b3d0*/  FMUL.FTZ R28, R28, c[0x0][0x320] ;  /* 0x0000c8001c1c7a20 */ /* 0x000fe40000410000 */
[----:B------:R-:W-:Y:S02]  /*b3e0*/  FMUL.FTZ R29, R29, c[0x0][0x320] ;  /* 0x0000c8001d1d7a20 */ /* 0x000fe40000410000 */
[----:B------:R-:W-:Y:S01]  /*b3f0*/  FMUL.FTZ R30, R30, c[0x0][0x320] ;  /* 0x0000c8001e1e7a20 */ /* 0x000fe20000410000 */
[----:B------:R-:W-:Y:S01]  /*b400*/  HMMA.16816.F32.BF16 R48, R192, R10, R48 ;  /* 0x0000000ac030723c */ /* 0x000fe20000041830 */
[----:B------:R4:W1:Y:S03]  /*b410*/  MUFU.TANH R175, R20 ;  /* 0x0000001400af7308 */ /* 0x0008660000002400 */
[----:B------:R-:W-:Y:S02]  /*b420*/  FMUL.FTZ R31, R31, c[0x0][0x320] ;  /* 0x0000c8001f1f7a20 */ /* 0x000fe40000410000 */
[----:B------:R-:W-:Y:S02]  /*b430*/  FMUL.FTZ R32, R32, c[0x0][0x320] ;  /* 0x0000c80020207a20 */ /* 0x000fe40000410000 */
[----:B------:R-:W-:Y:S03]  /*b440*/  FMUL.FTZ R33, R33, c[0x0][0x320] ;  /* 0x0000c80021217a20 */ /* 0x000fe60000410000 */
        /* <DEDUP_REMOVED lines=48> */
[----:B------:R4:W1:Y:S01]  /*b750*/  MUFU.TANH R167, R51 ;  /* 0x0000003300a77308 */ /* 0x0008620000002400 */
[----:B------:R-:W-:-:S05]  /*b760*/  @!P0 BRA `(.L_x_220) ;  /* 0x0000043000008947 */ /* 0x000fca0003800000 */
[C---:B--23--:R-:W-:Y:S01]  /*b770*/  IADD3 R232, R227.reuse, 0x20, RZ ;  /* 0x00000020e3e87810 */ /* 0x04cfe20007ffe0ff */
[----:B------:R-:W2:Y:S01]  /*b780*/  LDL R2, [R1+0x24] ;  /* 0x0000240001027983 */ /* 0x000ea20000100800 */
[----:B------:R-:W-:Y:S01]  /*b790*/  ISETP.GE.AND P5, PT, R227, c[0x0][0x1d4], PT ;  /* 0x00007500e3007a0c */ /* 0x000fe20003fa6270 */
[----:B------:R-:W-:Y:S01]  /*b7a0*/  IMAD.MOV.U32 R103, RZ, RZ, c[0x0][0x2b8] ;  /* 0x0000ae00ff677624 */ /* 0x000fe200078e00ff */
[----:B------:R-:W-:Y:S01]  /*b7b0*/  ISETP.GE.AND P4, PT, R232, c[0x0][0x1d4], PT ;  /* 0x00007500e8007a0c */ /* 0x000fe20003f86270 */
[----:B------:R-:W3:Y:S01]  /*b7c0*/  LDL R3, [R1+0x18] ;  /* 0x0000180001037983 */ /* 0x000ee20000100800 */
[----:B------:R-:W-:Y:S02]  /*b7d0*/  IMAD.MOV.U32 R222, RZ, RZ, RZ ;  /* 0x000000ffffde7224 */ /* 0x000fe400078e00ff */
[----:B------:R-:W-:Y:S02]  /*b7e0*/  ISETP.NE.AND P2, PT, R103, 0x1, PT ;  /* 0x000000016700780c */ /* 0x000fe40003f45270 */
[----:B------:R-:W5:Y:S02]  /*b7f0*/  S2R R103, SR_TID.X ;  /* 0x0000000000677919 */ /* 0x000f640000002100 */
[----:B-----5:R-:W-:Y:S04]  /*b800*/  SHF.R.S32.HI R6, RZ, 0x1f, R103 ;  /* 0x0000001fff067819 */ /* 0x020fe80000011467 */
[----:B------:R-:W-:Y:S01]  /*b810*/  LEA.HI R6, R6, R103, RZ, 0x2 ;  /* 0x0000006706067211 */ /* 0x000fe200078f10ff */
[----:B------:R-:W-:Y:S03]  /*b820*/  IMAD.SHL.U32 R103, R227, 0x2, RZ ;  /* 0x00000002e3677824 */ /* 0x000fe600078e00ff */
[----:B------:R-:W-:Y:S01]  /*b830*/  SHF.R.S32.HI R6, RZ, 0x2, R6 ;  /* 0x00000002ff067819 */ /* 0x000fe20000011406 */
[----:B--2---:R-:W-:Y:S01]  /*b840*/  IMAD R2, R224, 0x30, R2 ;  /* 0x00000030e0027824 */ /* 0x004fe200078e0202 */
[----:B---3--:R-:W-:Y:S04]  /*b850*/  ISETP.GT.AND P1, PT, R3, 0x2f, PT ;  /* 0x0000002f0300780c */ /* 0x008fe80003f24270 */
[----:B------:R-:W-:Y:S05]  /*b860*/  IADD3 R2, R2, -0x30, R3 ;  /* 0xffffffd002027810 */ /* 0x000fea0007ffe003 */
[----:B------:R-:W-:Y:S04]  /*b870*/  @P2 IMAD.HI.U32 R3, R2, c[0x0][0x2bc], RZ ;  /* 0x0000af0002032a27 */ /* 0x000fe800078e00ff */
[----:B----4-:R-:W-:Y:S01]  /*b880*/  IMAD.MOV.U32 R0, RZ, RZ, R2 ;  /* 0x000000ffff007224 */ /* 0x010fe200078e0002 */
        /* <DEDUP_REMOVED lines=31> */
[-C--:B------:R-:W-:Y:S02]  /*ba80*/  @P1 IADD3 R10, P0, R0, R226.reuse, RZ ;  /* 0x000000e2000a1210 */ /* 0x080fe40007f1e0ff */
        /* <DEDUP_REMOVED lines=17> */
.L_x_220:
[----:B--234-:R-:W-:Y:S01]  /*bba0*/  FMNMX.FTZ R0, R162, R106, !PT ;  /* 0x0000006aa2007209 */ /* 0x01cfe20007810000 */
[----:B------:R-:W-:Y:S01]  /*bbb0*/  LDSM.16.MT88.4 R20, [R209+0x1880] ;  /* 0x00188000d114783b */ /* 0x000fe20000004200 */
[----:B------:R-:W-:Y:S02]  /*bbc0*/  FMNMX.FTZ R2, R173, R104, !PT ;  /* 0x00000068ad027209 */ /* 0x000fe40007810000 */
[----:B------:R-:W-:Y:S02]  /*bbd0*/  FMNMX.FTZ R106, R161, R0, !PT ;  /* 0x00000000a16a7209 */ /* 0x000fe40007810000 */
[----:B------:R-:W-:Y:S02]  /*bbe0*/  FMNMX.FTZ R0, R163, R105, !PT ;  /* 0x00000069a3007209 */ /* 0x000fe40007810000 */
[----:B------:R-:W-:Y:S01]  /*bbf0*/  FMNMX.FTZ R106, R110, R106, !PT ;  /* 0x0000006a6e6a7209 */ /* 0x000fe20007810000 */
[----:B------:R-:W-:Y:S01]  /*bc00*/  LDSM.16.MT88.4 R36, [R210+0x1880] ;  /* 0x00188000d224783b */ /* 0x000fe20000004200 */
[----:B------:R-:W-:Y:S02]  /*bc10*/  FMNMX.FTZ R0, R169, R0, !PT ;  /* 0x00000000a9007209 */ /* 0x000fe40007810000 */
[----:B-1----:R-:W-:Y:S02]  /*bc20*/  FMNMX.FTZ R106, R17, R106, !PT ;  /* 0x0000006a116a7209 */ /* 0x002fe40007810000 */
        /* <DEDUP_REMOVED lines=23> */
[----:B------:R-:W-:Y:S03]  /*bda0*/  FMNMX.FTZ R2, R184, R2, !PT ;  /* 0x00000002b8027209 */ /* 0x000fe60007810000 */
[----:B------:R-:W1:Y:S01]  /*bdb0*/  SHFL.BFLY PT, R105, R0, 0x2, 0x1f ;  /* 0x0c401f0000697f89 */ /* 0x000e6200000e0000 */
[----:B------:R-:W-:Y:S04]  /*bdc0*/  FMNMX.FTZ R2, R183, R2, !PT ;  /* 0x00000002b7027209 */ /* 0x000fe80007810000 */
[----:B------:R-:W-:Y:S04]  /*bdd0*/  FMNMX.FTZ R2, R187, R2, !PT ;  /* 0x00000002bb027209 */ /* 0x000fe80007810000 */
[----:B------:R-:W-:Y:S04]  /*bde0*/  FMNMX.FTZ R2, R188, R2, !PT ;  /* 0x00000002bc027209 */ /* 0x000fe80007810000 */
[----:B------:R-:W-:Y:S04]  /*bdf0*/  FMNMX.FTZ R2, R200, R2, !PT ;  /* 0x00000002c8027209 */ /* 0x000fe80007810000 */
[----:B------:R-:W-:Y:S04]  /*be00*/  FMNMX.FTZ R2, R199, R2, !PT ;  /* 0x00000002c7027209 */ /* 0x000fe80007810000 */
[----:B------:R-:W-:Y:S02]  /*be10*/  FMNMX.FTZ R2, R192, R2, !PT ;  /* 0x00000002c0027209 */ /* 0x000fe40007810000 */
[----:B-1----:R-:W-:Y:S02]  /*be20*/  FMNMX.FTZ R105, R0, R105, !PT ;  /* 0x0000006900697209 */ /* 0x002fe40007810000 */
[----:B------:R-:W-:Y:S02]  /*be30*/  FMNMX.FTZ R106, R106, R3, !PT ;  /* 0x000000036a6a7209 */ /* 0x000fe40007810000 */
[----:B------:R-:W-:Y:S01]  /*be40*/  FMNMX.FTZ R3, R168, R100, !PT ;  /* 0x00000064a8037209 */ /* 0x000fe20007810000 */
[----:B------:R-:W1:Y:S01]  /*be50*/  SHFL.BFLY PT, R5, R105, 0x1, 0x1f ;  /* 0x0c201f0069057f89 */ /* 0x000e6200000e0000 */
[----:B------:R-:W-:Y:S02]  /*be60*/  FMNMX.FTZ R2, R193, R2, !PT ;  /* 0x00000002c1027209 */ /* 0x000fe40007810000 */
[----:B------:R-:W-:Y:S04]  /*be70*/  FMNMX.FTZ R0, R174, R3, !PT ;  /* 0x00000003ae007209 */ /* 0x000fe80007810000 */
[----:B------:R-:W-:Y:S01]  /*be80*/  FMNMX.FTZ R0, R171, R0, !PT ;  /* 0x00000000ab007209 */ /* 0x000fe20007810000 */
[----:B------:R-:W2:Y:S03]  /*be90*/  SHFL.BFLY PT, R4, R106, 0x1, 0x1f ;  /* 0x0c201f006a047f89 */ /* 0x000ea600000e0000 */
[----:B------:R-:W-:Y:S04]  /*bea0*/  FMNMX.FTZ R0, R170, R0, !PT ;  /* 0x00000000aa007209 */ /* 0x000fe80007810000 */
[----:B------:R-:W-:Y:S01]  /*beb0*/  FMNMX.FTZ R0, R185, R0, !PT ;  /* 0x00000000b9007209 */ /* 0x000fe20007810000 */
[----:B------:R-:W3:Y:S03]  /*bec0*/  SHFL.BFLY PT, R104, R2, 0x2, 0x1f ;  /* 0x0c401f0002687f89 */ /* 0x000ee600000e0000 */
[----:B------:R-:W-:Y:S04]  /*bed0*/  FMNMX.FTZ R0, R186, R0, !PT ;  /* 0x00000000ba007209 */ /* 0x000fe80007810000 */
[----:B------:R-:W-:Y:S02]  /*bee0*/  FMNMX.FTZ R0, R189, R0, !PT ;  /* 0x00000000bd007209 */ /* 0x000fe40007810000 */
[----:B-1----:R-:W-:Y:S02]  /*bef0*/  FMNMX.FTZ R105, R105, R5, !PT ;  /* 0x0000000569697209 */ /* 0x002fe40007810000 */
[----:B------:R-:W-:Y:S04]  /*bf00*/  FMNMX.FTZ R3, R190, R0, !PT ;  /* 0x00000000be037209 */ /* 0x000fe80007810000 */
[----:B------:R-:W-:Y:S02]  /*bf10*/  FMNMX.FTZ R3, R201, R3, !PT ;  /* 0x00000003c9037209 */ /* 0x000fe40007810000 */
[----:B--2---:R-:W-:Y:S05]  /*bf20*/  FMNMX.FTZ R106, R106, R4, !PT ;  /* 0x000000046a6a7209 */ /* 0x004fea0007810000 */
[----:B------:R-:W-:Y:S01]  /*bf30*/  FADD.FTZ R0, -R106, R101 ;  /* 0x000000656a007221 */ /* 0x000fe20000010100 */
[----:B---3--:R-:W-:Y:S03]  /*bf40*/  FMNMX.FTZ R104, R2, R104, !PT ;  /* 0x0000006802687209 */ /* 0x008fe60007810000 */
[----:B------:R-:W-:Y:S01]  /*bf50*/  FMUL.FTZ R2, R0, c[0x0][0x2d0] ;  /* 0x0000b40000027a20 */ /* 0x000fe20000410000 */
[----:B------:R-:W-:Y:S01]  /*bf60*/  FMNMX.FTZ R0, R202, R3, !PT ;  /* 0x00000003ca007209 */ /* 0x000fe20007810000 */
[----:B------:R-:W1:Y:S02]  /*bf70*/  SHFL.BFLY PT, R6, R104, 0x1, 0x1f ;  /* 0x0c201f0068067f89 */ /* 0x000e6400000e0000 */
[----:B------:R2:W3:Y:S01]  /*bf80*/  MUFU.EX2 R103, R2 ;  /* 0x0000000200677308 */ /* 0x0004e20000000800 */
[----:B------:R-:W-:Y:S04]  /*bf90*/  FMNMX.FTZ R0, R107, R0, !PT ;  /* 0x000000006b007209 */ /* 0x000fe80007810000 */
[----:B------:R-:W-:Y:S05]  /*bfa0*/  FMNMX.FTZ R0, R108, R0, !PT ;  /* 0x000000006c007209 */ /* 0x000fea0007810000 */
[----:B------:R-:W4:Y:S01]  /*bfb0*/  SHFL.BFLY PT, R3, R0, 0x2, 0x1f ;  /* 0x0c401f0000037f89 */ /* 0x000f2200000e0000 */
[----:B-1----:R-:W-:Y:S01]  /*bfc0*/  FMNMX.FTZ R104, R104, R6, !PT ;  /* 0x0000000668687209 */ /* 0x002fe20007810000 */
[----:B--2---:R-:W-:Y:S02]  /*bfd0*/  FADD.FTZ R2, -R105, R102 ;  /* 0x0000006669027221 */ /* 0x004fe40000010100 */
[C---:B---3--:R-:W-:Y:S02]  /*bfe0*/  FMUL.FTZ R5, R103.reuse, R113 ;  /* 0x0000007167057220 */ /* 0x048fe40000410000 */
[----:B------:R-:W-:Y:S02]  /*bff0*/  FMUL.FTZ R2, R2, c[0x0][0x2d0] ;  /* 0x0000b40002027a20 */ /* 0x000fe40000410000 */
[C---:B------:R-:W-:Y:S02]  /*c000*/  FMUL.FTZ R32, R103.reuse, R140 ;  /* 0x0000008c67207220 */ /* 0x040fe40000410000 */
[----:B------:R1:W2:Y:S01]  /*c010*/  MUFU.EX2 R102, R2 ;  /* 0x0000000200667308 */ /* 0x0002a20000000800 */
[C---:B------:R-:W-:Y:S01]  /*c020*/  FMUL.FTZ R33, R103.reuse, R141 ;  /* 0x0000008d67217220 */ /* 0x040fe20000410000 */
[----:B----4-:R-:W-:Y:S01]  /*c030*/  FMNMX.FTZ R0, R0, R3, !PT ;  /* 0x0000000300007209 */ /* 0x010fe20007810000 */
        /* <DEDUP_REMOVED lines=10> */
[----:B------:R-:W-:Y:S02]  /*c0e0*/  FMUL.FTZ R85, R103, R85 ;  /* 0x0000005567557220 */ /* 0x000fe40000410000 */
[----:B-1----:R-:W-:Y:S02]  /*c0f0*/  FADD.FTZ R2, -R104, R109 ;  /* 0x0000006d68027221 */ /* 0x002fe40000010100 */
[----:B------:R-:W-:Y:S02]  /*c100*/  FMUL.FTZ R109, R106, c[0x0][0x2d0] ;  /* 0x0000b4006a6d7a20 */ /* 0x000fe40000410000 */
[----:B------:R-:W-:Y:S02]  /*c110*/  FMUL.FTZ R2, R2, c[0x0][0x2d0] ;  /* 0x0000b40002027a20 */ /* 0x000fe40000410000 */
[--C-:B------:R-:W-:Y:S02]  /*c120*/  FFMA.FTZ R4, R162, c[0x0][0x2d0], -R109.reuse ;  /* 0x0000b400a2047a23 */ /* 0x100fe4000001086d */
[----:B------:R1:W3:Y:S01]  /*c130*/  MUFU.EX2 R101, R2 ;  /* 0x0000000200657308 */ /* 0x0002e20000000800 */
[C---:B--2---:R-:W-:Y:S02]  /*c140*/  FMUL.FTZ R6, R102.reuse, R114 ;  /* 0x0000007266067220 */ /* 0x044fe40000410000 */
[C---:B------:R-:W-:Y:S02]  /*c150*/  FMUL.FTZ R7, R102.reuse, R115 ;  /* 0x0000007366077220 */ /* 0x040fe40000410000 */
[----:B------:R-:W-:Y:S02]  /*c160*/  FMUL.FTZ R19, R102, R127 ;  /* 0x0000007f66137220 */ /* 0x000fe40000410000 */
[--C-:B------:R-:W-:Y:S02]  /*c170*/  FFMA.FTZ R40, R176, c[0x0][0x2d0], -R109.reuse ;  /* 0x0000b400b0287a23 */ /* 0x100fe4000001086d */
[C---:B------:R-:W-:Y:S01]  /*c180*/  FMUL.FTZ R34, R102.reuse, R142 ;  /* 0x0000008e66227220 */ /* 0x040fe20000410000 */
[----:B------:R-:W-:Y:S01]  /*c190*/  MUFU.EX2 R252, R4 ;  /* 0x0000000400fc7308 */ /* 0x000fe20000000800 */
[C---:B------:R-:W-:Y:S02]  /*c1a0*/  FMUL.FTZ R35, R102.reuse, R143 ;  /* 0x0000008f66237220 */ /* 0x040fe40000410000 */
[C---:B------:R-:W-:Y:S01]  /*c1b0*/  FMUL.FTZ R50, R102.reuse, R158 ;  /* 0x0000009e66327220 */ /* 0x040fe20000410000 */
[----:B------:R-:W-:Y:S01]  /*c1c0*/  LDSM.16.MT88.4 R140, [R210+0x2080] ;  /* 0x00208000d28c783b */ /* 0x000fe20000004200 */
[C---:B------:R-:W-:Y:S02]  /*c1d0*/  FMUL.FTZ R51, R102.reuse, R159 ;  /* 0x0000009f66337220 */ /* 0x040fe40000410000 */
[C---:B------:R-:W-:Y:S02]  /*c1e0*/  FMUL.FTZ R54, R102.reuse, R54 ;  /* 0x0000003666367220 */ /* 0x040fe40000410000 */
[C---:B------:R-:W-:Y:S01]  /*c1f0*/  FMUL.FTZ R55, R102.reuse, R55 ;  /* 0x0000003766377220 */ /* 0x040fe20000410000 */
[----:B------:R2:W-:Y:S01]  /*c200*/  MUFU.EX2 R236, R40 ;  /* 0x0000002800ec7308 */ /* 0x0005e20000000800 */
[C---:B------:R-:W-:Y:S02]  /*c210*/  FMUL.FTZ R66, R102.reuse, R66 ;  /* 0x0000004266427220 */ /* 0x040fe40000410000 */
[----:B------:R-:W-:Y:S02]  /*c220*/  FMUL.FTZ R67, R102, R67 ;  /* 0x0000004366437220 */ /* 0x000fe40000410000 */
[----:B-1----:R-:W-:Y:S02]  /*c230*/  FFMA.FTZ R2, R161, c[0x0][0x2d0], -R109 ;  /* 0x0000b400a1027a23 */ /* 0x002fe4000001086d */
[----:B------:R-:W-:Y:S02]  /*c240*/  FMUL.FTZ R161, R105, c[0x0][0x2d0] ;  /* 0x0000b40069a17a20 */ /* 0x000fe40000410000 */
[----:B---3--:R-:W-:Y:S01]  /*c250*/  FMUL.FTZ R8, R101, R116 ;  /* 0x0000007465087220 */ /* 0x008fe20000410000 */
[----:B------:R1:W-:Y:S01]  /*c260*/  MUFU.EX2 R162, R2 ;  /* 0x0000000200a27308 */ /* 0x0003e20000000800 */
[--C-:B------:R-:W-:Y:S02]  /*c270*/  FFMA.FTZ R3, R169, c[0x0][0x2d0], -R161.reuse ;  /* 0x0000b400a9037a23 */ /* 0x100fe400000108a1 */
[C---:B------:R-:W-:Y:S02]  /*c280*/  FMUL.FTZ R9, R101.reuse, R117 ;  /* 0x0000007565097220 */ /* 0x040fe40000410000 */
[C---:B------:R-:W-:Y:S02]  /*c290*/  FMUL.FTZ R12, R101.reuse, R120 ;  /* 0x00000078650c7220 */ /* 0x040fe40000410000 */
[C---:B------:R-:W-:Y:S02]  /*c2a0*/  FMUL.FTZ R13, R101.reuse, R121 ;  /* 0x00000079650d7220 */ /* 0x040fe40000410000 */
[C---:B------:R-:W-:Y:S01]  /*c2b0*/  FMUL.FTZ R24, R101.reuse, R132 ;  /* 0x0000008465187220 */ /* 0x040fe20000410000 */
[----:B------:R3:W-:Y:S01]  /*c2c0*/  MUFU.EX2 R249, R3 ;  /* 0x0000000300f97308 */ /* 0x0007e20000000800 */
[C---:B------:R-:W-:Y:S02]  /*c2d0*/  FMUL.FTZ R25, R101.reuse, R133 ;  /* 0x0000008565197220 */ /* 0x040fe40000410000 */
[C---:B------:R-:W-:Y:S02]  /*c2e0*/  FMUL.FTZ R28, R101.reuse, R136 ;  /* 0x00000088651c7220 */ /* 0x040fe40000410000 */
[----:B------:R-:W-:Y:S02]  /*c2f0*/  FMUL.FTZ R29, R101, R137 ;  /* 0x00000089651d7220 */ /* 0x000fe40000410000 */
[--C-:B------:R-:W-:Y:S02]  /*c300*/  FFMA.FTZ R44, R179, c[0x0][0x2d0], -R161.reuse ;  /* 0x0000b400b32c7a23 */ /* 0x100fe400000108a1 */
[--C-:B------:R-:W-:Y:S02]  /*c310*/  FFMA.FTZ R48, R181, c[0x0][0x2d0], -R161.reuse ;  /* 0x0000b400b5307a23 */ /* 0x100fe400000108a1 */
[----:B------:R4:W-:Y:S01]  /*c320*/  MUFU.EX2 R235, R44 ;  /* 0x0000002c00eb7308 */ /* 0x0009e20000000800 */
[----:B--2---:R-:W-:Y:S02]  /*c330*/  FMUL.FTZ R40, R101, R148 ;  /* 0x0000009465287220 */ /* 0x004fe40000410000 */
[----:B-1----:R-:W-:Y:S02]  /*c340*/  FFMA.FTZ R2, R163, c[0x0][0x2d0], -R161 ;  /* 0x0000b400a3027a23 */ /* 0x002fe400000108a1 */
[C---:B------:R-:W-:Y:S02]  /*c350*/  FMUL.FTZ R41, R101.reuse, R149 ;  /* 0x0000009565297220 */ /* 0x040fe40000410000 */
[C---:B------:R-:W-:Y:S02]  /*c360*/  FMUL.FTZ R45, R101.reuse, R153 ;  /* 0x00000099652d7220 */ /* 0x040fe40000410000 */
[C---:B------:R-:W-:Y:S01]  /*c370*/  FMUL.FTZ R56, R101.reuse, R56 ;  /* 0x0000003865387220 */ /* 0x040fe20000410000 */
[----:B------:R1:W2:Y:S01]  /*c380*/  MUFU.EX2 R248, R2 ;  /* 0x0000000200f87308 */ /* 0x0002a20000000800 */
[C---:B------:R-:W-:Y:S02]  /*c390*/  FMUL.FTZ R57, R101.reuse, R57 ;  /* 0x0000003965397220 */ /* 0x040fe40000410000 */
[--C-:B---3--:R-:W-:Y:S02]  /*c3a0*/  FFMA.FTZ R3, R110, c[0x0][0x2d0], -R109.reuse ;  /* 0x0000b4006e037a23 */ /* 0x108fe4000001086d */
[----:B------:R-:W-:Y:S02]  /*c3b0*/  FMUL.FTZ R110, R104, c[0x0][0x2d0] ;  /* 0x0000b400686e7a20 */ /* 0x000fe40000410000 */
[C---:B------:R-:W-:Y:S02]  /*c3c0*/  FMUL.FTZ R60, R101.reuse, R60 ;  /* 0x0000003c653c7220 */ /* 0x040fe40000410000 */
[C---:B------:R-:W-:Y:S01]  /*c3d0*/  FMUL.FTZ R61, R101.reuse, R61 ;  /* 0x0000003d653d7220 */ /* 0x040fe20000410000 */
[----:B------:R3:W-:Y:S01]  /*c3e0*/  MUFU.EX2 R250, R3 ;  /* 0x0000000300fa7308 */ /* 0x0007e20000000800 */
[C---:B------:R-:W-:Y:S02]  /*c3f0*/  FMUL.FTZ R70, R102.reuse, R70 ;  /* 0x0000004666467220 */ /* 0x040fe40000410000 */
[C---:B------:R-:W-:Y:S02]  /*c400*/  FMUL.FTZ R71, R102.reuse, R71 ;  /* 0x0000004766477220 */ /* 0x040fe40000410000 */
[C---:B----4-:R-:W-:Y:S02]  /*c410*/  FMUL.FTZ R44, R101.reuse, R152 ;  /* 0x00000098652c7220 */ /* 0x050fe40000410000 */
[C---:B------:R-:W-:Y:S02]  /*c420*/  FMUL.FTZ R72, R101.reuse, R72 ;  /* 0x0000004865487220 */ /* 0x040fe40000410000 */
[C---:B------:R-:W-:Y:S01]  /*c430*/  FMUL.FTZ R73, R101.reuse, R73 ;  /* 0x0000004965497220 */ /* 0x040fe20000410000 */
[----:B------:R4:W-:Y:S01]  /*c440*/  MUFU.EX2 R234, R48 ;  /* 0x0000003000ea7308 */ /* 0x0009e20000000800 */
[C---:B------:R-:W-:Y:S02]  /*c450*/  FMUL.FTZ R76, R101.reuse, R76 ;  /* 0x0000004c654c7220 */ /* 0x040fe40000410000 */
[----:B------:R-:W-:Y:S01]  /*c460*/  FMUL.FTZ R77, R101, R77 ;  /* 0x0000004d654d7220 */ /* 0x000fe20000410000 */
[----:B-1----:R-:W1:Y:S01]  /*c470*/  SHFL.BFLY PT, R2, R0, 0x1, 0x1f ;  /* 0x0c201f0000027f89 */ /* 0x002e6200000e0000 */
[----:B--2---:R-:W-:Y:S01]  /*c480*/  F2FP.BF16.PACK_AB R113, R249, R248 ;  /* 0x000000f8f971723e */ /* 0x004fe200000010ff */
[C---:B------:R-:W-:Y:S02]  /*c490*/  FMUL.FTZ R82, R102.reuse, R82 ;  /* 0x0000005266527220 */ /* 0x040fe40000410000 */
[C---:B------:R-:W-:Y:S02]  /*c4a0*/  FMUL.FTZ R83, R102.reuse, R83 ;  /* 0x0000005366537220 */ /* 0x040fe40000410000 */
[C---:B------:R-:W-:Y:S02]  /*c4b0*/  FMUL.FTZ R86, R102.reuse, R86 ;  /* 0x0000005666567220 */ /* 0x040fe40000410000 */
[----:B------:R-:W-:Y:S02]  /*c4c0*/  FMUL.FTZ R87, R102, R87 ;  /* 0x0000005766577220 */ /* 0x000fe40000410000 */
[----:B---3--:R-:W-:Y:S02]  /*c4d0*/  FFMA.FTZ R3, R17, c[0x0][0x2d0], -R109 ;  /* 0x0000b40011037a23 */ /* 0x008fe4000001086d */
[----:B------:R-:W-:Y:S02]  /*c4e0*/  FMUL.FTZ R17, R103, R125 ;  /* 0x0000007d67117220 */ /* 0x000fe40000410000 */
[----:B------:R2:W3:Y:S01]  /*c4f0*/  MUFU.EX2 R251, R3 ;  /* 0x0000000300fb7308 */ /* 0x0004e20000000800 */
[C---:B------:R-:W-:Y:S02]  /*c500*/  FMUL.FTZ R88, R101.reuse, R88 ;  /* 0x0000005865587220 */ /* 0x040fe40000410000 */
[C---:B------:R-:W-:Y:S02]  /*c510*/  FMUL.FTZ R89, R101.reuse, R89 ;  /* 0x0000005965597220 */ /* 0x040fe40000410000 */
[----:B------:R-:W-:Y:S02]  /*c520*/  FMUL.FTZ R92, R101, R92 ;  /* 0x0000005c655c7220 */ /* 0x000fe40000410000 */
[----:B----4-:R-:W-:Y:S02]  /*c530*/  FMUL.FTZ R48, R103, R156 ;  /* 0x0000009c67307220 */ /* 0x010fe40000410000 */
[----:B------:R-:W-:Y:S01]  /*c540*/  LDSM.16.MT88.4 R156, [R209+0x2c80] ;  /* 0x002c8000d19c783b */ /* 0x000fe20000004200 */
[----:B-1----:R-:W-:Y:S01]  /*c550*/  FMNMX.FTZ R2, R0, R2, !PT ;  /* 0x0000000200027209 */ /* 0x002fe20007810000 */
[--C-:B------:R-:W-:Y:S02]  /*c560*/  FFMA.FTZ R0, R18, c[0x0][0x2d0], -R161.reuse ;  /* 0x0000b40012007a23 */ /* 0x100fe400000108a1 */
[C---:B------:R-:W-:Y:S02]  /*c570*/  FMUL.FTZ R18, R102.reuse, R126 ;  /* 0x0000007e66127220 */ /* 0x040fe40000410000 */
[----:B------:R1:W-:Y:S01]  /*c580*/  MUFU.EX2 R246, R0 ;  /* 0x0000000000f67308 */ /* 0x0003e20000000800 */
[----:B------:R-:W-:Y:S02]  /*c590*/  FMUL.FTZ R93, R101, R93 ;  /* 0x0000005d655d7220 */ /* 0x000fe40000410000 */
[C---:B------:R-:W-:Y:S02]  /*c5a0*/  FMUL.FTZ R96, R103.reuse, R96 ;  /* 0x0000006067607220 */ /* 0x040fe40000410000 */
[----:B------:R-:W-:Y:S02]  /*c5b0*/  FMUL.FTZ R97, R103, R97 ;  /* 0x0000006167617220 */ /* 0x000fe40000410000 */
[----:B------:R-:W-:Y:S02]  /*c5c0*/  FMUL.FTZ R98, R102, R98 ;  /* 0x0000006266627220 */ /* 0x000fe40000410000 */
[----:B--2---:R-:W-:Y:S01]  /*c5d0*/  FFMA.FTZ R3, R16, c[0x0][0x2d0], -R161 ;  /* 0x0000b40010037a23 */ /* 0x004fe200000108a1 */
[----:B---3--:R-:W-:Y:S01]  /*c5e0*/  F2FP.BF16.PACK_AB R114, R251, R250 ;  /* 0x000000fafb72723e */ /* 0x008fe200000010ff */
[----:B------:R-:W-:Y:S02]  /*c5f0*/  FMUL.FTZ R16, R103, R124 ;  /* 0x0000007c67107220 */ /* 0x000fe40000410000 */
[----:B------:R2:W3:Y:S01]  /*c600*/  MUFU.EX2 R247, R3 ;  /* 0x0000000300f77308 */ /* 0x0004e20000000800 */
[----:B------:R-:W-:Y:S01]  /*c610*/  LDSM.16.MT88.4 R124, [R210+0x2480] ;  /* 0x00248000d27c783b */ /* 0x000fe20000004200 */
[----:B------:R-:W-:Y:S02]  /*c620*/  FMUL.FTZ R99, R102, R99 ;  /* 0x0000006366637220 */ /* 0x000fe40000410000 */
[----:B-1----:R-:W-:Y:S02]  /*c630*/  FADD.FTZ R0, -R2, R100 ;  /* 0x0000006402007221 */ /* 0x002fe40000010100 */
[--C-:B------:R-:W-:Y:S02]  /*c640*/  FFMA.FTZ R100, R178, c[0x0][0x2d0], -R109.reuse ;  /* 0x0000b400b2647a23 */ /* 0x100fe4000001086d */
[----:B------:R-:W-:Y:S02]  /*c650*/  FMUL.FTZ R0, R0, c[0x0][0x2d0] ;  /* 0x0000b40000007a20 */ /* 0x000fe40000410000 */
[----:B------:R1:W-:Y:S01]  /*c660*/  MUFU.EX2 R233, R100 ;  /* 0x0000006400e97308 */ /* 0x0003e20000000800 */
[--C-:B--2---:R-:W-:Y:S01]  /*c670*/  FFMA.FTZ R3, R173, c[0x0][0x2d0], -R110.reuse ;  /* 0x0000b400ad037a23 */ /* 0x104fe2000001086e */
[----:B---3--:R-:W-:Y:S08]  /*c680*/  F2FP.BF16.PACK_AB R115, R246, R247 ;  /* 0x000000f7f673723e */ /* 0x008ff000000010ff */
[----:B------:R-:W2:Y:S10]  /*c690*/  MUFU.EX2 R0, R0 ;  /* 0x0000000000007308 */ /* 0x000eb40000000800 */
[----:B------:R3:W-:Y:S01]  /*c6a0*/  MUFU.EX2 R242, R3 ;  /* 0x0000000300f27308 */ /* 0x0007e20000000800 */
[----:B-1----:R-:W-:Y:S09]  /*c6b0*/  FFMA.FTZ R100, R177, c[0x0][0x2d0], -R109 ;  /* 0x0000b400b1647a23 */ /* 0x002ff2000001086d */
[----:B------:R1:W-:Y:S01]  /*c6c0*/  MUFU.EX2 R232, R100 ;  /* 0x0000006400e87308 */ /* 0x0003e20000000800 */
[C---:B--2---:R-:W-:Y:S02]  /*c6d0*/  FMUL.FTZ R10, R0.reuse, R118 ;  /* 0x00000076000a7220 */ /* 0x044fe40000410000 */
[C---:B------:R-:W-:Y:S02]  /*c6e0*/  FMUL.FTZ R11, R0.reuse, R119 ;  /* 0x00000077000b7220 */ /* 0x040fe40000410000 */
[C---:B------:R-:W-:Y:S02]  /*c6f0*/  FMUL.FTZ R14, R0.reuse, R122 ;  /* 0x0000007a000e7220 */ /* 0x040fe40000410000 */
[C---:B------:R-:W-:Y:S02]  /*c700*/  FMUL.FTZ R15, R0.reuse, R123 ;  /* 0x0000007b000f7220 */ /* 0x040fe40000410000 */
[----:B------:R-:W-:Y:S01]  /*c710*/  FMUL.FTZ R26, R0, R134 ;  /* 0x00000086001a7220 */ /* 0x000fe20000410000 */
[----:B------:R-:W2:Y:S01]  /*c720*/  LDSM.16.MT88.4 R120, [R209+0x2480] ;  /* 0x00248000d178783b */ /* 0x000ea20000004200 */
[--C-:B---3--:R-:W-:Y:S02]  /*c730*/  FFMA.FTZ R3, R172, c[0x0][0x2d0], -R110.reuse ;  /* 0x0000b400ac037a23 */ /* 0x108fe4000001086e */
[C---:B------:R-:W-:Y:S02]  /*c740*/  FMUL.FTZ R27, R0.reuse, R135 ;  /* 0x00000087001b7220 */ /* 0x040fe40000410000 */
[----:B------:R3:W4:Y:S01]  /*c750*/  MUFU.EX2 R243, R3 ;  /* 0x0000000300f37308 */ /* 0x0007220000000800 */
[C---:B------:R-:W-:Y:S02]  /*c760*/  FMUL.FTZ R30, R0.reuse, R138 ;  /* 0x0000008a001e7220 */ /* 0x040fe40000410000 */
[C---:B------:R-:W-:Y:S01]  /*c770*/  FMUL.FTZ R31, R0.reuse, R139 ;  /* 0x0000008b001f7220 */ /* 0x040fe20000410000 */
[----:B------:R-:W-:Y:S01]  /*c780*/  LDSM.16.MT88.4 R132, [R209+0x2080] ;  /* 0x00208000d184783b */ /* 0x000fe20000004200 */
[----:B------:R-:W-:Y:S02]  /*c790*/  FMUL.FTZ R42, R0, R150 ;  /* 0x00000096002a7220 */ /* 0x000fe40000410000 */
[--C-:B-1----:R-:W-:Y:S02]  /*c7a0*/  FFMA.FTZ R100, R180, c[0x0][0x2d0], -R161.reuse ;  /* 0x0000b400b4647a23 */ /* 0x102fe400000108a1 */
[C---:B------:R-:W-:Y:S02]  /*c7b0*/  FMUL.FTZ R43, R0.reuse, R151 ;  /* 0x00000097002b7220 */ /* 0x040fe40000410000 */
[----:B------:R1:W-:Y:S01]  /*c7c0*/  MUFU.EX2 R207, R100 ;  /* 0x0000006400cf7308 */ /* 0x0003e20000000800 */
[C---:B------:R-:W-:Y:S02]  /*c7d0*/  FMUL.FTZ R46, R0.reuse, R154 ;  /* 0x0000009a002e7220 */ /* 0x040fe40000410000 */
[C---:B------:R-:W-:Y:S02]  /*c7e0*/  FMUL.FTZ R47, R0.reuse, R155 ;  /* 0x0000009b002f7220 */ /* 0x040fe40000410000 */
[C---:B------:R-:W-:Y:S02]  /*c7f0*/  FMUL.FTZ R58, R0.reuse, R58 ;  /* 0x0000003a003a7220 */ /* 0x040fe40000410000 */
[C---:B------:R-:W-:Y:S02]  /*c800*/  FMUL.FTZ R59, R0.reuse, R59 ;  /* 0x0000003b003b7220 */ /* 0x040fe40000410000 */
[C---:B------:R-:W-:Y:S02]  /*c810*/  FMUL.FTZ R62, R0.reuse, R62 ;  /* 0x0000003e003e7220 */ /* 0x040fe40000410000 */
[----:B------:R-:W-:Y:S02]  /*c820*/  FMUL.FTZ R63, R0, R63 ;  /* 0x0000003f003f7220 */ /* 0x000fe40000410000 */
[--C-:B---3--:R-:W-:Y:S01]  /*c830*/  FFMA.FTZ R3, R160, c[0x0][0x2d0], -R110.reuse ;  /* 0x0000b400a0037a23 */ /* 0x108fe2000001086e */
[----:B----4-:R-:W-:Y:S01]  /*c840*/  F2FP.BF16.PACK_AB R116, R243, R242 ;  /* 0x000000f2f374723e */ /* 0x010fe200000010ff */
[C---:B------:R-:W-:Y:S02]  /*c850*/  FMUL.FTZ R74, R0.reuse, R74 ;  /* 0x0000004a004a7220 */ /* 0x040fe40000410000 */
[----:B------:R3:W-:Y:S01]  /*c860*/  MUFU.EX2 R244, R3 ;  /* 0x0000000300f47308 */ /* 0x0007e20000000800 */
[C---:B------:R-:W-:Y:S02]  /*c870*/  FMUL.FTZ R75, R0.reuse, R75 ;  /* 0x0000004b004b7220 */ /* 0x040fe40000410000 */
[C---:B------:R-:W-:Y:S02]  /*c880*/  FMUL.FTZ R78, R0.reuse, R78 ;  /* 0x0000004e004e7220 */ /* 0x040fe40000410000 */
[----:B------:R-:W-:Y:S02]  /*c890*/  FMUL.FTZ R79, R0, R79 ;  /* 0x0000004f004f7220 */ /* 0x000fe40000410000 */
[----:B-1----:R-:W-:Y:S02]  /*c8a0*/  FFMA.FTZ R100, R182, c[0x0][0x2d0], -R161 ;  /* 0x0000b400b6647a23 */ /* 0x002fe400000108a1 */
[C---:B------:R-:W-:Y:S02]  /*c8b0*/  FMUL.FTZ R90, R0.reuse, R90 ;  /* 0x0000005a005a7220 */ /* 0x040fe40000410000 */
[----:B------:R1:W-:Y:S01]  /*c8c0*/  MUFU.EX2 R206, R100 ;  /* 0x0000006400ce7308 */ /* 0x0003e20000000800 */
[C---:B------:R-:W-:Y:S02]  /*c8d0*/  FMUL.FTZ R91, R0.reuse, R91 ;  /* 0x0000005b005b7220 */ /* 0x040fe40000410000 */
[C---:B------:R-:W-:Y:S02]  /*c8e0*/  FMUL.FTZ R94, R0.reuse, R94 ;  /* 0x0000005e005e7220 */ /* 0x040fe40000410000 */
[----:B------:R-:W-:Y:S02]  /*c8f0*/  FMUL.FTZ R95, R0, R95 ;  /* 0x0000005f005f7220 */ /* 0x000fe40000410000 */
[--C-:B---3--:R-:W-:Y:S04]  /*c900*/  FFMA.FTZ R3, R111, c[0x0][0x2d0], -R110.reuse ;  /* 0x0000b4006f037a23 */ /* 0x108fe8000001086e */
[----:B------:R3:W4:Y:S01]  /*c910*/  MUFU.EX2 R245, R3 ;  /* 0x0000000300f57308 */ /* 0x0007220000000800 */
[--C-:B-1----:R-:W-:Y:S09]  /*c920*/  FFMA.FTZ R100, R184, c[0x0][0x2d0], -R110.reuse ;  /* 0x0000b400b8647a23 */ /* 0x102ff2000001086e */
[----:B------:R1:W-:Y:S01]  /*c930*/  MUFU.EX2 R205, R100 ;  /* 0x0000006400cd7308 */ /* 0x0003e20000000800 */
[----:B---3--:R-:W-:Y:S01]  /*c940*/  FMUL.FTZ R3, R2, c[0x0][0x2d0] ;  /* 0x0000b40002037a20 */ /* 0x008fe20000410000 */
[----:B----4-:R-:W-:Y:S03]  /*c950*/  F2FP.BF16.PACK_AB R118, R245, R244 ;  /* 0x000000f4f576723e */ /* 0x010fe600000010ff */
[--C-:B------:R-:W-:Y:S02]  /*c960*/  FFMA.FTZ R4, R168, c[0x0][0x2d0], -R3.reuse ;  /* 0x0000b400a8047a23 */ /* 0x100fe40000010803 */
[--C-:B------:R-:W-:Y:S03]  /*c970*/  FFMA.FTZ R107, R107, c[0x0][0x2d0], -R3.reuse ;  /* 0x0000b4006b6b7a23 */ /* 0x100fe60000010803 */
[----:B------:R3:W-:Y:S01]  /*c980*/  MUFU.EX2 R238, R4 ;  /* 0x0000000400ee7308 */ /* 0x0007e20000000800 */
[--C-:B-1----:R-:W-:Y:S09]  /*c990*/  FFMA.FTZ R100, R183, c[0x0][0x2d0], -R110.reuse ;  /* 0x0000b400b7647a23 */ /* 0x102ff2000001086e */
[----:B------:R1:W-:Y:S10]  /*c9a0*/  MUFU.EX2 R204, R100 ;  /* 0x0000006400cc7308 */ /* 0x0003f40000000800 */
[----:B------:R-:W-:Y:S01]  /*c9b0*/  MUFU.EX2 R107, R107 ;  /* 0x0000006b006b7308 */ /* 0x000fe20000000800 */
[--C-:B---3--:R-:W-:Y:S09]  /*c9c0*/  FFMA.FTZ R4, R174, c[0x0][0x2d0], -R3.reuse ;  /* 0x0000b400ae047a23 */ /* 0x108ff20000010803 */
[----:B------:R3:W4:Y:S01]  /*c9d0*/  MUFU.EX2 R239, R4 ;  /* 0x0000000400ef7308 */ /* 0x0007220000000800 */
[--C-:B-1----:R-:W-:Y:S09]  /*c9e0*/  FFMA.FTZ R100, R185, c[0x0][0x2d0], -R3.reuse ;  /* 0x0000b400b9647a23 */ /* 0x102ff20000010803 */
[----:B------:R1:W-:Y:S01]  /*c9f0*/  MUFU.EX2 R203, R100 ;  /* 0x0000006400cb7308 */ /* 0x0003e20000000800 */
[--C-:B---3--:R-:W-:Y:S01]  /*ca00*/  FFMA.FTZ R4, R171, c[0x0][0x2d0], -R3.reuse ;  /* 0x0000b400ab047a23 */ /* 0x108fe20000010803 */
[----:B----4-:R-:W-:Y:S08]  /*ca10*/  F2FP.BF16.PACK_AB R117, R239, R238 ;  /* 0x000000eeef75723e */ /* 0x010ff000000010ff */
[----:B------:R3:W-:Y:S01]  /*ca20*/  MUFU.EX2 R240, R4 ;  /* 0x0000000400f07308 */ /* 0x0007e20000000800 */
[--C-:B-1----:R-:W-:Y:S09]  /*ca30*/  FFMA.FTZ R100, R186, c[0x0][0x2d0], -R3.reuse ;  /* 0x0000b400ba647a23 */ /* 0x102ff20000010803 */
[----:B------:R1:W-:Y:S01]  /*ca40*/  MUFU.EX2 R195, R100 ;  /* 0x0000006400c37308 */ /* 0x0003e20000000800 */
[--C-:B---3--:R-:W-:Y:S02]  /*ca50*/  FFMA.FTZ R4, R170, c[0x0][0x2d0], -R3.reuse ;  /* 0x0000b400aa047a23 */ /* 0x108fe40000010803 */
[----:B------:R-:W-:Y:S07]  /*ca60*/  LDSM.16.MT88.4 R168, [R209+0x3880] ;  /* 0x00388000d1a8783b */ /* 0x000fee0000004200 */
[----:B------:R3:W4:Y:S01]  /*ca70*/  MUFU.EX2 R241, R4 ;  /* 0x0000000400f17308 */ /* 0x0007220000000800 */
[--C-:B-1----:R-:W-:Y:S09]  /*ca80*/  FFMA.FTZ R100, R187, c[0x0][0x2d0], -R110.reuse ;  /* 0x0000b400bb647a23 */ /* 0x102ff2000001086e */
[----:B------:R1:W-:Y:S01]  /*ca90*/  MUFU.EX2 R194, R100 ;  /* 0x0000006400c27308 */ /* 0x0003e20000000800 */
[----:B---3--:R-:W-:Y:S01]  /*caa0*/  FMUL.FTZ R4, R103, R112 ;  /* 0x0000007067047220 */ /* 0x008fe20000410000 */
[----:B------:R-:W-:Y:S02]  /*cab0*/  F2FP.BF16.PACK_AB R112, R162, R252 ;  /* 0x000000fca270723e */ /* 0x000fe400000010ff */
[----:B----4-:R-:W-:Y:S05]  /*cac0*/  F2FP.BF16.PACK_AB R119, R241, R240 ;  /* 0x000000f0f177723e */ /* 0x010fea00000010ff */
[-C--:B------:R-:W-:Y:S05]  /*cad0*/  HMMA.16816.F32.BF16 R4, R112, R20.reuse, R4 ;  /* 0x000000147004723c */ /* 0x080fea0000041804 */
[--C-:B-1----:R-:W-:Y:S03]  /*cae0*/  FFMA.FTZ R100, R188, c[0x0][0x2d0], -R110.reuse ;  /* 0x0000b400bc647a23 */ /* 0x102fe6000001086e */
[C---:B------:R-:W-:Y:S01]  /*caf0*/  HMMA.16816.F32.BF16 R8, R116.reuse, R20, R8 ;  /* 0x000000147408723c */ /* 0x040fe20000041808 */
[----:B------:R1:W3:Y:S06]  /*cb00*/  MUFU.EX2 R188, R100 ;  /* 0x0000006400bc7308 */ /* 0x0002ec0000000800 */
[C---:B------:R-:W-:Y:S01]  /*cb10*/  FMUL.FTZ R20, R103.reuse, R128 ;  /* 0x0000008067147220 */ /* 0x040fe20000410000 */
[-C--:B------:R-:W-:Y:S04]  /*cb20*/  HMMA.16816.F32.BF16 R12, R116, R22.reuse, R12 ;  /* 0x00000016740c723c */ /* 0x080fe8000004180c */
[----:B------:R-:W-:Y:S04]  /*cb30*/  FMUL.FTZ R21, R103, R129 ;  /* 0x0000008167157220 */ /* 0x000fe80000410000 */
[C---:B------:R-:W-:Y:S07]  /*cb40*/  HMMA.16816.F32.BF16 R16, R112.reuse, R22, R16 ;  /* 0x000000167010723c */ /* 0x040fee0000041810 */
[C---:B------:R-:W-:Y:S02]  /*cb50*/  FMUL.FTZ R22, R102.reuse, R130 ;  /* 0x0000008266167220 */ /* 0x040fe40000410000 */
[----:B-1----:R-:W-:Y:S03]  /*cb60*/  FFMA.FTZ R100, R189, c[0x0][0x2d0], -R3 ;  /* 0x0000b400bd647a23 */ /* 0x002fe60000010803 */
[----:B------:R-:W-:Y:S01]  /*cb70*/  FMUL.FTZ R23, R102, R131 ;  /* 0x0000008366177220 */ /* 0x000fe20000410000 */
[----:B------:R1:W-:Y:S01]  /*cb80*/  MUFU.EX2 R187, R100 ;  /* 0x0000006400bb7308 */ /* 0x0003e20000000800 */
[----:B------:R-:W-:Y:S01]  /*cb90*/  LDSM.16.MT88.4 R128, [R210+0x1c80] ;  /* 0x001c8000d280783b */ /* 0x000fe20000004200 */
[----:B------:R-:W-:Y:S04]  /*cba0*/  MOV R189, R162 ;  /* 0x000000a200bd7202 */ /* 0x000fe80000000f00 */
[-C--:B------:R-:W-:Y:S08]  /*cbb0*/  HMMA.16816.F32.BF16 R20, R112, R36.reuse, R20 ;  /* 0x000000247014723c */ /* 0x080ff00000041814 */
[C---:B------:R-:W-:Y:S07]  /*cbc0*/  HMMA.16816.F32.BF16 R24, R116.reuse, R36, R24 ;  /* 0x000000247418723c */ /* 0x040fee0000041818 */
[----:B------:R-:W-:Y:S01]  /*cbd0*/  FFMA.FTZ R36, R175, c[0x0][0x2d0], -R109 ;  /* 0x0000b400af247a23 */ /* 0x000fe2000001086d */
[-C--:B------:R-:W-:Y:S03]  /*cbe0*/  HMMA.16816.F32.BF16 R28, R116, R38.reuse, R28 ;  /* 0x00000026741c723c */ /* 0x080fe6000004181c */
[----:B------:R4:W2:Y:S01]  /*cbf0*/  MUFU.EX2 R237, R36 ;  /* 0x0000002400ed7308 */ /* 0x0008a20000000800 */
[----:B-1----:R-:W-:Y:S02]  /*cc00*/  FFMA.FTZ R100, R190, c[0x0][0x2d0], -R3 ;  /* 0x0000b400be647a23 */ /* 0x002fe40000010803 */
[----:B------:R-:W5:Y:S01]  /*cc10*/  LDL.LU R190, [R1+0x10] ;  /* 0x0000100001be7983 */ /* 0x000f620000300800 */
[C---:B------:R-:W-:Y:S01]  /*cc20*/  FMUL.FTZ R37, R103.reuse, R145 ;  /* 0x0000009167257220 */ /* 0x040fe20000410000 */
[C---:B------:R-:W-:Y:S05]  /*cc30*/  HMMA.16816.F32.BF16 R32, R112.reuse, R38, R32 ;  /* 0x000000267020723c */ /* 0x040fea0000041820 */
[----:B------:R1:W1:Y:S02]  /*cc40*/  MUFU.EX2 R186, R100 ;  /* 0x0000006400ba7308 */ /* 0x0002640000000800 */
[C---:B------:R-:W-:Y:S02]  /*cc50*/  FMUL.FTZ R38, R102.reuse, R146 ;  /* 0x0000009266267220 */ /* 0x040fe40000410000 */
[----:B------:R-:W-:Y:S03]  /*cc60*/  FMUL.FTZ R39, R102, R147 ;  /* 0x0000009366277220 */ /* 0x000fe60000410000 */
[----:B----4-:R-:W-:Y:S07]  /*cc70*/  FMUL.FTZ R36, R103, R144 ;  /* 0x0000009067247220 */ /* 0x010fee0000410000 */
[-C--:B--2---:R-:W-:Y:S03]  /*cc80*/  HMMA.16816.F32.BF16 R36, R112, R120.reuse, R36 ;  /* 0x000000787024723c */ /* 0x084fe60000041824 */
[--C-:B-1----:R-:W-:Y:S02]  /*cc90*/  FFMA.FTZ R100, R191, c[0x0][0x2d0], -R109.reuse ;  /* 0x0000b400bf647a23 */ /* 0x102fe4000001086d */
[----:B------:R-:W2:Y:S02]  /*cca0*/  LDL.LU R191, [R1+0xc] ;  /* 0x00000c0001bf7983 */ /* 0x000ea40000300800 */
[----:B------:R1:W-:Y:S01]  /*ccb0*/  MUFU.EX2 R185, R100 ;  /* 0x0000006400b97308 */ /* 0x0003e20000000800 */
[C---:B------:R-:W-:Y:S08]  /*ccc0*/  HMMA.16816.F32.BF16 R40, R116.reuse, R120, R40 ;  /* 0x000000787428723c */ /* 0x040ff00000041828 */
[-C--:B------:R-:W-:Y:S08]  /*ccd0*/  HMMA.16816.F32.BF16 R44, R116, R122.reuse, R44 ;  /* 0x0000007a742c723c */ /* 0x080ff0000004182c */
[C---:B------:R-:W-:Y:S01]  /*cce0*/  HMMA.16816.F32.BF16 R48, R112.reuse, R122, R48 ;  /* 0x0000007a7030723c */ /* 0x040fe20000041830 */
[----:B------:R-:W4:Y:S03]  /*ccf0*/  LDSM.16.MT88.4 R120, [R209+0x3080] ;  /* 0x00308000d178783b */ /* 0x000f260000004200 */
[----:B-1----:R-:W-:Y:S04]  /*cd00*/  FFMA.FTZ R100, R196, c[0x0][0x2d0], -R109 ;  /* 0x0000b400c4647a23 */ /* 0x002fe8000001086d */
[-C--:B------:R-:W-:Y:S01]  /*cd10*/  HMMA.16816.F32.BF16 R52, R112, R124.reuse, R52 ;  /* 0x0000007c7034723c */ /* 0x080fe20000041834 */
[----:B------:R-:W2:Y:S01]  /*cd20*/  LDL.LU R196, [R1+0x4] ;  /* 0x0000040001c47983 */ /* 0x000ea20000300800 */
[----:B------:R1:W-:Y:S06]  /*cd30*/  MUFU.EX2 R184, R100 ;  /* 0x0000006400b87308 */ /* 0x0003ec0000000800 */
[C---:B------:R-:W-:Y:S08]  /*cd40*/  HMMA.16816.F32.BF16 R56, R116.reuse, R124, R56 ;  /* 0x0000007c7438723c */ /* 0x040ff00000041838 */
[-C--:B------:R-:W-:Y:S08]  /*cd50*/  HMMA.16816.F32.BF16 R60, R116, R126.reuse, R60 ;  /* 0x0000007e743c723c */ /* 0x080ff0000004183c */
[C---:B------:R-:W-:Y:S01]  /*cd60*/  HMMA.16816.F32.BF16 R64, R112.reuse, R126, R64 ;  /* 0x0000007e7040723c */ /* 0x040fe20000041840 */
[----:B------:R-:W3:Y:S03]  /*cd70*/  LDSM.16.MT88.4 R124, [R210+0x3080] ;  /* 0x00308000d27c783b */ /* 0x000ee60000004200 */
[--C-:B-1----:R-:W-:Y:S04]  /*cd80*/  FFMA.FTZ R100, R197, c[0x0][0x2d0], -R161.reuse ;  /* 0x0000b400c5647a23 */ /* 0x102fe800000108a1 */
[----:B------:R1:W-:Y:S01]  /*cd90*/  MUFU.EX2 R183, R100 ;  /* 0x0000006400b77308 */ /* 0x0003e20000000800 */
[-C--:B----4-:R-:W-:Y:S01]  /*cda0*/  HMMA.16816.F32.BF16 R68, R112, R120.reuse, R68 ;  /* 0x000000787044723c */ /* 0x090fe20000041844 */
[----:B------:R-:W4:Y:S07]  /*cdb0*/  LDL.LU R197, [R1+0x8] ;  /* 0x0000080001c57983 */ /* 0x000f2e0000300800 */
[C---:B------:R-:W-:Y:S08]  /*cdc0*/  HMMA.16816.F32.BF16 R72, R116.reuse, R120, R72 ;  /* 0x000000787448723c */ /* 0x040ff00000041848 */
[-C--:B------:R-:W-:Y:S04]  /*cdd0*/  HMMA.16816.F32.BF16 R76, R116, R122.reuse, R76 ;  /* 0x0000007a744c723c */ /* 0x080fe8000004184c */
[----:B-1----:R-:W-:Y:S04]  /*cde0*/  FFMA.FTZ R100, R198, c[0x0][0x2d0], -R161 ;  /* 0x0000b400c6647a23 */ /* 0x002fe800000108a1 */
[C---:B------:R-:W-:Y:S01]  /*cdf0*/  HMMA.16816.F32.BF16 R80, R112.reuse, R122, R80 ;  /* 0x0000007a7050723c */ /* 0x040fe20000041850 */
[----:B------:R-:W1:Y:S01]  /*ce00*/  LDSM.16.MT88.4 R120, [R209+0x1c80] ;  /* 0x001c8000d178783b */ /* 0x000e620000004200 */
[----:B------:R1:W1:Y:S06]  /*ce10*/  MUFU.EX2 R182, R100 ;  /* 0x0000006400b67308 */ /* 0x00026c0000000800 */
[-C--:B---3--:R-:W-:Y:S08]  /*ce20*/  HMMA.16816.F32.BF16 R84, R112, R124.reuse, R84 ;  /* 0x0000007c7054723c */ /* 0x088ff00000041854 */
[C---:B------:R-:W-:Y:S08]  /*ce30*/  HMMA.16816.F32.BF16 R88, R116.reuse, R124, R88 ;  /* 0x0000007c7458723c */ /* 0x040ff00000041858 */
[-C--:B------:R-:W-:Y:S04]  /*ce40*/  HMMA.16816.F32.BF16 R92, R116, R126.reuse, R92 ;  /* 0x0000007e745c723c */ /* 0x080fe8000004185c */
[--C-:B-1----:R-:W-:Y:S02]  /*ce50*/  FFMA.FTZ R100, R164, c[0x0][0x2d0], -R109.reuse ;  /* 0x0000b400a4647a23 */ /* 0x102fe4000001086d */
[----:B------:R-:W-:Y:S01]  /*ce60*/  FFMA.FTZ R109, R165, c[0x0][0x2d0], -R109 ;  /* 0x0000b400a56d7a23 */ /* 0x000fe2000001086d */
[----:B------:R-:W-:Y:S01]  /*ce70*/  F2FP.BF16.PACK_AB R116, R204, R205 ;  /* 0x000000cdcc74723e */ /* 0x000fe200000010ff */
[----:B------:R-:W-:Y:S01]  /*ce80*/  HMMA.16816.F32.BF16 R96, R112, R126, R96 ;  /* 0x0000007e7060723c */ /* 0x000fe20000041860 */
[----:B------:R1:W-:Y:S01]  /*ce90*/  MUFU.EX2 R181, R100 ;  /* 0x0000006400b57308 */ /* 0x0003e20000000800 */
[----:B------:R-:W3:Y:S02]  /*cea0*/  LDSM.16.MT88.4 R124, [R209+0x2880] ;  /* 0x00288000d17c783b */ /* 0x000ee40000004200 */
[----:B------:R-:W-:Y:S02]  /*ceb0*/  F2FP.BF16.PACK_AB R117, R195, R203 ;  /* 0x000000cbc375723e */ /* 0x000fe400000010ff */
[----:B------:R-:W-:Y:S02]  /*cec0*/  F2FP.BF16.PACK_AB R118, R188, R194 ;  /* 0x000000c2bc76723e */ /* 0x000fe400000010ff */
[----:B------:R-:W-:Y:S03]  /*ced0*/  F2FP.BF16.PACK_AB R112, R236, R237 ;  /* 0x000000edec70723e */ /* 0x000fe600000010ff */
[----:B------:R3:W-:Y:S01]  /*cee0*/  MUFU.EX2 R180, R109 ;  /* 0x0000006d00b47308 */ /* 0x0007e20000000800 */
[----:B------:R-:W-:Y:S02]  /*cef0*/  F2FP.BF16.PACK_AB R113, R234, R235 ;  /* 0x000000ebea71723e */ /* 0x000fe400000010ff */
[----:B------:R-:W-:Y:S02]  /*cf00*/  F2FP.BF16.PACK_AB R114, R232, R233 ;  /* 0x000000e9e872723e */ /* 0x000fe400000010ff */
[----:B------:R-:W-:Y:S02]  /*cf10*/  F2FP.BF16.PACK_AB R115, R206, R207 ;  /* 0x000000cfce73723e */ /* 0x000fe400000010ff */
[----:B------:R-:W-:Y:S05]  /*cf20*/  F2FP.BF16.PACK_AB R119, R186, R187 ;  /* 0x000000bbba77723e */ /* 0x000fea00000010ff */
[-C--:B------:R-:W-:Y:S03]  /*cf30*/  HMMA.16816.F32.BF16 R4, R112, R120.reuse, R4 ;  /* 0x000000787004723c */ /* 0x080fe60000041804 */
[--C-:B-1----:R-:W-:Y:S04]  /*cf40*/  FFMA.FTZ R100, R166, c[0x0][0x2d0], -R161.reuse ;  /* 0x0000b400a6647a23 */ /* 0x102fe800000108a1 */
[----:B------:R1:W-:Y:S01]  /*cf50*/  MUFU.EX2 R179, R100 ;  /* 0x0000006400b37308 */ /* 0x0003e20000000800 */
[C---:B------:R-:W-:Y:S04]  /*cf60*/  HMMA.16816.F32.BF16 R8, R116.reuse, R120, R8 ;  /* 0x000000787408723c */ /* 0x040fe80000041808 */
[--C-:B---3--:R-:W-:Y:S04]  /*cf70*/  FFMA.FTZ R109, R199, c[0x0][0x2d0], -R110.reuse ;  /* 0x0000b400c76d7a23 */ /* 0x108fe8000001086e */
[-C--:B------:R-:W-:Y:S01]  /*cf80*/  HMMA.16816.F32.BF16 R12, R116, R122.reuse, R12 ;  /* 0x0000007a740c723c */ /* 0x080fe2000004180c */
[----:B------:R3:W-:Y:S07]  /*cf90*/  MUFU.EX2 R176, R109 ;  /* 0x0000006d00b07308 */ /* 0x0007ee0000000800 */
[C---:B------:R-:W-:Y:S01]  /*cfa0*/  HMMA.16816.F32.BF16 R16, R112.reuse, R122, R16 ;  /* 0x0000007a7010723c */ /* 0x040fe20000041810 */
[----:B------:R-:W3:Y:S03]  /*cfb0*/  LDSM.16.MT88.4 R120, [R210+0x2880] ;  /* 0x00288000d278783b */ /* 0x000ee60000004200 */
[----:B-1----:R-:W-:Y:S04]  /*cfc0*/  FFMA.FTZ R100, R167, c[0x0][0x2d0], -R161 ;  /* 0x0000b400a7647a23 */ /* 0x002fe800000108a1 */
[-C--:B------:R-:W-:Y:S01]  /*cfd0*/  HMMA.16816.F32.BF16 R20, R112, R128.reuse, R20 ;  /* 0x000000807014723c */ /* 0x080fe20000041814 */
[----:B------:R-:W-:Y:S01]  /*cfe0*/  LDSM.16.MT88.4 R164, [R210+0x2c80] ;  /* 0x002c8000d2a4783b */ /* 0x000fe20000004200 */
[----:B------:R1:W1:Y:S06]  /*cff0*/  MUFU.EX2 R178, R100 ;  /* 0x0000006400b27308 */ /* 0x00026c0000000800 */
[C---:B------:R-:W-:Y:S04]  /*d000*/  HMMA.16816.F32.BF16 R24, R116.reuse, R128, R24 ;  /* 0x000000807418723c */ /* 0x040fe80000041818 */
[----:B---3--:R-:W-:Y:S04]  /*d010*/  F2FP.BF16.PACK_AB R109, R182, R183 ;  /* 0x000000b7b66d723e */ /* 0x008fe800000010ff */
[-C--:B------:R-:W-:Y:S08]  /*d020*/  HMMA.16816.F32.BF16 R28, R116, R130.reuse, R28 ;  /* 0x00000082741c723c */ /* 0x080ff0000004181c */
[C---:B------:R-:W-:Y:S01]  /*d030*/  HMMA.16816.F32.BF16 R32, R112.reuse, R130, R32 ;  /* 0x000000827020723c */ /* 0x040fe20000041820 */
[----:B------:R-:W3:Y:S03]  /*d040*/  LDSM.16.MT88.4 R128, [R209+0x3480] ;  /* 0x00348000d180783b */ /* 0x000ee60000004200 */
[----:B-1----:R-:W-:Y:S01]  /*d050*/  FFMA.FTZ R100, R200, c[0x0][0x2d0], -R110 ;  /* 0x0000b400c8647a23 */ /* 0x002fe2000001086e */
[----:B------:R-:W-:Y:S03]  /*d060*/  F2FP.BF16.PACK_AB R111, R178, R179 ;  /* 0x000000b3b26f723e */ /* 0x000fe600000010ff */
[-C--:B------:R-:W-:Y:S01]  /*d070*/  HMMA.16816.F32.BF16 R36, R112, R124.reuse, R36 ;  /* 0x0000007c7024723c */ /* 0x080fe20000041824 */
[----:B------:R1:W1:Y:S07]  /*d080*/  MUFU.EX2 R177, R100 ;  /* 0x0000006400b17308 */ /* 0x00026e0000000800 */
[C---:B------:R-:W-:Y:S08]  /*d090*/  HMMA.16816.F32.BF16 R40, R116.reuse, R124, R40 ;  /* 0x0000007c7428723c */ /* 0x040ff00000041828 */
[-C--:B------:R-:W-:Y:S08]  /*d0a0*/  HMMA.16816.F32.BF16 R44, R116, R126.reuse, R44 ;  /* 0x0000007e742c723c */ /* 0x080ff0000004182c */
[C---:B------:R-:W-:Y:S01]  /*d0b0*/  HMMA.16816.F32.BF16 R48, R112.reuse, R126, R48 ;  /* 0x0000007e7030723c */ /* 0x040fe20000041830 */
[----:B------:R-:W5:Y:S03]  /*d0c0*/  LDSM.16.MT88.4 R124, [R210+0x3480] ;  /* 0x00348000d27c783b */ /* 0x000f660000004200 */
[--C-:B-1----:R-:W-:Y:S01]  /*d0d0*/  FFMA.FTZ R100, R201, c[0x0][0x2d0], -R3.reuse ;  /* 0x0000b400c9647a23 */ /* 0x102fe20000010803 */
[----:B------:R-:W-:Y:S03]  /*d0e0*/  F2FP.BF16.PACK_AB R160, R176, R177 ;  /* 0x000000b1b0a0723e */ /* 0x000fe600000010ff */
[-C--:B------:R-:W-:Y:S01]  /*d0f0*/  HMMA.16816.F32.BF16 R52, R112, R120.reuse, R52 ;  /* 0x000000787034723c */ /* 0x080fe20000041834 */
[----:B------:R1:W-:Y:S07]  /*d100*/  MUFU.EX2 R175, R100 ;  /* 0x0000006400af7308 */ /* 0x0003ee0000000800 */
[C---:B------:R-:W-:Y:S08]  /*d110*/  HMMA.16816.F32.BF16 R56, R116.reuse, R120, R56 ;  /* 0x000000787438723c */ /* 0x040ff00000041838 */
[-C--:B------:R-:W-:Y:S08]  /*d120*/  HMMA.16816.F32.BF16 R60, R116, R122.reuse, R60 ;  /* 0x0000007a743c723c */ /* 0x080ff0000004183c */
[C---:B------:R-:W-:Y:S04]  /*d130*/  HMMA.16816.F32.BF16 R64, R112.reuse, R122, R64 ;  /* 0x0000007a7040723c */ /* 0x040fe80000041840 */
[--C-:B-1----:R-:W-:Y:S02]  /*d140*/  FFMA.FTZ R100, R202, c[0x0][0x2d0], -R3.reuse ;  /* 0x0000b400ca647a23 */ /* 0x102fe40000010803 */
[----:B------:R-:W-:Y:S01]  /*d150*/  FFMA.FTZ R3, R108, c[0x0][0x2d0], -R3 ;  /* 0x0000b4006c037a23 */ /* 0x000fe20000010803 */
[----:B------:R-:W-:Y:S01]  /*d160*/  F2FP.BF16.PACK_AB R108, R184, R185 ;  /* 0x000000b9b86c723e */ /* 0x000fe200000010ff */
[-C--:B---3--:R-:W-:Y:S01]  /*d170*/  HMMA.16816.F32.BF16 R68, R112, R128.reuse, R68 ;  /* 0x000000807044723c */ /* 0x088fe20000041844 */
[----:B------:R1:W3:Y:S03]  /*d180*/  MUFU.EX2 R174, R100 ;  /* 0x0000006400ae7308 */ /* 0x0002e60000000800 */
[----:B-----5:R-:W-:Y:S04]  /*d190*/  FFMA.FTZ R0, R0, R190, R238 ;  /* 0x000000be00007223 */ /* 0x020fe800000100ee */
[C---:B------:R-:W-:Y:S04]  /*d1a0*/  HMMA.16816.F32.BF16 R72, R116.reuse, R128, R72 ;  /* 0x000000807448723c */ /* 0x040fe80000041848 */
[----:B------:R-:W-:Y:S04]  /*d1b0*/  FADD.FTZ R0, R239, R0 ;  /* 0x00000000ef007221 */ /* 0x000fe80000010000 */
[-C--:B------:R-:W-:Y:S04]  /*d1c0*/  HMMA.16816.F32.BF16 R76, R116, R130.reuse, R76 ;  /* 0x00000082744c723c */ /* 0x080fe8000004184c */
[----:B------:R-:W-:Y:S04]  /*d1d0*/  FADD.FTZ R0, R240, R0 ;  /* 0x00000000f0007221 */ /* 0x000fe80000010000 */
[C---:B------:R-:W-:Y:S04]  /*d1e0*/  HMMA.16816.F32.BF16 R80, R112.reuse, R130, R80 ;  /* 0x000000827050723c */ /* 0x040fe80000041850 */
[----:B-1----:R-:W-:Y:S01]  /*d1f0*/  FFMA.FTZ R100, R192, c[0x0][0x2d0], -R110 ;  /* 0x0000b400c0647a23 */ /* 0x002fe2000001086e */
[----:B---3--:R-:W-:Y:S01]  /*d200*/  F2FP.BF16.PACK_AB R161, R174, R175 ;  /* 0x000000afaea1723e */ /* 0x008fe200000010ff */
[----:B------:R-:W-:Y:S02]  /*d210*/  FADD.FTZ R0, R241, R0 ;  /* 0x00000000f1007221 */ /* 0x000fe40000010000 */
[-C--:B------:R-:W-:Y:S01]  /*d220*/  HMMA.16816.F32.BF16 R84, R112, R124.reuse, R84 ;  /* 0x0000007c7054723c */ /* 0x080fe20000041854 */
[----:B------:R1:W-:Y:S03]  /*d230*/  MUFU.EX2 R173, R100 ;  /* 0x0000006400ad7308 */ /* 0x0003e60000000800 */
[----:B--2---:R-:W-:Y:S04]  /*d240*/  FFMA.FTZ R101, R101, R191, R242 ;  /* 0x000000bf65657223 */ /* 0x004fe800000100f2 */
[C---:B------:R-:W-:Y:S08]  /*d250*/  HMMA.16816.F32.BF16 R88, R116.reuse, R124, R88 ;  /* 0x0000007c7458723c */ /* 0x040ff00000041858 */
[-C--:B------:R-:W-:Y:S08]  /*d260*/  HMMA.16816.F32.BF16 R92, R116, R126.reuse, R92 ;  /* 0x0000007e745c723c */ /* 0x080ff0000004185c */
[----:B------:R-:W-:Y:S04]  /*d270*/  HMMA.16816.F32.BF16 R96, R112, R126, R96 ;  /* 0x0000007e7060723c */ /* 0x000fe80000041860 */
[----:B-1----:R-:W-:Y:S01]  /*d280*/  FFMA.FTZ R100, R193, c[0x0][0x2d0], -R110 ;  /* 0x0000b400c1647a23 */ /* 0x002fe2000001086e */
[----:B------:R-:W-:Y:S01]  /*d290*/  F2FP.BF16.PACK_AB R110, R180, R181 ;  /* 0x000000b5b46e723e */ /* 0x000fe200000010ff */
[----:B------:R-:W-:Y:S02]  /*d2a0*/  FFMA.FTZ R102, R102, R196, R248 ;  /* 0x000000c466667223 */ /* 0x000fe400000100f8 */
[----:B------:R-:W1:Y:S04]  /*d2b0*/  MUFU.EX2 R172, R100 ;  /* 0x0000006400ac7308 */ /* 0x000e680000000800 */
[-C--:B------:R-:W-:Y:S01]  /*d2c0*/  HMMA.16816.F32.BF16 R112, R108, R132.reuse, R4 ;  /* 0x000000846c70723c */ /* 0x080fe20000041804 */
[----:B------:R-:W2:Y:S05]  /*d2d0*/  LDSM.16.MT88.4 R4, [R210+0x3880] ;  /* 0x00388000d204783b */ /* 0x000eaa0000004200 */
[----:B------:R-:W3:Y:S01]  /*d2e0*/  MUFU.EX2 R100, R3 ;  /* 0x0000000300647308 */ /* 0x000ee20000000800 */
[----:B-1----:R-:W-:Y:S01]  /*d2f0*/  F2FP.BF16.PACK_AB R162, R172, R173 ;  /* 0x000000adaca2723e */ /* 0x002fe200000010ff */
[----:B----4-:R-:W-:Y:S01]  /*d300*/  FFMA.FTZ R103, R103, R197, R252 ;  /* 0x000000c567677223 */ /* 0x010fe200000100fc */
[----:B---3--:R-:W-:Y:S03]  /*d310*/  F2FP.BF16.PACK_AB R163, R100, R107 ;  /* 0x0000006b64a3723e */ /* 0x008fe600000010ff */
[----:B------:R-:W-:Y:S04]  /*d320*/  FADD.FTZ R3, R203, R0 ;  /* 0x00000000cb037221 */ /* 0x000fe80000010000 */
[C---:B------:R-:W-:Y:S07]  /*d330*/  HMMA.16816.F32.BF16 R116, R160.reuse, R132, R8 ;  /* 0x00000084a074723c */ /* 0x040fee0000041808 */
[----:B------:R-:W-:Y:S01]  /*d340*/  FADD.FTZ R9, R189, R103 ;  /* 0x00000067bd097221 */ /* 0x000fe20000010000 */
[-C--:B------:R-:W-:Y:S01]  /*d350*/  HMMA.16816.F32.BF16 R120, R160, R134.reuse, R12 ;  /* 0x00000086a078723c */ /* 0x080fe2000004180c */
[----:B------:R-:W3:Y:S03]  /*d360*/  LDL R12, [R1+0x20] ;  /* 0x00002000010c7983 */ /* 0x000ee60000100800 */
[----:B------:R-:W-:Y:S02]  /*d370*/  FADD.FTZ R9, R250, R9 ;  /* 0x00000009fa097221 */ /* 0x000fe40000010000 */
[----:B------:R-:W-:Y:S02]  /*d380*/  FADD.FTZ R10, R249, R102 ;  /* 0x00000066f90a7221 */ /* 0x000fe40000010000 */
[C---:B------:R-:W-:Y:S04]  /*d390*/  HMMA.16816.F32.BF16 R124, R108.reuse, R134, R16 ;  /* 0x000000866c7c723c */ /* 0x040fe80000041810 */
[----:B------:R-:W-:Y:S02]  /*d3a0*/  FADD.FTZ R9, R251, R9 ;  /* 0x00000009fb097221 */ /* 0x000fe40000010000 */
[----:B------:R-:W-:Y:S02]  /*d3b0*/  FADD.FTZ R10, R247, R10 ;  /* 0x0000000af70a7221 */ /* 0x000fe40000010000 */
[-C--:B------:R-:W-:Y:S04]  /*d3c0*/  HMMA.16816.F32.BF16 R128, R108, R140.reuse, R20 ;  /* 0x0000008c6c80723c */ /* 0x080fe80000041814 */
        /* <DEDUP_REMOVED lines=12> */
[----:B------:R-:W-:Y:S04]  /*d490*/  FADD.FTZ R8, R245, R8 ;  /* 0x00000008f5087221 */ /* 0x000fe80000010000 */
[C---:B------:R-:W-:Y:S04]  /*d4a0*/  HMMA.16816.F32.BF16 R148, R160.reuse, R156, R40 ;  /* 0x0000009ca094723c */ /* 0x040fe80000041828 */
[----:B------:R-:W-:Y:S04]  /*d4b0*/  FADD.FTZ R8, R205, R8 ;  /* 0x00000008cd087221 */ /* 0x000fe80000010000 */
        /* <DEDUP_REMOVED lines=11> */
[----:B------:R-:W-:Y:S04]  /*d570*/  FADD.FTZ R8, R175, R8 ;  /* 0x00000008af087221 */ /* 0x000fe80000010000 */
[C---:B------:R-:W-:Y:S08]  /*d580*/  HMMA.16816.F32.BF16 R64, R108.reuse, R166, R64 ;  /* 0x000000a66c40723c */ /* 0x040ff00000041840 */
[-C--:B------:R-:W-:Y:S08]  /*d590*/  HMMA.16816.F32.BF16 R68, R108, R168.reuse, R68 ;  /* 0x000000a86c44723c */ /* 0x080ff00000041844 */
[C---:B------:R-:W-:Y:S08]  /*d5a0*/  HMMA.16816.F32.BF16 R72, R160.reuse, R168, R72 ;  /* 0x000000a8a048723c */ /* 0x040ff00000041848 */
[-C--:B------:R-:W-:Y:S08]  /*d5b0*/  HMMA.16816.F32.BF16 R76, R160, R170.reuse, R76 ;  /* 0x000000aaa04c723c */ /* 0x080ff0000004184c */
[C---:B------:R-:W-:Y:S08]  /*d5c0*/  HMMA.16816.F32.BF16 R80, R108.reuse, R170, R80 ;  /* 0x000000aa6c50723c */ /* 0x040ff00000041850 */
[-C--:B--2---:R-:W-:Y:S08]  /*d5d0*/  HMMA.16816.F32.BF16 R84, R108, R4.reuse, R84 ;  /* 0x000000046c54723c */ /* 0x084ff00000041854 */
[C---:B------:R-:W-:Y:S07]  /*d5e0*/  HMMA.16816.F32.BF16 R88, R160.reuse, R4, R88 ;  /* 0x00000004a058723c */ /* 0x040fee0000041858 */
[----:B------:R-:W-:Y:S01]  /*d5f0*/  FADD.FTZ R4, R207, R11 ;  /* 0x0000000bcf047221 */ /* 0x000fe20000010000 */
[-C--:B------:R-:W-:Y:S04]  /*d600*/  HMMA.16816.F32.BF16 R92, R160, R6.reuse, R92 ;  /* 0x00000006a05c723c */ /* 0x080fe8000004185c */
[----:B------:R-:W-:Y:S02]  /*d610*/  FADD.FTZ R9, R206, R4 ;  /* 0x00000004ce097221 */ /* 0x000fe40000010000 */
[----:B------:R-:W-:Y:S02]  /*d620*/  FADD.FTZ R5, R188, R3 ;  /* 0x00000003bc057221 */ /* 0x000fe40000010000 */
[----:B------:R-:W-:Y:S01]  /*d630*/  FADD.FTZ R4, R185, R10 ;  /* 0x0000000ab9047221 */ /* 0x000fe20000010000 */
[----:B------:R-:W-:Y:S04]  /*d640*/  HMMA.16816.F32.BF16 R96, R108, R6, R96 ;  /* 0x000000066c60723c */ /* 0x000fe80000041860 */
        /* <DEDUP_REMOVED lines=12> */
[----:B------:R-:W-:Y:S01]  /*d710*/  FADD.FTZ R4, R172, R3 ;  /* 0x00000003ac047221 */ /* 0x000fe20000010000 */
[----:B------:R1:W-:Y:S01]  /*d720*/  STL [R1+0x4], R5 ;  /* 0x0000040501007387 */ /* 0x0003e20000100800 */
[----:B------:R-:W-:Y:S03]  /*d730*/  FADD.FTZ R0, R107, R0 ;  /* 0x000000006b007221 */ /* 0x000fe60000010000 */
[----:B------:R1:W-:Y:S01]  /*d740*/  STL [R1+0xc], R4 ;  /* 0x00000c0401007387 */ /* 0x0003e20000100800 */
[----:B------:R-:W-:Y:S01]  /*d750*/  FADD.FTZ R3, R100, R0 ;  /* 0x0000000064037221 */ /* 0x000fe20000010000 */
[C---:B------:R-:W-:Y:S02]  /*d760*/  IADD3 R0, R224.reuse, -0x1, RZ ;  /* 0xffffffffe0007810 */ /* 0x040fe40007ffe0ff */
[----:B------:R-:W-:Y:S02]  /*d770*/  MOV R100, R2 ;  /* 0x0000000200647202 */ /* 0x000fe40000000f00 */
[----:B------:R1:W-:Y:S01]  /*d780*/  STL [R1+0x10], R3 ;  /* 0x0000100301007387 */ /* 0x0003e20000100800 */
[----:B---3--:R-:W-:Y:S02]  /*d790*/  ISETP.GT.AND P0, PT, R224, R12, PT ;  /* 0x0000000ce000720c */ /* 0x008fe40003f04270 */
[----:B------:R-:W-:Y:S11]  /*d7a0*/  MOV R224, R0 ;  /* 0x0000000000e07202 */ /* 0x000ff60000000f00 */
[----:B-1----:R-:W-:-:S05]  /*d7b0*/  @P0 BRA `(.L_x_221) ;  /* 0xffffcec000000947 */ /* 0x002fca000383ffff */
.L_x_216:
[----:B------:R-:W2:Y:S02]  /*d7c0*/  LDL R0, [R1+0x14] ;  /* 0x0000140001007983 */ /* 0x000ea40000100800 */
[----:B--2---:R-:W-:-:S13]  /*d7d0*/  ISETP.GE.AND P0, PT, R224, R0, PT ;  /* 0x00000000e000720c */ /* 0x004fda0003f06270 */
[----:B------:R-:W-:Y:S05]  /*d7e0*/  @!P0 BRA `(.L_x_222) ;  /* 0x000046f000008947 */ /* 0x000fea0003800000 */
[----:B------:R-:W2:Y:S01]  /*d7f0*/  S2R R0, SR_TID.X ;  /* 0x0000000000007919 */ /* 0x000ea20000002100 */
[----:B------:R-:W-:Y:S02]  /*d800*/  IMAD.SHL.U32 R248, R227, 0x2, RZ ;  /* 0x00000002e3f87824 */ /* 0x000fe400078e00ff */
[----:B------:R-:W-:Y:S02]  /*d810*/  IMAD.MOV.U32 R103, RZ, RZ, R105 ;  /* 0x000000ffff677224 */ /* 0x000fe400078e0069 */
[----:B------:R-:W-:Y:S02]  /*d820*/  IMAD.MOV.U32 R101, RZ, RZ, R106 ;  /* 0x000000ffff657224 */ /* 0x000fe400078e006a */
[----:B------:R-:W-:Y:S02]  /*d830*/  IMAD.MOV.U32 R108, RZ, RZ, R100 ;  /* 0x000000ffff6c7224 */ /* 0x000fe400078e0064 */
[----:B------:R-:W-:Y:S01]  /*d840*/  IMAD.MOV.U32 R107, RZ, RZ, R104 ;  /* 0x000000ffff6b7224 */ /* 0x000fe200078e0068 */
[----:B--2---:R-:W-:-:S04]  /*d850*/  SHF.R.S32.HI R2, RZ, 0x1f, R0 ;  /* 0x0000001fff027819 */ /* 0x004fc80000011400 */
[----:B------:R-:W-:Y:S02]  /*d860*/  LEA.HI R2, R2, R0, RZ, 0x2 ;  /* 0x0000000002027211 */ /* 0x000fe400078f10ff */
[----:B------:R-:W-:Y:S02]  /*d870*/  SHF.R.S32.HI R0, RZ, 0x1f, R227 ;  /* 0x0000001fff007819 */ /* 0x000fe400000114e3 */
[----:B------:R-:W-:Y:S02]  /*d880*/  SHF.R.S32.HI R2, RZ, 0x2, R2 ;  /* 0x00000002ff027819 */ /* 0x000fe40000011402 */
[----:B------:R-:W-:Y:S02]  /*d890*/  SHF.L.U64.HI R228, R227, 0x1, R0 ;  /* 0x00000001e3e47819 */ /* 0x000fe40000010200 */
[----:B------:R-:W-:Y:S02]  /*d8a0*/  IADD3 R226, -R2, 0x30, RZ ;  /* 0x0000003002e27810 */ /* 0x000fe40007ffe1ff */
.L_x_243:
[----:B------:R-:W2:Y:S01]  /*d8b0*/  LDL R13, [R1+0x2c] ;  /* 0x00002c00010d7983 */ /* 0x000ea20000100800 */
[----:B------:R-:W-:Y:S04]  /*d8c0*/  DEPBAR.LE SB0, 0x0 ;  /* 0x000080000000791a */ /* 0x000fe80000000000 */
[----:B------:R-:W3:Y:S01]  /*d8d0*/  LDL R12, [R1+0x28] ;  /* 0x00002800010c7983 */ /* 0x000ee20000100800 */
[----:B------:R-:W-:Y:S01]  /*d8e0*/  SHF.R.S32.HI R0, RZ, 0x1f, R225 ;  /* 0x0000001fff007819 */ /* 0x000fe200000114e1 */
[----:B-1----:R-:W-:Y:S01]  /*d8f0*/  IMAD.WIDE.U32 R2, R225, c[0x0][0x208], RZ ;  /* 0x00008200e1027a25 */ /* 0x002fe200078e00ff */
[----:B------:R-:W-:Y:S01]  /*d900*/  SHF.R.S32.HI R4, RZ, 0x1f, R222 ;  /* 0x0000001fff047819 */ /* 0x000fe200000114de */
[----:B------:R-:W-:Y:S01]  /*d910*/  BAR.SYNC.DEFER_BLOCKING 0x0 ;  /* 0x0000000000007b1d */ /* 0x000fe20000010000 */
[C---:B------:R-:W-:Y:S01]  /*d920*/  ISETP.GE.AND P1, PT, R227.reuse, c[0x0][0x1d4], PT ;  /* 0x00007500e3007a0c */ /* 0x040fe20003f26270 */
[----:B------:R-:W-:Y:S01]  /*d930*/  IMAD R0, R0, c[0x0][0x208], RZ ;  /* 0x0000820000007a24 */ /* 0x000fe200078e02ff */
[C---:B------:R-:W-:Y:S01]  /*d940*/  IADD3 R7, R227.reuse, 0x20, RZ ;  /* 0x00000020e3077810 */ /* 0x040fe20007ffe0ff */
[----:B------:R-:W-:Y:S01]  /*d950*/  IMAD R4, R4, c[0x0][0x218], RZ ;  /* 0x0000860004047a24 */ /* 0x000fe200078e02ff */
[----:B------:R-:W-:Y:S01]  /*d960*/  IADD3 R6, R227, 0x20, RZ ;  /* 0x00000020e3067810 */ /* 0x000fe20007ffe0ff */
[----:B------:R-:W-:Y:S01]  /*d970*/  IMAD R0, R225, c[0x0][0x20c], R0 ;  /* 0x00008300e1007a24 */ /* 0x000fe200078e0200 */
[----:B------:R-:W-:Y:S01]  /*d980*/  IADD3 R11, R227, 0x40, RZ ;  /* 0x00000040e30b7810 */ /* 0x000fe20007ffe0ff */
[----:B------:R-:W-:Y:S01]  /*d990*/  IMAD R4, R222, c[0x0][0x21c], R4 ;  /* 0x00008700de047a24 */ /* 0x000fe200078e0204 */
[----:B------:R-:W-:Y:S01]  /*d9a0*/  SHF.R.S32.HI R6, RZ, 0x1f, R6 ;  /* 0x0000001fff067819 */ /* 0x000fe20000011406 */
[----:B------:R-:W-:Y:S01]  /*d9b0*/  IMAD.IADD R3, R3, 0x1, R0 ;  /* 0x0000000103037824 */ /* 0x000fe200078e0200 */
[----:B------:R-:W-:Y:S02]  /*d9c0*/  IADD3 R5, R227, 0x40, RZ ;  /* 0x00000040e3057810 */ /* 0x000fe40007ffe0ff */
[----:B------:R-:W-:Y:S01]  /*d9d0*/  LEA.HI R6, R6, R7, RZ, 0x3 ;  /* 0x0000000706067211 */ /* 0x000fe200078f18ff */
[----:B------:R-:W-:Y:S01]  /*d9e0*/  IMAD.WIDE.U32 R2, R222, c[0x0][0x218], R2 ;  /* 0x00008600de027a25 */ /* 0x000fe200078e0002 */
[----:B------:R-:W-:Y:S02]  /*d9f0*/  SHF.R.S32.HI R5, RZ, 0x1f, R5 ;  /* 0x0000001fff057819 */ /* 0x000fe40000011405 */
[----:B------:R-:W-:Y:S02]  /*da00*/  LOP3.LUT R6, R6, 0xfffffff8, RZ, 0xc0, !PT ;  /* 0xfffffff806067812 */ /* 0x000fe400078ec0ff */
[----:B------:R-:W-:Y:S02]  /*da10*/  IADD3 R0, P0, R2, UR18, RZ ;  /* 0x0000001202007c10 */ /* 0x000fe4000ff1e0ff */
[----:B------:R-:W-:Y:S01]  /*da20*/  LEA.HI R5, R5, R11, RZ, 0x3 ;  /* 0x0000000b05057211 */ /* 0x000fe200078f18ff */
[----:B------:R-:W-:Y:S01]  /*da30*/  IMAD.SHL.U32 R100, R6, 0x2, RZ ;  /* 0x0000000206647824 */ /* 0x000fe200078e00ff */
[----:B------:R-:W1:Y:S01]  /*da40*/  S2R R11, SR_TID.X ;  /* 0x00000000000b7919 */ /* 0x000e620000002100 */
[----:B------:R-:W-:Y:S01]  /*da50*/  IADD3.X R3, R3, UR5, R4, P0, !PT ;  /* 0x0000000503037c10 */ /* 0x000fe200087fe404 */
[----:B------:R-:W-:Y:S01]  /*da60*/  BSSY B0, `(.L_x_223) ;  /* 0x0000039000007945 */ /* 0x000fe20003800000 */
[C---:B------:R-:W-:Y:S01]  /*da70*/  LEA R10, P0, R0.reuse, c[0x0][0x1f8], 0x1 ;  /* 0x00007e00000a7a11 */ /* 0x040fe200078008ff */
[----:B------:R-:W-:Y:S01]  /*da80*/  LDSM.16.M88.4 R48, [R211+0x6080] ;  /* 0x00608000d330783b */ /* 0x000fe20000000200 */
[----:B------:R-:W-:Y:S02]  /*da90*/  LOP3.LUT R5, R5, 0xfffffff8, RZ, 0xc0, !PT ;  /* 0xfffffff805057812 */ /* 0x000fe400078ec0ff */
[----:B------:R-:W-:Y:S01]  /*daa0*/  LEA.HI.X R3, R0, c[0x0][0x1fc], R3, 0x1, P0 ;  /* 0x00007f0000037a11 */ /* 0x000fe200000f0c03 */
[----:B------:R-:W-:Y:S02]  /*dab0*/  LDSM.16.M88.4 R44, [R211+0x7080] ;  /* 0x00708000d32c783b */ /* 0x000fe40000000200 */
[----:B------:R-:W-:Y:S02]  /*dac0*/  IMAD.SHL.U32 R102, R5, 0x2, RZ ;  /* 0x0000000205667824 */ /* 0x000fe400078e00ff */
[----:B------:R-:W4:Y:S04]  /*dad0*/  SHFL.IDX PT, R0, R10, RZ, 0x1c1f ;  /* 0x001c1fff0a007589 */ /* 0x000f2800000e0000 */
[----:B------:R-:W-:Y:S04]  /*dae0*/  LDSM.16.M88.4 R16, [R208+0x3c80] ;  /* 0x003c8000d010783b */ /* 0x000fe80000000200 */
[----:B------:R-:W5:Y:S04]  /*daf0*/  SHFL.IDX PT, R2, R3, RZ, 0x1c1f ;  /* 0x001c1fff03027589 */ /* 0x000f6800000e0000 */
[----:B------:R1:W2:Y:S04]  /*db00*/  LDSM.16.M88.4 R32, [R208+0x4080] ;  /* 0x00408000d020783b */ /* 0x0002a80000000200 */
[----:B------:R1:W2:Y:S04]  /*db10*/  LDSM.16.M88.4 R160, [R208+0x4480] ;  /* 0x00448000d0a0783b */ /* 0x0002a80000000200 */
[----:B------:R1:W2:Y:S04]  /*db20*/  LDSM.16.M88.4 R164, [R212+0x6080] ;  /* 0x00608000d4a4783b */ /* 0x0002a80000000200 */
[----:B------:R2:W2:Y:S04]  /*db30*/  LDSM.16.M88.4 R172, [R212+0x7080] ;  /* 0x00708000d4ac783b */ /* 0x0004a80000000200 */
[----:B------:R2:W2:Y:S04]  /*db40*/  LDSM.16.M88.4 R168, [R213] ;  /* 0x00000000d5a8783b */ /* 0x0004a80000000200 */
[----:B------:R2:W2:Y:S01]  /*db50*/  LDSM.16.M88.4 R176, [R221] ;  /* 0x00000000ddb0783b */ /* 0x0004a20000000200 */
[----:B----4-:R-:W-:Y:S03]  /*db60*/  IADD3 R8, P0, R0, R248, RZ ;  /* 0x000000f800087210 */ /* 0x010fe60007f1e0ff */
[----:B------:R4:W2:Y:S02]  /*db70*/  LDSM.16.M88.4 R180, [R220] ;  /* 0x00000000dcb4783b */ /* 0x0008a40000000200 */
[----:B-----5:R-:W-:Y:S05]  /*db80*/  IMAD.X R9, R2, 0x1, R228, P0 ;  /* 0x0000000102097824 */ /* 0x020fea00000e06e4 */
[----:B------:R-:W-:Y:S01]  /*db90*/  @!PT LDS RZ, [RZ] ;  /* 0x00000000fffff984 */ /* 0x000fe20000000800 */
[----:B------:R-:W-:Y:S01]  /*dba0*/  @!PT LDS RZ, [RZ] ;  /* 0x00000000fffff984 */ /* 0x000fe20000000800 */
[----:B------:R-:W-:Y:S01]  /*dbb0*/  @!PT LDS RZ, [RZ] ;  /* 0x00000000fffff984 */ /* 0x000fe20000000800 */
[----:B------:R4:W-:Y:S01]  /*dbc0*/  LDGSTS.E.BYPASS.LTC128B.128 [R223+0x1880], [R8.64], !P1 ;  /* 0x0188000008df7fae */ /* 0x0009e2000c901d48 */
[----:B-1----:R-:W-:Y:S02]  /*dbd0*/  ISETP.GT.AND P1, PT, R11, 0x3f, PT ;  /* 0x0000003f0b00780c */ /* 0x002fe40003f24270 */
[----:B--2---:R-:W-:Y:S02]  /*dbe0*/  SHF.L.U64.HI R104, R6, 0x1, R13 ;  /* 0x0000000106687819 */ /* 0x004fe4000001020d */
[----:B------:R-:W-:Y:S02]  /*dbf0*/  IADD3 R13, R227, 0x20, RZ ;  /* 0x00000020e30d7810 */ /* 0x000fe40007ffe0ff */
[----:B------:R-:W-:Y:S02]  /*dc00*/  IADD3 R6, P0, R0, R100, RZ ;  /* 0x0000006400067210 */ /* 0x000fe40007f1e0ff */
[----:B---3--:R-:W-:Y:S02]  /*dc10*/  SHF.L.U64.HI R105, R5, 0x1, R12 ;  /* 0x0000000105697819 */ /* 0x008fe4000001020c */
[----:B------:R-:W-:Y:S01]  /*dc20*/  ISETP.GE.AND P3, PT, R13, c[0x0][0x1d4], PT ;  /* 0x000075000d007a0c */ /* 0x000fe20003f66270 */
[----:B------:R-:W-:Y:S01]  /*dc30*/  IMAD.X R7, R2, 0x1, R104, P0 ;  /* 0x0000000102077824 */ /* 0x000fe200000e0668 */
[----:B------:R-:W-:Y:S02]  /*dc40*/  IADD3 R12, R227, 0x40, RZ ;  /* 0x00000040e30c7810 */ /* 0x000fe40007ffe0ff */
[----:B------:R-:W-:Y:S02]  /*dc50*/  IADD3 R4, P0, R0, R102, RZ ;  /* 0x0000006600047210 */ /* 0x000fe40007f1e0ff */
[----:B------:R-:W-:Y:S03]  /*dc60*/  ISETP.GE.AND P2, PT, R12, c[0x0][0x1d4], PT ;  /* 0x000075000c007a0c */ /* 0x000fe60003f46270 */
[----:B------:R-:W-:Y:S04]  /*dc70*/  IMAD.X R5, R2, 0x1, R105, P0 ;  /* 0x0000000102057824 */ /* 0x000fe800000e0669 */
[----:B------:R4:W-:Y:S06]  /*dc80*/  LDGSTS.E.BYPASS.LTC128B.128 [R223+0x2480], [R6.64], !P3 ;  /* 0x0248000006df7fae */ /* 0x0009ec000d901d48 */
[----:B------:R4:W-:Y:S01]  /*dc90*/  LDGSTS.E.BYPASS.LTC128B.128 [R223+0x3080], [R4.64], !P2 ;  /* 0x0308000004df7fae */ /* 0x0009e2000d101d48 */
[----:B------:R-:W-:-:S05]  /*dca0*/  @P1 BRA `(.L_x_224) ;  /* 0x0000014000001947 */ /* 0x000fca0003800000 */
[----:B------:R-:W-:-:S05]  /*dcb0*/  BRA.DIV ~URZ, `(.L_x_225) ;  /* 0x00006e827f007947 */ /* 0x000fca000b800000 */
[----:B----4-:R1:W2:Y:S04]  /*dcc0*/  SHFL.IDX PT, R4, R3, 0x1, 0x1c1f ;  /* 0x003c1f0003047f89 */ /* 0x0102a800000e0000 */
[----:B------:R1:W3:Y:S02]  /*dcd0*/  SHFL.IDX PT, R0, R10, 0x1, 0x1c1f ;  /* 0x003c1f000a007f89 */ /* 0x0002e400000e0000 */
.L_x_262:
[C---:B-1----:R-:W-:Y:S02]  /*dce0*/  IADD3 R10, R227.reuse, 0x20, RZ ;  /* 0x00000020e30a7810 */ /* 0x042fe40007ffe0ff */
[C---:B------:R-:W-:Y:S02]  /*dcf0*/  ISETP.GE.AND P3, PT, R227.reuse, c[0x0][0x1d4], PT ;  /* 0x00007500e3007a0c */ /* 0x040fe40003f66270 */
[----:B---3--:R-:W-:Y:S02]  /*dd00*/  IADD3 R8, P0, R0, R248, RZ ;  /* 0x000000f800087210 */ /* 0x008fe40007f1e0ff */
[----:B------:R-:W-:Y:S02]  /*dd10*/  ISETP.GE.AND P2, PT, R10, c[0x0][0x1d4], PT ;  /* 0x000075000a007a0c */ /* 0x000fe40003f46270 */
[----:B------:R-:W-:Y:S01]  /*dd20*/  IADD3 R5, R227, 0x40, RZ ;  /* 0x00000040e3057810 */ /* 0x000fe20007ffe0ff */
[----:B--2---:R-:W-:Y:S01]  /*dd30*/  IMAD.X R9, R4, 0x1, R228, P0 ;  /* 0x0000000104097824 */ /* 0x004fe200000e06e4 */
[----:B------:R-:W-:Y:S02]  /*dd40*/  IADD3 R6, P0, R0, R100, RZ ;  /* 0x0000006400067210 */ /* 0x000fe40007f1e0ff */
[----:B------:R-:W-:Y:S03]  /*dd50*/  ISETP.GE.AND P1, PT, R5, c[0x0][0x1d4], PT ;  /* 0x0000750005007a0c */ /* 0x000fe60003f26270 */
        /* <DEDUP_REMOVED lines=9> */
.L_x_224:
[----:B------:R-:W-:Y:S05]  /*ddf0*/  BSYNC B0 ;  /* 0x0000000000007941 */ /* 0x000fea0003800000 */
.L_x_223:
[----:B------:R-:W0:Y:S01]  /*de00*/  LDGDEPBAR ;  /* 0x00000000000079af */ /* 0x000e220000000000 */
[----:B------:R-:W-:Y:S01]  /*de10*/  WARPSYNC 0xffffffff ;  /* 0xffffffff00007948 */ /* 0x000fe20003800000 */
[-C--:B-1--4-:R-:W-:Y:S06]  /*de20*/  HMMA.16816.F32.BF16 R4, R48, R16.reuse, RZ ;  /* 0x000000103004723c */ /* 0x092fec00000418ff */
        /* <DEDUP_REMOVED lines=116> */
[----:B------:R1:W1:Y:S02]  /*e570*/  MUFU.TANH R162, R19 ;  /* 0x0000001300a27308 */ /* 0x0002640000002400 */
        /* <DEDUP_REMOVED lines=10> */
[----:B------:R5:W2:Y:S01]  /*e620*/  MUFU.TANH R109, R20 ;  /* 0x00000014006d7308 */ /* 0x000aa20000002400 */
[----:B------:R-:W-:Y:S01]  /*e630*/  FMUL.FTZ R29, R29, c[0x0][0x320] ;  /* 0x0000c8001d1d7a20 */ /* 0x000fe20000410000 */
[C---:B------:R-:W-:Y:S04]  /*e640*/  HMMA.16816.F32.BF16 R40, R164.reuse, R8, R40 ;  /* 0x00000008a428723c */ /* 0x040fe80000041828 */
[----:B------:R-:W-:Y:S02]  /*e650*/  FMUL.FTZ R30, R30, c[0x0][0x320] ;  /* 0x0000c8001e1e7a20 */ /* 0x000fe40000410000 */
[----:B------:R-:W-:Y:S02]  /*e660*/  FMUL.FTZ R31, R31, c[0x0][0x320] ;  /* 0x0000c8001f1f7a20 */ /* 0x000fe40000410000 */
[----:B------:R2:W2:Y:S01]  /*e670*/  MUFU.TANH R106, R21 ;  /* 0x00000015006a7308 */ /* 0x0004a20000002400 */
[-C--:B------:R-:W-:Y:S03]  /*e680*/  HMMA.16816.F32.BF16 R44, R164, R10.reuse, R44 ;  /* 0x0000000aa42c723c */ /* 0x080fe6000004182c */
[----:B------:R-:W-:Y:S02]  /*e690*/  FMUL.FTZ R32, R32, c[0x0][0x320] ;  /* 0x0000c80020207a20 */ /* 0x000fe40000410000 */
[----:B------:R-:W-:Y:S02]  /*e6a0*/  FMUL.FTZ R34, R34, c[0x0][0x320] ;  /* 0x0000c80022227a20 */ /* 0x000fe40000410000 */
[----:B------:R-:W-:Y:S01]  /*e6b0*/  FMUL.FTZ R35, R35, c[0x0][0x320] ;  /* 0x0000c80023237a20 */ /* 0x000fe20000410000 */
[----:B------:R-:W-:Y:S01]  /*e6c0*/  HMMA.16816.F32.BF16 R48, R192, R10, R48 ;  /* 0x0000000ac030723c */ /* 0x000fe20000041830 */
[----:B------:R3:W3:Y:S03]  /*e6d0*/  MUFU.TANH R172, R26 ;  /* 0x0000001a00ac7308 */ /* 0x0006e60000002400 */
[----:B-1----:R-:W-:Y:S02]  /*e6e0*/  FMUL.FTZ R19, R37, c[0x0][0x320] ;  /* 0x0000c80025137a20 */ /* 0x002fe40000410000 */
[----:B-----5:R-:W-:Y:S02]  /*e6f0*/  FMUL.FTZ R20, R36, c[0x0][0x320] ;  /* 0x0000c80024147a20 */ /* 0x020fe40000410000 */
[----:B------:R-:W-:Y:S03]  /*e700*/  FMUL.FTZ R38, R38, c[0x0][0x320] ;  /* 0x0000c80026267a20 */ /* 0x000fe60000410000 */
[----:B------:R1:W1:Y:S01]  /*e710*/  MUFU.TANH R185, R14 ;  /* 0x0000000e00b97308 */ /* 0x0002620000002400 */
[----:B------:R-:W-:Y:S02]  /*e720*/  FMUL.FTZ R39, R39, c[0x0][0x320] ;  /* 0x0000c80027277a20 */ /* 0x000fe40000410000 */
[----:B------:R-:W-:Y:S02]  /*e730*/  FMUL.FTZ R42, R42, c[0x0][0x320] ;  /* 0x0000c8002a2a7a20 */ /* 0x000fe40000410000 */
[----:B--2---:R-:W-:Y:S02]  /*e740*/  FMUL.FTZ R21, R33, c[0x0][0x320] ;  /* 0x0000c80021157a20 */ /* 0x004fe40000410000 */
[----:B------:R-:W-:Y:S02]  /*e750*/  FMUL.FTZ R43, R43, c[0x0][0x320] ;  /* 0x0000c8002b2b7a20 */ /* 0x000fe40000410000 */
[----:B------:R-:W-:Y:S01]  /*e760*/  FMUL.FTZ R44, R44, c[0x0][0x320] ;  /* 0x0000c8002c2c7a20 */ /* 0x000fe20000410000 */
[----:B------:R2:W1:Y:S01]  /*e770*/  MUFU.TANH R183, R15 ;  /* 0x0000000f00b77308 */ /* 0x0004620000002400 */
[----:B------:R-:W-:Y:S02]  /*e780*/  FMUL.FTZ R45, R45, c[0x0][0x320] ;  /* 0x0000c8002d2d7a20 */ /* 0x000fe40000410000 */
[----:B------:R-:W-:Y:S02]  /*e790*/  FMUL.FTZ R47, R47, c[0x0][0x320] ;  /* 0x0000c8002f2f7a20 */ /* 0x000fe40000410000 */
[----:B------:R-:W-:Y:S02]  /*e7a0*/  FMUL.FTZ R16, R48, c[0x0][0x320] ;  /* 0x0000c80030107a20 */ /* 0x000fe40000410000 */
[----:B------:R-:W-:Y:S02]  /*e7b0*/  FMUL.FTZ R17, R49, c[0x0][0x320] ;  /* 0x0000c80031117a20 */ /* 0x000fe40000410000 */
[----:B---3--:R-:W-:Y:S01]  /*e7c0*/  FMUL.FTZ R26, R50, c[0x0][0x320] ;  /* 0x0000c800321a7a20 */ /* 0x008fe20000410000 */
[----:B------:R2:W3:Y:S01]  /*e7d0*/  MUFU.TANH R174, R27 ;  /* 0x0000001b00ae7308 */ /* 0x0004e20000002400 */
        /* <DEDUP_REMOVED lines=39> */
[C---:B------:R-:W-:Y:S01]  /*ea50*/  ISETP.GE.AND P5, PT, R227.reuse, c[0x0][0x1d4], PT ;  /* 0x00007500e3007a0c */ /* 0x040fe20003fa6270 */
[----:B------:R-:W-:Y:S01]  /*ea60*/  IMAD.MOV.U32 R3, RZ, RZ, c[0x0][0x2b8] ;  /* 0x0000ae00ff037624 */ /* 0x000fe200078e00ff */
[----:B------:R-:W-:Y:S01]  /*ea70*/  IADD3 R229, R227, 0x40, RZ ;  /* 0x00000040e3e57810 */ /* 0x000fe20007ffe0ff */
[----:B------:R-:W3:Y:S01]  /*ea80*/  LDL R0, [R1+0x18] ;  /* 0x0000180001007983 */ /* 0x000ee20000100800 */
[----:B------:R-:W-:Y:S01]  /*ea90*/  ISETP.GE.AND P4, PT, R230, c[0x0][0x1d4], PT ;  /* 0x00007500e6007a0c */ /* 0x000fe20003f86270 */
[----:B------:R-:W-:Y:S01]  /*eaa0*/  IMAD.MOV.U32 R222, RZ, RZ, RZ ;  /* 0x000000ffffde7224 */ /* 0x000fe200078e00ff */
[----:B------:R-:W-:Y:S02]  /*eab0*/  ISETP.NE.AND P2, PT, R3, 0x1, PT ;  /* 0x000000010300780c */ /* 0x000fe40003f45270 */
[----:B------:R-:W-:Y:S02]  /*eac0*/  ISETP.GE.AND P3, PT, R229, c[0x0][0x1d4], PT ;  /* 0x00007500e5007a0c */ /* 0x000fe40003f66270 */
[----:B---3--:R-:W-:Y:S01]  /*ead0*/  ISETP.GT.AND P1, PT, R0, 0x2f, PT ;  /* 0x0000002f0000780c */ /* 0x008fe20003f24270 */
[----:B--2---:R-:W-:Y:S05]  /*eae0*/  IMAD R2, R224, 0x30, R2 ;  /* 0x00000030e0027824 */ /* 0x004fea00078e0202 */
        /* <DEDUP_REMOVED lines=12> */
[----:B------:R-:W2:Y:S01]  /*ebb0*/  @!P1 LDG.E R222, [R4.64] ;  /* 0x0000000804de9981 */ /* 0x000ea2000c1e1900 */
[----:B------:R-:W-:Y:S03]  /*ebc0*/  ISETP.GE.AND P1, PT, R226, 0x1, PT ;  /* 0x00000001e200780c */ /* 0x000fe60003f26270 */
[----:B------:R-:W-:Y:S04]  /*ebd0*/  IMAD R0, R0, c[0x0][0x1e0], RZ ;  /* 0x0000780000007a24 */ /* 0x000fe800078e02ff */
[----:B------:R-:W-:Y:S04]  /*ebe0*/  IMAD R0, R225, c[0x0][0x1e4], R0 ;  /* 0x00007900e1007a24 */ /* 0x000fe800078e0200 */
        /* <DEDUP_REMOVED lines=11> */
[----:B-12---:R-:W-:Y:S05]  /*eca0*/  @P1 IADD3 R14, P0, R0, R248, RZ ;  /* 0x000000f8000e1210 */ /* 0x006fea0007f1e0ff */
[----:B---3--:R-:W-:Y:S01]  /*ecb0*/  @P1 IMAD.X R15, R2, 0x1, R228, P0 ;  /* 0x00000001020f1824 */ /* 0x008fe200000e06e4 */
[----:B------:R-:W-:Y:S04]  /*ecc0*/  @P1 IADD3 R12, P0, R0, R100, RZ ;  /* 0x00000064000c1210 */ /* 0x000fe80007f1e0ff */
[----:B------:R-:W-:Y:S01]  /*ecd0*/  @!PT LDS RZ, [RZ] ;  /* 0x00000000fffff984 */ /* 0x000fe20000000800 */
[----:B------:R1:W-:Y:S01]  /*ece0*/  @P1 LDGSTS.E.BYPASS.LTC128B.128 [R223+0x3c80], [R14.64], !P5 ;  /* 0x03c800000edf1fae */ /* 0x0003e2000e901d48 */
[--C-:B------:R-:W-:Y:S01]  /*ecf0*/  @P1 IMAD.X R13, R2, 0x1, R104.reuse, P0 ;  /* 0x00000001020d1824 */ /* 0x100fe200000e0668 */
[----:B------:R-:W-:Y:S02]  /*ed00*/  @P1 IADD3 R10, P0, R0, R102, RZ ;  /* 0x00000066000a1210 */ /* 0x000fe40007f1e0ff */
[----:B------:R-:W2:Y:S03]  /*ed10*/  SHFL.IDX PT, R0, R4, 0x1, 0x1c1f ;  /* 0x003c1f0004007f89 */ /* 0x000ea600000e0000 */
[--C-:B------:R-:W-:Y:S01]  /*ed20*/  @P1 IMAD.X R11, R2, 0x1, R105.reuse, P0 ;  /* 0x00000001020b1824 */ /* 0x100fe200000e0669 */
[----:B------:R1:W-:Y:S01]  /*ed30*/  @P1 LDGSTS.E.BYPASS.LTC128B.128 [R223+0x4880], [R12.64], !P4 ;  /* 0x048800000cdf1fae */ /* 0x0003e2000e101d48 */
[----:B------:R-:W-:Y:S03]  /*ed40*/  ISETP.GE.AND P0, PT, R226, 0x21, PT ;  /* 0x00000021e200780c */ /* 0x000fe60003f06270 */
[----:B------:R-:W3:Y:S04]  /*ed50*/  SHFL.IDX PT, R2, R3, 0x1, 0x1c1f ;  /* 0x003c1f0003027f89 */ /* 0x000ee800000e0000 */
[----:B------:R1:W-:Y:S06]  /*ed60*/  @P1 LDGSTS.E.BYPASS.LTC128B.128 [R223+0x5480], [R10.64], !P3 ;  /* 0x054800000adf1fae */ /* 0x0003ec000d901d48 */
[----:B--2---:R-:W-:Y:S05]  /*ed70*/  @P0 IADD3 R8, P2, R0, R100, RZ ;  /* 0x0000006400080210 */ /* 0x004fea0007f5e0ff */
[----:B---3--:R-:W-:Y:S01]  /*ed80*/  @P0 IMAD.X R9, R2, 0x1, R104, P2 ;  /* 0x0000000102090824 */ /* 0x008fe200010e0668 */
[----:B------:R-:W-:Y:S05]  /*ed90*/  @P0 IADD3 R6, P2, R0, R102, RZ ;  /* 0x0000006600060210 */ /* 0x000fea0007f5e0ff */
[----:B------:R-:W-:Y:S01]  /*eda0*/  @P0 IMAD.X R7, R2, 0x1, R105, P2 ;  /* 0x0000000102070824 */ /* 0x000fe200010e0669 */
[----:B------:R-:W-:Y:S05]  /*edb0*/  @P0 IADD3 R4, P2, R0, R248, RZ ;  /* 0x000000f800040210 */ /* 0x000fea0007f5e0ff */
[----:B------:R-:W-:Y:S05]  /*edc0*/  @P0 IMAD.X R5, R2, 0x1, R228, P2 ;  /* 0x0000000102050824 */ /* 0x000fea00010e06e4 */
[----:B------:R1:W-:Y:S04]  /*edd0*/  @P0 LDGSTS.E.BYPASS.LTC128B.128 [R223+0x4480], [R4.64], !P5 ;  /* 0x0448000004df0fae */ /* 0x0003e8000e901d48 */
[----:B------:R1:W-:Y:S04]  /*ede0*/  @P0 LDGSTS.E.BYPASS.LTC128B.128 [R223+0x5080], [R8.64], !P4 ;  /* 0x0508000008df0fae */ /* 0x0003e8000e101d48 */
[----:B------:R1:W-:Y:S02]  /*edf0*/  @P0 LDGSTS.E.BYPASS.LTC128B.128 [R223+0x5c80], [R6.64], !P3 ;  /* 0x05c8000006df0fae */ /* 0x0003e4000d901d48 */
.L_x_226:
[----:B-1234-:R-:W-:Y:S01]  /*ee00*/  MOV R6, c[0x0][0x2ac] ;  /* 0x0000ab0000067a02 */ /* 0x01efe20000000f00 */
[----:B------:R-:W2:Y:S01]  /*ee10*/  LDL R2, [R1+0x1c] ;  /* 0x00001c0001027983 */ /* 0x000ea20000100800 */
[----:B------:R-:W-:Y:S02]  /*ee20*/  IMAD.MOV.U32 R0, RZ, RZ, c[0x0][0x2c4] ;  /* 0x0000b100ff007624 */ /* 0x000fe400078e00ff */
[----:B------:R-:W-:Y:S01]  /*ee30*/  IMAD.MOV.U32 R33, RZ, RZ, 0x1 ;  /* 0x00000001ff217424 */ /* 0x000fe200078e00ff */
[----:B------:R-:W3:Y:S01]  /*ee40*/  LDL R3, [R1] ;  /* 0x0000000001037983 */ /* 0x000ee20000100800 */
[----:B------:R-:W-:Y:S01]  /*ee50*/  IMAD R6, R6, c[0x0][0x1d0], RZ ;  /* 0x0000740006067a24 */ /* 0x000fe200078e02ff */
[----:B------:R-:W-:Y:S02]  /*ee60*/  ISETP.NE.AND P0, PT, R0, 0x1, PT ;  /* 0x000000010000780c */ /* 0x000fe40003f05270 */
[----:B------:R-:W0:Y:S11]  /*ee70*/  LDGDEPBAR ;  /* 0x00000000000079af */ /* 0x000e360000000000 */
[----:B--2---:R-:W-:Y:S04]  /*ee80*/  @P0 IMAD.HI.U32 R0, R2, c[0x0][0x2c8], RZ ;  /* 0x0000b20002000a27 */ /* 0x004fe800078e00ff */
[----:B------:R-:W-:Y:S01]  /*ee90*/  IMAD.MOV.U32 R5, RZ, RZ, R2 ;  /* 0x000000ffff057224 */ /* 0x000fe200078e0002 */
[----:B------:R-:W-:Y:S01]  /*eea0*/  @P0 SHF.R.U32.HI R5, RZ, c[0x0][0x2cc], R0 ;  /* 0x0000b300ff050a19 */ /* 0x000fe20000011600 */
[----:B------:R-:W-:Y:S01]  /*eeb0*/  IMAD R2, R224, -0x30, RZ ;  /* 0xffffffd0e0027824 */ /* 0x000fe200078e02ff */
[----:B------:R-:W-:Y:S03]  /*eec0*/  ISETP.LE.AND P0, PT, R33, c[0x0][0x32c], PT ;  /* 0x0000cb0021007a0c */ /* 0x000fe60003f03270 */
[----:B------:R-:W1:Y:S01]  /*eed0*/  SHFL.IDX PT, R4, R5, RZ, 0x1c1f ;  /* 0x001c1fff05047589 */ /* 0x000e6200000e0000 */
[C---:B---3--:R-:W-:Y:S02]  /*eee0*/  IADD3 R7, -R3.reuse, 0x1, R2 ;  /* 0x0000000103077810 */ /* 0x048fe40007ffe102 */
[----:B------:R-:W-:Y:S02]  /*eef0*/  IADD3 R8, -R3, R2, RZ ;  /* 0x0000000203087210 */ /* 0x000fe40007ffe1ff */
[----:B------:R-:W-:Y:S04]  /*ef00*/  IADD3 R7, R7, -c[0x0][0x168], R6 ;  /* 0x80005a0007077a10 */ /* 0x000fe80007ffe006 */
[C---:B------:R-:W-:Y:S02]  /*ef10*/  IADD3 R6, R7.reuse, c[0x0][0x328], RZ ;  /* 0x0000ca0007067a10 */ /* 0x040fe40007ffe0ff */
[----:B------:R-:W-:Y:S04]  /*ef20*/  IADD3 R7, R7, UR4, RZ ;  /* 0x0000000407077c10 */ /* 0x000fe8000fffe0ff */
[----:B-1----:R-:W-:Y:S01]  /*ef30*/  IADD3 R0, R7, R4, RZ ;  /* 0x0000000407007210 */ /* 0x002fe20007ffe0ff */
[----:B------:R-:W-:Y:S01]  /*ef40*/  IMAD.IADD R3, R6, 0x1, R4 ;  /* 0x0000000106037824 */ /* 0x000fe200078e0204 */
[----:B------:R-:W-:-:S05]  /*ef50*/  @!P0 BRA `(.L_x_227) ;  /* 0x0000019000008947 */ /* 0x000fca0003800000 */
[----:B------:R-:W-:Y:S01]  /*ef60*/  MOV R9, c[0x0][0x2ac] ;  /* 0x0000ab0000097a02 */ /* 0x000fe20000000f00 */
[----:B------:R-:W-:Y:S04]  /*ef70*/  BSSY B0, `(.L_x_228) ;  /* 0x0000013000007945 */ /* 0x000fe80003800000 */
[----:B------:R-:W-:Y:S05]  /*ef80*/  IMAD R4, R9, c[0x0][0x1d0], R4 ;  /* 0x0000740009047a24 */ /* 0x000fea00078e0204 */
        /* <DEDUP_REMOVED lines=12> */
.L_x_229:
[----:B------:R-:W-:Y:S04]  /*f050*/  MOV R9, 0x1 ;  /* 0x0000000100097802 */ /* 0x000fe80000000f00 */
[----:B------:R-:W-:Y:S11]  /*f060*/  ISETP.NE.AND P0, PT, R9, c[0x0][0x32c], PT ;  /* 0x0000cb0009007a0c */ /* 0x000ff60003f05270 */
[----:B------:R-:W-:Y:S02]  /*f070*/  @!UPT UIADD3 URZ, URZ, URZ, URZ ;  /* 0x0000003f3f3ff290 */ /* 0x000fe4000fffe03f */
[----:B------:R-:W-:Y:S05]  /*f080*/  @P0 IMAD.HI.U32 R9, R4, c[0x0][0x330], RZ ;  /* 0x0000cc0004090a27 */ /* 0x000fea00078e00ff */
[----:B------:R-:W-:Y:S02]  /*f090*/  @P0 SHF.R.U32.HI R4, RZ, c[0x0][0x334], R9 ;  /* 0x0000cd00ff040a19 */ /* 0x000fe40000011609 */
.L_x_230:
[----:B------:R-:W-:Y:S05]  /*f0a0*/  BSYNC B0 ;  /* 0x0000000000007941 */ /* 0x000fea0003800000 */
.L_x_228:
[----:B------:R-:W-:Y:S05]  /*f0b0*/  IMAD R4, R4, c[0x0][0x32c], R8 ;  /* 0x0000cb0004047a24 */ /* 0x000fea00078e0208 */
[----:B------:R-:W-:Y:S02]  /*f0c0*/  IADD3 R9, R4, c[0x0][0x32c], RZ ;  /* 0x0000cb0004097a10 */ /* 0x000fe40007ffe0ff */
[----:B------:R-:W-:Y:S02]  /*f0d0*/  IMNMX R0, R0, R4, !PT ;  /* 0x0000000400007217 */ /* 0x000fe40007800200 */
[----:B------:R-:W-:Y:S02]  /*f0e0*/  IMNMX R3, R3, R9, PT ;  /* 0x0000000903037217 */ /* 0x000fe40003800200 */
.L_x_227:
[C---:B------:R-:W-:Y:S02]  /*f0f0*/  ISETP.GE.AND P0, PT, R2.reuse, 0x2, PT ;  /* 0x000000020200780c */ /* 0x040fe40003f06270 */
[----:B------:R-:W-:Y:S02]  /*f100*/  ISETP.GE.AND P1, PT, R2, 0x9, PT ;  /* 0x000000090200780c */ /* 0x000fe40003f26270 */
[----:B------:R-:W-:Y:S02]  /*f110*/  P2R R13, PR, RZ, 0x1 ;  /* 0x00000001ff0d7803 */ /* 0x000fe40000000000 */
[----:B------:R-:W-:Y:S02]  /*f120*/  ISETP.GT.AND P0, PT, R0, 0x1, !P0 ;  /* 0x000000010000780c */ /* 0x000fe40004704270 */
[----:B------:R-:W-:Y:S02]  /*f130*/  P2R R12, PR, RZ, 0x2 ;  /* 0x00000002ff0c7803 */ /* 0x000fe40000000000 */
[C---:B------:R-:W-:Y:S02]  /*f140*/  ISETP.LT.OR P0, PT, R3.reuse, 0x2, P0 ;  /* 0x000000020300780c */ /* 0x040fe40000701670 */
[----:B------:R-:W-:Y:S02]  /*f150*/  ISETP.GE.AND P6, PT, R2, 0x19, PT ;  /* 0x000000190200780c */ /* 0x000fe40003fc6270 */
[----:B------:R-:W-:Y:S02]  /*f160*/  FSEL R23, R168, -INF , !P0 ;  /* 0xff800000a8177808 */ /* 0x000fe40004000000 */
[----:B------:R-:W-:Y:S02]  /*f170*/  ISETP.GT.AND P0, PT, R0, 0x8, !P1 ;  /* 0x000000080000780c */ /* 0x000fe40004f04270 */
[----:B------:R-:W-:Y:S02]  /*f180*/  ISETP.GE.AND P1, PT, R2, 0xa, PT ;  /* 0x0000000a0200780c */ /* 0x000fe40003f26270 */
[----:B------:R-:W-:Y:S02]  /*f190*/  ISETP.LT.OR P0, PT, R3, 0x9, P0 ;  /* 0x000000090300780c */ /* 0x000fe40000701670 */
        /* <DEDUP_REMOVED lines=9> */
[----:B------:R-:W-:Y:S02]  /*f230*/  ISETP.LT.OR P0, PT, R3, 0x11, P0 ;  /* 0x000000110300780c */ /* 0x000fe40000701670 */
        /* <DEDUP_REMOVED lines=25> */
[----:B------:R-:W-:Y:S04]  /*f3d0*/  ISETP.GT.AND P0, PT, R0, RZ, !P1 ;  /* 0x000000ff0000720c */ /* 0x000fe80004f04270 */
[C---:B------:R-:W-:Y:S04]  /*f3e0*/  ISETP.LT.OR P0, PT, R3.reuse, 0x1, P0 ;  /* 0x000000010300780c */ /* 0x040fe80000701670 */
[----:B------:R-:W-:Y:S02]  /*f3f0*/  FSEL R19, R170, -INF , !P0 ;  /* 0xff800000aa137808 */ /* 0x000fe40004000000 */
[----:B------:R-:W-:Y:S04]  /*f400*/  ISETP.GE.AND P0, PT, R2, 0x2a, PT ;  /* 0x0000002a0200780c */ /* 0x000fe80003f06270 */
[----:B------:R-:W-:Y:S02]  /*f410*/  P2R R4, PR, RZ, 0x1 ;  /* 0x00000001ff047803 */ /* 0x000fe40000000000 */
[----:B------:R-:W-:Y:S04]  /*f420*/  ISETP.GT.AND P0, PT, R0, 0x29, !P0 ;  /* 0x000000290000780c */ /* 0x000fe80004704270 */
[----:B------:R-:W-:Y:S02]  /*f430*/  ISETP.LT.OR P0, PT, R3, 0x2a, P0 ;  /* 0x0000002a0300780c */ /* 0x000fe40000701670 */
[----:B------:R-:W1:Y:S02]  /*f440*/  SHFL.IDX PT, R3, R5, 0x1, 0x1c1f ;  /* 0x003c1f0005037f89 */ /* 0x000e6400000e0000 */
[----:B------:R-:W-:Y:S02]  /*f450*/  FSEL R193, R17, -INF , !P0 ;  /* 0xff80000011c17808 */ /* 0x000fe40004000000 */
[----:B------:R-:W-:Y:S01]  /*f460*/  ISETP.LE.AND P0, PT, R33, c[0x0][0x32c], PT ;  /* 0x0000cb0021007a0c */ /* 0x000fe20003f03270 */
[--C-:B-1----:R-:W-:Y:S02]  /*f470*/  IMAD.IADD R2, R6, 0x1, R3.reuse ;  /* 0x0000000106027824 */ /* 0x102fe400078e0203 */
[----:B------:R-:W-:Y:S10]  /*f480*/  IMAD.IADD R0, R7, 0x1, R3 ;  /* 0x0000000107007824 */ /* 0x000ff400078e0203 */
        /* <DEDUP_REMOVED lines=16> */
.L_x_233:
[----:B------:R-:W-:Y:S04]  /*f590*/  MOV R14, 0x1 ;  /* 0x00000001000e7802 */ /* 0x000fe80000000f00 */
[----:B------:R-:W-:Y:S11]  /*f5a0*/  ISETP.NE.AND P0, PT, R14, c[0x0][0x32c], PT ;  /* 0x0000cb000e007a0c */ /* 0x000ff60003f05270 */
[----:B------:R-:W-:Y:S02]  /*f5b0*/  @!UPT UIADD3 URZ, URZ, URZ, URZ ;  /* 0x0000003f3f3ff290 */ /* 0x000fe4000fffe03f */
[----:B------:R-:W-:Y:S05]  /*f5c0*/  @P0 IMAD.HI.U32 R14, R3, c[0x0][0x330], RZ ;  /* 0x0000cc00030e0a27 */ /* 0x000fea00078e00ff */
[----:B------:R-:W-:Y:S02]  /*f5d0*/  @P0 SHF.R.U32.HI R3, RZ, c[0x0][0x334], R14 ;  /* 0x0000cd00ff030a19 */ /* 0x000fe4000001160e */
.L_x_234:
[----:B------:R-:W-:Y:S05]  /*f5e0*/  BSYNC B0 ;  /* 0x0000000000007941 */ /* 0x000fea0003800000 */
.L_x_232:
[----:B------:R-:W-:Y:S05]  /*f5f0*/  IMAD R3, R3, c[0x0][0x32c], R8 ;  /* 0x0000cb0003037a24 */ /* 0x000fea00078e0208 */
[----:B------:R-:W-:Y:S02]  /*f600*/  IADD3 R14, R3, c[0x0][0x32c], RZ ;  /* 0x0000cb00030e7a10 */ /* 0x000fe40007ffe0ff */
[----:B------:R-:W-:Y:S02]  /*f610*/  IMNMX R0, R0, R3, !PT ;  /* 0x0000000300007217 */ /* 0x000fe40007800200 */
[----:B------:R-:W-:Y:S02]  /*f620*/  IMNMX R2, R2, R14, PT ;  /* 0x0000000e02027217 */ /* 0x000fe40003800200 */
.L_x_231:
        /* <DEDUP_REMOVED lines=63> */
.L_x_237:
[----:B------:R-:W-:Y:S04]  /*fa20*/  MOV R14, 0x1 ;  /* 0x00000001000e7802 */ /* 0x000fe80000000f00 */
[----:B------:R-:W-:Y:S11]  /*fa30*/  ISETP.NE.AND P0, PT, R14, c[0x0][0x32c], PT ;  /* 0x0000cb000e007a0c */ /* 0x000ff60003f05270 */
[----:B------:R-:W-:Y:S02]  /*fa40*/  @!UPT UIADD3 URZ, URZ, URZ, URZ ;  /* 0x0000003f3f3ff290 */ /* 0x000fe4000fffe03f */
[----:B------:R-:W-:Y:S05]  /*fa50*/  @P0 IMAD.HI.U32 R14, R3, c[0x0][0x330], RZ ;  /* 0x0000cc00030e0a27 */ /* 0x000fea00078e00ff */
[----:B------:R-:W-:Y:S02]  /*fa60*/  @P0 SHF.R.U32.HI R3, RZ, c[0x0][0x334], R14 ;  /* 0x0000cd00ff030a19 */ /* 0x000fe4000001160e */
.L_x_238:
[----:B------:R-:W-:Y:S05]  /*fa70*/  BSYNC B0 ;  /* 0x0000000000007941 */ /* 0x000fea0003800000 */
.L_x_236:
[----:B------:R-:W-:Y:S05]  /*fa80*/  IMAD R3, R3, c[0x0][0x32c], R8 ;  /* 0x0000cb0003037a24 */ /* 0x000fea00078e0208 */
[----:B------:R-:W-:Y:S02]  /*fa90*/  IADD3 R14, R3, c[0x0][0x32c], RZ ;  /* 0x0000cb00030e7a10 */ /* 0x000fe40007ffe0ff */
[----:B------:R-:W-:Y:S02]  /*faa0*/  IMNMX R0, R0, R3, !PT ;  /* 0x0000000300007217 */ /* 0x000fe40007800200 */
[----:B------:R-:W-:Y:S02]  /*fab0*/  IMNMX R2, R2, R14, PT ;  /* 0x0000000e02027217 */ /* 0x000fe40003800200 */
.L_x_235:
        /* <DEDUP_REMOVED lines=63> */
.L_x_241:
[----:B------:R-:W-:Y:S04]  /*feb0*/  MOV R5, 0x1 ;  /* 0x0000000100057802 */ /* 0x000fe80000000f00 */
[----:B------:R-:W-:Y:S11]  /*fec0*/  ISETP.NE.AND P0, PT, R5, c[0x0][0x32c], PT ;  /* 0x0000cb0005007a0c */ /* 0x000ff60003f05270 */
[----:B------:R-:W-:Y:S02]  /*fed0*/  @!UPT UIADD3 URZ, URZ, URZ, URZ ;  /* 0x0000003f3f3ff290 */ /* 0x000fe4000fffe03f */
[----:B------:R-:W-:Y:S05]  /*fee0*/  @P0 IMAD.HI.U32 R5, R3, c[0x0][0x330], RZ ;  /* 0x0000cc0003050a27 */ /* 0x000fea00078e00ff */
[----:B------:R-:W-:Y:S02]  /*fef0*/  @P0 SHF.R.U32.HI R3, RZ, c[0x0][0x334], R5 ;  /* 0x0000cd00ff030a19 */ /* 0x000fe40000011605 */
.L_x_242:
[----:B------:R-:W-:Y:S05]  /*ff00*/  BSYNC B0 ;  /* 0x0000000000007941 */ /* 0x000fea0003800000 */
.L_x_240:
[----:B------:R-:W-:Y:S05]  /*ff10*/  IMAD R8, R3, c[0x0][0x32c], R8 ;  /* 0x0000cb0003087a24 */ /* 0x000fea00078e0208 */
[----:B------:R-:W-:Y:S02]  /*ff20*/  IADD3 R3, R8, c[0x0][0x32c], RZ ;  /* 0x0000cb0008037a10 */ /* 0x000fe40007ffe0ff */
[----:B------:R-:W-:Y:S02]  /*ff30*/  IMNMX R0, R0, R8, !PT ;  /* 0x0000000800007217 */ /* 0x000fe40007800200 */
[----:B------:R-:W-:Y:S02]  /*ff40*/  IMNMX R2, R2, R3, PT ;  /* 0x0000000302027217 */ /* 0x000fe40003800200 */
.L_x_239:
[----:B------:R-:W-:Y:S01]  /*ff50*/  ISETP.GT.AND P0, PT, R0, RZ, !P1 ;  /* 0x000000ff0000720c */ /* 0x000fe20004f04270 */
[----:B------:R-:W-:Y:S01]  /*ff60*/  LDSM.16.MT88.4 R36, [R210+0x1880] ;  /* 0x00188000d224783b */ /* 0x000fe20000004200 */
[----:B------:R-:W-:Y:S02]  /*ff70*/  FMNMX.FTZ R106, R19, R101, !PT ;  /* 0x00000065136a7209 */ /* 0x000fe40007810000 */
[----:B------:R-:W-:Y:S02]  /*ff80*/  ISETP.LT.OR P0, PT, R2, 0x1, P0 ;  /* 0x000000010200780c */ /* 0x000fe40000701670 */
[----:B------:R-:W-:Y:S02]  /*ff90*/  FMNMX.FTZ R106, R23, R106, !PT ;  /* 0x0000006a176a7209 */ /* 0x000fe40007810000 */
[----:B------:R-:W-:Y:S01]  /*ffa0*/  FSEL R8, R197, -INF , !P0 ;  /* 0xff800000c5087808 */ /* 0x000fe20004000000 */
[----:B------:R-:W2:Y:S01]  /*ffb0*/  LDL.LU R252, [R1+0x4] ;  /* 0x0000040001fc7983 */ /* 0x000ea20000300800 */
[----:B------:R-:W-:Y:S02]  /*ffc0*/  ISETP.NE.AND P0, PT, R13, RZ, PT ;  /* 0x000000ff0d00720c */ /* 0x000fe40003f05270 */
[----:B------:R-:W-:Y:S01]  /*ffd0*/  FMNMX.FTZ R106, R24, R106, !PT ;  /* 0x0000006a186a7209 */ /* 0x000fe20007810000 */
[----:B------:R-:W3:Y:S01]  /*ffe0*/  LDL.LU R251, [R1+0xc] ;  /* 0x00000c0001fb7983 */ /* 0x000ee20000300800 */
[----:B------:R-:W-:Y:S02]  /*fff0*/  ISETP.GT.AND P0, PT, R0, 0x1, !P0 ;  /* 0x000000010000780c */ /* 0x000fe40004704270 */
[----:B------:R-:W-:Y:S01]  /*10000*/  FMNMX.FTZ R106, R25, R106, !PT ;  /* 0x0000006a196a7209 */ /* 0x000fe20007810000 */
[----:B------:R-:W4:Y:S01]  /*10010*/  LDL.LU R250, [R1+0x10] ;  /* 0x0000100001fa7983 */ /* 0x000f220000300800 */
[----:B------:R-:W-:Y:S02]  /*10020*/  ISETP.LT.OR P0, PT, R2, 0x2, P0 ;  /* 0x000000020200780c */ /* 0x000fe40000701670 */
[----:B------:R-:W-:Y:S02]  /*10030*/  FMNMX.FTZ R106, R40, R106, !PT ;  /* 0x0000006a286a7209 */ /* 0x000fe40007810000 */
[----:B------:R-:W-:Y:S02]  /*10040*/  FSEL R13, R196, -INF , !P0 ;  /* 0xff800000c40d7808 */ /* 0x000fe40004000000 */
[----:B------:R-:W-:Y:S02]  /*10050*/  ISETP.NE.AND P0, PT, R12, RZ, PT ;  /* 0x000000ff0c00720c */ /* 0x000fe40003f05270 */
[----:B------:R-:W-:Y:S02]  /*10060*/  FMNMX.FTZ R106, R41, R106, !PT ;  /* 0x0000006a296a7209 */ /* 0x000fe40007810000 */
[----:B------:R-:W-:Y:S02]  /*10070*/  ISETP.GT.AND P0, PT, R0, 0x8, !P0 ;  /* 0x000000080000780c */ /* 0x000fe40004704270 */
[----:B------:R-:W-:Y:S02]  /*10080*/  FMNMX.FTZ R106, R166, R106, !PT ;  /* 0x0000006aa66a7209 */ /* 0x000fe40007810000 */
        /* <DEDUP_REMOVED lines=11> */
[----:B------:R-:W-:Y:S02]  /*10140*/  ISETP.NE.AND P1, PT, R4, RZ, PT ;  /* 0x000000ff0400720c */ /* 0x000fe40003f25270 */
        /* <DEDUP_REMOVED lines=38> */
[----:B------:R-:W1:Y:S01]  /*103b0*/  SHFL.BFLY PT, R0, R106, 0x2, 0x1f ;  /* 0x0c401f006a007f89 */ /* 0x000e6200000e0000 */
[----:B------:R-:W-:Y:S02]  /*103c0*/  FMNMX.FTZ R104, R17, R104, !PT ;  /* 0x0000006811687209 */ /* 0x000fe40007810000 */
[----:B------:R-:W-:Y:S02]  /*103d0*/  ISETP.LT.OR P0, PT, R2, 0x2a, P0 ;  /* 0x0000002a0200780c */ /* 0x000fe40000701670 */
[----:B------:R-:W-:Y:S02]  /*103e0*/  FMNMX.FTZ R104, R18, R104, !PT ;  /* 0x0000006812687209 */ /* 0x000fe40007810000 */
[----:B------:R-:W-:Y:S02]  /*103f0*/  FSEL R109, R47, -INF , !P0 ;  /* 0xff8000002f6d7808 */ /* 0x000fe40004000000 */
[----:B------:R-:W-:Y:S04]  /*10400*/  FMNMX.FTZ R104, R169, R104, !PT ;  /* 0x00000068a9687209 */ /* 0x000fe80007810000 */
[----:B------:R-:W-:Y:S04]  /*10410*/  FMNMX.FTZ R104, R171, R104, !PT ;  /* 0x00000068ab687209 */ /* 0x000fe80007810000 */
[----:B------:R-:W-:Y:S04]  /*10420*/  FMNMX.FTZ R104, R173, R104, !PT ;  /* 0x00000068ad687209 */ /* 0x000fe80007810000 */
[----:B------:R-:W-:Y:S04]  /*10430*/  FMNMX.FTZ R104, R175, R104, !PT ;  /* 0x00000068af687209 */ /* 0x000fe80007810000 */
[----:B------:R-:W-:Y:S04]  /*10440*/  FMNMX.FTZ R104, R187, R104, !PT ;  /* 0x00000068bb687209 */ /* 0x000fe80007810000 */
[----:B------:R-:W-:Y:S04]  /*10450*/  FMNMX.FTZ R104, R188, R104, !PT ;  /* 0x00000068bc687209 */ /* 0x000fe80007810000 */
[----:B------:R-:W-:Y:S04]  /*10460*/  FMNMX.FTZ R104, R192, R104, !PT ;  /* 0x00000068c0687209 */ /* 0x000fe80007810000 */
[----:B------:R-:W-:Y:S02]  /*10470*/  FMNMX.FTZ R104, R189, R104, !PT ;  /* 0x00000068bd687209 */ /* 0x000fe40007810000 */
[----:B-1----:R-:W-:Y:S05]  /*10480*/  FMNMX.FTZ R106, R106, R0, !PT ;  /* 0x000000006a6a7209 */ /* 0x002fea0007810000 */
[----:B------:R-:W1:Y:S02]  /*10490*/  SHFL.BFLY PT, R0, R106, 0x1, 0x1f ;  /* 0x0c201f006a007f89 */ /* 0x000e6400000e0000 */
[----:B-1----:R-:W-:Y:S06]  /*104a0*/  FMNMX.FTZ R106, R106, R0, !PT ;  /* 0x000000006a6a7209 */ /* 0x002fec0007810000 */
[----:B------:R-:W1:Y:S01]  /*104b0*/  SHFL.BFLY PT, R0, R105, 0x2, 0x1f ;  /* 0x0c401f0069007f89 */ /* 0x000e6200000e0000 */
[C---:B------:R-:W-:Y:S01]  /*104c0*/  FSETP.NEU.FTZ.AND P0, PT, R106.reuse, -INF , PT ;  /* 0xff8000006a00780b */ /* 0x040fe20003f1d000 */
[C---:B------:R-:W-:Y:S03]  /*104d0*/  FMUL.FTZ R110, R106.reuse, c[0x0][0x2d0] ;  /* 0x0000b4006a6e7a20 */ /* 0x040fe60000410000 */
[----:B------:R-:W-:Y:S02]  /*104e0*/  FSEL R3, R106, RZ, P0 ;  /* 0x000000ff6a037208 */ /* 0x000fe40000000000 */
[----:B------:R-:W-:Y:S05]  /*104f0*/  FSEL R110, R110, RZ, P0 ;  /* 0x000000ff6e6e7208 */ /* 0x000fea0000000000 */
[--C-:B------:R-:W-:Y:S02]  /*10500*/  FFMA.FTZ R6, R24, c[0x0][0x2d0], -R110.reuse ;  /* 0x0000b40018067a23 */ /* 0x100fe4000001086e */
[----:B------:R-:W-:Y:S02]  /*10510*/  FFMA.FTZ R7, R23, c[0x0][0x2d0], -R110 ;  /* 0x0000b40017077a23 */ /* 0x000fe4000001086e */
[----:B------:R5:W-:Y:S01]  /*10520*/  MUFU.EX2 R246, R6 ;  /* 0x0000000600f67308 */ /* 0x000be20000000800 */
[----:B-1----:R-:W-:Y:S09]  /*10530*/  FMNMX.FTZ R105, R105, R0, !PT ;  /* 0x0000000069697209 */ /* 0x002ff20007810000 */
[----:B------:R-:W-:Y:S01]  /*10540*/  MUFU.EX2 R245, R7 ;  /* 0x0000000700f57308 */ /* 0x000fe20000000800 */
[----:B------:R-:W1:Y:S02]  /*10550*/  SHFL.BFLY PT, R0, R105, 0x1, 0x1f ;  /* 0x0c201f0069007f89 */ /* 0x000e6400000e0000 */
[----:B-1----:R-:W-:Y:S06]  /*10560*/  FMNMX.FTZ R105, R105, R0, !PT ;  /* 0x0000000069697209 */ /* 0x002fec0007810000 */
[----:B------:R-:W1:Y:S01]  /*10570*/  SHFL.BFLY PT, R0, R104, 0x2, 0x1f ;  /* 0x0c401f0068007f89 */ /* 0x000e6200000e0000 */
[C---:B------:R-:W-:Y:S01]  /*10580*/  FSETP.NEU.FTZ.AND P0, PT, R105.reuse, -INF , PT ;  /* 0xff8000006900780b */ /* 0x040fe20003f1d000 */
[C---:B------:R-:W-:Y:S03]  /*10590*/  FMUL.FTZ R111, R105.reuse, c[0x0][0x2d0] ;  /* 0x0000b400696f7a20 */ /* 0x040fe60000410000 */
[----:B------:R-:W-:Y:S02]  /*105a0*/  FSEL R4, R105, RZ, P0 ;  /* 0x000000ff69047208 */ /* 0x000fe40000000000 */
[----:B------:R-:W-:Y:S02]  /*105b0*/  FSEL R111, R111, RZ, P0 ;  /* 0x000000ff6f6f7208 */ /* 0x000fe40000000000 */
[----:B-1----:R-:W-:Y:S05]  /*105c0*/  FMNMX.FTZ R104, R104, R0, !PT ;  /* 0x0000000068687209 */ /* 0x002fea0007810000 */
[----:B------:R-:W1:Y:S02]  /*105d0*/  SHFL.BFLY PT, R0, R104, 0x1, 0x1f ;  /* 0x0c201f0068007f89 */ /* 0x000e6400000e0000 */
[----:B-1----:R-:W-:Y:S02]  /*105e0*/  FMNMX.FTZ R104, R104, R0, !PT ;  /* 0x0000000068687209 */ /* 0x002fe40007810000 */
[----:B------:R-:W-:Y:S02]  /*105f0*/  FMNMX.FTZ R0, R8, R108, !PT ;  /* 0x0000006c08007209 */ /* 0x000fe40007810000 */
[C---:B------:R-:W-:Y:S01]  /*10600*/  FSETP.NEU.FTZ.AND P0, PT, R104.reuse, -INF , PT ;  /* 0xff8000006800780b */ /* 0x040fe20003f1d000 */
[C---:B------:R-:W-:Y:S01]  /*10610*/  FMUL.FTZ R164, R104.reuse, c[0x0][0x2d0] ;  /* 0x0000b40068a47a20 */ /* 0x040fe20000410000 */
[----:B------:R-:W-:Y:S02]  /*10620*/  FMNMX.FTZ R0, R13, R0, !PT ;  /* 0x000000000d007209 */ /* 0x000fe40007810000 */
[----:B------:R-:W-:Y:S02]  /*10630*/  FSEL R5, R104, RZ, P0 ;  /* 0x000000ff68057208 */ /* 0x000fe40000000000 */
[----:B------:R-:W-:Y:S02]  /*10640*/  FMNMX.FTZ R0, R12, R0, !PT ;  /* 0x000000000c007209 */ /* 0x000fe40007810000 */
[----:B------:R-:W-:Y:S02]  /*10650*/  FSEL R164, R164, RZ, P0 ;  /* 0x000000ffa4a47208 */ /* 0x000fe40000000000 */
[----:B------:R-:W-:Y:S03]  /*10660*/  FMNMX.FTZ R0, R11, R0, !PT ;  /* 0x000000000b007209 */ /* 0x000fe60007810000 */
[----:B-----5:R-:W-:Y:S01]  /*10670*/  FFMA.FTZ R6, R17, c[0x0][0x2d0], -R164 ;  /* 0x0000b40011067a23 */ /* 0x020fe200000108a4 */
[----:B------:R-:W-:Y:S03]  /*10680*/  FMNMX.FTZ R0, R172, R0, !PT ;  /* 0x00000000ac007209 */ /* 0x000fe60007810000 */
[----:B------:R1:W-:Y:S01]  /*10690*/  MUFU.EX2 R238, R6 ;  /* 0x0000000600ee7308 */ /* 0x0003e20000000800 */
[----:B------:R-:W-:Y:S04]  /*106a0*/  FMNMX.FTZ R0, R174, R0, !PT ;  /* 0x00000000ae007209 */ /* 0x000fe80007810000 */
[----:B------:R-:W-:Y:S04]  /*106b0*/  FMNMX.FTZ R0, R177, R0, !PT ;  /* 0x00000000b1007209 */ /* 0x000fe80007810000 */
[----:B------:R-:W-:Y:S04]  /*106c0*/  FMNMX.FTZ R0, R178, R0, !PT ;  /* 0x00000000b2007209 */ /* 0x000fe80007810000 */
[----:B------:R-:W-:Y:S04]  /*106d0*/  FMNMX.FTZ R0, R181, R0, !PT ;  /* 0x00000000b5007209 */ /* 0x000fe80007810000 */
[----:B------:R-:W-:Y:S04]  /*106e0*/  FMNMX.FTZ R0, R183, R0, !PT ;  /* 0x00000000b7007209 */ /* 0x000fe80007810000 */
[----:B------:R-:W-:Y:S04]  /*106f0*/  FMNMX.FTZ R0, R185, R0, !PT ;  /* 0x00000000b9007209 */ /* 0x000fe80007810000 */
[----:B------:R-:W-:Y:S05]  /*10700*/  FMNMX.FTZ R0, R109, R0, !PT ;  /* 0x000000006d007209 */ /* 0x000fea0007810000 */
[----:B------:R-:W5:Y:S02]  /*10710*/  SHFL.BFLY PT, R2, R0, 0x2, 0x1f ;  /* 0x0c401f0000027f89 */ /* 0x000f6400000e0000 */
[----:B-----5:R-:W-:Y:S06]  /*10720*/  FMNMX.FTZ R0, R0, R2, !PT ;  /* 0x0000000200007209 */ /* 0x020fec0007810000 */
[----:B------:R-:W5:Y:S02]  /*10730*/  SHFL.BFLY PT, R2, R0, 0x1, 0x1f ;  /* 0x0c201f0000027f89 */ /* 0x000f6400000e0000 */
[----:B-----5:R-:W-:Y:S01]  /*10740*/  FMNMX.FTZ R102, R0, R2, !PT ;  /* 0x0000000200667209 */ /* 0x020fe20007810000 */
[--C-:B------:R-:W-:Y:S03]  /*10750*/  FFMA.FTZ R0, R19, c[0x0][0x2d0], -R110.reuse ;  /* 0x0000b40013007a23 */ /* 0x100fe6000001086e */
[C---:B------:R-:W-:Y:S01]  /*10760*/  FSETP.NEU.FTZ.AND P0, PT, R102.reuse, -INF , PT ;  /* 0xff8000006600780b */ /* 0x040fe20003f1d000 */
[----:B------:R5:W2:Y:S01]  /*10770*/  MUFU.EX2 R244, R0 ;  /* 0x0000000000f47308 */ /* 0x000aa20000000800 */
[C---:B------:R-:W-:Y:S02]  /*10780*/  FMUL.FTZ R165, R102.reuse, c[0x0][0x2d0] ;  /* 0x0000b40066a57a20 */ /* 0x040fe40000410000 */
[----:B------:R-:W-:Y:S03]  /*10790*/  FSEL R2, R102, RZ, P0 ;  /* 0x000000ff66027208 */ /* 0x000fe60000000000 */
[----:B------:R-:W-:Y:S02]  /*107a0*/  FSEL R165, R165, RZ, P0 ;  /* 0x000000ffa5a57208 */ /* 0x000fe40000000000 */
[----:B------:R-:W-:Y:S03]  /*107b0*/  ISETP.GT.AND P0, PT, R224, R249, PT ;  /* 0x000000f9e000720c */ /* 0x000fe60003f04270 */
[----:B-1----:R-:W-:Y:S04]  /*107c0*/  FFMA.FTZ R6, R12, c[0x0][0x2d0], -R165 ;  /* 0x0000b4000c067a23 */ /* 0x002fe800000108a5 */
[----:B------:R-:W-:Y:S01]  /*107d0*/  MUFU.EX2 R234, R6 ;  /* 0x0000000600ea7308 */ /* 0x000fe20000000800 */
[----:B-----5:R-:W-:Y:S01]  /*107e0*/  FFMA.FTZ R0, R25, c[0x0][0x2d0], -R110 ;  /* 0x0000b40019007a23 */ /* 0x020fe2000001086e */
[----:B--2---:R-:W-:Y:S08]  /*107f0*/  F2FP.BF16.PACK_AB R160, R245, R244 ;  /* 0x000000f4f5a0723e */ /* 0x004ff000000010ff */
        /* <DEDUP_REMOVED lines=11> */
[----:B------:R2:W5:Y:S02]  /*108b0*/  MUFU.EX2 R243, R0 ;  /* 0x0000000000f37308 */ /* 0x0005640000000800 */
[--C-:B--2---:R-:W-:Y:S01]  /*108c0*/  FFMA.FTZ R0, R14, c[0x0][0x2d0], -R164.reuse ;  /* 0x0000b4000e007a23 */ /* 0x104fe200000108a4 */
[----:B-----5:R-:W-:Y:S07]  /*108d0*/  F2FP.BF16.PACK_AB R163, R243, R242 ;  /* 0x000000f2f3a3723e */ /* 0x020fee00000010ff */
[----:B------:R2:W-:Y:S02]  /*108e0*/  MUFU.EX2 R236, R0 ;  /* 0x0000000000ec7308 */ /* 0x0005e40000000800 */
[--C-:B--2---:R-:W-:Y:S08]  /*108f0*/  FFMA.FTZ R0, R16, c[0x0][0x2d0], -R164.reuse ;  /* 0x0000b40010007a23 */ /* 0x104ff000000108a4 */
[----:B------:R2:W-:Y:S02]  /*10900*/  MUFU.EX2 R237, R0 ;  /* 0x0000000000ed7308 */ /* 0x0005e40000000800 */
[----:B--2---:R-:W-:Y:S08]  /*10910*/  FFMA.FTZ R0, R18, c[0x0][0x2d0], -R164 ;  /* 0x0000b40012007a23 */ /* 0x004ff000000108a4 */
[----:B------:R2:W-:Y:S02]  /*10920*/  MUFU.EX2 R239, R0 ;  /* 0x0000000000ef7308 */ /* 0x0005e40000000800 */
[----:B--2---:R-:W-:Y:S04]  /*10930*/  FADD.FTZ R0, -R3, R101 ;  /* 0x0000006503007221 */ /* 0x004fe80000010100 */
[----:B------:R-:W-:Y:S04]  /*10940*/  FMUL.FTZ R0, R0, c[0x0][0x2d0] ;  /* 0x0000b40000007a20 */ /* 0x000fe80000410000 */
[----:B------:R2:W5:Y:S02]  /*10950*/  MUFU.EX2 R101, R0 ;  /* 0x0000000000657308 */ /* 0x0005640000000800 */
[----:B--2---:R-:W-:Y:S02]  /*10960*/  FADD.FTZ R0, -R4, R103 ;  /* 0x0000006704007221 */ /* 0x004fe40000010100 */
[----:B------:R-:W-:Y:S02]  /*10970*/  FFMA.FTZ R4, R13, c[0x0][0x2d0], -R165 ;  /* 0x0000b4000d047a23 */ /* 0x000fe400000108a5 */
[----:B------:R-:W-:Y:S04]  /*10980*/  FMUL.FTZ R0, R0, c[0x0][0x2d0] ;  /* 0x0000b40000007a20 */ /* 0x000fe80000410000 */
[----:B------:R2:W-:Y:S01]  /*10990*/  MUFU.EX2 R233, R4 ;  /* 0x0000000400e97308 */ /* 0x0005e20000000800 */
[C---:B-----5:R-:W-:Y:S02]  /*109a0*/  FMUL.FTZ R16, R101.reuse, R124 ;  /* 0x0000007c65107220 */ /* 0x060fe40000410000 */
[C---:B------:R-:W-:Y:S02]  /*109b0*/  FMUL.FTZ R17, R101.reuse, R125 ;  /* 0x0000007d65117220 */ /* 0x040fe40000410000 */
[C---:B------:R-:W-:Y:S02]  /*109c0*/  FMUL.FTZ R32, R101.reuse, R140 ;  /* 0x0000008c65207220 */ /* 0x040fe40000410000 */
[C---:B------:R-:W-:Y:S02]  /*109d0*/  FMUL.FTZ R33, R101.reuse, R141 ;  /* 0x0000008d65217220 */ /* 0x040fe40000410000 */
[C---:B------:R-:W-:Y:S01]  /*109e0*/  FMUL.FTZ R49, R101.reuse, R157 ;  /* 0x0000009d65317220 */ /* 0x040fe20000410000 */
[----:B------:R5:W1:Y:S01]  /*109f0*/  MUFU.EX2 R100, R0 ;  /* 0x0000000000647308 */ /* 0x000a620000000800 */
        /* <DEDUP_REMOVED lines=13> */
[----:B-----5:R-:W-:Y:S02]  /*10ad0*/  FADD.FTZ R0, -R5, R107 ;  /* 0x0000006b05007221 */ /* 0x020fe40000010100 */
[--C-:B------:R-:W-:Y:S02]  /*10ae0*/  FFMA.FTZ R5, R8, c[0x0][0x2d0], -R165.reuse ;  /* 0x0000b40008057a23 */ /* 0x100fe400000108a5 */
[----:B------:R-:W-:Y:S02]  /*10af0*/  FMUL.FTZ R0, R0, c[0x0][0x2d0] ;  /* 0x0000b40000007a20 */ /* 0x000fe40000410000 */
[----:B------:R2:W5:Y:S01]  /*10b00*/  MUFU.EX2 R179, R5 ;  /* 0x0000000500b37308 */ /* 0x0005620000000800 */
[C---:B-1----:R-:W-:Y:S01]  /*10b10*/  FMUL.FTZ R6, R100.reuse, R114 ;  /* 0x0000007264067220 */ /* 0x042fe20000410000 */
[----:B------:R-:W-:Y:S01]  /*10b20*/  F2FP.BF16.PACK_AB R114, R239, R238 ;  /* 0x000000eeef72723e */ /* 0x000fe200000010ff */
[C---:B------:R-:W-:Y:S02]  /*10b30*/  FMUL.FTZ R7, R100.reuse, R115 ;  /* 0x0000007364077220 */ /* 0x040fe40000410000 */
[C---:B------:R-:W-:Y:S02]  /*10b40*/  FMUL.FTZ R18, R100.reuse, R126 ;  /* 0x0000007e64127220 */ /* 0x040fe40000410000 */
[C---:B------:R-:W-:Y:S02]  /*10b50*/  FMUL.FTZ R19, R100.reuse, R127 ;  /* 0x0000007f64137220 */ /* 0x040fe40000410000 */
[----:B------:R-:W-:Y:S01]  /*10b60*/  LDSM.16.MT88.4 R124, [R210+0x1c80] ;  /* 0x001c8000d27c783b */ /* 0x000fe20000004200 */
[----:B------:R1:W1:Y:S01]  /*10b70*/  MUFU.EX2 R3, R0 ;  /* 0x0000000000037308 */ /* 0x0002620000000800 */
        /* <DEDUP_REMOVED lines=8> */
[----:B-----5:R-:W-:Y:S01]  /*10c00*/  F2FP.BF16.PACK_AB R113, R233, R179 ;  /* 0x000000b3e971723e */ /* 0x020fe200000010ff */
[C---:B------:R-:W-:Y:S02]  /*10c10*/  FMUL.FTZ R66, R100.reuse, R66 ;  /* 0x0000004264427220 */ /* 0x040fe40000410000 */
[C---:B------:R-:W-:Y:S02]  /*10c20*/  FMUL.FTZ R67, R100.reuse, R67 ;  /* 0x0000004364437220 */ /* 0x040fe40000410000 */
[C---:B------:R-:W-:Y:S01]  /*10c30*/  FMUL.FTZ R70, R100.reuse, R70 ;  /* 0x0000004664467220 */ /* 0x040fe20000410000 */
[-C--:B------:R-:W-:Y:S01]  /*10c40*/  HMMA.16816.F32.BF16 R4, R160, R20.reuse, R4 ;  /* 0x00000014a004723c */ /* 0x080fe20000041804 */
[----:B------:R-:W-:Y:S02]  /*10c50*/  FMUL.FTZ R71, R100, R71 ;  /* 0x0000004764477220 */ /* 0x000fe40000410000 */
[----:B-1----:R-:W-:Y:S02]  /*10c60*/  FFMA.FTZ R0, R11, c[0x0][0x2d0], -R165 ;  /* 0x0000b4000b007a23 */ /* 0x002fe400000108a5 */
[C---:B------:R-:W-:Y:S02]  /*10c70*/  FMUL.FTZ R8, R3.reuse, R116 ;  /* 0x0000007403087220 */ /* 0x040fe40000410000 */
        /* <DEDUP_REMOVED lines=32> */
[----:B------:R1:W5:Y:S01]  /*10e80*/  MUFU.EX2 R231, R2 ;  /* 0x0000000200e77308 */ /* 0x0003620000000800 */
        /* <DEDUP_REMOVED lines=9> */
[----:B------:R-:W2:Y:S01]  /*10f20*/  LDSM.16.MT88.4 R120, [R210+0x2480] ;  /* 0x00248000d278783b */ /* 0x000ea20000004200 */
        /* <DEDUP_REMOVED lines=20> */
[----:B-1----:R-:W-:Y:S01]  /*11070*/  FFMA.FTZ R2, R48, c[0x0][0x2d0], -R111 ;  /* 0x0000b40030027a23 */ /* 0x002fe2000001086f */
[C---:B------:R-:W-:Y:S01]  /*11080*/  HMMA.16816.F32.BF16 R24, R112.reuse, R36, R24 ;  /* 0x000000247018723c */ /* 0x040fe20000041818 */
[C---:B------:R-:W-:Y:S02]  /*11090*/  FMUL.FTZ R48, R101.reuse, R156 ;  /* 0x0000009c65307220 */ /* 0x040fe40000410000 */
[----:B------:R1:W1:Y:S01]  /*110a0*/  MUFU.EX2 R229, R2 ;  /* 0x0000000200e57308 */ /* 0x0002620000000800 */
        /* <DEDUP_REMOVED lines=12> */
[----:B-1----:R-:W-:Y:S02]  /*11170*/  FFMA.FTZ R2, R166, c[0x0][0x2d0], -R110 ;  /* 0x0000b400a6027a23 */ /* 0x002fe4000001086e */
        /* <DEDUP_REMOVED lines=8> */
[C---:B------:R-:W-:Y:S01]  /*11200*/  FMUL.FTZ R93, R3.reuse, R93 ;  /* 0x0000005d035d7220 */ /* 0x040fe20000410000 */
[C---:B------:R-:W-:Y:S01]  /*11210*/  HMMA.16816.F32.BF16 R40, R112.reuse, R116, R40 ;  /* 0x000000747028723c */ /* 0x040fe20000041828 */
[C---:B------:R-:W-:Y:S03]  /*11220*/  FMUL.FTZ R94, R0.reuse, R94 ;  /* 0x0000005e005e7220 */ /* 0x040fe60000410000 */
[----:B------:R-:W-:Y:S02]  /*11230*/  FMUL.FTZ R95, R0, R95 ;  /* 0x0000005f005f7220 */ /* 0x000fe40000410000 */
[----:B---3--:R-:W-:Y:S02]  /*11240*/  FFMA.FTZ R3, R3, R251, R236 ;  /* 0x000000fb03037223 */ /* 0x008fe400000100ec */
[-C--:B------:R-:W-:Y:S01]  /*11250*/  HMMA.16816.F32.BF16 R44, R112, R118.reuse, R44 ;  /* 0x00000076702c723c */ /* 0x080fe2000004182c */
[----:B------:R-:W-:Y:S03]  /*11260*/  FFMA.FTZ R100, R100, R252, R240 ;  /* 0x000000fc64647223 */ /* 0x000fe600000100f0 */
[----:B-1----:R-:W-:Y:S02]  /*11270*/  FFMA.FTZ R2, R167, c[0x0][0x2d0], -R110 ;  /* 0x0000b400a7027a23 */ /* 0x002fe4000001086e */
[----:B------:R-:W-:Y:S02]  /*11280*/  FADD.FTZ R3, R237, R3 ;  /* 0x00000003ed037221 */ /* 0x000fe40000010000 */
[C---:B------:R-:W-:Y:S01]  /*11290*/  HMMA.16816.F32.BF16 R48, R160.reuse, R118, R48 ;  /* 0x00000076a030723c */ /* 0x040fe20000041830 */
[----:B------:R1:W2:Y:S01]  /*112a0*/  MUFU.EX2 R206, R2 ;  /* 0x0000000200ce7308 */ /* 0x0002a20000000800 */
[----:B------:R-:W3:Y:S02]  /*112b0*/  LDSM.16.MT88.4 R116, [R209+0x3080] ;  /* 0x00308000d174783b */ /* 0x000ee40000004200 */
[----:B------:R-:W-:Y:S04]  /*112c0*/  FADD.FTZ R100, R241, R100 ;  /* 0x00000064f1647221 */ /* 0x000fe80000010000 */
[-C--:B------:R-:W-:Y:S01]  /*112d0*/  HMMA.16816.F32.BF16 R52, R160, R120.reuse, R52 ;  /* 0x00000078a034723c */ /* 0x080fe20000041834 */
[----:B------:R-:W-:Y:S07]  /*112e0*/  FADD.FTZ R100, R242, R100 ;  /* 0x00000064f2647221 */ /* 0x000fee0000010000 */
[C---:B------:R-:W-:Y:S08]  /*112f0*/  HMMA.16816.F32.BF16 R56, R112.reuse, R120, R56 ;  /* 0x000000787038723c */ /* 0x040ff00000041838 */
[-C--:B------:R-:W-:Y:S01]  /*11300*/  HMMA.16816.F32.BF16 R60, R112, R122.reuse, R60 ;  /* 0x0000007a703c723c */ /* 0x080fe2000004183c */
[--C-:B-1----:R-:W-:Y:S04]  /*11310*/  FFMA.FTZ R2, R168, c[0x0][0x2d0], -R111.reuse ;  /* 0x0000b400a8027a23 */ /* 0x102fe8000001086f */
[----:B------:R1:W-:Y:S03]  /*11320*/  MUFU.EX2 R205, R2 ;  /* 0x0000000200cd7308 */ /* 0x0003e60000000800 */
[C---:B------:R-:W-:Y:S01]  /*11330*/  HMMA.16816.F32.BF16 R64, R160.reuse, R122, R64 ;  /* 0x0000007aa040723c */ /* 0x040fe20000041840 */
[----:B------:R-:W2:Y:S07]  /*11340*/  LDSM.16.MT88.4 R120, [R210+0x3080] ;  /* 0x00308000d278783b */ /* 0x000eae0000004200 */
[-C--:B---3--:R-:W-:Y:S08]  /*11350*/  HMMA.16816.F32.BF16 R68, R160, R116.reuse, R68 ;  /* 0x00000074a044723c */ /* 0x088ff00000041844 */
[C---:B------:R-:W-:Y:S01]  /*11360*/  HMMA.16816.F32.BF16 R72, R112.reuse, R116, R72 ;  /* 0x000000747048723c */ /* 0x040fe20000041848 */
[----:B-1----:R-:W-:Y:S07]  /*11370*/  FFMA.FTZ R2, R170, c[0x0][0x2d0], -R111 ;  /* 0x0000b400aa027a23 */ /* 0x002fee000001086f */
[-C--:B------:R-:W-:Y:S01]  /*11380*/  HMMA.16816.F32.BF16 R76, R112, R118.reuse, R76 ;  /* 0x00000076704c723c */ /* 0x080fe2000004184c */
[----:B------:R1:W3:Y:S07]  /*11390*/  MUFU.EX2 R204, R2 ;  /* 0x0000000200cc7308 */ /* 0x0002ee0000000800 */
[C---:B------:R-:W-:Y:S01]  /*113a0*/  HMMA.16816.F32.BF16 R80, R160.reuse, R118, R80 ;  /* 0x00000076a050723c */ /* 0x040fe20000041850 */
[----:B------:R-:W4:Y:S07]  /*113b0*/  LDSM.16.MT88.4 R116, [R209+0x1c80] ;  /* 0x001c8000d174783b */ /* 0x000f2e0000004200 */
[-C--:B--2---:R-:W-:Y:S08]  /*113c0*/  HMMA.16816.F32.BF16 R84, R160, R120.reuse, R84 ;  /* 0x00000078a054723c */ /* 0x084ff00000041854 */
[C---:B------:R-:W-:Y:S01]  /*113d0*/  HMMA.16816.F32.BF16 R88, R112.reuse, R120, R88 ;  /* 0x000000787058723c */ /* 0x040fe20000041858 */
[--C-:B-1----:R-:W-:Y:S04]  /*113e0*/  FFMA.FTZ R2, R169, c[0x0][0x2d0], -R164.reuse ;  /* 0x0000b400a9027a23 */ /* 0x102fe800000108a4 */
[----:B------:R1:W-:Y:S03]  /*113f0*/  MUFU.EX2 R203, R2 ;  /* 0x0000000200cb7308 */ /* 0x0003e60000000800 */
[-C--:B------:R-:W-:Y:S07]  /*11400*/  HMMA.16816.F32.BF16 R92, R112, R122.reuse, R92 ;  /* 0x0000007a705c723c */ /* 0x080fee000004185c */
[----:B-----5:R-:W-:Y:S01]  /*11410*/  F2FP.BF16.PACK_AB R112, R231, R232 ;  /* 0x000000e8e770723e */ /* 0x020fe200000010ff */
[----:B------:R-:W-:Y:S01]  /*11420*/  HMMA.16816.F32.BF16 R96, R160, R122, R96 ;  /* 0x0000007aa060723c */ /* 0x000fe20000041860 */
[----:B------:R-:W-:Y:S03]  /*11430*/  F2FP.BF16.PACK_AB R113, R229, R230 ;  /* 0x000000e6e571723e */ /* 0x000fe600000010ff */
[----:B------:R-:W-:Y:S02]  /*11440*/  F2FP.BF16.PACK_AB R114, R206, R207 ;  /* 0x000000cfce72723e */ /* 0x000fe400000010ff */
[----:B---3--:R-:W-:Y:S07]  /*11450*/  F2FP.BF16.PACK_AB R115, R204, R205 ;  /* 0x000000cdcc73723e */ /* 0x008fee00000010ff */
[-C--:B----4-:R-:W-:Y:S01]  /*11460*/  HMMA.16816.F32.BF16 R4, R112, R116.reuse, R4 ;  /* 0x000000747004723c */ /* 0x090fe20000041804 */
        /* <DEDUP_REMOVED lines=47> */
[----:B------:R2:W-:Y:S03]  /*11760*/  MUFU.EX2 R194, R2 ;  /* 0x0000000200c27308 */ /* 0x0005e60000000800 */
[C---:B------:R-:W-:Y:S07]  /*11770*/  HMMA.16816.F32.BF16 R64, R112.reuse, R118, R64 ;  /* 0x000000767040723c */ /* 0x040fee0000041840 */
[----:B------:R-:W3:Y:S01]  /*11780*/  MUFU.EX2 R193, R110 ;  /* 0x0000006e00c17308 */ /* 0x000ee20000000800 */
[-C--:B-1----:R-:W-:Y:S08]  /*11790*/  HMMA.16816.F32.BF16 R68, R112, R124.reuse, R68 ;  /* 0x0000007c7044723c */ /* 0x082ff00000041844 */
[C---:B------:R-:W-:Y:S01]  /*117a0*/  HMMA.16816.F32.BF16 R72, R120.reuse, R124, R72 ;  /* 0x0000007c7848723c */ /* 0x040fe20000041848 */
[--C-:B--2---:R-:W-:Y:S02]  /*117b0*/  FFMA.FTZ R2, R190, c[0x0][0x2d0], -R111.reuse ;  /* 0x0000b400be027a23 */ /* 0x104fe4000001086f */
[----:B------:R-:W2:Y:S05]  /*117c0*/  LDL.LU R190, [R1+0x8] ;  /* 0x0000080001be7983 */ /* 0x000eaa0000300800 */
[-C--:B------:R-:W-:Y:S01]  /*117d0*/  HMMA.16816.F32.BF16 R76, R120, R126.reuse, R76 ;  /* 0x0000007e784c723c */ /* 0x080fe2000004184c */
[----:B------:R1:W-:Y:S03]  /*117e0*/  MUFU.EX2 R186, R2 ;  /* 0x0000000200ba7308 */ /* 0x0003e60000000800 */
[----:B------:R-:W-:Y:S01]  /*117f0*/  FFMA.FTZ R111, R191, c[0x0][0x2d0], -R111 ;  /* 0x0000b400bf6f7a23 */ /* 0x000fe2000001086f */
[----:B---3--:R-:W-:Y:S03]  /*11800*/  F2FP.BF16.PACK_AB R110, R193, R194 ;  /* 0x000000c2c16e723e */ /* 0x008fe600000010ff */
[C---:B------:R-:W-:Y:S03]  /*11810*/  HMMA.16816.F32.BF16 R80, R112.reuse, R126, R80 ;  /* 0x0000007e7050723c */ /* 0x040fe60000041850 */
[----:B------:R-:W3:Y:S05]  /*11820*/  MUFU.EX2 R184, R111 ;  /* 0x0000006f00b87308 */ /* 0x000eea0000000800 */
[-C--:B----4-:R-:W-:Y:S08]  /*11830*/  HMMA.16816.F32.BF16 R84, R112, R128.reuse, R84 ;  /* 0x000000807054723c */ /* 0x090ff00000041854 */
[C---:B------:R-:W-:Y:S01]  /*11840*/  HMMA.16816.F32.BF16 R88, R120.reuse, R128, R88 ;  /* 0x000000807858723c */ /* 0x040fe20000041858 */
[--C-:B-1----:R-:W-:Y:S04]  /*11850*/  FFMA.FTZ R2, R187, c[0x0][0x2d0], -R164.reuse ;  /* 0x0000b400bb027a23 */ /* 0x102fe800000108a4 */
[----:B------:R1:W-:Y:S03]  /*11860*/  MUFU.EX2 R182, R2 ;  /* 0x0000000200b67308 */ /* 0x0003e60000000800 */
[-C--:B------:R-:W-:Y:S01]  /*11870*/  HMMA.16816.F32.BF16 R92, R120, R130.reuse, R92 ;  /* 0x00000082785c723c */ /* 0x080fe2000004185c */
[----:B---3--:R-:W-:Y:S07]  /*11880*/  F2FP.BF16.PACK_AB R111, R184, R186 ;  /* 0x000000bab86f723e */ /* 0x008fee00000010ff */
[----:B------:R-:W-:Y:S01]  /*11890*/  HMMA.16816.F32.BF16 R96, R112, R130, R96 ;  /* 0x000000827060723c */ /* 0x000fe20000041860 */
[--C-:B-1----:R-:W-:Y:S04]  /*118a0*/  FFMA.FTZ R2, R188, c[0x0][0x2d0], -R164.reuse ;  /* 0x0000b400bc027a23 */ /* 0x102fe800000108a4 */
[----:B------:R1:W3:Y:S02]  /*118b0*/  MUFU.EX2 R178, R2 ;  /* 0x0000000200b27308 */ /* 0x0002e40000000800 */
[--C-:B-1----:R-:W-:Y:S01]  /*118c0*/  FFMA.FTZ R2, R192, c[0x0][0x2d0], -R164.reuse ;  /* 0x0000b400c0027a23 */ /* 0x102fe200000108a4 */
[----:B---3--:R-:W-:Y:S01]  /*118d0*/  F2FP.BF16.PACK_AB R160, R178, R182 ;  /* 0x000000b6b2a0723e */ /* 0x008fe200000010ff */
[----:B------:R-:W-:Y:S06]  /*118e0*/  FFMA.FTZ R164, R189, c[0x0][0x2d0], -R164 ;  /* 0x0000b400bda47a23 */ /* 0x000fec00000108a4 */
[----:B------:R1:W-:Y:S10]  /*118f0*/  MUFU.EX2 R180, R2 ;  /* 0x0000000200b47308 */ /* 0x0003f40000000800 */
[----:B------:R-:W3:Y:S01]  /*11900*/  MUFU.EX2 R177, R164 ;  /* 0x000000a400b17308 */ /* 0x000ee20000000800 */
[--C-:B-1----:R-:W-:Y:S09]  /*11910*/  FFMA.FTZ R2, R181, c[0x0][0x2d0], -R165.reuse ;  /* 0x0000b400b5027a23 */ /* 0x102ff200000108a5 */
[----:B------:R1:W-:Y:S01]  /*11920*/  MUFU.EX2 R173, R2 ;  /* 0x0000000200ad7308 */ /* 0x0003e20000000800 */
[----:B---3--:R-:W-:Y:S01]  /*11930*/  F2FP.BF16.PACK_AB R162, R177, R180 ;  /* 0x000000b4b1a2723e */ /* 0x008fe200000010ff */
[--C-:B-1----:R-:W-:Y:S08]  /*11940*/  FFMA.FTZ R2, R183, c[0x0][0x2d0], -R165.reuse ;  /* 0x0000b400b7027a23 */ /* 0x102ff000000108a5 */
[----:B------:R1:W3:Y:S02]  /*11950*/  MUFU.EX2 R172, R2 ;  /* 0x0000000200ac7308 */ /* 0x0002e40000000800 */
[--C-:B-1----:R-:W-:Y:S01]  /*11960*/  FFMA.FTZ R2, R185, c[0x0][0x2d0], -R165.reuse ;  /* 0x0000b400b9027a23 */ /* 0x102fe200000108a5 */
[----:B---3--:R-:W-:Y:S01]  /*11970*/  F2FP.BF16.PACK_AB R161, R172, R173 ;  /* 0x000000adaca1723e */ /* 0x008fe200000010ff */
        /* <DEDUP_REMOVED lines=8> */
[C---:B------:R-:W-:Y:S07]  /*11a00*/  HMMA.16816.F32.BF16 R116, R160.reuse, R132, R8 ;  /* 0x00000084a074723c */ /* 0x040fee0000041808 */
[----:B------:R-:W-:Y:S01]  /*11a10*/  FADD.FTZ R8, R238, R3 ;  /* 0x00000003ee087221 */ /* 0x000fe20000010000 */
[-C--:B------:R-:W-:Y:S01]  /*11a20*/  HMMA.16816.F32.BF16 R120, R160, R134.reuse, R12 ;  /* 0x00000086a078723c */ /* 0x080fe2000004180c */
[----:B------:R-:W-:Y:S03]  /*11a30*/  FFMA.FTZ R3, R0, R250, R179 ;  /* 0x000000fa00037223 */ /* 0x000fe600000100b3 */
[----:B------:R-:W-:Y:S02]  /*11a40*/  FADD.FTZ R0, R239, R8 ;  /* 0x00000008ef007221 */ /* 0x000fe40000010000 */
[----:B------:R-:W-:Y:S02]  /*11a50*/  FADD.FTZ R3, R233, R3 ;  /* 0x00000003e9037221 */ /* 0x000fe40000010000 */
[C---:B------:R-:W-:Y:S01]  /*11a60*/  HMMA.16816.F32.BF16 R124, R108.reuse, R134, R16 ;  /* 0x000000866c7c723c */ /* 0x040fe20000041810 */
[----:B------:R-:W-:Y:S03]  /*11a70*/  FADD.FTZ R8, R203, R0 ;  /* 0x00000000cb087221 */ /* 0x000fe60000010000 */
[----:B------:R-:W-:Y:S04]  /*11a80*/  FADD.FTZ R3, R234, R3 ;  /* 0x00000003ea037221 */ /* 0x000fe80000010000 */
[-C--:B------:R-:W-:Y:S01]  /*11a90*/  HMMA.16816.F32.BF16 R128, R108, R140.reuse, R20 ;  /* 0x0000008c6c80723c */ /* 0x080fe20000041814 */
[----:B------:R-:W-:Y:S04]  /*11aa0*/  FADD.FTZ R3, R235, R3 ;  /* 0x00000003eb037221 */ /* 0x000fe80000010000 */
[----:B------:R-:W-:Y:S03]  /*11ab0*/  FADD.FTZ R3, R199, R3 ;  /* 0x00000003c7037221 */ /* 0x000fe60000010000 */
[C---:B------:R-:W-:Y:S01]  /*11ac0*/  HMMA.16816.F32.BF16 R132, R160.reuse, R140, R24 ;  /* 0x0000008ca084723c */ /* 0x040fe20000041818 */
[----:B------:R-:W-:Y:S04]  /*11ad0*/  FADD.FTZ R3, R176, R3 ;  /* 0x00000003b0037221 */ /* 0x000fe80000010000 */
[----:B------:R-:W-:Y:S03]  /*11ae0*/  FADD.FTZ R3, R174, R3 ;  /* 0x00000003ae037221 */ /* 0x000fe60000010000 */
[-C--:B------:R-:W-:Y:S01]  /*11af0*/  HMMA.16816.F32.BF16 R136, R160, R142.reuse, R28 ;  /* 0x0000008ea088723c */ /* 0x080fe2000004181c */
[----:B------:R-:W-:Y:S07]  /*11b00*/  FADD.FTZ R3, R175, R3 ;  /* 0x00000003af037221 */ /* 0x000fee0000010000 */
[C---:B------:R-:W-:Y:S08]  /*11b10*/  HMMA.16816.F32.BF16 R140, R108.reuse, R142, R32 ;  /* 0x0000008e6c8c723c */ /* 0x040ff00000041820 */
[-C--:B------:R-:W-:Y:S08]  /*11b20*/  HMMA.16816.F32.BF16 R144, R108, R156.reuse, R36 ;  /* 0x0000009c6c90723c */ /* 0x080ff00000041824 */
[C---:B------:R-:W-:Y:S08]  /*11b30*/  HMMA.16816.F32.BF16 R148, R160.reuse, R156, R40 ;  /* 0x0000009ca094723c */ /* 0x040ff00000041828 */
[-C--:B------:R-:W-:Y:S08]  /*11b40*/  HMMA.16816.F32.BF16 R152, R160, R158.reuse, R44 ;  /* 0x0000009ea098723c */ /* 0x080ff0000004182c */
[C---:B------:R-:W-:Y:S08]  /*11b50*/  HMMA.16816.F32.BF16 R156, R108.reuse, R158, R48 ;  /* 0x0000009e6c9c723c */ /* 0x040ff00000041830 */
[-C--:B-1----:R-:W-:Y:S01]  /*11b60*/  HMMA.16816.F32.BF16 R52, R108, R164.reuse, R52 ;  /* 0x000000a46c34723c */ /* 0x082fe20000041834 */
[----:B--2---:R-:W-:Y:S04]  /*11b70*/  FFMA.FTZ R101, R101, R190, R244 ;  /* 0x000000be65657223 */ /* 0x004fe800000100f4 */
[----:B------:R-:W-:Y:S01]  /*11b80*/  FADD.FTZ R2, R245, R101 ;  /* 0x00000065f5027221 */ /* 0x000fe20000010000 */
[----:B------:R-:W-:Y:S02]  /*11b90*/  MOV R101, R106 ;  /* 0x0000006a00657202 */ /* 0x000fe40000000f00 */
[C---:B------:R-:W-:Y:S01]  /*11ba0*/  HMMA.16816.F32.BF16 R56, R160.reuse, R164, R56 ;  /* 0x000000a4a038723c */ /* 0x040fe20000041838 */
[----:B------:R-:W-:Y:S04]  /*11bb0*/  FADD.FTZ R2, R246, R2 ;  /* 0x00000002f6027221 */ /* 0x000fe80000010000 */
[----:B------:R-:W-:Y:S02]  /*11bc0*/  FADD.FTZ R9, R247, R2 ;  /* 0x00000002f7097221 */ /* 0x000fe40000010000 */
[----:B------:R-:W-:Y:S01]  /*11bd0*/  FADD.FTZ R2, R243, R100 ;  /* 0x00000064f3027221 */ /* 0x000fe20000010000 */
[-C--:B------:R-:W-:Y:S01]  /*11be0*/  HMMA.16816.F32.BF16 R60, R160, R166.reuse, R60 ;  /* 0x000000a6a03c723c */ /* 0x080fe2000004183c */
[----:B------:R-:W-:Y:S03]  /*11bf0*/  FADD.FTZ R9, R232, R9 ;  /* 0x00000009e8097221 */ /* 0x000fe60000010000 */
[----:B------:R-:W-:Y:S01]  /*11c00*/  FADD.FTZ R10, R230, R2 ;  /* 0x00000002e60a7221 */ /* 0x000fe20000010000 */
[-C--:B------:R-:W-:Y:S01]  /*11c10*/  MOV R100, R102.reuse ;  /* 0x0000006600647202 */ /* 0x080fe20000000f00 */
[----:B------:R-:W-:Y:S02]  /*11c20*/  FADD.FTZ R2, R231, R9 ;  /* 0x00000009e7027221 */ /* 0x000fe40000010000 */
[C---:B------:R-:W-:Y:S01]  /*11c30*/  HMMA.16816.F32.BF16 R64, R108.reuse, R166, R64 ;  /* 0x000000a66c40723c */ /* 0x040fe20000041840 */
[----:B------:R-:W-:Y:S03]  /*11c40*/  FADD.FTZ R0, R229, R10 ;  /* 0x0000000ae5007221 */ /* 0x000fe60000010000 */
[----:B------:R-:W-:Y:S02]  /*11c50*/  FADD.FTZ R10, R207, R2 ;  /* 0x00000002cf0a7221 */ /* 0x000fe40000010000 */
[----:B------:R-:W-:Y:S02]  /*11c60*/  FADD.FTZ R9, R202, R8 ;  /* 0x00000008ca097221 */ /* 0x000fe40000010000 */
[-C--:B------:R-:W-:Y:S01]  /*11c70*/  HMMA.16816.F32.BF16 R68, R108, R168.reuse, R68 ;  /* 0x000000a86c44723c */ /* 0x080fe20000041844 */
[----:B------:R-:W-:Y:S03]  /*11c80*/  FADD.FTZ R8, R205, R0 ;  /* 0x00000000cd087221 */ /* 0x000fe60000010000 */
[----:B------:R-:W-:Y:S02]  /*11c90*/  FADD.FTZ R0, R206, R10 ;  /* 0x0000000ace007221 */ /* 0x000fe40000010000 */
[----:B------:R-:W-:Y:S02]  /*11ca0*/  FADD.FTZ R2, R201, R9 ;  /* 0x00000009c9027221 */ /* 0x000fe40000010000 */
[C---:B------:R-:W-:Y:S08]  /*11cb0*/  HMMA.16816.F32.BF16 R72, R160.reuse, R168, R72 ;  /* 0x000000a8a048723c */ /* 0x040ff00000041848 */
[-C--:B------:R-:W-:Y:S08]  /*11cc0*/  HMMA.16816.F32.BF16 R76, R160, R170.reuse, R76 ;  /* 0x000000aaa04c723c */ /* 0x080ff0000004184c */
[C---:B------:R-:W-:Y:S08]  /*11cd0*/  HMMA.16816.F32.BF16 R80, R108.reuse, R170, R80 ;  /* 0x000000aa6c50723c */ /* 0x040ff00000041850 */
[-C--:B------:R-:W-:Y:S08]  /*11ce0*/  HMMA.16816.F32.BF16 R84, R108, R4.reuse, R84 ;  /* 0x000000046c54723c */ /* 0x080ff00000041854 */
        /* <DEDUP_REMOVED lines=22> */
[----:B------:R-:W-:Y:S01]  /*11e50*/  FADD.FTZ R2, R107, R2 ;  /* 0x000000026b027221 */ /* 0x000fe20000010000 */
[----:B------:R-:W-:Y:S02]  /*11e60*/  MOV R107, R104 ;  /* 0x00000068006b7202 */ /* 0x000fe40000000f00 */
[----:B------:R2:W-:Y:S01]  /*11e70*/  STL [R1+0xc], R3 ;  /* 0x00000c0301007387 */ /* 0x0005e20000100800 */
[----:B------:R-:W-:Y:S01]  /*11e80*/  FADD.FTZ R2, R103, R2 ;  /* 0x0000000267027221 */ /* 0x000fe20000010000 */
[----:B------:R-:W-:Y:S04]  /*11e90*/  MOV R103, R105 ;  /* 0x0000006900677202 */ /* 0x000fe80000000f00 */
[----:B------:R2:W-:Y:S01]  /*11ea0*/  STL [R1+0x10], R2 ;  /* 0x0000100201007387 */ /* 0x0005e20000100800 */
[----:B-1----:R-:W-:Y:S04]  /*11eb0*/  IADD3 R0, R224, -0x1, RZ ;  /* 0xffffffffe0007810 */ /* 0x002fe80007ffe0ff */
[----:B------:R-:W-:Y:S01]  /*11ec0*/  MOV R224, R0 ;  /* 0x0000000000e07202 */ /* 0x000fe20000000f00 */
[----:B--2---:R-:W-:-:S05]  /*11ed0*/  @P0 BRA `(.L_x_243) ;  /* 0xffffb9d000000947 */ /* 0x004fca000383ffff */
.L_x_222:
[----:B------:R-:W2:Y:S04]  /*11ee0*/  LDL.LU R0, [R1+0x8] ;  /* 0x0000080001007983 */ /* 0x000ea80000300800 */
[----:B-1----:R-:W3:Y:S04]  /*11ef0*/  LDL.LU R3, [R1+0x4] ;  /* 0x0000040001037983 */ /* 0x002ee80000300800 */
        /* <DEDUP_REMOVED lines=25> */
[----:B------:R-:W-:Y:S01]  /*12090*/  FSETP.NE.FTZ.AND P2, PT, R5, RZ, PT ;  /* 0x000000ff0500720b */ /* 0x000fe20003f55000 */
[----:B----4-:R-:W-:-:S03]  /*120a0*/  FADD.FTZ R7, R2, R8 ;  /* 0x0000000802077221 */ /* 0x010fc60000010000 */
[----:B------:R-:W-:Y:S02]  /*120b0*/  FSETP.NE.FTZ.AND P1, PT, R6, RZ, PT ;  /* 0x000000ff0600720b */ /* 0x000fe40003f35000 */
[----:B------:R-:W-:-:S03]  /*120c0*/  MOV R2, RZ ;  /* 0x000000ff00027202 */ /* 0x000fc60000000f00 */
[----:B------:R-:W1:Y:S01]  /*120d0*/  @P3 MUFU.RCP R0, R4 ;  /* 0x0000000400003308 */ /* 0x000e620000001000 */
[----:B------:R-:W-:-:S07]  /*120e0*/  FSETP.NE.FTZ.AND P0, PT, R7, RZ, PT ;  /* 0x000000ff0700720b */ /* 0x000fce0003f15000 */
[----:B------:R-:W-:Y:S01]  /*120f0*/  @P2 MUFU.RCP R3, R5 ;  /* 0x0000000500032308 */ /* 0x000fe20000001000 */
[----:B-1----:R-:W-:-:S07]  /*12100*/  FMUL.FTZ R112, R0, R112 ;  /* 0x0000007000707220 */ /* 0x002fce0000410000 */
        /* <DEDUP_REMOVED lines=19> */
[C---:B------:R-:W-:Y:S01]  /*12240*/  FMUL.FTZ R68, R0.reuse, R68 ;  /* 0x0000004400447220 */ /* 0x040fe20000410000 */
[----:B------:R-:W-:Y:S01]  /*12250*/  @P0 MUFU.LG2 R5, R7 ;  /* 0x0000000700050308 */ /* 0x000fe20000000c00 */
        /* <DEDUP_REMOVED lines=8> */
[C---:B-1----:R-:W-:Y:S02]  /*122e0*/  FMUL.FTZ R116, R2.reuse, R116 ;  /* 0x0000007402747220 */ /* 0x042fe40000410000 */
[----:B------:R-:W-:-:S02]  /*122f0*/  FMUL.FTZ R117, R2, R117 ;  /* 0x0000007502757220 */ /* 0x000fc40000410000 */
[C---:B------:R-:W-:Y:S01]  /*12300*/  FMUL.FTZ R120, R2.reuse, R120 ;  /* 0x0000007802787220 */ /* 0x040fe20000410000 */
[----:B------:R1:W2:Y:S01]  /*12310*/  @P0 MUFU.RCP R0, R7 ;  /* 0x0000000700000308 */ /* 0x0002a20000001000 */
[C---:B------:R-:W-:Y:S02]  /*12320*/  FMUL.FTZ R121, R2.reuse, R121 ;  /* 0x0000007902797220 */ /* 0x040fe40000410000 */
[C---:B------:R-:W-:Y:S02]  /*12330*/  FMUL.FTZ R132, R2.reuse, R132 ;  /* 0x0000008402847220 */ /* 0x040fe40000410000 */
[C---:B------:R-:W-:Y:S02]  /*12340*/  FMUL.FTZ R133, R2.reuse, R133 ;  /* 0x0000008502857220 */ /* 0x040fe40000410000 */
[C---:B------:R-:W-:Y:S02]  /*12350*/  FMUL.FTZ R136, R2.reuse, R136 ;  /* 0x0000008802887220 */ /* 0x040fe40000410000 */
[----:B------:R-:W-:-:S02]  /*12360*/  FMUL.FTZ R137, R2, R137 ;  /* 0x0000008902897220 */ /* 0x000fc40000410000 */
[C---:B------:R-:W-:Y:S02]  /*12370*/  FMUL.FTZ R148, R2.reuse, R148 ;  /* 0x0000009402947220 */ /* 0x040fe40000410000 */
[C---:B------:R-:W-:Y:S02]  /*12380*/  FMUL.FTZ R149, R2.reuse, R149 ;  /* 0x0000009502957220 */ /* 0x040fe40000410000 */
[C---:B------:R-:W-:Y:S01]  /*12390*/  FMUL.FTZ R152, R2.reuse, R152 ;  /* 0x0000009802987220 */ /* 0x040fe20000410000 */
[----:B-1----:R-:W-:Y:S01]  /*123a0*/  @P0 MOV R7, 0x3f317218 ;  /* 0x3f31721800070802 */ /* 0x002fe20000000f00 */
        /* <DEDUP_REMOVED lines=70> */
[----:B------:R-:W-:Y:S02]  /*12810*/  @P0 FMUL.FTZ R3, R5, 0.69314718246459960938 ;  /* 0x3f31721805030820 */ /* 0x000fe40000410000 */
[----:B------:R-:W-:-:S02]  /*12820*/  @P0 FMUL.FTZ R0, R7, c[0x0][0x2d0] ;  /* 0x0000b40007000a20 */ /* 0x000fc40000410000 */
[----:B------:R-:W-:Y:S02]  /*12830*/  @P3 FFMA.FTZ R30, R9, R106, R10 ;  /* 0x0000006a091e3223 */ /* 0x000fe4000001000a */
[----:B------:R-:W-:Y:S02]  /*12840*/  @P2 FFMA.FTZ R31, R4, R105, R8 ;  /* 0x00000069041f2223 */ /* 0x000fe40000010008 */
[----:B------:R-:W-:Y:S02]  /*12850*/  @P1 FFMA.FTZ R32, R2, R104, R6 ;  /* 0x0000006802201223 */ /* 0x000fe40000010006 */
[----:B------:R-:W-:Y:S02]  /*12860*/  @P0 FFMA.FTZ R33, R0, R100, R3 ;  /* 0x0000006400210223 */ /* 0x000fe40000010003 */
.L_x_167:
[----:B--2---:R-:W-:Y:S05]  /*12870*/  @P4 BRA `(.L_x_244) ;  /* 0x0000166000004947 */ /* 0x004fea0003800000 */
[----:B------:R-:W2:Y:S01]  /*12880*/  S2R R11, SR_TID.X ;  /* 0x00000000000b7919 */ /* 0x000ea20000002100 */
[----:B------:R-:W-:Y:S01]  /*12890*/  ULDC.64 UR4, c[0x0][0x490] ;  /* 0x0001240000047ab9 */ /* 0x000fe20000000a00 */
[----:B------:R-:W-:Y:S01]  /*128a0*/  F2FP.BF16.PACK_AB R62, R63, R62 ;  /* 0x0000003e3f3e723e */ /* 0x000fe200000010ff */
[----:B------:R-:W-:Y:S01]  /*128b0*/  UIMAD UR10, UR6, UR4, URZ ;  /* 0x00000004060a72a4 */ /* 0x000fe2000f8e023f */
[----:B------:R-:W3:Y:S01]  /*128c0*/  S2R R13, SR_CTAID.Z ;  /* 0x00000000000d7919 */ /* 0x000ee20000002700 */
[----:B------:R-:W-:Y:S01]  /*128d0*/  UIMAD.WIDE.U32 UR12, UR7, UR4, URZ ;  /* 0x00000004070c72a5 */ /* 0x000fe2000f8e003f */
[----:B------:R-:W-:Y:S01]  /*128e0*/  F2FP.BF16.PACK_AB R60, R61, R60 ;  /* 0x0000003c3d3c723e */ /* 0x000fe200000010ff */
[----:B------:R-:W-:Y:S01]  /*128f0*/  UIMAD UR10, UR7, UR5, UR10 ;  /* 0x00000005070a72a4 */ /* 0x000fe2000f8e020a */
[----:B------:R-:W4:Y:S01]  /*12900*/  S2R R63, SR_CTAID.X ;  /* 0x00000000003f7919 */ /* 0x000f220000002500 */
[----:B------:R-:W-:Y:S01]  /*12910*/  IMAD.MOV.U32 R61, RZ, RZ, c[0x0][0x4e8] ;  /* 0x00013a00ff3d7624 */ /* 0x000fe200078e00ff */
[----:B------:R-:W-:Y:S01]  /*12920*/  ULDC.64 UR4, c[0x0][0x3e8] ;  /* 0x0000fa0000047ab9 */ /* 0x000fe20000000a00 */
[----:B------:R-:W-:Y:S01]  /*12930*/  IMAD.U32 R2, RZ, RZ, UR12 ;  /* 0x0000000cff027e24 */ /* 0x000fe2000f8e00ff */
[----:B------:R-:W-:Y:S01]  /*12940*/  UIMAD.WIDE.U32 UR14, UR7, UR4, URZ ;  /* 0x00000004070e72a5 */ /* 0x000fe2000f8e003f */
[----:B------:R-:W-:Y:S01]  /*12950*/  IMAD.U32 R3, RZ, RZ, UR13 ;  /* 0x0000000dff037e24 */ /* 0x000fe2000f8e00ff */
[----:B------:R-:W-:Y:S01]  /*12960*/  UIMAD UR6, UR6, UR4, URZ ;  /* 0x00000004060672a4 */ /* 0x000fe2000f8e023f */
[C---:B------:R-:W-:Y:S01]  /*12970*/  ISETP.NE.AND P1, PT, R61.reuse, 0x1, PT ;  /* 0x000000013d00780c */ /* 0x040fe20003f25270 */
[----:B------:R-:W-:Y:S01]  /*12980*/  UIADD3 UR10, UR13, UR10, URZ ;  /* 0x0000000a0d0a7290 */ /* 0x000fe2000fffe03f */
[----:B------:R-:W-:Y:S01]  /*12990*/  IMAD R61, R61, c[0x0][0x388], RZ ;  /* 0x0000e2003d3d7a24 */ /* 0x000fe200078e02ff */
[----:B------:R-:W-:Y:S01]  /*129a0*/  UIMAD UR5, UR7, UR5, UR6 ;  /* 0x00000005070572a4 */ /* 0x000fe2000f8e0206 */
[----:B------:R-:W-:Y:S01]  /*129b0*/  IMAD.U32 R6, RZ, RZ, UR14 ;  /* 0x0000000eff067e24 */ /* 0x000fe2000f8e00ff */
[----:B------:R-:W-:Y:S01]  /*129c0*/  F2FP.BF16.PACK_AB R112, R113, R112 ;  /* 0x000000707170723e */ /* 0x000fe200000010ff */
[----:B------:R-:W-:Y:S01]  /*129d0*/  IMAD.U32 R7, RZ, RZ, UR15 ;  /* 0x0000000fff077e24 */ /* 0x000fe2000f8e00ff */
[----:B------:R-:W-:Y:S01]  /*129e0*/  UIADD3 UR5, UR15, UR5, URZ ;  /* 0x000000050f057290 */ /* 0x000fe2000fffe03f */
[----:B------:R-:W-:Y:S01]  /*129f0*/  IMAD.U32 R5, RZ, RZ, UR10 ;  /* 0x0000000aff057e24 */ /* 0x000fe2000f8e00ff */
[----:B--2---:R-:W-:Y:S01]  /*12a00*/  SHF.R.S32.HI R10, RZ, 0x1f, R11 ;  /* 0x0000001fff0a7819 */ /* 0x004fe2000001140b */
[----:B------:R-:W-:Y:S01]  /*12a10*/  BSSY B0, `(.L_x_245) ;  /* 0x0000104000007945 */ /* 0x000fe20003800000 */
[----:B------:R-:W-:-:S02]  /*12a20*/  F2FP.BF16.PACK_AB R114, R115, R114 ;  /* 0x000000727372723e */ /* 0x000fc400000010ff */
[CC--:B------:R-:W-:Y:S01]  /*12a30*/  LEA.HI R8, R10.reuse, R11.reuse, RZ, 0x5 ;  /* 0x0000000b0a087211 */ /* 0x0c0fe200078f28ff */
[----:B------:R-:W-:Y:S01]  /*12a40*/  IMAD.U32 R3, RZ, RZ, UR5 ;  /* 0x00000005ff037e24 */ /* 0x000fe2000f8e00ff */
[-C--:B------:R-:W-:Y:S02]  /*12a50*/  LEA.HI R9, R10, R11.reuse, RZ, 0x2 ;  /* 0x0000000b0a097211 */ /* 0x080fe400078f10ff */
[----:B------:R-:W-:Y:S02]  /*12a60*/  LOP3.LUT R0, R8, 0xffffffe0, RZ, 0xc0, !PT ;  /* 0xffffffe008007812 */ /* 0x000fe400078ec0ff */
[----:B------:R-:W-:Y:S02]  /*12a70*/  LOP3.LUT R4, R9, 0xfffffffc, RZ, 0xc0, !PT ;  /* 0xfffffffc09047812 */ /* 0x000fe400078ec0ff */
[----:B------:R-:W-:Y:S01]  /*12a80*/  LEA.HI R10, R10, R11, RZ, 0x3 ;  /* 0x0000000b0a0a7211 */ /* 0x000fe200078f18ff */
[C---:B------:R-:W-:Y:S01]  /*12a90*/  IMAD.IADD R0, R11.reuse, 0x1, -R0 ;  /* 0x000000010b007824 */ /* 0x040fe200078e0a00 */
[----:B---3--:R-:W-:Y:S01]  /*12aa0*/  SHF.R.S32.HI R12, RZ, 0x1f, R13 ;  /* 0x0000001fff0c7819 */ /* 0x008fe2000001140d */
[----:B------:R-:W-:Y:S01]  /*12ab0*/  IMAD.IADD R7, R11, 0x1, -R4 ;  /* 0x000000010b077824 */ /* 0x000fe200078e0a04 */
[----:B------:R-:W-:Y:S01]  /*12ac0*/  SHF.R.S32.HI R17, RZ, 0x2, R9 ;  /* 0x00000002ff117819 */ /* 0x000fe20000011409 */
[----:B------:R-:W-:Y:S01]  /*12ad0*/  IMAD.MOV.U32 R4, RZ, RZ, R2 ;  /* 0x000000ffff047224 */ /* 0x000fe200078e0002 */
[----:B------:R-:W-:Y:S01]  /*12ae0*/  SHF.R.S32.HI R11, RZ, 0x1f, R0 ;  /* 0x0000001fff0b7819 */ /* 0x000fe20000011400 */
[----:B------:R-:W-:Y:S01]  /*12af0*/  IMAD.MOV.U32 R2, RZ, RZ, R6 ;  /* 0x000000ffff027224 */ /* 0x000fe200078e0006 */
[----:B------:R-:W-:Y:S01]  /*12b00*/  LOP3.LUT P0, RZ, R0, 0x3, RZ, 0xc0, !PT ;  /* 0x0000000300ff7812 */ /* 0x000fe2000780c0ff */
[----:B------:R-:W-:Y:S01]  /*12b10*/  IMAD.SHL.U32 R6, R10, 0x8, RZ ;  /* 0x000000080a067824 */ /* 0x000fe200078e00ff */
[----:B------:R-:W-:Y:S01]  /*12b20*/  LEA.HI R15, R11, R0, RZ, 0x2 ;  /* 0x000000000b0f7211 */ /* 0x000fe200078f10ff */
[----:B-1----:R-:W-:Y:S01]  /*12b30*/  IMAD.SHL.U32 R16, R7, 0x8, RZ ;  /* 0x0000000807107824 */ /* 0x002fe200078e00ff */
[----:B------:R-:W-:Y:S01]  /*12b40*/  F2FP.BF16.PACK_AB R124, R125, R124 ;  /* 0x0000007c7d7c723e */ /* 0x000fe200000010ff */
[----:B------:R-:W-:Y:S01]  /*12b50*/  IMAD R24, R12, c[0x0][0x498], RZ ;  /* 0x000126000c187a24 */ /* 0x000fe200078e02ff */
[----:B------:R-:W-:Y:S01]  /*12b60*/  LOP3.LUT R0, R6, 0xc0, RZ, 0xc0, !PT ;  /* 0x000000c006007812 */ /* 0x000fe200078ec0ff */
[----:B------:R-:W-:Y:S01]  /*12b70*/  IMAD R18, R12, c[0x0][0x3f0], RZ ;  /* 0x0000fc000c127a24 */ /* 0x000fe200078e02ff */
[----:B------:R-:W-:Y:S01]  /*12b80*/  F2FP.BF16.PACK_AB R126, R127, R126 ;  /* 0x0000007e7f7e723e */ /* 0x000fe200000010ff */
[C---:B------:R-:W-:Y:S01]  /*12b90*/  IMAD R24, R13.reuse, c[0x0][0x49c], R24 ;  /* 0x000127000d187a24 */ /* 0x040fe200078e0218 */
[----:B------:R-:W-:Y:S01]  /*12ba0*/  SHF.R.U32.HI R6, RZ, 0x3, R0 ;  /* 0x00000003ff067819 */ /* 0x000fe20000011600 */
[C---:B------:R-:W-:Y:S01]  /*12bb0*/  IMAD R18, R13.reuse, c[0x0][0x3f4], R18 ;  /* 0x0000fd000d127a24 */ /* 0x040fe200078e0212 */
[----:B------:R-:W-:Y:S01]  /*12bc0*/  LOP3.LUT R0, R0, 0x18, R16, 0xf8, !PT ;  /* 0x0000001800007812 */ /* 0x000fe200078ef810 */
[----:B------:R-:W-:Y:S01]  /*12bd0*/  IMAD.WIDE.U32 R20, R13, c[0x0][0x498], R4 ;  /* 0x000126000d147a25 */ /* 0x000fe200078e0004 */
[----:B------:R-:W-:-:S02]  /*12be0*/  LEA.HI R5, R17, R17, RZ, 0x1 ;  /* 0x0000001111057211 */ /* 0x000fc400078f08ff */
[----:B------:R-:W-:Y:S01]  /*12bf0*/  LOP3.LUT R19, R0, R6, RZ, 0x3c, !PT ;  /* 0x0000000600137212 */ /* 0x000fe200078e3cff */
[----:B------:R-:W-:Y:S01]  /*12c00*/  IMAD.WIDE.U32 R12, R13, c[0x0][0x3f0], R2 ;  /* 0x0000fc000d0c7a25 */ /* 0x000fe200078e0002 */
[--C-:B------:R-:W-:Y:S02]  /*12c10*/  SHF.R.S32.HI R0, RZ, 0x5, R8.reuse ;  /* 0x00000005ff007819 */ /* 0x100fe40000011408 */
[----:B------:R-:W-:Y:S02]  /*12c20*/  SHF.R.S32.HI R2, RZ, 0x1f, R8 ;  /* 0x0000001fff027819 */ /* 0x000fe40000011408 */
[----:B------:R-:W-:Y:S01]  /*12c30*/  SHF.R.S32.HI R4, RZ, 0x1f, R9 ;  /* 0x0000001fff047819 */ /* 0x000fe20000011409 */
[----:B------:R-:W-:Y:S01]  /*12c40*/  IMAD R14, R0, 0x100, R7 ;  /* 0x00000100000e7824 */ /* 0x000fe200078e0207 */
[----:B------:R-:W-:Y:S02]  /*12c50*/  LEA.HI R3, R2, R0, RZ, 0x2 ;  /* 0x0000000002037211 */ /* 0x000fe400078f10ff */
[----:B------:R-:W-:-:S02]  /*12c60*/  LOP3.LUT R2, R5, 0x3fffffe, RZ, 0xc0, !PT ;  /* 0x03fffffe05027812 */ /* 0x000fc400078ec0ff */
[----:B------:R-:W-:Y:S02]  /*12c70*/  LEA.HI R6, R4, R17, RZ, 0x3 ;  /* 0x0000001104067211 */ /* 0x000fe400078f18ff */
[----:B------:R-:W-:Y:S02]  /*12c80*/  LEA.HI R4, R7, R7, RZ, 0x1 ;  /* 0x0000000707047211 */ /* 0x000fe400078f08ff */
[----:B------:R-:W-:Y:S01]  /*12c90*/  LOP3.LUT R5, R3, 0xffffffc, RZ, 0xc0, !PT ;  /* 0x0ffffffc03057812 */ /* 0x000fe200078ec0ff */
[----:B------:R-:W-:Y:S01]  /*12ca0*/  IMAD.IADD R3, R17, 0x1, -R2 ;  /* 0x0000000111037824 */ /* 0x000fe200078e0a02 */
[----:B------:R-:W-:Y:S02]  /*12cb0*/  LOP3.LUT R2, R4, 0x1ffffffe, RZ, 0xc0, !PT ;  /* 0x1ffffffe04027812 */ /* 0x000fe400078ec0ff */
[----:B------:R-:W-:Y:S01]  /*12cc0*/  LOP3.LUT R6, R6, 0xfffffff8, RZ, 0xc0, !PT ;  /* 0xfffffff806067812 */ /* 0x000fe200078ec0ff */
[C---:B------:R-:W-:Y:S01]  /*12cd0*/  IMAD.IADD R9, R0.reuse, 0x1, -R5 ;  /* 0x0000000100097824 */ /* 0x040fe200078e0a05 */
[----:B------:R-:W-:Y:S01]  /*12ce0*/  F2FP.BF16.PACK_AB R116, R117, R116 ;  /* 0x000000747574723e */ /* 0x000fe200000010ff */
[----:B------:R-:W-:Y:S01]  /*12cf0*/  IMAD R11, R0, 0x8, R3 ;  /* 0x00000008000b7824 */ /* 0x000fe200078e0203 */
[----:B------:R-:W-:Y:S01]  /*12d00*/  SHF.R.S32.HI R3, RZ, 0x2, R15 ;  /* 0x00000002ff037819 */ /* 0x000fe2000001140f */
[----:B------:R-:W-:Y:S01]  /*12d10*/  IMAD.IADD R10, R7, 0x1, -R2 ;  /* 0x00000001070a7824 */ /* 0x000fe200078e0a02 */
[----:B------:R-:W-:Y:S01]  /*12d20*/  F2FP.BF16.PACK_AB R118, R119, R118 ;  /* 0x000000767776723e */ /* 0x000fe200000010ff */
[----:B------:R-:W-:Y:S01]  /*12d30*/  IMAD R0, R7, 0x20, R17 ;  /* 0x0000002007007824 */ /* 0x000fe200078e0211 */
[----:B------:R-:W-:Y:S01]  /*12d40*/  F2FP.BF16.PACK_AB R120, R121, R120 ;  /* 0x000000787978723e */ /* 0x000fe200000010ff */
[----:B------:R-:W-:Y:S01]  /*12d50*/  IMAD.IADD R7, R17, 0x1, -R6 ;  /* 0x0000000111077824 */ /* 0x000fe200078e0a06 */
[----:B------:R-:W-:Y:S01]  /*12d60*/  F2FP.BF16.PACK_AB R122, R123, R122 ;  /* 0x0000007a7b7a723e */ /* 0x000fe200000010ff */
[----:B------:R-:W-:Y:S01]  /*12d70*/  IMAD.SHL.U32 R2, R4, 0x20, RZ ;  /* 0x0000002004027824 */ /* 0x000fe200078e00ff */
[----:B------:R-:W-:Y:S01]  /*12d80*/  F2FP.BF16.PACK_AB R128, R129, R128 ;  /* 0x000000808180723e */ /* 0x000fe200000010ff */
[----:B----4-:R-:W-:Y:S01]  /*12d90*/  IMAD R8, R63, 0x80, R0 ;  /* 0x000000803f087824 */ /* 0x010fe200078e0200 */
[----:B------:R-:W-:Y:S01]  /*12da0*/  LEA.HI R5, R7, R7, RZ, 0x1 ;  /* 0x0000000707057211 */ /* 0x000fe200078f08ff */
[----:B------:R-:W-:Y:S01]  /*12db0*/  IMAD R4, R9, 0x10, R3 ;  /* 0x0000001009047824 */ /* 0x000fe200078e0203 */
[----:B------:R-:W-:Y:S01]  /*12dc0*/  LOP3.LUT R2, R2, 0xffffffc0, RZ, 0xc0, !PT ;  /* 0xffffffc002027812 */ /* 0x000fe200078ec0ff */
[----:B------:R-:W-:Y:S01]  /*12dd0*/  @P1 IMAD.HI.U32 R9, R8, c[0x0][0x4ec], RZ ;  /* 0x00013b0008091a27 */ /* 0x000fe200078e00ff */
[----:B------:R-:W-:-:S02]  /*12de0*/  LOP3.LUT R6, R5, 0x3fffffe, RZ, 0xc0, !PT ;  /* 0x03fffffe05067812 */ /* 0x000fc400078ec0ff */
[----:B------:R-:W-:Y:S01]  /*12df0*/  SHF.R.S32.HI R5, RZ, 0x1, R5 ;  /* 0x00000001ff057819 */ /* 0x000fe20000011405 */
[----:B------:R-:W-:Y:S01]  /*12e00*/  IMAD R10, R10, 0x8, R2 ;  /* 0x000000080a0a7824 */ /* 0x000fe200078e0202 */
[----:B------:R-:W-:Y:S01]  /*12e10*/  F2FP.BF16.PACK_AB R130, R131, R130 ;  /* 0x000000828382723e */ /* 0x000fe200000010ff */
[----:B------:R-:W-:Y:S01]  /*12e20*/  IMAD.MOV.U32 R0, RZ, RZ, R8 ;  /* 0x000000ffff007224 */ /* 0x000fe200078e0008 */
[----:B------:R-:W-:Y:S01]  /*12e30*/  @P1 SHF.R.U32.HI R0, RZ, c[0x0][0x4f0], R9 ;  /* 0x00013c00ff001a19 */ /* 0x000fe20000011609 */
[----:B------:R-:W-:Y:S01]  /*12e40*/  IMAD.IADD R6, R7, 0x1, -R6 ;  /* 0x0000000107067824 */ /* 0x000fe200078e0a06 */
[----:B------:R-:W-:Y:S01]  /*12e50*/  LOP3.LUT R7, R5, 0x1, RZ, 0xc0, !PT ;  /* 0x0000000105077812 */ /* 0x000fe200078ec0ff */
[----:B------:R-:W-:Y:S01]  /*12e60*/  IMAD.U32 R19, R11, 0x20, R19 ;  /* 0x000000200b137824 */ /* 0x000fe200078e0013 */
[----:B------:R-:W-:Y:S01]  /*12e70*/  LOP3.LUT P2, RZ, R5, 0x2, RZ, 0xc0, !PT ;  /* 0x0000000205ff7812 */ /* 0x000fe2000784c0ff */
[----:B------:R-:W-:Y:S01]  /*12e80*/  IMAD.MOV.U32 R2, RZ, RZ, R12 ;  /* 0x000000ffff027224 */ /* 0x000fe200078e000c */
[----:B------:R-:W-:Y:S01]  /*12e90*/  ISETP.NE.U32.AND P3, PT, R7, 0x1, PT ;  /* 0x000000010700780c */ /* 0x000fe20003f65070 */
[----:B------:R-:W-:Y:S01]  /*12ea0*/  IMAD.IADD R11, R4, 0x1, R10 ;  /* 0x00000001040b7824 */ /* 0x000fe200078e020a */
[----:B------:R-:W-:Y:S01]  /*12eb0*/  F2FP.BF16.PACK_AB R140, R141, R140 ;  /* 0x0000008c8d8c723e */ /* 0x000fe200000010ff */
[----:B------:R-:W-:Y:S01]  /*12ec0*/  IMAD R12, R6, 0x10, R14 ;  /* 0x00000010060c7824 */ /* 0x000fe200078e020e */
[----:B------:R-:W-:Y:S01]  /*12ed0*/  SHF.R.S32.HI R6, RZ, 0x1f, R0 ;  /* 0x0000001fff067819 */ /* 0x000fe20000011400 */
[----:B------:R-:W-:Y:S01]  /*12ee0*/  IMAD R4, R63, 0x80, R4 ;  /* 0x000000803f047824 */ /* 0x000fe200078e0204 */
[----:B------:R-:W-:Y:S01]  /*12ef0*/  F2FP.BF16.PACK_AB R142, R143, R142 ;  /* 0x0000008e8f8e723e */ /* 0x000fe200000010ff */
[----:B------:R-:W-:Y:S01]  /*12f00*/  IMAD.MOV R9, RZ, RZ, -R0 ;  /* 0x000000ffff097224 */ /* 0x000fe200078e0a00 */
[----:B------:R-:W-:Y:S01]  /*12f10*/  F2FP.BF16.PACK_AB R132, R133, R132 ;  /* 0x000000848584723e */ /* 0x000fe200000010ff */
[----:B------:R-:W-:Y:S01]  /*12f20*/  IMAD R6, R6, c[0x0][0x3e0], RZ ;  /* 0x0000f80006067a24 */ /* 0x000fe200078e02ff */
[C---:B------:R-:W-:Y:S01]  /*12f30*/  IADD3 R10, R4.reuse, 0x8, RZ ;  /* 0x00000008040a7810 */ /* 0x040fe20007ffe0ff */
[----:B------:R-:W-:Y:S01]  /*12f40*/  IMAD.IADD R3, R13, 0x1, R18 ;  /* 0x000000010d037824 */ /* 0x000fe200078e0212 */
[-C--:B------:R-:W-:Y:S01]  /*12f50*/  ISETP.GE.OR P6, PT, R4, R61.reuse, P0 ;  /* 0x0000003d0400720c */ /* 0x080fe200007c6670 */
[----:B------:R-:W-:Y:S01]  /*12f60*/  IMAD R7, R63, 0x80, R11 ;  /* 0x000000803f077824 */ /* 0x000fe200078e020b */
[----:B------:R-:W-:Y:S01]  /*12f70*/  ISETP.GE.OR P5, PT, R10, R61, P0 ;  /* 0x0000003d0a00720c */ /* 0x000fe200007a6670 */
[----:B------:R-:W-:Y:S01]  /*12f80*/  IMAD R14, R9, c[0x0][0x4e8], R8 ;  /* 0x00013a00090e7a24 */ /* 0x000fe200078e0208 */
[----:B------:R-:W-:Y:S01]  /*12f90*/  F2FP.BF16.PACK_AB R134, R135, R134 ;  /* 0x000000868786723e */ /* 0x000fe200000010ff */
[C---:B------:R-:W-:Y:S01]  /*12fa0*/  IMAD R10, R0.reuse, c[0x0][0x3e4], R6 ;  /* 0x0000f900000a7a24 */ /* 0x040fe200078e0206 */
[----:B------:R-:W-:Y:S01]  /*12fb0*/  F2FP.BF16.PACK_AB R136, R137, R136 ;  /* 0x000000888988723e */ /* 0x000fe200000010ff */
[----:B------:R-:W-:Y:S01]  /*12fc0*/  IMAD.WIDE.U32 R8, R0, c[0x0][0x3e0], R2 ;  /* 0x0000f80000087a25 */ /* 0x000fe200078e0002 */
[----:B------:R-:W-:-:S02]  /*12fd0*/  IADD3 R0, R4, 0x48, RZ ;  /* 0x0000004804007810 */ /* 0x000fc40007ffe0ff */
[----:B------:R-:W-:Y:S01]  /*12fe0*/  F2FP.BF16.PACK_AB R138, R139, R138 ;  /* 0x0000008a8b8a723e */ /* 0x000fe200000010ff */
[----:B------:R-:W-:Y:S01]  /*12ff0*/  @P1 IMAD.HI.U32 R6, R7, c[0x0][0x4ec], RZ ;  /* 0x00013b0007061a27 */ /* 0x000fe200078e00ff */
[----:B------:R-:W-:Y:S02]  /*13000*/  F2FP.BF16.PACK_AB R35, R35, R144 ;  /* 0x000000902323723e */ /* 0x000fe400000010ff */
[----:B------:R-:W-:Y:S01]  /*13010*/  F2FP.BF16.PACK_AB R146, R147, R146 ;  /* 0x000000929392723e */ /* 0x000fe200000010ff */
[----:B------:R-:W-:Y:S01]  /*13020*/  IMAD.SHL.U32 R3, R5, 0x40, RZ ;  /* 0x0000004005037824 */ /* 0x000fe200078e00ff */
[----:B------:R-:W-:Y:S01]  /*13030*/  IADD3 R5, R4, 0x40, RZ ;  /* 0x0000004004057810 */ /* 0x000fe20007ffe0ff */
[----:B------:R-:W-:Y:S01]  /*13040*/  IMAD.MOV.U32 R2, RZ, RZ, R7 ;  /* 0x000000ffff027224 */ /* 0x000fe200078e0007 */
[----:B------:R-:W-:Y:S01]  /*13050*/  @P1 SHF.R.U32.HI R2, RZ, c[0x0][0x4f0], R6 ;  /* 0x00013c00ff021a19 */ /* 0x000fe20000011606 */
[----:B------:R-:W-:Y:S01]  /*13060*/  IMAD.MOV.U32 R4, RZ, RZ, R8 ;  /* 0x000000ffff047224 */ /* 0x000fe200078e0008 */
[----:B------:R-:W-:Y:S01]  /*13070*/  LOP3.LUT R3, R3, 0xc0, RZ, 0xc0, !PT ;  /* 0x000000c003037812 */ /* 0x000fe200078ec0ff */
[----:B------:R-:W-:Y:S01]  /*13080*/  IMAD R17, R63, 0x80, R17 ;  /* 0x000000803f117824 */ /* 0x000fe200078e0211 */
[-C--:B------:R-:W-:Y:S01]  /*13090*/  ISETP.GE.OR P4, PT, R5, R61.reuse, P0 ;  /* 0x0000003d0500720c */ /* 0x080fe20000786670 */
[----:B------:R-:W-:Y:S01]  /*130a0*/  IMAD.IADD R5, R9, 0x1, R10 ;  /* 0x0000000109057824 */ /* 0x000fe200078e020a */
[----:B------:R-:W-:-:S02]  /*130b0*/  ISETP.GE.OR P1, PT, R0, R61, P0 ;  /* 0x0000003d0000720c */ /* 0x000fc40000726670 */
[----:B------:R-:W-:Y:S02]  /*130c0*/  SHF.R.S32.HI R6, RZ, 0x1f, R2 ;  /* 0x0000001fff067819 */ /* 0x000fe40000011402 */
[----:B------:R-:W-:Y:S02]  /*130d0*/  IADD3 R10, P0, R2, R20, RZ ;  /* 0x00000014020a7210 */ /* 0x000fe40007f1e0ff */
[----:B------:R-:W-:Y:S02]  /*130e0*/  LEA.HI R3, R3, R3, RZ, 0x1d ;  /* 0x0000000303037211 */ /* 0x000fe400078fe8ff */
[----:B------:R-:W-:Y:S02]  /*130f0*/  IADD3.X R11, R6, R21, R24, P0, !PT ;  /* 0x00000015060b7210 */ /* 0x000fe400007fe418 */
[----:B------:R-:W-:Y:S01]  /*13100*/  SHF.R.S32.HI R6, RZ, 0x1f, R14 ;  /* 0x0000001fff067819 */ /* 0x000fe2000001140e */
[----:B------:R-:W-:Y:S01]  /*13110*/  IMAD.U32 R0, R12, 0x2, R3 ;  /* 0x000000020c007824 */ /* 0x000fe200078e0003 */
[----:B------:R-:W-:Y:S01]  /*13120*/  F2FP.BF16.PACK_AB R34, R34, R156 ;  /* 0x0000009c2222723e */ /* 0x000fe200000010ff */
[----:B------:R-:W-:Y:S01]  /*13130*/  IMAD.MOV R3, RZ, RZ, -R2 ;  /* 0x000000ffff037224 */ /* 0x000fe200078e0a02 */
[----:B------:R-:W-:Y:S01]  /*13140*/  F2FP.BF16.PACK_AB R158, R159, R158 ;  /* 0x0000009e9f9e723e */ /* 0x000fe200000010ff */
[----:B------:R-:W-:Y:S01]  /*13150*/  IMAD R6, R6, c[0x0][0x3d8], RZ ;  /* 0x0000f60006067a24 */ /* 0x000fe200078e02ff */
[----:B------:R-:W-:Y:S01]  /*13160*/  F2FP.BF16.PACK_AB R148, R149, R148 ;  /* 0x000000949594723e */ /* 0x000fe200000010ff */
[----:B------:R-:W-:Y:S01]  /*13170*/  IMAD R3, R3, c[0x0][0x4e8], R7 ;  /* 0x00013a0003037a24 */ /* 0x000fe200078e0207 */
[----:B------:R-:W-:Y:S01]  /*13180*/  F2FP.BF16.PACK_AB R150, R151, R150 ;  /* 0x000000969796723e */ /* 0x000fe200000010ff */
[----:B------:R-:W-:Y:S01]  /*13190*/  IMAD.SHL.U32 R0, R0, 0x2, RZ ;  /* 0x0000000200007824 */ /* 0x000fe200078e00ff */
[----:B------:R-:W-:Y:S01]  /*131a0*/  BAR.SYNC.DEFER_BLOCKING 0x1, 0x80 ;  /* 0x0042000000007b1d */ /* 0x000fe20000010000 */
[C---:B------:R-:W-:Y:S01]  /*131b0*/  IMAD R18, R14.reuse, c[0x0][0x3dc], R6 ;  /* 0x0000f7000e127a24 */ /* 0x040fe200078e0206 */
[----:B------:R-:W-:Y:S01]  /*131c0*/  SHF.R.S32.HI R6, RZ, 0x1f, R3 ;  /* 0x0000001fff067819 */ /* 0x000fe20000011403 */
[----:B------:R-:W-:Y:S01]  /*131d0*/  IMAD.WIDE.U32 R14, R14, c[0x0][0x3d8], R4 ;  /* 0x0000f6000e0e7a25 */ /* 0x000fe200078e0004 */
[----:B------:R-:W-:-:S02]  /*131e0*/  IADD3 R7, R0, 0x80, RZ ;  /* 0x0000008000077810 */ /* 0x000fc40007ffe0ff */
[----:B------:R-:W-:Y:S01]  /*131f0*/  IADD3 R2, R0, 0x70, RZ ;  /* 0x0000007000027810 */ /* 0x000fe20007ffe0ff */
[----:B------:R-:W-:Y:S01]  /*13200*/  IMAD.MOV.U32 R4, RZ, RZ, 0x20 ;  /* 0x00000020ff047424 */ /* 0x000fe200078e00ff */
[----:B------:R-:W-:Y:S01]  /*13210*/  @P3 IADD3 R2, R7, 0x10, RZ ;  /* 0x0000001007023810 */ /* 0x000fe20007ffe0ff */
[----:B------:R-:W-:Y:S01]  /*13220*/  IMAD R5, R6, c[0x0][0x488], RZ ;  /* 0x0001220006057a24 */ /* 0x000fe200078e02ff */
[----:B------:R-:W-:Y:S01]  /*13230*/  F2FP.BF16.PACK_AB R152, R153, R152 ;  /* 0x000000989998723e */ /* 0x000fe200000010ff */
[----:B------:R-:W-:Y:S01]  /*13240*/  IMAD.WIDE.U32 R6, R3, c[0x0][0x488], R10 ;  /* 0x0001220003067a25 */ /* 0x000fe200078e000a */
[----:B------:R-:W-:Y:S02]  /*13250*/  SEL R4, R4, 0xffffffe0, !P2 ;  /* 0xffffffe004047807 */ /* 0x000fe40005000000 */
[----:B------:R-:W-:Y:S01]  /*13260*/  F2FP.BF16.PACK_AB R154, R155, R154 ;  /* 0x0000009a9b9a723e */ /* 0x000fe200000010ff */
[----:B------:R-:W-:Y:S01]  /*13270*/  IMAD R5, R3, c[0x0][0x48c], R5 ;  /* 0x0001230003057a24 */ /* 0x000fe200078e0205 */
[----:B------:R-:W-:Y:S01]  /*13280*/  F2FP.BF16.PACK_AB R29, R29, R52 ;  /* 0x000000341d1d723e */ /* 0x000fe200000010ff */
[----:B------:R-:W-:Y:S01]  /*13290*/  IMAD.IADD R3, R0, 0x1, R4 ;  /* 0x0000000100037824 */ /* 0x000fe200078e0204 */
[----:B------:R-:W-:Y:S01]  /*132a0*/  F2FP.BF16.PACK_AB R54, R55, R54 ;  /* 0x000000363736723e */ /* 0x000fe200000010ff */
[----:B------:R-:W-:Y:S01]  /*132b0*/  IMAD.IADD R4, R4, 0x1, R2 ;  /* 0x0000000104047824 */ /* 0x000fe200078e0202 */
[----:B------:R-:W-:Y:S01]  /*132c0*/  F2FP.BF16.PACK_AB R28, R28, R64 ;  /* 0x000000401c1c723e */ /* 0x000fe200000010ff */
[----:B------:R-:W-:Y:S01]  /*132d0*/  IMAD.IADD R5, R7, 0x1, R5 ;  /* 0x0000000107057824 */ /* 0x000fe200078e0205 */
[----:B------:R-:W-:Y:S01]  /*132e0*/  F2FP.BF16.PACK_AB R66, R67, R66 ;  /* 0x000000424342723e */ /* 0x000fe200000010ff */
[----:B------:R-:W-:Y:S01]  /*132f0*/  STS [R0+0x80], R112 ;  /* 0x0000807000007388 */ /* 0x000fe20000000800 */
[----:B------:R-:W-:-:S02]  /*13300*/  F2FP.BF16.PACK_AB R56, R57, R56 ;  /* 0x000000383938723e */ /* 0x000fc400000010ff */
[----:B------:R-:W-:Y:S01]  /*13310*/  F2FP.BF16.PACK_AB R58, R59, R58 ;  /* 0x0000003a3b3a723e */ /* 0x000fe200000010ff */
[----:B------:R-:W-:Y:S01]  /*13320*/  STS [R0+0x280], R114 ;  /* 0x0002807200007388 */ /* 0x000fe20000000800 */
[----:B------:R-:W-:Y:S02]  /*13330*/  F2FP.BF16.PACK_AB R27, R27, R68 ;  /* 0x000000441b1b723e */ /* 0x000fe400000010ff */
        /* <DEDUP_REMOVED lines=14> */
[----:B------:R-:W-:-:S02]  /*13420*/  LEA R8, P0, R6, c[0x0][0x450], 0x2 ;  /* 0x0001140006087a11 */ /* 0x000fc400078010ff */
        /* <DEDUP_REMOVED lines=9> */
[----:B------:R-:W-:Y:S01]  /*134c0*/  LEA.HI.X R5, R6, c[0x0][0x454], R5, 0x2, P0 ;  /* 0x0001150006057a11 */ /* 0x000fe200000f1405 */
[----:B------:R-:W-:Y:S04]  /*134d0*/  STS [R4], R140 ;  /* 0x0000008c04007388 */ /* 0x000fe80000000800 */
        /* <DEDUP_REMOVED lines=28> */
[----:B------:R2:W-:Y:S04]  /*136a0*/  STS [R2+0x5200], R78 ;  /* 0x0052004e02007388 */ /* 0x0005e80000000800 */
[----:B------:R-:W-:Y:S04]  /*136b0*/  STS [R3+0x4080], R25 ;  /* 0x0040801903007388 */ /* 0x000fe80000000800 */
[----:B------:R-:W-:Y:S04]  /*136c0*/  STS [R3+0x4280], R87 ;  /* 0x0042805703007388 */ /* 0x000fe80000000800 */
[----:B------:R-:W-:Y:S04]  /*136d0*/  STS [R4+0x4000], R23 ;  /* 0x0040001704007388 */ /* 0x000fe80000000800 */
[----:B------:R-:W-:Y:S01]  /*136e0*/  STS [R4+0x4200], R22 ;  /* 0x0042001604007388 */ /* 0x000fe20000000800 */
[----:B-1----:R-:W-:Y:S01]  /*136f0*/  IMAD.SHL.U32 R0, R19, 0x2, RZ ;  /* 0x0000000213007824 */ /* 0x002fe200078e00ff */
[----:B------:R-:W-:-:S02]  /*13700*/  LEA R19, P0, R14, c[0x0][0x380], 0x1 ;  /* 0x0000e0000e137a11 */ /* 0x000fc400078008ff */
[----:B------:R-:W-:Y:S04]  /*13710*/  STS [R3+0x5080], R88 ;  /* 0x0050805803007388 */ /* 0x000fe80000000800 */
[----:B------:R-:W-:Y:S01]  /*13720*/  STS [R3+0x5280], R90 ;  /* 0x0052805a03007388 */ /* 0x000fe20000000800 */
[----:B--2---:R-:W-:-:S03]  /*13730*/  IMAD.IADD R2, R15, 0x1, R18 ;  /* 0x000000010f027824 */ /* 0x004fc600078e0212 */
[----:B------:R-:W-:Y:S02]  /*13740*/  STS [R4+0x5000], R92 ;  /* 0x0050005c04007388 */ /* 0x000fe40000000800 */
[----:B------:R-:W-:Y:S02]  /*13750*/  LEA.HI.X R18, R14, c[0x0][0x384], R2, 0x1, P0 ;  /* 0x0000e1000e127a11 */ /* 0x000fe400000f0c02 */
[----:B------:R-:W-:Y:S01]  /*13760*/  STS [R4+0x5200], R94 ;  /* 0x0052005e04007388 */ /* 0x000fe20000000800 */
[----:B------:R-:W-:-:S03]  /*13770*/  ISETP.GE.AND P0, PT, R17, R61, PT ;  /* 0x0000003d1100720c */ /* 0x000fc60003f06270 */
[----:B------:R-:W-:Y:S04]  /*13780*/  SHFL.IDX PT, R10, R8, RZ, 0x1c1f ;  /* 0x001c1fff080a7589 */ /* 0x000fe800000e0000 */
[----:B------:R-:W1:Y:S04]  /*13790*/  SHFL.IDX PT, R11, R5, RZ, 0x1c1f ;  /* 0x001c1fff050b7589 */ /* 0x000e6800000e0000 */
[----:B------:R-:W-:Y:S06]  /*137a0*/  BAR.SYNC.DEFER_BLOCKING 0x1, 0x80 ;  /* 0x0042000000007b1d */ /* 0x000fec0000010000 */
[----:B------:R-:W-:Y:S04]  /*137b0*/  SHFL.IDX PT, R6, R8, 0x1, 0x1c1f ;  /* 0x003c1f0008067f89 */ /* 0x000fe800000e0000 */
[----:B------:R-:W2:Y:S04]  /*137c0*/  SHFL.IDX PT, R7, R5, 0x1, 0x1c1f ;  /* 0x003c1f0005077f89 */ /* 0x000ea800000e0000 */
[----:B------:R-:W-:Y:S04]  /*137d0*/  SHFL.IDX PT, R12, R8, 0x2, 0x1c1f ;  /* 0x005c1f00080c7f89 */ /* 0x000fe800000e0000 */
[----:B------:R-:W3:Y:S04]  /*137e0*/  SHFL.IDX PT, R13, R5, 0x2, 0x1c1f ;  /* 0x005c1f00050d7f89 */ /* 0x000ee800000e0000 */
[----:B------:R-:W-:Y:S04]  /*137f0*/  SHFL.IDX PT, R8, R8, 0x3, 0x1c1f ;  /* 0x007c1f0008087f89 */ /* 0x000fe800000e0000 */
[----:B------:R-:W4:Y:S04]  /*13800*/  SHFL.IDX PT, R9, R5, 0x3, 0x1c1f ;  /* 0x007c1f0005097f89 */ /* 0x000f2800000e0000 */
[----:B-1----:R1:W-:Y:S04]  /*13810*/  @!P6 ST.E [R10.64], R30 ;  /* 0x0000001e0a00e985 */ /* 0x0023e8000c101908 */
[----:B--2---:R1:W-:Y:S04]  /*13820*/  @!P5 ST.E [R6.64], R31 ;  /* 0x0000001f0600d985 */ /* 0x0043e8000c101908 */
[----:B------:R1:W2:Y:S04]  /*13830*/  SHFL.IDX PT, R2, R19, RZ, 0x1c1f ;  /* 0x001c1fff13027589 */ /* 0x0002a800000e0000 */
[----:B---3--:R1:W-:Y:S04]  /*13840*/  @!P4 ST.E [R12.64], R32 ;  /* 0x000000200c00c985 */ /* 0x0083e8000c101908 */
[----:B------:R1:W3:Y:S04]  /*13850*/  SHFL.IDX PT, R3, R18, RZ, 0x1c1f ;  /* 0x001c1fff12037589 */ /* 0x0002e800000e0000 */
[----:B----4-:R1:W-:Y:S04]  /*13860*/  @!P1 ST.E [R8.64], R33 ;  /* 0x0000002108009985 */ /* 0x0103e8000c101908 */
[----:B------:R1:W4:Y:S04]  /*13870*/  LDS.128 R32, [R0+0x880] ;  /* 0x0008800000207984 */ /* 0x0003280000000c00 */
[----:B------:R1:W1:Y:S04]  /*13880*/  LDS.128 R44, [R0+0x1080] ;  /* 0x00108000002c7984 */ /* 0x0002680000000c00 */
[----:B------:R1:W1:Y:S04]  /*13890*/  LDS.128 R52, [R0+0x1880] ;  /* 0x0018800000347984 */ /* 0x0002680000000c00 */
[----:B------:R1:W1:Y:S04]  /*138a0*/  LDS.128 R28, [R0+0x2880] ;  /* 0x00288000001c7984 */ /* 0x0002680000000c00 */
[----:B------:R1:W1:Y:S04]  /*138b0*/  LDS.128 R40, [R0+0x3080] ;  /* 0x0030800000287984 */ /* 0x0002680000000c00 */
[----:B------:R1:W1:Y:S04]  /*138c0*/  LDS.128 R48, [R0+0x3880] ;  /* 0x0038800000307984 */ /* 0x0002680000000c00 */
[----:B------:R1:W1:Y:S04]  /*138d0*/  LDS.128 R24, [R0+0x4880] ;  /* 0x0048800000187984 */ /* 0x0002680000000c00 */
[----:B------:R1:W1:Y:S04]  /*138e0*/  LDS.128 R36, [R0+0x5080] ;  /* 0x0050800000247984 */ /* 0x0002680000000c00 */
[----:B------:R1:W1:Y:S01]  /*138f0*/  LDS.128 R56, [R0+0x5880] ;  /* 0x0058800000387984 */ /* 0x0002620000000c00 */
[----:B------:R-:W-:Y:S05]  /*13900*/  @P0 BRA `(.L_x_246) ;  /* 0x0000014000000947 */ /* 0x000fea0003800000 */
[----:B--23--:R-:W2:Y:S01]  /*13910*/  LDS.128 R20, [R0+0x80] ;  /* 0x0000800000147984 */ /* 0x00cea20000000c00 */
[----:B------:R-:W-:-:S02]  /*13920*/  IADD3 R5, R16, 0x20, RZ ;  /* 0x0000002010057810 */ /* 0x000fc40007ffe0ff */
[----:B-1----:R-:W-:Y:S01]  /*13930*/  IADD3 R6, R16, 0x40, RZ ;  /* 0x0000004010067810 */ /* 0x002fe20007ffe0ff */
[----:B------:R-:W1:Y:S01]  /*13940*/  LDS.128 R12, [R0+0x2080] ;  /* 0x00208000000c7984 */ /* 0x000e620000000c00 */
[----:B------:R-:W-:Y:S02]  /*13950*/  ISETP.GE.AND P1, PT, R5, c[0x0][0x3c8], PT ;  /* 0x0000f20005007a0c */ /* 0x000fe40003f26270 */
[----:B------:R-:W-:Y:S01]  /*13960*/  ISETP.GE.AND P0, PT, R6, c[0x0][0x3c8], PT ;  /* 0x0000f20006007a0c */ /* 0x000fe20003f06270 */
[----:B------:R3:W5:Y:S01]  /*13970*/  LDS.128 R8, [R0+0x4080] ;  /* 0x0040800000087984 */ /* 0x0007620000000c00 */
[----:B------:R-:W-:-:S09]  /*13980*/  ISETP.GE.AND P2, PT, R16, c[0x0][0x3c8], PT ;  /* 0x0000f20010007a0c */ /* 0x000fd20003f46270 */
[----:B------:R-:W-:-:S04]  /*13990*/  @!P1 SHF.R.S32.HI R4, RZ, 0x1f, R5 ;  /* 0x0000001fff049819 */ /* 0x000fc80000011405 */
[----:B------:R-:W-:-:S04]  /*139a0*/  @!P1 LEA.HI R4, R4, R5, RZ, 0x3 ;  /* 0x0000000504049211 */ /* 0x000fc800078f18ff */
[----:B------:R-:W-:Y:S02]  /*139b0*/  @!P1 LOP3.LUT R4, R4, 0xfffffff8, RZ, 0xc0, !PT ;  /* 0xfffffff804049812 */ /* 0x000fe400078ec0ff */
[----:B---3--:R-:W-:-:S03]  /*139c0*/  @!P0 SHF.R.S32.HI R0, RZ, 0x1f, R6 ;  /* 0x0000001fff008819 */ /* 0x008fc60000011406 */
[----:B------:R-:W-:Y:S01]  /*139d0*/  @!P1 IMAD.WIDE R4, R4, 0x2, R2 ;  /* 0x0000000204049825 */ /* 0x000fe200078e0202 */
[----:B------:R-:W-:-:S03]  /*139e0*/  @!P0 LEA.HI R0, R0, R6, RZ, 0x3 ;  /* 0x0000000600008211 */ /* 0x000fc600078f18ff */
[----:B------:R-:W-:Y:S01]  /*139f0*/  @!P2 IMAD.WIDE R6, R16, 0x2, R2 ;  /* 0x000000021006a825 */ /* 0x000fe200078e0202 */
[----:B------:R-:W-:-:S04]  /*13a00*/  @!P0 LOP3.LUT R0, R0, 0xfffffff8, RZ, 0xc0, !PT ;  /* 0xfffffff800008812 */ /* 0x000fc800078ec0ff */
[----:B--2---:R2:W-:Y:S01]  /*13a10*/  @!P2 ST.E.128 [R6.64], R20 ;  /* 0x000000140600a985 */ /* 0x0045e2000c101d08 */
[----:B------:R-:W-:-:S03]  /*13a20*/  @!P0 IMAD.WIDE R2, R0, 0x2, R2 ;  /* 0x0000000200028825 */ /* 0x000fc600078e0202 */
[----:B-1----:R2:W-:Y:S04]  /*13a30*/  @!P1 ST.E.128 [R4.64], R12 ;  /* 0x0000000c04009985 */ /* 0x0025e8000c101d08 */
[----:B-----5:R2:W-:Y:S02]  /*13a40*/  @!P0 ST.E.128 [R2.64], R8 ;  /* 0x0000000802008985 */ /* 0x0205e4000c101d08 */
.L_x_246:
[----:B--23--:R-:W-:Y:S05]  /*13a50*/  BSYNC B0 ;  /* 0x0000000000007941 */ /* 0x00cfea0003800000 */
.L_x_245:
[----:B-1----:R-:W-:Y:S01]  /*13a60*/  IADD3 R0, R17, 0x20, RZ ;  /* 0x0000002011007810 */ /* 0x002fe20007ffe0ff */
[----:B------:R1:W2:Y:S01]  /*13a70*/  SHFL.IDX PT, R3, R18, 0x1, 0x1c1f ;  /* 0x003c1f0012037f89 */ /* 0x0002a200000e0000 */
[----:B------:R-:W-:Y:S02]  /*13a80*/  BSSY B0, `(.L_x_247) ;  /* 0x0000015000007945 */ /* 0x000fe40003800000 */
[----:B------:R-:W-:Y:S01]  /*13a90*/  ISETP.GE.AND P0, PT, R0, R61, PT ;  /* 0x0000003d0000720c */ /* 0x000fe20003f06270 */
[----:B------:R1:W3:-:S12]  /*13aa0*/  SHFL.IDX PT, R2, R19, 0x1, 0x1c1f ;  /* 0x003c1f0013027f89 */ /* 0x0002d800000e0000 */
[----:B------:R-:W-:Y:S05]  /*13ab0*/  @P0 BRA `(.L_x_248) ;  /* 0x0000011000000947 */ /* 0x000fea0003800000 */
[C---:B------:R-:W-:Y:S02]  /*13ac0*/  IADD3 R5, R16.reuse, 0x20, RZ ;  /* 0x0000002010057810 */ /* 0x040fe40007ffe0ff */
[----:B------:R-:W-:Y:S02]  /*13ad0*/  IADD3 R6, R16, 0x40, RZ ;  /* 0x0000004010067810 */ /* 0x000fe40007ffe0ff */
[----:B------:R-:W-:Y:S02]  /*13ae0*/  ISETP.GE.AND P1, PT, R5, c[0x0][0x3c8], PT ;  /* 0x0000f20005007a0c */ /* 0x000fe40003f26270 */
[----:B------:R-:W-:Y:S02]  /*13af0*/  ISETP.GE.AND P0, PT, R6, c[0x0][0x3c8], PT ;  /* 0x0000f20006007a0c */ /* 0x000fe40003f06270 */
[----:B------:R-:W-:-:S09]  /*13b00*/  ISETP.GE.AND P2, PT, R16, c[0x0][0x3c8], PT ;  /* 0x0000f20010007a0c */ /* 0x000fd20003f46270 */
[----:B------:R-:W-:Y:S02]  /*13b10*/  @!P1 SHF.R.S32.HI R4, RZ, 0x1f, R5 ;  /* 0x0000001fff049819 */ /* 0x000fe40000011405 */
[----:B------:R-:W-:Y:S02]  /*13b20*/  @!P0 SHF.R.S32.HI R0, RZ, 0x1f, R6 ;  /* 0x0000001fff008819 */ /* 0x000fe40000011406 */
[----:B------:R-:W-:Y:S02]  /*13b30*/  @!P1 LEA.HI R4, R4, R5, RZ, 0x3 ;  /* 0x0000000504049211 */ /* 0x000fe400078f18ff */
[----:B------:R-:W-:Y:S01]  /*13b40*/  @!P0 LEA.HI R0, R0, R6, RZ, 0x3 ;  /* 0x0000000600008211 */ /* 0x000fe200078f18ff */
[----:B--23--:R-:W-:Y:S01]  /*13b50*/  @!P2 IMAD.WIDE R6, R16, 0x2, R2 ;  /* 0x000000021006a825 */ /* 0x00cfe200078e0202 */
[----:B------:R-:W-:Y:S02]  /*13b60*/  @!P1 LOP3.LUT R4, R4, 0xfffffff8, RZ, 0xc0, !PT ;  /* 0xfffffff804049812 */ /* 0x000fe400078ec0ff */
[----:B------:R-:W-:-:S02]  /*13b70*/  @!P0 LOP3.LUT R0, R0, 0xfffffff8, RZ, 0xc0, !PT ;  /* 0xfffffff800008812 */ /* 0x000fc400078ec0ff */
[----:B----4-:R2:W-:Y:S01]  /*13b80*/  @!P2 ST.E.128 [R6.64], R32 ;  /* 0x000000200600a985 */ /* 0x0105e2000c101d08 */
[----:B------:R-:W-:-:S04]  /*13b90*/  @!P1 IMAD.WIDE R4, R4, 0x2, R2 ;  /* 0x0000000204049825 */ /* 0x000fc800078e0202 */
[----:B------:R-:W-:Y:S01]  /*13ba0*/  @!P0 IMAD.WIDE R2, R0, 0x2, R2 ;  /* 0x0000000200028825 */ /* 0x000fe200078e0202 */
[----:B------:R2:W-:Y:S04]  /*13bb0*/  @!P1 ST.E.128 [R4.64], R28 ;  /* 0x0000001c04009985 */ /* 0x0005e8000c101d08 */
[----:B------:R2:W-:Y:S02]  /*13bc0*/  @!P0 ST.E.128 [R2.64], R24 ;  /* 0x0000001802008985 */ /* 0x0005e4000c101d08 */
.L_x_248:
[----:B------:R-:W-:Y:S05]  /*13bd0*/  BSYNC B0 ;  /* 0x0000000000007941 */ /* 0x000fea0003800000 */
.L_x_247:
[----:B------:R-:W-:Y:S01]  /*13be0*/  IADD3 R0, R17, 0x40, RZ ;  /* 0x0000004011007810 */ /* 0x000fe20007ffe0ff */
[----:B--2---:R2:W1:Y:S01]  /*13bf0*/  SHFL.IDX PT, R3, R18, 0x2, 0x1c1f ;  /* 0x005c1f0012037f89 */ /* 0x00446200000e0000 */
[----:B------:R-:W-:Y:S02]  /*13c00*/  BSSY B0, `(.L_x_249) ;  /* 0x0000015000007945 */ /* 0x000fe40003800000 */
[----:B------:R-:W-:Y:S01]  /*13c10*/  ISETP.GE.AND P0, PT, R0, R61, PT ;  /* 0x0000003d0000720c */ /* 0x000fe20003f06270 */
[----:B---3--:R2:W3:-:S12]  /*13c20*/  SHFL.IDX PT, R2, R19, 0x2, 0x1c1f ;  /* 0x005c1f0013027f89 */ /* 0x0084d800000e0000 */
        /* <DEDUP_REMOVED lines=10> */
[----:B-1-3--:R-:W-:Y:S01]  /*13cd0*/  @!P2 IMAD.WIDE R6, R16, 0x2, R2 ;  /* 0x000000021006a825 */ /* 0x00afe200078e0202 */
[----:B------:R-:W-:Y:S02]  /*13ce0*/  @!P1 LOP3.LUT R4, R4, 0xfffffff8, RZ, 0xc0, !PT ;  /* 0xfffffff804049812 */ /* 0x000fe400078ec0ff */
[----:B------:R-:W-:-:S02]  /*13cf0*/  @!P0 LOP3.LUT R0, R0, 0xfffffff8, RZ, 0xc0, !PT ;  /* 0xfffffff800008812 */ /* 0x000fc400078ec0ff */
[----:B------:R1:W-:Y:S01]  /*13d00*/  @!P2 ST.E.128 [R6.64], R44 ;  /* 0x0000002c0600a985 */ /* 0x0003e2000c101d08 */
[----:B------:R-:W-:-:S04]  /*13d10*/  @!P1 IMAD.WIDE R4, R4, 0x2, R2 ;  /* 0x0000000204049825 */ /* 0x000fc800078e0202 */
[----:B------:R-:W-:Y:S01]  /*13d20*/  @!P0 IMAD.WIDE R2, R0, 0x2, R2 ;  /* 0x0000000200028825 */ /* 0x000fe200078e0202 */
[----:B------:R1:W-:Y:S04]  /*13d30*/  @!P1 ST.E.128 [R4.64], R40 ;  /* 0x0000002804009985 */ /* 0x0003e8000c101d08 */
[----:B------:R1:W-:Y:S02]  /*13d40*/  @!P0 ST.E.128 [R2.64], R36 ;  /* 0x0000002402008985 */ /* 0x0003e4000c101d08 */
.L_x_250:
[----:B------:R-:W-:Y:S05]  /*13d50*/  BSYNC B0 ;  /* 0x0000000000007941 */ /* 0x000fea0003800000 */
.L_x_249:
[----:B------:R-:W-:Y:S01]  /*13d60*/  IADD3 R0, R17, 0x60, RZ ;  /* 0x0000006011007810 */ /* 0x000fe20007ffe0ff */
[----:B-1----:R1:W2:Y:S03]  /*13d70*/  SHFL.IDX PT, R7, R18, 0x3, 0x1c1f ;  /* 0x007c1f0012077f89 */ /* 0x0022a600000e0000 */
[----:B------:R-:W-:Y:S01]  /*13d80*/  ISETP.GE.AND P0, PT, R0, R61, PT ;  /* 0x0000003d0000720c */ /* 0x000fe20003f06270 */
[----:B------:R1:W4:-:S12]  /*13d90*/  SHFL.IDX PT, R6, R19, 0x3, 0x1c1f ;  /* 0x007c1f0013067f89 */ /* 0x00031800000e0000 */
[----:B------:R-:W-:Y:S05]  /*13da0*/  @P0 EXIT ;  /* 0x000000000000094d */ /* 0x000fea0003800000 */
[C---:B---3--:R-:W-:Y:S02]  /*13db0*/  IADD3 R2, R16.reuse, 0x20, RZ ;  /* 0x0000002010027810 */ /* 0x048fe40007ffe0ff */
[----:B------:R-:W-:Y:S02]  /*13dc0*/  ISETP.GE.AND P1, PT, R16, c[0x0][0x3c8], PT ;  /* 0x0000f20010007a0c */ /* 0x000fe40003f26270 */
[----:B------:R-:W-:-:S11]  /*13dd0*/  ISETP.GE.AND P0, PT, R2, c[0x0][0x3c8], PT ;  /* 0x0000f20002007a0c */ /* 0x000fd60003f06270 */
[----:B--2-4-:R-:W-:Y:S02]  /*13de0*/  @!P1 IMAD.WIDE R4, R16, 0x2, R6 ;  /* 0x0000000210049825 */ /* 0x014fe400078e0206 */
        /* <DEDUP_REMOVED lines=15> */
.L_x_244:
[----:B------:R-:W2:Y:S01]  /*13ee0*/  S2R R8, SR_TID.X ;  /* 0x0000000000087919 */ /* 0x000ea20000002100 */
[----:B------:R-:W-:Y:S03]  /*13ef0*/  BSSY B0, `(.L_x_251) ;  /* 0x0000028000007945 */ /* 0x000fe60003800000 */
[----:B------:R-:W3:Y:S01]  /*13f00*/  S2R R9, SR_CTAID.Z ;  /* 0x0000000000097919 */ /* 0x000ee20000002700 */
[----:B--2---:R-:W-:Y:S02]  /*13f10*/  ISETP.GT.AND P0, PT, R8, 0x7f, PT ;  /* 0x0000007f0800780c */ /* 0x004fe40003f04270 */
[----:B---3--:R-:W-:-:S11]  /*13f20*/  SHF.R.S32.HI R10, RZ, 0x1f, R9 ;  /* 0x0000001fff0a7819 */ /* 0x008fd60000011409 */
[----:B------:R-:W-:Y:S05]  /*13f30*/  @P0 BRA `(.L_x_252) ;  /* 0x0000023000000947 */ /* 0x000fea0003800000 */
[----:B------:R-:W2:Y:S01]  /*13f40*/  S2R R5, SR_CTAID.X ;  /* 0x0000000000057919 */ /* 0x000ea20000002500 */
[----:B------:R-:W-:-:S05]  /*13f50*/  MOV R2, c[0x0][0x4e8] ;  /* 0x00013a0000027a02 */ /* 0x000fca0000000f00 */
[----:B------:R-:W-:Y:S01]  /*13f60*/  IMAD R0, R2, c[0x0][0x388], RZ ;  /* 0x0000e20002007a24 */ /* 0x000fe200078e02ff */
[----:B--2---:R-:W-:-:S04]  /*13f70*/  LEA R5, R5, R8, 0x7 ;  /* 0x0000000805057211 */ /* 0x004fc800078e38ff */
[----:B------:R-:W-:-:S13]  /*13f80*/  ISETP.GE.AND P0, PT, R5, R0, PT ;  /* 0x000000000500720c */ /* 0x000fda0003f06270 */
[----:B------:R-:W-:Y:S05]  /*13f90*/  @P0 BRA `(.L_x_252) ;  /* 0x000001d000000947 */ /* 0x000fea0003800000 */
[----:B------:R-:W-:Y:S01]  /*13fa0*/  ISETP.NE.AND P0, PT, R2, 0x1, PT ;  /* 0x000000010200780c */ /* 0x000fe20003f05270 */
[----:B------:R-:W-:Y:S01]  /*13fb0*/  ULDC.64 UR4, c[0x0][0x490] ;  /* 0x0001240000047ab9 */ /* 0x000fe20000000a00 */
[----:B------:R-:W-:Y:S01]  /*13fc0*/  MOV R0, R5 ;  /* 0x0000000500007202 */ /* 0x000fe20000000f00 */
[----:B------:R-:W-:Y:S01]  /*13fd0*/  UIMAD UR10, UR6, UR4, URZ ;  /* 0x00000004060a72a4 */ /* 0x000fe2000f8e023f */
[----:B------:R-:W-:Y:S01]  /*13fe0*/  IMAD R6, R10, c[0x0][0x498], RZ ;  /* 0x000126000a067a24 */ /* 0x000fe200078e02ff */
[----:B------:R-:W-:Y:S02]  /*13ff0*/  UIMAD.WIDE.U32 UR12, UR7, UR4, URZ ;  /* 0x00000004070c72a5 */ /* 0x000fe4000f8e003f */
[----:B------:R-:W-:Y:S01]  /*14000*/  UIMAD UR4, UR7, UR5, UR10 ;  /* 0x00000005070472a4 */ /* 0x000fe2000f8e020a */
[----:B------:R-:W-:-:S03]  /*14010*/  IMAD R6, R9, c[0x0][0x49c], R6 ;  /* 0x0001270009067a24 */ /* 0x000fc600078e0206 */
[----:B------:R-:W-:Y:S01]  /*14020*/  UIADD3 UR4, UR13, UR4, URZ ;  /* 0x000000040d047290 */ /* 0x000fe2000fffe03f */
[----:B------:R-:W-:Y:S01]  /*14030*/  MOV R3, UR13 ;  /* 0x0000000d00037c02 */ /* 0x000fe20008000f00 */
[----:B------:R-:W-:-:S04]  /*14040*/  @P0 IMAD.HI.U32 R2, R5, c[0x0][0x4ec], RZ ;  /* 0x00013b0005020a27 */ /* 0x000fc800078e00ff */
[----:B------:R-:W-:Y:S01]  /*14050*/  IMAD.U32 R3, RZ, RZ, UR4 ;  /* 0x00000004ff037e24 */ /* 0x000fe2000f8e00ff */
[----:B------:R-:W-:Y:S01]  /*14060*/  @P0 SHF.R.U32.HI R0, RZ, c[0x0][0x4f0], R2 ;  /* 0x00013c00ff000a19 */ /* 0x000fe20000011602 */
[----:B------:R-:W-:-:S03]  /*14070*/  IMAD.U32 R2, RZ, RZ, UR12 ;  /* 0x0000000cff027e24 */ /* 0x000fc6000f8e00ff */
[----:B------:R-:W-:Y:S01]  /*14080*/  IADD3 R4, -R0, RZ, RZ ;  /* 0x000000ff00047210 */ /* 0x000fe20007ffe1ff */
[----:B------:R-:W-:Y:S01]  /*14090*/  IMAD.WIDE.U32 R2, R9, c[0x0][0x498], R2 ;  /* 0x0001260009027a25 */ /* 0x000fe200078e0002 */
[----:B------:R-:W-:-:S03]  /*140a0*/  SHF.R.S32.HI R7, RZ, 0x1f, R0 ;  /* 0x0000001fff077819 */ /* 0x000fc60000011400 */
[----:B------:R-:W-:Y:S01]  /*140b0*/  IMAD R4, R4, c[0x0][0x4e8], R5 ;  /* 0x00013a0004047a24 */ /* 0x000fe200078e0205 */
[----:B------:R-:W-:-:S04]  /*140c0*/  IADD3 R2, P0, R0, R2, RZ ;  /* 0x0000000200027210 */ /* 0x000fc80007f1e0ff */
[----:B------:R-:W-:Y:S02]  /*140d0*/  SHF.R.S32.HI R5, RZ, 0x1f, R4 ;  /* 0x0000001fff057819 */ /* 0x000fe40000011404 */
[----:B------:R-:W-:-:S03]  /*140e0*/  IADD3.X R3, R7, R3, R6, P0, !PT ;  /* 0x0000000307037210 */ /* 0x000fc600007fe406 */
[----:B------:R-:W-:Y:S02]  /*140f0*/  IMAD R0, R5, c[0x0][0x488], RZ ;  /* 0x0001220005007a24 */ /* 0x000fe400078e02ff */
[----:B------:R-:W-:-:S04]  /*14100*/  IMAD.WIDE.U32 R2, R4, c[0x0][0x488], R2 ;  /* 0x0001220004027a25 */ /* 0x000fc800078e0002 */
[----:B------:R-:W-:Y:S01]  /*14110*/  IMAD R0, R4, c[0x0][0x48c], R0 ;  /* 0x0001230004007a24 */ /* 0x000fe200078e0200 */
[----:B------:R-:W-:-:S04]  /*14120*/  LEA R4, P0, R2, c[0x0][0x450], 0x2 ;  /* 0x0001140002047a11 */ /* 0x000fc800078010ff */
[----:B------:R-:W-:-:S04]  /*14130*/  IADD3 R0, R3, R0, RZ ;  /* 0x0000000003007210 */ /* 0x000fc80007ffe0ff */
[----:B------:R-:W-:Y:S01]  /*14140*/  LEA.HI.X R5, R2, c[0x0][0x454], R0, 0x2, P0 ;  /* 0x0001150002057a11 */ /* 0x000fe200000f1400 */
[----:B------:R-:W-:-:S05]  /*14150*/  IMAD.MOV.U32 R0, RZ, RZ, -0x800000 ;  /* 0xff800000ff007424 */ /* 0x000fca00078e00ff */
[----:B------:R2:W-:Y:S02]  /*14160*/  STG.E [R4.64], R0 ;  /* 0x0000000004007986 */ /* 0x0005e4000c101908 */
.L_x_252:
[----:B------:R-:W-:Y:S05]  /*14170*/  BSYNC B0 ;  /* 0x0000000000007941 */ /* 0x000fea0003800000 */
.L_x_251:
[----:B------:R-:W3:Y:S01]  /*14180*/  S2R R15, SR_CTAID.X ;  /* 0x00000000000f7919 */ /* 0x000ee20000002500 */
[----:B--2---:R-:W-:Y:S01]  /*14190*/  SHF.R.S32.HI R0, RZ, 0x1f, R8 ;  /* 0x0000001fff007819 */ /* 0x004fe20000011408 */
[----:B------:R-:W-:Y:S01]  /*141a0*/  IMAD.MOV.U32 R14, RZ, RZ, c[0x0][0x4e8] ;  /* 0x00013a00ff0e7624 */ /* 0x000fe200078e00ff */
[----:B------:R-:W-:Y:S01]  /*141b0*/  ULDC.64 UR4, c[0x0][0x3e8] ;  /* 0x0000fa0000047ab9 */ /* 0x000fe20000000a00 */
[----:B------:R-:W-:Y:S01]  /*141c0*/  IMAD R7, R10, c[0x0][0x3f0], RZ ;  /* 0x0000fc000a077a24 */ /* 0x000fe200078e02ff */
[----:B------:R-:W-:Y:S01]  /*141d0*/  LEA.HI R0, R0, R8, RZ, 0x2 ;  /* 0x0000000800007211 */ /* 0x000fe200078f10ff */
[----:B------:R-:W-:Y:S01]  /*141e0*/  UIMAD UR6, UR6, UR4, URZ ;  /* 0x00000004060672a4 */ /* 0x000fe2000f8e023f */
[----:B------:R-:W-:Y:S01]  /*141f0*/  ISETP.NE.AND P0, PT, R14, 0x1, PT ;  /* 0x000000010e00780c */ /* 0x000fe20003f05270 */
[----:B------:R-:W-:Y:S01]  /*14200*/  UIMAD.WIDE.U32 UR10, UR7, UR4, URZ ;  /* 0x00000004070a72a5 */ /* 0x000fe2000f8e003f */
[----:B------:R-:W-:Y:S01]  /*14210*/  LOP3.LUT R2, R0, 0xfffffffc, RZ, 0xc0, !PT ;  /* 0xfffffffc00027812 */ /* 0x000fe200078ec0ff */
[----:B------:R-:W-:Y:S01]  /*14220*/  UIMAD UR4, UR7, UR5, UR6 ;  /* 0x00000005070472a4 */ /* 0x000fe2000f8e0206 */
[----:B------:R-:W-:Y:S01]  /*14230*/  SHF.R.S32.HI R11, RZ, 0x2, R0 ;  /* 0x00000002ff0b7819 */ /* 0x000fe20000011400 */
[----:B------:R-:W-:Y:S01]  /*14240*/  IMAD R7, R9, c[0x0][0x3f4], R7 ;  /* 0x0000fd0009077a24 */ /* 0x000fe200078e0207 */
[----:B------:R-:W-:Y:S01]  /*14250*/  BSSY B0, `(.L_x_253) ;  /* 0x0000033000007945 */ /* 0x000fe20003800000 */
[----:B------:R-:W-:Y:S01]  /*14260*/  IMAD.IADD R8, R8, 0x1, -R2 ;  /* 0x0000000108087824 */ /* 0x000fe200078e0a02 */
[----:B------:R-:W-:Y:S01]  /*14270*/  UIADD3 UR4, UR11, UR4, URZ ;  /* 0x000000040b047290 */ /* 0x000fe2000fffe03f */
[----:B------:R-:W-:Y:S01]  /*14280*/  IMAD.U32 R3, RZ, RZ, UR11 ;  /* 0x0000000bff037e24 */ /* 0x000fe2000f8e00ff */
[----:B------:R-:W-:Y:S01]  /*14290*/  MOV R2, UR10 ;  /* 0x0000000a00027c02 */ /* 0x000fe20008000f00 */
[----:B------:R-:W-:Y:S01]  /*142a0*/  IMAD R14, R14, c[0x0][0x388], RZ ;  /* 0x0000e2000e0e7a24 */ /* 0x000fe200078e02ff */
[----:B------:R-:W-:-:S02]  /*142b0*/  LEA R0, R8, R11, 0x5 ;  /* 0x0000000b08007211 */ /* 0x000fc400078e28ff */
[----:B------:R-:W-:-:S03]  /*142c0*/  MOV R3, UR4 ;  /* 0x0000000400037c02 */ /* 0x000fc60008000f00 */
[C---:B---3--:R-:W-:Y:S01]  /*142d0*/  IMAD R4, R15.reuse, 0x80, R0 ;  /* 0x000000800f047824 */ /* 0x048fe200078e0200 */
[----:B------:R-:W-:Y:S01]  /*142e0*/  LEA R11, R15, R11, 0x7 ;  /* 0x0000000b0f0b7211 */ /* 0x000fe200078e38ff */
[----:B------:R-:W-:-:S04]  /*142f0*/  IMAD.WIDE.U32 R2, R9, c[0x0][0x3f0], R2 ;  /* 0x0000fc0009027a25 */ /* 0x000fc800078e0002 */
[----:B------:R-:W-:-:S04]  /*14300*/  @P0 IMAD.HI.U32 R5, R4, c[0x0][0x4ec], RZ ;  /* 0x00013b0004050a27 */ /* 0x000fc800078e00ff */
[----:B------:R-:W-:Y:S01]  /*14310*/  IMAD.MOV.U32 R0, RZ, RZ, R4 ;  /* 0x000000ffff007224 */ /* 0x000fe200078e0004 */
[----:B------:R-:W-:Y:S01]  /*14320*/  @P0 SHF.R.U32.HI R0, RZ, c[0x0][0x4f0], R5 ;  /* 0x00013c00ff000a19 */ /* 0x000fe20000011605 */
[----:B------:R-:W-:-:S03]  /*14330*/  IMAD.IADD R3, R3, 0x1, R7 ;  /* 0x0000000103037824 */ /* 0x000fc600078e0207 */
[----:B------:R-:W-:Y:S01]  /*14340*/  SHF.R.S32.HI R6, RZ, 0x1f, R0 ;  /* 0x0000001fff067819 */ /* 0x000fe20000011400 */
[C---:B------:R-:W-:Y:S01]  /*14350*/  IMAD.WIDE.U32 R2, R0.reuse, c[0x0][0x3e0], R2 ;  /* 0x0000f80000027a25 */ /* 0x040fe200078e0002 */
[----:B------:R-:W-:-:S03]  /*14360*/  IADD3 R5, -R0, RZ, RZ ;  /* 0x000000ff00057210 */ /* 0x000fc60007ffe1ff */
[----:B------:R-:W-:Y:S02]  /*14370*/  IMAD R6, R6, c[0x0][0x3e0], RZ ;  /* 0x0000f80006067a24 */ /* 0x000fe400078e02ff */
[----:B------:R-:W-:Y:S02]  /*14380*/  IMAD R5, R5, c[0x0][0x4e8], R4 ;  /* 0x00013a0005057a24 */ /* 0x000fe400078e0204 */
[----:B------:R-:W-:-:S03]  /*14390*/  IMAD R0, R0, c[0x0][0x3e4], R6 ;  /* 0x0000f90000007a24 */ /* 0x000fc600078e0206 */
[----:B------:R-:W-:Y:S02]  /*143a0*/  SHF.R.S32.HI R4, RZ, 0x1f, R5 ;  /* 0x0000001fff047819 */ /* 0x000fe40000011405 */
[----:B------:R-:W-:-:S03]  /*143b0*/  IADD3 R3, R3, R0, RZ ;  /* 0x0000000003037210 */ /* 0x000fc60007ffe0ff */
[----:B------:R-:W-:Y:S02]  /*143c0*/  IMAD R0, R4, c[0x0][0x3d8], RZ ;  /* 0x0000f60004007a24 */ /* 0x000fe400078e02ff */
[----:B------:R-:W-:-:S04]  /*143d0*/  IMAD.WIDE.U32 R2, R5, c[0x0][0x3d8], R2 ;  /* 0x0000f60005027a25 */ /* 0x000fc800078e0002 */
[----:B------:R-:W-:Y:S01]  /*143e0*/  IMAD R0, R5, c[0x0][0x3dc], R0 ;  /* 0x0000f70005007a24 */ /* 0x000fe200078e0200 */
[----:B------:R-:W-:-:S03]  /*143f0*/  LEA R13, P0, R2, c[0x0][0x380], 0x1 ;  /* 0x0000e000020d7a11 */ /* 0x000fc600078008ff */
[----:B------:R-:W-:-:S05]  /*14400*/  IMAD.IADD R0, R3, 0x1, R0 ;  /* 0x0000000103007824 */ /* 0x000fca00078e0200 */
[----:B------:R-:W-:Y:S02]  /*14410*/  LEA.HI.X R12, R2, c[0x0][0x384], R0, 0x1, P0 ;  /* 0x0000e100020c7a11 */ /* 0x000fe400000f0c00 */
[----:B------:R-:W-:Y:S01]  /*14420*/  ISETP.GE.AND P0, PT, R11, R14, PT ;  /* 0x0000000e0b00720c */ /* 0x000fe20003f06270 */
[----:B------:R2:W3:Y:S01]  /*14430*/  SHFL.IDX PT, R2, R13, RZ, 0x1c1f ;  /* 0x001c1fff0d027589 */ /* 0x0004e200000e0000 */
[----:B------:R-:W-:-:S03]  /*14440*/  SHF.L.U32 R0, R8, 0x3, RZ ;  /* 0x0000000308007819 */ /* 0x000fc600000006ff */
[----:B------:R2:W4:Y:S01]  /*14450*/  SHFL.IDX PT, R3, R12, RZ, 0x1c1f ;  /* 0x001c1fff0c037589 */ /* 0x00052200000e0000 */
        /* <DEDUP_REMOVED lines=18> */
.L_x_254:
[----:B------:R-:W-:Y:S05]  /*14580*/  BSYNC B0 ;  /* 0x0000000000007941 */ /* 0x000fea0003800000 */
.L_x_253:
[----:B---3--:R-:W-:Y:S01]  /*14590*/  IADD3 R4, R11, 0x20, RZ ;  /* 0x000000200b047810 */ /* 0x008fe20007ffe0ff */
[----:B----4-:R3:W4:Y:S01]  /*145a0*/  SHFL.IDX PT, R3, R12, 0x1, 0x1c1f ;  /* 0x003c1f000c037f89 */ /* 0x01072200000e0000 */
[----:B------:R-:W-:Y:S02]  /*145b0*/  BSSY B0, `(.L_x_255) ;  /* 0x0000013000007945 */ /* 0x000fe40003800000 */
[----:B------:R-:W-:Y:S01]  /*145c0*/  ISETP.GE.AND P0, PT, R4, R14, PT ;  /* 0x0000000e0400720c */ /* 0x000fe20003f06270 */
[----:B------:R3:W1:-:S12]  /*145d0*/  SHFL.IDX PT, R2, R13, 0x1, 0x1c1f ;  /* 0x003c1f000d027f89 */ /* 0x00065800000e0000 */
        /* <DEDUP_REMOVED lines=16> */
.L_x_256:
[----:B------:R-:W-:Y:S05]  /*146e0*/  BSYNC B0 ;  /* 0x0000000000007941 */ /* 0x000fea0003800000 */
.L_x_255:
[----:B-1----:R-:W-:Y:S01]  /*146f0*/  IADD3 R4, R11, 0x40, RZ ;  /* 0x000000400b047810 */ /* 0x002fe20007ffe0ff */
[----:B----4-:R1:W4:Y:S01]  /*14700*/  SHFL.IDX PT, R3, R12, 0x2, 0x1c1f ;  /* 0x005c1f000c037f89 */ /* 0x01032200000e0000 */
[----:B------:R-:W-:Y:S02]  /*14710*/  BSSY B0, `(.L_x_257) ;  /* 0x0000013000007945 */ /* 0x000fe40003800000 */
[----:B------:R-:W-:Y:S01]  /*14720*/  ISETP.GE.AND P0, PT, R4, R14, PT ;  /* 0x0000000e0400720c */ /* 0x000fe20003f06270 */
[----:B------:R1:W2:-:S12]  /*14730*/  SHFL.IDX PT, R2, R13, 0x2, 0x1c1f ;  /* 0x005c1f000d027f89 */ /* 0x00029800000e0000 */
[----:B------:R-:W-:Y:S05]  /*14740*/  @P0 BRA `(.L_x_258) ;  /* 0x000000f000000947 */ /* 0x000fea0003800000 */
[----:B------:R-:W-:Y:S02]  /*14750*/  ISETP.GE.AND P1, PT, R9, c[0x0][0x3c8], PT ;  /* 0x0000f20009007a0c */ /* 0x000fe40003f26270 */
[----:B------:R-:W-:Y:S02]  /*14760*/  ISETP.GE.AND P0, PT, R10, c[0x0][0x3c8], PT ;  /* 0x0000f2000a007a0c */ /* 0x000fe40003f06270 */
[----:B------:R-:W-:-:S09]  /*14770*/  ISETP.GE.AND P2, PT, R0, c[0x0][0x3c8], PT ;  /* 0x0000f20000007a0c */ /* 0x000fd20003f46270 */
[----:B------:R-:W-:Y:S02]  /*14780*/  @!P1 SHF.R.S32.HI R5, RZ, 0x1f, R9 ;  /* 0x0000001fff059819 */ /* 0x000fe40000011409 */
[----:B------:R-:W-:Y:S02]  /*14790*/  @!P0 SHF.R.S32.HI R4, RZ, 0x1f, R10 ;  /* 0x0000001fff048819 */ /* 0x000fe4000001140a */
[----:B------:R-:W-:Y:S01]  /*147a0*/  @!P1 LEA.HI R5, R5, R9, RZ, 0x3 ;  /* 0x0000000905059211 */ /* 0x000fe200078f18ff */
[--C-:B--2-4-:R-:W-:Y:S01]  /*147b0*/  @!P2 IMAD.WIDE R6, R0, 0x2, R2.reuse ;  /* 0x000000020006a825 */ /* 0x114fe200078e0202 */
        /* <DEDUP_REMOVED lines=8> */
.L_x_258:
[----:B------:R-:W-:Y:S05]  /*14840*/  BSYNC B0 ;  /* 0x0000000000007941 */ /* 0x000fea0003800000 */
.L_x_257:
[----:B--2---:R-:W-:Y:S01]  /*14850*/  IADD3 R4, R11, 0x60, RZ ;  /* 0x000000600b047810 */ /* 0x004fe20007ffe0ff */
[----:B----4-:R2:W4:Y:S03]  /*14860*/  SHFL.IDX PT, R3, R12, 0x3, 0x1c1f ;  /* 0x007c1f000c037f89 */ /* 0x01052600000e0000 */
[----:B------:R-:W-:Y:S01]  /*14870*/  ISETP.GE.AND P0, PT, R4, R14, PT ;  /* 0x0000000e0400720c */ /* 0x000fe20003f06270 */
[----:B------:R2:W1:-:S12]  /*14880*/  SHFL.IDX PT, R2, R13, 0x3, 0x1c1f ;  /* 0x007c1f000d027f89 */ /* 0x00045800000e0000 */
[----:B------:R-:W-:Y:S05]  /*14890*/  @P0 EXIT ;  /* 0x000000000000094d */ /* 0x000fea0003800000 */
[----:B------:R-:W-:Y:S02]  /*148a0*/  ISETP.GE.AND P0, PT, R9, c[0x0][0x3c8], PT ;  /* 0x0000f20009007a0c */ /* 0x000fe40003f06270 */
[----:B------:R-:W-:-:S11]  /*148b0*/  ISETP.GE.AND P1, PT, R0, c[0x0][0x3c8], PT ;  /* 0x0000f20000007a0c */ /* 0x000fd60003f26270 */
[----:B------:R-:W-:Y:S02]  /*148c0*/  @!P0 SHF.R.S32.HI R4, RZ, 0x1f, R9 ;  /* 0x0000001fff048819 */ /* 0x000fe40000011409 */
[----:B-1--4-:R-:W-:Y:S02]  /*148d0*/  @!P1 IMAD.WIDE R6, R0, 0x2, R2 ;  /* 0x0000000200069825 */ /* 0x012fe400078e0202 */
        /* <DEDUP_REMOVED lines=13> */
.L_x_170:
[----:B------:R-:W-:Y:S02]  /*149b0*/  MOV R3, R28 ;  /* 0x0000001c00037202 */ /* 0x000fe40000000f00 */
[----:B------:R-:W-:Y:S02]  /*149c0*/  MOV R2, 0x149e0 ;  /* 0x000149e000027802 */ /* 0x000fe40000000f00 */
[----:B------:R-:W-:Y:S05]  /*149d0*/  CALL.REL.NOINC `($__internal_0_$__cuda_sm70_shflsync_idx_p) ;  /* 0x000001e000007944 */ /* 0x000fea0003c00000 */
[----:B------:R-:W-:Y:S01]  /*149e0*/  IMAD.MOV.U32 R6, RZ, RZ, R7 ;  /* 0x000000ffff067224 */ /* 0x000fe200078e0007 */
[----:B------:R-:W-:Y:S02]  /*149f0*/  MOV R3, R30 ;  /* 0x0000001e00037202 */ /* 0x000fe40000000f00 */
[----:B------:R-:W-:Y:S02]  /*14a00*/  MOV R2, 0x14a20 ;  /* 0x00014a2000027802 */ /* 0x000fe40000000f00 */
[----:B------:R-:W-:Y:S05]  /*14a10*/  CALL.REL.NOINC `($__internal_0_$__cuda_sm70_shflsync_idx_p) ;  /* 0x000001a000007944 */ /* 0x000fea0003c00000 */
[----:B------:R-:W-:Y:S01]  /*14a20*/  MOV R2, R7 ;  /* 0x0000000700027202 */ /* 0x000fe20000000f00 */
[----:B------:R-:W-:Y:S05]  /*14a30*/  BRA `(.L_x_259) ;  /* 0xfffed24000007947 */ /* 0x000fea000383ffff */
.L_x_194:
[----:B------:R-:W-:Y:S02]  /*14a40*/  MOV R2, 0x14a60 ;  /* 0x00014a6000027802 */ /* 0x000fe40000000f00 */
[----:B--2---:R-:W-:Y:S05]  /*14a50*/  CALL.REL.NOINC `($__internal_0_$__cuda_sm70_shflsync_idx_p) ;  /* 0x0000016000007944 */ /* 0x004fea0003c00000 */
[----:B------:R-:W-:Y:S01]  /*14a60*/  MOV R3, R10 ;  /* 0x0000000a00037202 */ /* 0x000fe20000000f00 */
[----:B------:R-:W-:Y:S01]  /*14a70*/  IMAD.MOV.U32 R4, RZ, RZ, R7 ;  /* 0x000000ffff047224 */ /* 0x000fe200078e0007 */
[----:B------:R-:W-:Y:S02]  /*14a80*/  MOV R2, 0x14aa0 ;  /* 0x00014aa000027802 */ /* 0x000fe40000000f00 */
[----:B------:R-:W-:Y:S05]  /*14a90*/  CALL.REL.NOINC `($__internal_0_$__cuda_sm70_shflsync_idx_p) ;  /* 0x0000012000007944 */ /* 0x000fea0003c00000 */
[----:B------:R-:W-:Y:S01]  /*14aa0*/  MOV R0, R7 ;  /* 0x0000000700007202 */ /* 0x000fe20000000f00 */
[----:B------:R-:W-:-:S05]  /*14ab0*/  BRA `(.L_x_260) ;  /* 0xffff15d000007947 */ /* 0x000fca000383ffff */
.L_x_219:
        /* <DEDUP_REMOVED lines=8> */
.L_x_225:
[----:B------:R-:W-:Y:S02]  /*14b40*/  MOV R2, 0x14b60 ;  /* 0x00014b6000027802 */ /* 0x000fe40000000f00 */
[----:B----4-:R-:W-:Y:S05]  /*14b50*/  CALL.REL.NOINC `($__internal_0_$__cuda_sm70_shflsync_idx_p) ;  /* 0x0000006000007944 */ /* 0x010fea0003c00000 */
[----:B------:R-:W-:Y:S01]  /*14b60*/  MOV R3, R10 ;  /* 0x0000000a00037202 */ /* 0x000fe20000000f00 */
[----:B------:R-:W-:Y:S01]  /*14b70*/  IMAD.MOV.U32 R4, RZ, RZ, R7 ;  /* 0x000000ffff047224 */ /* 0x000fe200078e0007 */
[----:B------:R-:W-:Y:S02]  /*14b80*/  MOV R2, 0x14ba0 ;  /* 0x00014ba000027802 */ /* 0x000fe40000000f00 */
[----:B------:R-:W-:Y:S05]  /*14b90*/  CALL.REL.NOINC `($__internal_0_$__cuda_sm70_shflsync_idx_p) ;  /* 0x0000002000007944 */ /* 0x000fea0003c00000 */
[----:B------:R-:W-:Y:S01]  /*14ba0*/  MOV R0, R7 ;  /* 0x0000000700007202 */ /* 0x000fe20000000f00 */
[----:B------:R-:W-:-:S05]  /*14bb0*/  BRA `(.L_x_262) ;  /* 0xffff912000007947 */ /* 0x000fca000383ffff */
        .weak           $__internal_0_$__cuda_sm70_shflsync_idx_p
        .type           $__internal_0_$__cuda_sm70_shflsync_idx_p,@function
        .size           $__internal_0_$__cuda_sm70_shflsync_idx_p,(.L_x_1713 - $__internal_0_$__cuda_sm70_shflsync_idx_p)
$__internal_0_$__cuda_sm70_shflsync_idx_p:
[----:B------:R-:W-:Y:S01]  /*14bc0*/  MOV R7, 0x1 ;  /* 0x0000000100077802 */ /* 0x000fe20000000f00 */
[----:B------:R-:W-:-:S02]  /*14bd0*/  IMAD.MOV.U32 R25, RZ, RZ, -0x1 ;  /* 0xffffffffff197424 */ /* 0x000fc400078e00ff */
[----:B------:R-:W-:Y:S02]  /*14be0*/  IMAD.MOV.U32 R24, RZ, RZ, 0x1c1f ;  /* 0x00001c1fff187424 */ /* 0x000fe400078e00ff */
[----:B------:R-:W-:Y:S04]  /*14bf0*/  WARPSYNC R25 ;  /* 0x0000001900007348 */ /* 0x000fe80003800000 */
[----:B------:R1:W2:Y:S02]  /*14c00*/  SHFL.IDX PT, R7, R3, R7, R24 ;  /* 0x0000000703077389 */ /* 0x0002a400000e0018 */
[----:B-1----:R-:W-:-:S04]  /*14c10*/  MOV R3, 0x0 ;  /* 0x0000000000037802 */ /* 0x002fc80000000f00 */
[----:B--2---:R-:W-:Y:S05]  /*14c20*/  RET.REL.NODEC R2 `(_ZN7cutlass13device_kernelIN5flash19enable_sm80_to_sm89INS1_16FlashAttnFwdSm80INS1_25CollectiveMainloopFwdSm80ILi4ELi1ELb0EN4cute5tupleIJNS5_1CILi128EEENS7_ILi48EEENS7_ILi96EEEEEELi96ENS_10bfloat16_tEfNS_4arch4Sm80ELb0ELb1ELb1ELb0ELb1ELb0ELb1ELb0EEENS1_21CollectiveEpilogueFwdINS6_IJS8_SA_S9_EEENS6_IJNS7_ILi1EEESI_SI_EEESC_SE_Li128ELb0ELb1ELb0ELb0EEENS1_19SingleTileSchedulerILb0ELb0ELb1ELi128EEEEEEEEEvNT_6ParamsE) ;  /* 0xfffeb3d002007950 */ /* 0x004fea0003c3ffff */
.L_x_263:
        /* <DEDUP_REMOVED lines=13> */
.L_x_1713:


//--------------------- .text._ZN7cutlass13device_kernelIN5flash19enable_sm80_to_sm89INS1_16FlashAttnFwdSm80INS1_25CollectiveMainloopFwdSm80ILi4ELi1ELb0EN4cute5tupleIJNS5_1CILi128EEENS7_ILi48EEENS7_ILi96EEEEEELi96ENS_10bfloat16_tEfNS_4arch4Sm80ELb0ELb1ELb1ELb1ELb1ELb0ELb1ELb0EEENS1_21CollectiveEpilogueFwdINS6_IJS8_SA_S9_EEENS6_IJNS7_ILi1EEESI_SI_EEESC_SE_Li128ELb1ELb1ELb0ELb0EEENS1_19SingleTileSchedulerILb1ELb0ELb1ELi128EEEEEEEEEvNT_6ParamsE --------------------------
	.section	.text._ZN7cutlass13device_kernelIN5flash19enable_sm80_to_sm89INS1_16FlashAttnFwdSm80INS1_25CollectiveMainloopFwdSm80ILi4ELi1ELb0EN4cute5tupleIJNS5_1CILi128EEENS7_ILi48EEENS7_ILi96EEEEEELi96ENS_10bfloat16_tEfNS_4arch4Sm80ELb0ELb1ELb1ELb1ELb1ELb0ELb1ELb0EEENS1_21CollectiveEpilogueFwdINS6_IJS8_SA_S9_EEENS6_IJNS7_ILi1EEESI_SI_EEESC_SE_Li128ELb1ELb1ELb0ELb0EEENS1_19SingleTileSchedulerILb1ELb0ELb1ELi128EEEEEEEEEvNT_6ParamsE,"ax",@progbits
	.sectioninfo	@"SHI_REGISTERS=255"
	.align	128
.text._ZN7cutlass13device_kernelIN5flash19enable_sm80_to_sm89INS1_16FlashAttnFwdSm80INS1_25CollectiveMainloopFwdSm80ILi4ELi1ELb0EN4cute5tupleIJNS5_1CILi128EEENS7_ILi48EEENS7_ILi96EEEEEELi96ENS_10bfloat16_tEfNS_4arch4Sm80ELb0ELb1ELb1ELb1ELb1ELb0ELb1ELb0EEENS1_21CollectiveEpilogueFwdINS6_IJS8_SA_S9_EEENS6_IJNS7_ILi1EEESI_SI_EEESC_SE_Li128ELb1ELb1ELb0ELb0EEENS1_19SingleTileSchedulerILb1ELb0ELb1ELi128EEEEEEEEEvNT_6ParamsE:
        .type           _ZN7cutlass13device_kernelIN5flash19enable_sm80_to_sm89INS1_16FlashAttnFwdSm80INS1_25CollectiveMainloopFwdSm80ILi4ELi1ELb0EN4cute5tupleIJNS5_1CILi128EEENS7_ILi48EEENS7_ILi96EEEEEELi96ENS_10bfloat16_tEfNS_4arch4Sm80ELb0ELb1ELb1ELb1ELb1ELb0ELb1ELb0EEENS1_21CollectiveEpilogueFwdINS6_IJS8_SA_S9_EEENS6_IJNS7_ILi1EEESI_SI_EEESC_SE_Li128ELb1ELb1ELb0ELb0EEENS1_19SingleTileSchedulerILb1ELb0ELb1ELi128EEEEEEEEEvNT_6ParamsE,@function
        .size           _ZN7cutlass13device_kernelIN5flash19enable_sm80_to_sm89INS1_16FlashAttnFwdSm80INS1_25CollectiveMainloopFwdSm80ILi4ELi1ELb0EN4cute5tupleIJNS5_1CILi128EEENS7_ILi48EEENS7_ILi96EEEEEELi96ENS_10bfloat16_tEfNS_4arch4Sm80ELb0ELb1ELb1ELb1ELb1ELb0ELb1ELb0EEENS1_21CollectiveEpilogueFwdINS6_IJS8_SA_S9_EEENS6_IJNS7_ILi1EEESI_SI_EEESC_SE_Li128ELb1ELb1ELb0ELb0EEENS1_19SingleTileSchedulerILb1ELb0ELb1ELi128EEEEEEEEEvNT_6ParamsE,(.L_x_1715 - _ZN7cutlass13device_kernelIN5flash19enable_sm80_to_sm89INS1_16FlashAttnFwdSm80INS1_25CollectiveMainloopFwdSm80ILi4ELi1ELb0EN4cute5tupleIJNS5_1CILi128EEENS7_ILi48EEENS7_ILi96EEEEEELi96ENS_10bfloat16_tEfNS_4arch4Sm80ELb0ELb1ELb1ELb1ELb1ELb0ELb1ELb0EEENS1_21CollectiveEpilogueFwdINS6_IJS8_SA_S9_EEENS6_IJNS7_ILi1EEESI_SI_EEESC_SE_Li128ELb1ELb1ELb0ELb0EEENS1_19SingleTileSchedulerILb1ELb0ELb1ELi128EEEEEEEEEvNT_6ParamsE)
        .other          _ZN7cutlass13device_kernelIN5flash19enable_sm80_to_sm89INS1_16FlashAttnFwdSm80INS1_25CollectiveMainloopFwdSm80ILi4ELi1ELb0EN4cute5tupleIJNS5_1CILi128EEENS7_ILi48EEENS7_ILi96EEEEEELi96ENS_10bfloat16_tEfNS_4arch4Sm80ELb0ELb1ELb1ELb1ELb1ELb0ELb1ELb0EEENS1_21CollectiveEpilogueFwdINS6_IJS8_SA_S9_EEENS6_IJNS7_ILi1EEESI_SI_EEESC_SE_Li128ELb1ELb1ELb0ELb0EEENS1_19SingleTileSchedulerILb1ELb0ELb1ELi128EEEEEEEEEvNT_6ParamsE,@"STO_CUDA_ENTRY STV_DEFAULT"
_ZN7cutlass13device_kernelIN5flash19enable_sm80_to_sm89INS1_16FlashAttnFwdSm80INS1_25CollectiveMainloopFwdSm80ILi4ELi1ELb0EN4cute5tupleIJNS5_1CILi128EEENS7_ILi48EEENS7_ILi96EEEEEELi96ENS_10bfloat16_tEfNS_4arch4Sm80ELb0ELb1ELb1ELb1ELb1ELb0ELb1ELb0EEENS1_21CollectiveEpilogueFwdINS6_IJS8_SA_S9_EEENS6_IJNS7_ILi1EEESI_SI_EEESC_SE_Li128ELb1ELb1ELb0ELb0EEENS1_19SingleTileSchedulerILb1ELb0ELb1ELi128EEEEEEEEEvNT_6ParamsE:
[----:B------:R-:W-:Y:S02]  /*0000*/  MOV R1, c[0x0][0x28] ;  /* 0x00000a0000017a02 */ /* 0x000fe40000000f00 */
[----:B------:R-:W1:Y:S01]  /*0010*/  S2R R48, SR_TID.X ;  /* 0x0000000000307919 */ /* 0x000e620000002100 */
[----:B------:R-:W-:Y:S01]  /*0020*/  IMAD.MOV.U32 R10, RZ, RZ, 0x4 ;  /* 0x00000004ff0a7424 */ /* 0x000fe200078e00ff */
[----:B------:R-:W2:Y:S01]  /*0030*/  S2UR UR4, SR_CTAID.X ;  /* 0x00000000000479c3 */ /* 0x000ea20000002500 */
[----:B------:R-:W-:Y:S01]  /*0040*/  ULDC.64 UR6, c[0x0][0x118] ;  /* 0x0000460000067ab9 */ /* 0x000fe20000000a00 */
[----:B------:R-:W3:Y:S01]  /*0050*/  S2R R5, SR_CTAID.Z ;  /* 0x0000000000057919 */ /* 0x000ee20000002700 */
[----:B------:R-:W-:Y:S02]  /*0060*/  IADD3 R1, R1, -0x48, RZ ;  /* 0xffffffb801017810 */ /* 0x000fe40007ffe0ff */
[----:B-1----:R-:W-:Y:S01]  /*0070*/  SHF.R.U32.HI R0, RZ, 0x5, R48 ;  /* 0x00000005ff007819 */ /* 0x002fe20000011630 */
[----:B---3--:R-:W-:-:S05]  /*0080*/  IMAD.WIDE R2, R5, R10, c[0x0][0x568] ;  /* 0x00015a0005027625 */ /* 0x008fca00078e020a */
[----:B------:R-:W1:Y:S02]  /*0090*/  SHFL.IDX PT, R0, R0, RZ, 0x1f ;  /* 0x00001fff00007589 */ /* 0x000e6400000e0000 */
[----:B-1----:R-:W-:-:S13]  /*00a0*/  ISETP.NE.AND P0, PT, R0, RZ, PT ;  /* 0x000000ff0000720c */ /* 0x002fda0003f05270 */
[----:B--2---:R-:W-:Y:S05]  /*00b0*/  @!P0 BRA `(.L_x_264) ;  /* 0x0000015000008947 */ /* 0x004fea0003800000 */
[----:B------:R-:W-:-:S04]  /*00c0*/  ISETP.NE.U32.AND P0, PT, RZ, c[0x0][0x568], PT ;  /* 0x00015a00ff007a0c */ /* 0x000fc80003f05070 */
[----:B------:R-:W-:-:S13]  /*00d0*/  ISETP.NE.AND.EX P0, PT, RZ, c[0x0][0x56c], PT, P0 ;  /* 0x00015b00ff007a0c */ /* 0x000fda0003f05300 */
[----:B------:R-:W-:Y:S05]  /*00e0*/  @!P0 BRA `(.L_x_265) ;  /* 0x0000002000008947 */ /* 0x000fea0003800000 */
[----:B------:R1:W5:Y:S01]  /*00f0*/  LDG.E R0, [R2.64] ;  /* 0x0000000602007981 */ /* 0x000362000c1e1900 */
[----:B------:R-:W-:Y:S05]  /*0100*/  BRA `(.L_x_266) ;  /* 0x0000009000007947 */ /* 0x000fea0003800000 */
.L_x_265:
        /* <DEDUP_REMOVED lines=8> */
.L_x_267:
[----:B------:R-:W-:-:S04]  /*0190*/  MOV R0, c[0x0][0x54c] ;  /* 0x0001530000007a02 */ /* 0x000fc80000000f00 */
.L_x_266:
[----:B------:R-:W-:Y:S01]  /*01a0*/  USHF.L.U32 UR4, UR4, 0x7, URZ ;  /* 0x0000000704047899 */ /* 0x000fe2000800063f */
[----:B-----5:R-:W-:-:S05]  /*01b0*/  IMAD R0, R0, c[0x0][0x548], RZ ;  /* 0x0001520000007a24 */ /* 0x020fca00078e02ff */
[----:B------:R-:W-:-:S04]  /*01c0*/  MOV R8, UR4 ;  /* 0x0000000400087c02 */ /* 0x000fc80008000f00 */
[----:B------:R-:W-:-:S04]  /*01d0*/  ISETP.GE.AND P0, PT, R8, R0, PT ;  /* 0x000000000800720c */ /* 0x000fc80003f06270 */
[----:B------:R-:W-:-:S05]  /*01e0*/  SEL R0, R5, 0xffffffff, !P0 ;  /* 0xffffffff05007807 */ /* 0x000fca0004000000 */
[----:B------:R2:W-:Y:S01]  /*01f0*/  STL [R1+0x44], R0 ;  /* 0x0000440001007387 */ /* 0x0005e20000100800 */
[----:B------:R-:W-:Y:S05]  /*0200*/  BRA `(.L_x_268) ;  /* 0x0000014000007947 */ /* 0x000fea0003800000 */
.L_x_264:
[----:B------:R-:W-:-:S04]  /*0210*/  ISETP.NE.U32.AND P0, PT, RZ, c[0x0][0x568], PT ;  /* 0x00015a00ff007a0c */ /* 0x000fc80003f05070 */
[----:B------:R-:W-:-:S13]  /*0220*/  ISETP.NE.AND.EX P0, PT, RZ, c[0x0][0x56c], PT, P0 ;  /* 0x00015b00ff007a0c */ /* 0x000fda0003f05300 */
[----:B------:R-:W-:Y:S05]  /*0230*/  @!P0 BRA `(.L_x_269) ;  /* 0x0000002000008947 */ /* 0x000fea0003800000 */
[----:B------:R1:W5:Y:S01]  /*0240*/  LDG.E R0, [R2.64] ;  /* 0x0000000602007981 */ /* 0x000362000c1e1900 */
[----:B------:R-:W-:Y:S05]  /*0250*/  BRA `(.L_x_270) ;  /* 0x0000009000007947 */ /* 0x000fea0003800000 */
.L_x_269:
        /* <DEDUP_REMOVED lines=8> */
.L_x_271:
[----:B------:R-:W-:-:S04]  /*02e0*/  MOV R0, c[0x0][0x54c] ;  /* 0x0001530000007a02 */ /* 0x000fc80000000f00 */
.L_x_270:
[----:B------:R-:W-:Y:S01]  /*02f0*/  USHF.L.U32 UR4, UR4, 0x7, URZ ;  /* 0x0000000704047899 */ /* 0x000fe2000800063f */
[----:B-----5:R-:W-:-:S05]  /*0300*/  IMAD R0, R0, c[0x0][0x548], RZ ;  /* 0x0001520000007a24 */ /* 0x020fca00078e02ff */
[----:B------:R-:W-:-:S04]  /*0310*/  MOV R8, UR4 ;  /* 0x0000000400087c02 */ /* 0x000fc80008000f00 */
[----:B------:R-:W-:-:S04]  /*0320*/  ISETP.GE.AND P0, PT, R8, R0, PT ;  /* 0x000000000800720c */ /* 0x000fc80003f06270 */
[----:B------:R-:W-:-:S05]  /*0330*/  SEL R0, R5, 0xffffffff, !P0 ;  /* 0xffffffff05007807 */ /* 0x000fca0004000000 */
[----:B------:R2:W-:Y:S04]  /*0340*/  STL [R1+0x44], R0 ;  /* 0x0000440001007387 */ /* 0x0005e80000100800 */
.L_x_268:
[----:B------:R-:W3:Y:S02]  /*0350*/  LDL R52, [R1+0x44] ;  /* 0x0000440001347983 */ /* 0x000ee40000100800 */
[----:B---3--:R-:W-:-:S13]  /*0360*/  ISETP.GE.AND P0, PT, R52, RZ, PT ;  /* 0x000000ff3400720c */ /* 0x008fda0003f06270 */
[----:B------:R-:W-:Y:S05]  /*0370*/  @!P0 EXIT ;  /* 0x000000000000894d */ /* 0x000fea0003800000 */
[----:B------:R-:W-:Y:S01]  /*0380*/  ISETP.NE.U32.AND P0, PT, RZ, c[0x0][0x370], PT ;  /* 0x0000dc00ff007a0c */ /* 0x000fe20003f05070 */
[----:B------:R-:W-:Y:S01]  /*0390*/  IMAD.MOV.U32 R49, RZ, RZ, RZ ;  /* 0x000000ffff317224 */ /* 0x000fe200078e00ff */
[----:B------:R-:W-:Y:S01]  /*03a0*/  ISETP.NE.U32.AND P2, PT, RZ, c[0x0][0x360], PT ;  /* 0x0000d800ff007a0c */ /* 0x000fe20003f45070 */
[----:B------:R-:W-:Y:S01]  /*03b0*/  IMAD.MOV.U32 R9, RZ, RZ, RZ ;  /* 0x000000ffff097224 */ /* 0x000fe200078e00ff */
[----:B------:R-:W-:Y:S01]  /*03c0*/  ISETP.NE.AND.EX P1, PT, RZ, c[0x0][0x374], PT, P0 ;  /* 0x0000dd00ff007a0c */ /* 0x000fe20003f25300 */
[----:B-1----:R-:W-:Y:S01]  /*03d0*/  IMAD.WIDE R2, R52, R10, c[0x0][0x348] ;  /* 0x0000d20034027625 */ /* 0x002fe200078e020a */
[----:B------:R-:W-:Y:S02]  /*03e0*/  ISETP.NE.U32.AND P3, PT, RZ, c[0x0][0x348], PT ;  /* 0x0000d200ff007a0c */ /* 0x000fe40003f65070 */
[----:B------:R-:W-:Y:S01]  /*03f0*/  ISETP.NE.AND.EX P0, PT, RZ, c[0x0][0x364], PT, P2 ;  /* 0x0000d900ff007a0c */ /* 0x000fe20003f05320 */
[----:B------:R-:W-:Y:S01]  /*0400*/  IMAD.MOV.U32 R230, RZ, RZ, c[0x0][0x168] ;  /* 0x00005a00ffe67624 */ /* 0x000fe200078e00ff */
[----:B------:R-:W-:-:S07]  /*0410*/  ISETP.NE.AND.EX P2, PT, RZ, c[0x0][0x34c], PT, P3 ;  /* 0x0000d300ff007a0c */ /* 0x000fce0003f45330 */
[CC--:B------:R-:W-:Y:S01]  /*0420*/  @P1 IMAD.WIDE R6, R52.reuse, R10.reuse, c[0x0][0x370] ;  /* 0x0000dc0034061625 */ /* 0x0c0fe200078e020a */
[----:B------:R-:W1:Y:S01]  /*0430*/  S2R R29, SR_CTAID.Y ;  /* 0x00000000001d7919 */ /* 0x000e620000002600 */
[----:B------:R-:W-:Y:S02]  /*0440*/  ULDC UR5, c[0x0][0x2ac] ;  /* 0x0000ab0000057ab9 */ /* 0x000fe40000000800 */
[----:B------:R-:W-:Y:S01]  /*0450*/  ULDC UR4, c[0x0][0x1d0] ;  /* 0x0000740000047ab9 */ /* 0x000fe20000000800 */
[----:B------:R-:W3:Y:S01]  /*0460*/  @P1 LDG.E R49, [R6.64] ;  /* 0x0000000606311981 */ /* 0x000ee2000c1e1900 */
[----:B------:R-:W-:-:S03]  /*0470*/  @P0 IMAD.WIDE R4, R52, R10, c[0x0][0x360] ;  /* 0x0000d80034040625 */ /* 0x000fc600078e020a */
[----:B------:R4:W5:Y:S01]  /*0480*/  @P2 LDG.E R9, [R2.64] ;  /* 0x0000000602092981 */ /* 0x000962000c1e1900 */
[----:B------:R-:W-:-:S03]  /*0490*/  UIMAD UR4, UR5, UR4, URZ ;  /* 0x00000004050472a4 */ /* 0x000fc6000f8e023f */
[----:B------:R2:W5:Y:S01]  /*04a0*/  @P0 LDG.E R230, [R4.64] ;  /* 0x0000000604e60981 */ /* 0x000562000c1e1900 */
[----:B-1----:R-:W-:Y:S02]  /*04b0*/  SHF.R.S32.HI R61, RZ, 0x1f, R29 ;  /* 0x0000001fff3d7819 */ /* 0x002fe4000001141d */
[----:B--2---:R-:W-:Y:S01]  /*04c0*/  IMAD.U32 R4, RZ, RZ, UR4 ;  /* 0x00000004ff047e24 */ /* 0x004fe2000f8e00ff */
[----:B---3--:R4:W-:Y:S01]  /*04d0*/  STL [R1+0x28], R49 ;  /* 0x0000283101007387 */ /* 0x0089e20000100800 */
[----:B------:R-:W-:Y:S05]  /*04e0*/  @P0 BRA `(.L_x_272) ;  /* 0x0000004000000947 */ /* 0x000fea0003800000 */
[----:B------:R-:W-:Y:S05]  /*04f0*/  @!P2 BRA `(.L_x_272) ;  /* 0x000000300000a947 */ /* 0x000fea0003800000 */
[----:B------:R1:W2:Y:S04]  /*0500*/  LDG.E R0, [R2.64] ;  /* 0x0000000602007981 */ /* 0x0002a8000c1e1900 */
[----:B-1--4-:R-:W2:Y:S02]  /*0510*/  LDG.E R2, [R2.64+0x4] ;  /* 0x0000040602027981 */ /* 0x012ea4000c1e1900 */
[----:B--2--5:R-:W-:-:S02]  /*0520*/  IADD3 R230, -R0, R2, RZ ;  /* 0x0000000200e67210 */ /* 0x024fc40007ffe1ff */
.L_x_272:
[----:B------:R-:W-:-:S04]  /*0530*/  ISETP.NE.U32.AND P0, PT, RZ, c[0x0][0x368], PT ;  /* 0x0000da00ff007a0c */ /* 0x000fc80003f05070 */
[----:B------:R-:W-:-:S13]  /*0540*/  ISETP.NE.AND.EX P0, PT, RZ, c[0x0][0x36c], PT, P0 ;  /* 0x0000db00ff007a0c */ /* 0x000fda0003f05300 */
[----:B------:R-:W-:Y:S05]  /*0550*/  @!P0 BRA `(.L_x_273) ;  /* 0x0000003000008947 */ /* 0x000fea0003800000 */
[----:B----4-:R-:W-:-:S05]  /*0560*/  IMAD.WIDE R2, R52, R10, c[0x0][0x368] ;  /* 0x0000da0034027625 */ /* 0x010fca00078e020a */
[----:B------:R1:W5:Y:S01]  /*0570*/  LDG.E R4, [R2.64] ;  /* 0x0000000602047981 */ /* 0x000362000c1e1900 */
[----:B------:R-:W-:Y:S05]  /*0580*/  BRA `(.L_x_274) ;  /* 0x0000007000007947 */ /* 0x000fea0003800000 */
.L_x_273:
[----:B------:R-:W-:-:S04]  /*0590*/  ISETP.NE.U32.AND P0, PT, RZ, c[0x0][0x350], PT ;  /* 0x0000d400ff007a0c */ /* 0x000fc80003f05070 */
[----:B------:R-:W-:-:S13]  /*05a0*/  ISETP.NE.AND.EX P0, PT, RZ, c[0x0][0x354], PT, P0 ;  /* 0x0000d500ff007a0c */ /* 0x000fda0003f05300 */
[----:B------:R-:W-:Y:S05]  /*05b0*/  @!P0 BRA `(.L_x_274) ;  /* 0x0000004000008947 */ /* 0x000fea0003800000 */
[----:B----4-:R-:W-:-:S05]  /*05c0*/  IMAD.WIDE R2, R52, R10, c[0x0][0x350] ;  /* 0x0000d40034027625 */ /* 0x010fca00078e020a */
[----:B------:R1:W2:Y:S04]  /*05d0*/  LDG.E R4, [R2.64] ;  /* 0x0000000602047981 */ /* 0x0002a8000c1e1900 */
[----:B-1----:R-:W2:Y:S02]  /*05e0*/  LDG.E R2, [R2.64+0x4] ;  /* 0x0000040602027981 */ /* 0x002ea4000c1e1900 */
[----:B--2---:R-:W-:Y:S02]  /*05f0*/  IADD3 R4, -R4, R2, RZ ;  /* 0x0000000204047210 */ /* 0x004fe40007ffe1ff */
.L_x_274:
[----:B------:R-:W-:Y:S01]  /*0600*/  IMAD.MOV.U32 R0, RZ, RZ, c[0x0][0x2c4] ;  /* 0x0000b100ff007624 */ /* 0x000fe200078e00ff */
[----:B------:R-:W-:Y:S01]  /*0610*/  LOP3.LUT R26, R26, 0xffffefff, RZ, 0xc0, !PT ;  /* 0xffffefff1a1a7812 */ /* 0x000fe200078ec0ff */
[----:B------:R-:W-:Y:S02]  /*0620*/  IMAD.MOV.U32 R172, RZ, RZ, R8 ;  /* 0x000000ffffac7224 */ /* 0x000fe400078e0008 */
[----:B------:R-:W-:Y:S01]  /*0630*/  IMAD.MOV.U32 R6, RZ, RZ, c[0x0][0x32c] ;  /* 0x0000cb00ff067624 */ /* 0x000fe200078e00ff */
[----:B------:R-:W-:Y:S01]  /*0640*/  ISETP.NE.AND P3, PT, R0, 0x1, PT ;  /* 0x000000010000780c */ /* 0x000fe20003f65270 */
[----:B-----5:R-:W-:-:S03]  /*0650*/  IMAD.IADD R229, R4, 0x1, -R49 ;  /* 0x0000000104e57824 */ /* 0x020fc600078e0a31 */
[----:B------:R-:W-:Y:S02]  /*0660*/  ISETP.GE.AND P1, PT, R6, 0x1, PT ;  /* 0x000000010600780c */ /* 0x000fe40003f26270 */
[----:B-1--4-:R-:W-:-:S07]  /*0670*/  IADD3 R2, R229, 0x1, -R230 ;  /* 0x00000001e5027810 */ /* 0x012fce0007ffe8e6 */
[----:B------:R-:W-:Y:S02]  /*0680*/  @P3 IADD3 R0, R172, 0x7f, RZ ;  /* 0x0000007fac003810 */ /* 0x000fe40007ffe0ff */
[----:B------:R-:W-:-:S03]  /*0690*/  @P3 LOP3.LUT R26, R26, 0x1000, RZ, 0xfc, !PT ;  /* 0x000010001a1a3812 */ /* 0x000fc600078efcff */
[----:B------:R-:W-:Y:S01]  /*06a0*/  @P3 IMAD.HI.U32 R3, R0, c[0x0][0x2c8], RZ ;  /* 0x0000b20000033a27 */ /* 0x000fe200078e00ff */
[----:B------:R-:W-:Y:S02]  /*06b0*/  IADD3 R0, R8, 0x7f, RZ ;  /* 0x0000007f08007810 */ /* 0x000fe40007ffe0ff */
[----:B------:R-:W-:Y:S02]  /*06c0*/  LOP3.LUT R26, R26, 0xfffffbff, RZ, 0xc0, !PT ;  /* 0xfffffbff1a1a7812 */ /* 0x000fe400078ec0ff */
[----:B------:R-:W-:Y:S02]  /*06d0*/  @P3 SHF.R.U32.HI R0, RZ, c[0x0][0x2cc], R3 ;  /* 0x0000b300ff003a19 */ /* 0x000fe40000011603 */
[----:B------:R-:W-:-:S03]  /*06e0*/  @P1 LOP3.LUT R26, R26, 0x400, RZ, 0xfc, !PT ;  /* 0x000004001a1a1812 */ /* 0x000fc600078efcff */
[----:B------:R-:W-:-:S05]  /*06f0*/  IMAD.IADD R0, R2, 0x1, R0 ;  /* 0x0000000102007824 */ /* 0x000fca00078e0200 */
[----:B------:R-:W-:Y:S01]  /*0700*/  IADD3 R3, R0, c[0x0][0x328], RZ ;  /* 0x0000ca0000037a10 */ /* 0x000fe20007ffe0ff */
[----:B------:R-:W-:Y:S05]  /*0710*/  @!P1 BRA `(.L_x_275) ;  /* 0x000000e000009947 */ /* 0x000fea0003800000 */
[C---:B------:R-:W-:Y:S02]  /*0720*/  ISETP.GT.AND P0, PT, R0.reuse, RZ, PT ;  /* 0x000000ff0000720c */ /* 0x040fe40003f04270 */
[----:B------:R-:W-:-:S11]  /*0730*/  IADD3 R2, R0, -0x1, RZ ;  /* 0xffffffff00027810 */ /* 0x000fd60007ffe0ff */
[----:B------:R-:W-:Y:S05]  /*0740*/  @P0 BRA `(.L_x_276) ;  /* 0x0000006000000947 */ /* 0x000fea0003800000 */
[----:B------:R-:W-:Y:S01]  /*0750*/  ISETP.NE.AND P0, PT, R6, 0x1, PT ;  /* 0x000000010600780c */ /* 0x000fe20003f05270 */
[----:B------:R-:W-:-:S12]  /*0760*/  IMAD.MOV R0, RZ, RZ, -R0 ;  /* 0x000000ffff007224 */ /* 0x000fd800078e0a00 */
[----:B------:R-:W-:-:S05]  /*0770*/  @P0 IMAD.HI.U32 R2, R0, c[0x0][0x330], RZ ;  /* 0x0000cc0000020a27 */ /* 0x000fca00078e00ff */
[----:B------:R-:W-:-:S04]  /*0780*/  @P0 SHF.R.U32.HI R0, RZ, c[0x0][0x334], R2 ;  /* 0x0000cd00ff000a19 */ /* 0x000fc80000011602 */
[----:B------:R-:W-:Y:S01]  /*0790*/  LOP3.LUT R2, RZ, R0, RZ, 0x33, !PT ;  /* 0x00000000ff027212 */ /* 0x000fe200078e33ff */
[----:B------:R-:W-:Y:S05]  /*07a0*/  BRA `(.L_x_277) ;  /* 0x0000003000007947 */ /* 0x000fea0003800000 */
.L_x_276:
[----:B------:R-:W-:-:S13]  /*07b0*/  ISETP.NE.AND P0, PT, R6, 0x1, PT ;  /* 0x000000010600780c */ /* 0x000fda0003f05270 */
[----:B------:R-:W-:-:S05]  /*07c0*/  @P0 IMAD.HI.U32 R0, R2, c[0x0][0x330], RZ ;  /* 0x0000cc0002000a27 */ /* 0x000fca00078e00ff */
[----:B------:R-:W-:-:S05]  /*07d0*/  @P0 SHF.R.U32.HI R2, RZ, c[0x0][0x334], R0 ;  /* 0x0000cd00ff020a19 */ /* 0x000fca0000011600 */
.L_x_277:
[----:B------:R-:W-:-:S05]  /*07e0*/  IMAD R2, R2, R6, c[0x0][0x32c] ;  /* 0x0000cb0002027624 */ /* 0x000fca00078e0206 */
[----:B------:R-:W-:-:S04]  /*07f0*/  IMNMX R3, R3, R2, PT ;  /* 0x0000000203037217 */ /* 0x000fc80003800200 */
.L_x_275:
[----:B------:R-:W-:Y:S01]  /*0800*/  IADD3 R2, R3, 0x2f, RZ ;  /* 0x0000002f03027810 */ /* 0x000fe20007ffe0ff */
[----:B------:R-:W-:Y:S01]  /*0810*/  @P3 IMAD.HI.U32 R4, R172, c[0x0][0x2c8], RZ ;  /* 0x0000b200ac043a27 */ /* 0x000fe200078e00ff */
[----:B------:R-:W-:-:S03]  /*0820*/  IADD3 R3, R229, 0x2f, RZ ;  /* 0x0000002fe5037810 */ /* 0x000fc60007ffe0ff */
[----:B------:R-:W-:-:S04]  /*0830*/  IMAD.HI R5, R2, 0x2aaaaaab, RZ ;  /* 0x2aaaaaab02057827 */ /* 0x000fc800078e02ff */
[----:B------:R-:W-:-:S04]  /*0840*/  IMAD.HI R2, R3, 0x2aaaaaab, RZ ;  /* 0x2aaaaaab03027827 */ /* 0x000fc800078e02ff */
[----:B------:R-:W-:Y:S01]  /*0850*/  IMAD.MOV.U32 R0, RZ, RZ, R172 ;  /* 0x000000ffff007224 */ /* 0x000fe200078e00ac */
[----:B------:R-:W-:Y:S01]  /*0860*/  @P3 SHF.R.U32.HI R0, RZ, c[0x0][0x2cc], R4 ;  /* 0x0000b300ff003a19 */ /* 0x000fe20000011604 */
[----:B------:R-:W-:Y:S01]  /*0870*/  IMAD.IADD R249, R229, 0x1, -R230 ;  /* 0x00000001e5f97824 */ /* 0x000fe200078e0ae6 */
[----:B------:R-:W-:Y:S02]  /*0880*/  SHF.R.U32.HI R4, RZ, 0x1f, R5 ;  /* 0x0000001fff047819 */ /* 0x000fe40000011605 */
[----:B------:R-:W-:Y:S01]  /*0890*/  SHF.R.U32.HI R3, RZ, 0x1f, R2 ;  /* 0x0000001fff037819 */ /* 0x000fe20000011602 */
[----:B------:R-:W-:Y:S01]  /*08a0*/  IMAD.IADD R0, R249, 0x1, R0 ;  /* 0x00000001f9007824 */ /* 0x000fe200078e0200 */
[----:B------:R-:W-:Y:S02]  /*08b0*/  LEA.HI.SX32 R4, R5, R4, 0x1d ;  /* 0x0000000405047211 */ /* 0x000fe400078feaff */
[----:B------:R-:W-:Y:S02]  /*08c0*/  LEA.HI.SX32 R2, R2, R3, 0x1d ;  /* 0x0000000302027211 */ /* 0x000fe400078feaff */
[----:B------:R-:W-:-:S02]  /*08d0*/  IADD3 R3, R0, -c[0x0][0x324], RZ ;  /* 0x8000c90000037a10 */ /* 0x000fc40007ffe0ff */
[----:B------:R-:W-:Y:S01]  /*08e0*/  IMNMX R224, R2, R4, PT ;  /* 0x0000000402e07217 */ /* 0x000fe20003800200 */
[----:B------:R-:W-:Y:S05]  /*08f0*/  @!P1 BRA `(.L_x_278) ;  /* 0x000000d000009947 */ /* 0x000fea0003800000 */
[----:B------:R-:W-:-:S13]  /*0900*/  ISETP.GT.AND P0, PT, R0, -0x1, PT ;  /* 0xffffffff0000780c */ /* 0x000fda0003f04270 */
[----:B------:R-:W-:Y:S05]  /*0910*/  @P0 BRA `(.L_x_279) ;  /* 0x0000006000000947 */ /* 0x000fea0003800000 */
[----:B------:R-:W-:Y:S02]  /*0920*/  ISETP.NE.AND P0, PT, R6, 0x1, PT ;  /* 0x000000010600780c */ /* 0x000fe40003f05270 */
[----:B------:R-:W-:-:S11]  /*0930*/  LOP3.LUT R0, RZ, R0, RZ, 0x33, !PT ;  /* 0x00000000ff007212 */ /* 0x000fd600078e33ff */
[----:B------:R-:W-:-:S05]  /*0940*/  @P0 IMAD.HI.U32 R2, R0, c[0x0][0x330], RZ ;  /* 0x0000cc0000020a27 */ /* 0x000fca00078e00ff */
[----:B------:R-:W-:-:S04]  /*0950*/  @P0 SHF.R.U32.HI R0, RZ, c[0x0][0x334], R2 ;  /* 0x0000cd00ff000a19 */ /* 0x000fc80000011602 */
[----:B------:R-:W-:Y:S01]  /*0960*/  LOP3.LUT R0, RZ, R0, RZ, 0x33, !PT ;  /* 0x00000000ff007212 */ /* 0x000fe200078e33ff */
[----:B------:R-:W-:Y:S05]  /*0970*/  BRA `(.L_x_280) ;  /* 0x0000003000007947 */ /* 0x000fea0003800000 */
.L_x_279:
[----:B------:R-:W-:-:S13]  /*0980*/  ISETP.NE.AND P0, PT, R6, 0x1, PT ;  /* 0x000000010600780c */ /* 0x000fda0003f05270 */
[----:B------:R-:W-:-:S05]  /*0990*/  @P0 IMAD.HI.U32 R2, R0, c[0x0][0x330], RZ ;  /* 0x0000cc0000020a27 */ /* 0x000fca00078e00ff */
[----:B------:R-:W-:-:S05]  /*09a0*/  @P0 SHF.R.U32.HI R0, RZ, c[0x0][0x334], R2 ;  /* 0x0000cd00ff000a19 */ /* 0x000fca0000011602 */
.L_x_280:
[----:B------:R-:W-:-:S05]  /*09b0*/  IMAD R0, R0, c[0x0][0x32c], RZ ;  /* 0x0000cb0000007a24 */ /* 0x000fca00078e02ff */
[----:B------:R-:W-:-:S05]  /*09c0*/  IMNMX R3, R3, R0, !PT ;  /* 0x0000000003037217 */ /* 0x000fca0007800200 */
.L_x_278:
[----:B------:R-:W-:Y:S01]  /*09d0*/  IMAD.HI R0, R3, 0x2aaaaaab, RZ ;  /* 0x2aaaaaab03007827 */ /* 0x000fe200078e02ff */
[----:B------:R-:W-:Y:S01]  /*09e0*/  PLOP3.LUT P4, PT, PT, PT, PT, 0x80, 0x0 ;  /* 0x000000000000781c */ /* 0x000fe20003f8f070 */
[----:B------:R-:W-:Y:S01]  /*09f0*/  CS2R R94, SRZ ;  /* 0x00000000005e7805 */ /* 0x000fe2000001ff00 */
[----:B------:R-:W-:Y:S01]  /*0a00*/  CS2R R98, SRZ ;  /* 0x0000000000627805 */ /* 0x000fe2000001ff00 */
[----:B------:R-:W-:Y:S01]  /*0a10*/  IMAD.MOV.U32 R11, RZ, RZ, RZ ;  /* 0x000000ffff0b7224 */ /* 0x000fe200078e00ff */
[----:B------:R-:W-:Y:S01]  /*0a20*/  SHF.R.U32.HI R2, RZ, 0x1f, R0 ;  /* 0x0000001fff027819 */ /* 0x000fe20000011600 */
[----:B------:R-:W-:Y:S01]  /*0a30*/  IMAD.MOV.U32 R92, RZ, RZ, RZ ;  /* 0x000000ffff5c7224 */ /* 0x000fe200078e00ff */
[----:B------:R-:W-:Y:S01]  /*0a40*/  CS2R R96, SRZ ;  /* 0x0000000000607805 */ /* 0x000fe2000001ff00 */
[----:B------:R-:W-:Y:S01]  /*0a50*/  CS2R R12, SRZ ;  /* 0x00000000000c7805 */ /* 0x000fe2000001ff00 */
[----:B------:R-:W-:Y:S01]  /*0a60*/  LEA.HI.SX32 R0, R0, R2, 0x1d ;  /* 0x0000000200007211 */ /* 0x000fe200078feaff */
[----:B------:R-:W-:Y:S01]  /*0a70*/  CS2R R88, SRZ ;  /* 0x0000000000587805 */ /* 0x000fe2000001ff00 */
[----:B------:R-:W-:Y:S01]  /*0a80*/  MOV R90, RZ ;  /* 0x000000ff005a7202 */ /* 0x000fe20000000f00 */
[----:B------:R-:W-:Y:S01]  /*0a90*/  CS2R R86, SRZ ;  /* 0x0000000000567805 */ /* 0x000fe2000001ff00 */
[----:B------:R-:W-:Y:S01]  /*0aa0*/  IMNMX R4, RZ, R0, !PT ;  /* 0x00000000ff047217 */ /* 0x000fe20007800200 */
[----:B------:R-:W-:Y:S01]  /*0ab0*/  CS2R R84, SRZ ;  /* 0x0000000000547805 */ /* 0x000fe2000001ff00 */
[----:B------:R-:W-:Y:S01]  /*0ac0*/  CS2R R14, SRZ ;  /* 0x00000000000e7805 */ /* 0x000fe2000001ff00 */
[----:B------:R-:W-:Y:S01]  /*0ad0*/  IMAD.MOV.U32 R78, RZ, RZ, RZ ;  /* 0x000000ffff4e7224 */ /* 0x000fe200078e00ff */
[----:B------:R-:W-:Y:S01]  /*0ae0*/  ISETP.GT.AND P0, PT, R224, R4, PT ;  /* 0x00000004e000720c */ /* 0x000fe20003f04270 */
[----:B------:R1:W-:Y:S01]  /*0af0*/  STL [R1+0x18], R4 ;  /* 0x0000180401007387 */ /* 0x0003e20000100800 */
        /* <DEDUP_REMOVED lines=55> */
[----:B------:R-:W-:Y:S01]  /*0e70*/  CS2R R50, SRZ ;  /* 0x0000000000327805 */ /* 0x000fe2000001ff00 */
[----:B------:R-:W-:Y:S05]  /*0e80*/  @!P0 BRA `(.L_x_281) ;  /* 0x0001236000008947 */ /* 0x000fea0003800000 */
[----:B-1----:R-:W-:-:S04]  /*0e90*/  ISETP.NE.U32.AND P1, PT, RZ, c[0x0][0x340], PT ;  /* 0x0000d000ff007a0c */ /* 0x002fc80003f25070 */
[----:B------:R-:W-:-:S13]  /*0ea0*/  ISETP.NE.AND.EX P1, PT, RZ, c[0x0][0x344], PT, P1 ;  /* 0x0000d100ff007a0c */ /* 0x000fda0003f25310 */
[----:B------:R-:W-:-:S05]  /*0eb0*/  @P1 IMAD.WIDE R2, R52, R10, c[0x0][0x340] ;  /* 0x0000d00034021625 */ /* 0x000fca00078e020a */
[----:B------:R1:W5:Y:S01]  /*0ec0*/  @P1 LDG.E R15, [R2.64] ;  /* 0x00000006020f1981 */ /* 0x000362000c1e1900 */
[----:B------:R-:W-:Y:S01]  /*0ed0*/  SHF.R.S32.HI R10, RZ, 0x1f, R48 ;  /* 0x0000001fff0a7819 */ /* 0x000fe20000011430 */
[----:B------:R-:W-:Y:S01]  /*0ee0*/  IMAD R6, R61, c[0x0][0x1b8], RZ ;  /* 0x00006e003d067a24 */ /* 0x000fe200078e02ff */
[----:B------:R-:W-:Y:S01]  /*0ef0*/  SHF.R.S32.HI R0, RZ, 0x1f, R9 ;  /* 0x0000001fff007819 */ /* 0x000fe20000011409 */
[----:B------:R-:W-:Y:S01]  /*0f00*/  IMAD R12, R230, c[0x0][0x2c4], RZ ;  /* 0x0000b100e60c7a24 */ /* 0x000fe200078e02ff */
[CC--:B------:R-:W-:Y:S01]  /*0f10*/  LEA.HI R5, R10.reuse, R48.reuse, RZ, 0x2 ;  /* 0x000000300a057211 */ /* 0x0c0fe200078f10ff */
[----:B------:R-:W-:Y:S01]  /*0f20*/  IMAD R6, R29, c[0x0][0x1bc], R6 ;  /* 0x00006f001d067a24 */ /* 0x000fe200078e0206 */
[-C--:B------:R-:W-:Y:S01]  /*0f30*/  LEA.HI R20, R10, R48.reuse, RZ, 0x4 ;  /* 0x000000300a147211 */ /* 0x080fe200078f20ff */
[----:B------:R-:W-:Y:S01]  /*0f40*/  IMAD R0, R0, c[0x0][0x178], RZ ;  /* 0x00005e0000007a24 */ /* 0x000fe200078e02ff */
[----:B------:R-:W-:Y:S01]  /*0f50*/  LOP3.LUT R4, R5, 0xfffffffc, RZ, 0xc0, !PT ;  /* 0xfffffffc05047812 */ /* 0x000fe200078ec0ff */
[----:B------:R-:W-:Y:S01]  /*0f60*/  BSSY B0, `(.L_x_282) ;  /* 0x0000056000007945 */ /* 0x000fe20003800000 */
[----:B------:R-:W-:Y:S01]  /*0f70*/  SHF.R.S32.HI R22, RZ, 0x2, R5 ;  /* 0x00000002ff167819 */ /* 0x000fe20000011405 */
[----:B------:R-:W-:Y:S01]  /*0f80*/  IMAD R0, R9, c[0x0][0x17c], R0 ;  /* 0x00005f0009007a24 */ /* 0x000fe200078e0200 */
[-C--:B------:R-:W-:Y:S01]  /*0f90*/  LEA.HI R21, R10, R48.reuse, RZ, 0x3 ;  /* 0x000000300a157211 */ /* 0x080fe200078f18ff */
[----:B------:R-:W-:Y:S01]  /*0fa0*/  IMAD.IADD R41, R48, 0x1, -R4 ;  /* 0x0000000130297824 */ /* 0x000fe200078e0a04 */
[----:B------:R-:W-:Y:S01]  /*0fb0*/  SEL R4, R52, RZ, !P2 ;  /* 0x000000ff34047207 */ /* 0x000fe20005000000 */
[--C-:B------:R-:W-:Y:S01]  /*0fc0*/  IMAD.IADD R11, R172, 0x1, R22.reuse ;  /* 0x00000001ac0b7824 */ /* 0x100fe200078e0216 */
[----:B------:R-:W-:Y:S01]  /*0fd0*/  SHF.R.S32.HI R19, RZ, 0x3, R21 ;  /* 0x00000003ff137819 */ /* 0x000fe20000011415 */
[C---:B------:R-:W-:Y:S01]  /*0fe0*/  IMAD R31, R41.reuse, 0x20, R22 ;  /* 0x00000020291f7824 */ /* 0x040fe200078e0216 */
[----:B------:R-:W-:Y:S01]  /*0ff0*/  LEA.HI R126, R10, R48, RZ, 0x5 ;  /* 0x000000300a7e7211 */ /* 0x000fe200078f28ff */
[----:B------:R-:W-:Y:S01]  /*1000*/  IMAD.SHL.U32 R226, R41, 0x8, RZ ;  /* 0x0000000829e27824 */ /* 0x000fe200078e00ff */
[----:B------:R-:W-:Y:S01]  /*1010*/  ISETP.GE.AND P4, PT, R11, R12, PT ;  /* 0x0000000c0b00720c */ /* 0x000fe20003f86270 */
[----:B------:R-:W-:Y:S01]  /*1020*/  IMAD.IADD R5, R172, 0x1, R31 ;  /* 0x00000001ac057824 */ /* 0x000fe200078e021f */
[----:B------:R2:W-:Y:S01]  /*1030*/  STL [R1+0x1c], R31 ;  /* 0x00001c1f01007387 */ /* 0x0005e20000100800 */
[----:B------:R-:W-:Y:S01]  /*1040*/  SHF.R.S32.HI R125, RZ, 0x5, R126 ;  /* 0x00000005ff7d7819 */ /* 0x000fe2000001147e */
[----:B-1----:R-:W-:Y:S01]  /*1050*/  IMAD.WIDE.U32 R2, R9, c[0x0][0x178], RZ ;  /* 0x00005e0009027a25 */ /* 0x002fe200078e00ff */
[----:B------:R-:W-:-:S03]  /*1060*/  IADD3 R51, R226, 0x40, RZ ;  /* 0x00000040e2337810 */ /* 0x000fc60007ffe0ff */
[----:B------:R-:W-:Y:S01]  /*1070*/  IMAD.IADD R3, R3, 0x1, R0 ;  /* 0x0000000103037824 */ /* 0x000fe200078e0200 */
[----:B------:R-:W-:Y:S01]  /*1080*/  SHF.R.S32.HI R0, RZ, 0x1f, R52 ;  /* 0x0000001fff007819 */ /* 0x000fe20000011434 */
[----:B------:R-:W-:-:S03]  /*1090*/  @P3 IMAD.HI.U32 R8, R5, c[0x0][0x2c8], RZ ;  /* 0x0000b20005083a27 */ /* 0x000fc600078e00ff */
[----:B------:R-:W-:Y:S01]  /*10a0*/  SEL R7, R0, RZ, !P2 ;  /* 0x000000ff00077207 */ /* 0x000fe20005000000 */
[----:B------:R-:W-:-:S04]  /*10b0*/  IMAD.WIDE.U32 R2, R29, c[0x0][0x1b8], R2 ;  /* 0x00006e001d027a25 */ /* 0x000fc800078e0002 */
[----:B------:R-:W-:Y:S02]  /*10c0*/  IMAD.IADD R3, R3, 0x1, R6 ;  /* 0x0000000103037824 */ /* 0x000fe400078e0206 */
[----:B------:R-:W-:Y:S01]  /*10d0*/  IMAD.MOV.U32 R0, RZ, RZ, R5 ;  /* 0x000000ffff007224 */ /* 0x000fe200078e0005 */
[----:B------:R-:W-:Y:S01]  /*10e0*/  @P3 SHF.R.U32.HI R0, RZ, c[0x0][0x2cc], R8 ;  /* 0x0000b300ff003a19 */ /* 0x000fe20000011608 */
[----:B------:R-:W-:Y:S01]  /*10f0*/  IMAD R6, R7, c[0x0][0x1c0], RZ ;  /* 0x0000700007067a24 */ /* 0x000fe200078e02ff */
[----:B------:R-:W-:Y:S01]  /*1100*/  ISETP.GE.AND P3, PT, R51, c[0x0][0x198], PT ;  /* 0x0000660033007a0c */ /* 0x000fe20003f66270 */
[----:B------:R-:W-:-:S04]  /*1110*/  IMAD.WIDE.U32 R2, R4, c[0x0][0x1c0], R2 ;  /* 0x0000700004027a25 */ /* 0x000fc800078e0002 */
[----:B------:R-:W-:Y:S01]  /*1120*/  IMAD R7, R4, c[0x0][0x1c4], R6 ;  /* 0x0000710004077a24 */ /* 0x000fe200078e0206 */
[--C-:B------:R-:W-:Y:S01]  /*1130*/  SHF.R.S32.HI R6, RZ, 0x1f, R0.reuse ;  /* 0x0000001fff067819 */ /* 0x100fe20000011400 */
[----:B------:R-:W-:Y:S02]  /*1140*/  IMAD.MOV R4, RZ, RZ, -R0 ;  /* 0x000000ffff047224 */ /* 0x000fe400078e0a00 */
[----:B------:R-:W-:Y:S02]  /*1150*/  IMAD.IADD R3, R3, 0x1, R7 ;  /* 0x0000000103037824 */ /* 0x000fe400078e0207 */
[----:B------:R-:W-:Y:S02]  /*1160*/  IMAD R6, R6, c[0x0][0x1b0], RZ ;  /* 0x00006c0006067a24 */ /* 0x000fe400078e02ff */
[----:B------:R-:W-:Y:S01]  /*1170*/  IMAD R4, R4, c[0x0][0x2c4], R5 ;  /* 0x0000b10004047a24 */ /* 0x000fe200078e0205 */
[----:B------:R-:W-:Y:S01]  /*1180*/  LOP3.LUT R5, R20, 0xfffffff0, RZ, 0xc0, !PT ;  /* 0xfffffff014057812 */ /* 0x000fe200078ec0ff */
[----:B------:R-:W-:-:S02]  /*1190*/  IMAD R6, R0, c[0x0][0x1b4], R6 ;  /* 0x00006d0000067a24 */ /* 0x000fc400078e0206 */
[----:B------:R-:W-:Y:S01]  /*11a0*/  IMAD.WIDE.U32 R2, R0, c[0x0][0x1b0], R2 ;  /* 0x00006c0000027a25 */ /* 0x000fe200078e0002 */
[----:B------:R-:W-:-:S03]  /*11b0*/  SHF.R.S32.HI R0, RZ, 0x1f, R4 ;  /* 0x0000001fff007819 */ /* 0x000fc60000011404 */
[----:B------:R-:W-:Y:S02]  /*11c0*/  IMAD.IADD R16, R48, 0x1, -R5 ;  /* 0x0000000130107824 */ /* 0x000fe400078e0a05 */
[----:B------:R-:W-:Y:S02]  /*11d0*/  IMAD R0, R0, c[0x0][0x1a8], RZ ;  /* 0x00006a0000007a24 */ /* 0x000fe400078e02ff */
[----:B------:R-:W-:Y:S01]  /*11e0*/  IMAD.SHL.U32 R5, R19, 0x40, RZ ;  /* 0x0000004013057824 */ /* 0x000fe200078e00ff */
[----:B------:R-:W-:Y:S01]  /*11f0*/  LEA.HI R17, R16, R16, RZ, 0x1 ;  /* 0x0000001010117211 */ /* 0x000fe200078f08ff */
[----:B------:R-:W-:Y:S02]  /*1200*/  IMAD.IADD R3, R3, 0x1, R6 ;  /* 0x0000000103037824 */ /* 0x000fe400078e0206 */
[C---:B------:R-:W-:Y:S01]  /*1210*/  IMAD R6, R4.reuse, c[0x0][0x1ac], R0 ;  /* 0x00006b0004067a24 */ /* 0x040fe200078e0200 */
[----:B------:R-:W-:Y:S01]  /*1220*/  LOP3.LUT R0, R5, 0xc0, RZ, 0xc0, !PT ;  /* 0x000000c005007812 */ /* 0x000fe200078ec0ff */
[----:B------:R-:W-:Y:S01]  /*1230*/  IMAD.WIDE.U32 R2, R4, c[0x0][0x1a8], R2 ;  /* 0x00006a0004027a25 */ /* 0x000fe200078e0002 */
[----:B------:R-:W-:-:S02]  /*1240*/  SHF.R.S32.HI R5, RZ, 0x1, R17 ;  /* 0x00000001ff057819 */ /* 0x000fc40000011411 */
[----:B------:R-:W-:Y:S01]  /*1250*/  SHF.R.S32.HI R4, RZ, 0x1f, R17 ;  /* 0x0000001fff047819 */ /* 0x000fe20000011411 */
[----:B------:R-:W-:Y:S01]  /*1260*/  IMAD.IADD R6, R3, 0x1, R6 ;  /* 0x0000000103067824 */ /* 0x000fe200078e0206 */
[----:B------:R-:W-:Y:S02]  /*1270*/  SHF.R.U32.HI R7, RZ, 0x3, R0 ;  /* 0x00000003ff077819 */ /* 0x000fe40000011600 */
[----:B------:R-:W-:Y:S02]  /*1280*/  LOP3.LUT R0, R0, 0x18, R226, 0xf8, !PT ;  /* 0x0000001800007812 */ /* 0x000fe400078ef8e2 */
[----:B------:R-:W-:Y:S02]  /*1290*/  LEA.HI R3, R4, R5, RZ, 0x2 ;  /* 0x0000000504037211 */ /* 0x000fe400078f10ff */
[----:B------:R-:W-:Y:S02]  /*12a0*/  LEA R14, P0, R2, c[0x0][0x160], 0x1 ;  /* 0x00005800020e7a11 */ /* 0x000fe400078008ff */
[----:B------:R-:W-:-:S02]  /*12b0*/  LOP3.LUT R4, R0, R7, RZ, 0x3c, !PT ;  /* 0x0000000700047212 */ /* 0x000fc400078e3cff */
[----:B------:R-:W-:Y:S02]  /*12c0*/  LOP3.LUT R0, R3, 0xfffffffc, RZ, 0xc0, !PT ;  /* 0xfffffffc03007812 */ /* 0x000fe400078ec0ff */
[----:B------:R-:W-:Y:S02]  /*12d0*/  LEA.HI.X R13, R2, c[0x0][0x164], R6, 0x1, P0 ;  /* 0x00005900020d7a11 */ /* 0x000fe400000f0c06 */
[----:B------:R-:W-:Y:S01]  /*12e0*/  LEA.HI R6, R22, R22, RZ, 0x1 ;  /* 0x0000001616067211 */ /* 0x000fe200078f08ff */
[----:B------:R-:W-:Y:S01]  /*12f0*/  IMAD.IADD R18, R5, 0x1, -R0 ;  /* 0x0000000105127824 */ /* 0x000fe200078e0a00 */
[----:B------:R2:W1:Y:S01]  /*1300*/  SHFL.IDX PT, R2, R14, RZ, 0x1c1f ;  /* 0x001c1fff0e027589 */ /* 0x00046200000e0000 */
[----:B------:R-:W-:Y:S01]  /*1310*/  IMAD.MOV.U32 R5, RZ, RZ, 0x10 ;  /* 0x00000010ff057424 */ /* 0x000fe200078e00ff */
[----:B------:R-:W-:Y:S02]  /*1320*/  LOP3.LUT R0, R6, 0x7fffffe, RZ, 0xc0, !PT ;  /* 0x07fffffe06007812 */ /* 0x000fe400078ec0ff */
[----:B------:R-:W-:Y:S01]  /*1330*/  LOP3.LUT P0, RZ, R18, 0x2, RZ, 0xc0, !PT ;  /* 0x0000000212ff7812 */ /* 0x000fe2000780c0ff */
[----:B------:R2:W3:Y:S02]  /*1340*/  SHFL.IDX PT, R3, R13, RZ, 0x1c1f ;  /* 0x001c1fff0d037589 */ /* 0x0004e400000e0000 */
[----:B------:R-:W-:-:S04]  /*1350*/  IMAD.IADD R0, R22, 0x1, -R0 ;  /* 0x0000000116007824 */ /* 0x000fc800078e0a00 */
[----:B------:R-:W-:-:S04]  /*1360*/  IMAD R0, R125, 0x8, R0 ;  /* 0x000000087d007824 */ /* 0x000fc800078e0200 */
[----:B------:R-:W-:Y:S01]  /*1370*/  IMAD.U32 R222, R0, 0x20, R4 ;  /* 0x0000002000de7824 */ /* 0x000fe200078e0004 */
[----:B------:R-:W-:Y:S01]  /*1380*/  SEL R4, R5, 0xfffffff0, !P0 ;  /* 0xfffffff005047807 */ /* 0x000fe20004000000 */
[----:B------:R-:W-:Y:S01]  /*1390*/  @!P1 IMAD.MOV.U32 R15, RZ, RZ, R52 ;  /* 0x000000ffff0f9224 */ /* 0x000fe200078e0034 */
[C---:B------:R-:W-:Y:S02]  /*13a0*/  IADD3 R52, R226.reuse, 0x20, RZ ;  /* 0x00000020e2347810 */ /* 0x040fe40007ffe0ff */
[----:B------:R-:W-:Y:S02]  /*13b0*/  ISETP.GE.AND P1, PT, R226, c[0x0][0x198], PT ;  /* 0x00006600e2007a0c */ /* 0x000fe40003f26270 */
[----:B------:R-:W-:Y:S01]  /*13c0*/  ISETP.GE.AND P2, PT, R52, c[0x0][0x198], PT ;  /* 0x0000660034007a0c */ /* 0x000fe20003f46270 */
[----:B------:R-:W-:Y:S07]  /*13d0*/  @P4 BRA `(.L_x_283) ;  /* 0x000000e000004947 */ /* 0x000fee0003800000 */
[----:B-123--:R-:W-:Y:S01]  /*13e0*/  SHF.R.S32.HI R5, RZ, 0x1f, R52 ;  /* 0x0000001fff057819 */ /* 0x00efe20000011434 */
[----:B------:R-:W-:Y:S01]  /*13f0*/  IMAD.WIDE R8, R226, 0x2, R2 ;  /* 0x00000002e2087825 */ /* 0x000fe200078e0202 */
[----:B------:R-:W-:-:S02]  /*1400*/  SHF.R.S32.HI R0, RZ, 0x1f, R51 ;  /* 0x0000001fff007819 */ /* 0x000fc40000011433 */
[----:B------:R-:W-:Y:S02]  /*1410*/  LEA.HI R5, R5, R52, RZ, 0x3 ;  /* 0x0000003405057211 */ /* 0x000fe400078f18ff */
[----:B------:R-:W-:Y:S02]  /*1420*/  LEA.HI R0, R0, R51, RZ, 0x3 ;  /* 0x0000003300007211 */ /* 0x000fe400078f18ff */
        /* <DEDUP_REMOVED lines=9> */
.L_x_283:
[----:B-123--:R-:W-:Y:S05]  /*14c0*/  BSYNC B0 ;  /* 0x0000000000007941 */ /* 0x00efea0003800000 */
.L_x_282:
        /* <DEDUP_REMOVED lines=20> */
.L_x_285:
[----:B------:R-:W-:Y:S05]  /*1610*/  BSYNC B0 ;  /* 0x0000000000007941 */ /* 0x000fea0003800000 */
.L_x_284:
        /* <DEDUP_REMOVED lines=20> */
.L_x_287:
[----:B------:R-:W-:Y:S05]  /*1760*/  BSYNC B0 ;  /* 0x0000000000007941 */ /* 0x000fea0003800000 */
.L_x_286:
[----:B---3--:R-:W-:Y:S01]  /*1770*/  SHFL.IDX PT, R2, R14, 0x3, 0x1c1f ;  /* 0x007c1f000e027f89 */ /* 0x008fe200000e0000 */
[----:B------:R-:W-:Y:S01]  /*1780*/  IADD3 R0, R11, 0x60, RZ ;  /* 0x000000600b007810 */ /* 0x000fe20007ffe0ff */
[----:B------:R-:W-:Y:S01]  /*1790*/  IMAD.MOV.U32 R5, RZ, RZ, c[0x0][0x2b8] ;  /* 0x0000ae00ff057624 */ /* 0x000fe200078e00ff */
[----:B------:R-:W-:Y:S01]  /*17a0*/  SHF.R.S32.HI R9, RZ, 0x1f, R51 ;  /* 0x0000001fff097819 */ /* 0x000fe20000011433 */
[----:B----4-:R3:W4:Y:S01]  /*17b0*/  SHFL.IDX PT, R3, R13, 0x3, 0x1c1f ;  /* 0x007c1f000d037f89 */ /* 0x01072200000e0000 */
[----:B------:R-:W-:Y:S01]  /*17c0*/  ISETP.GE.AND P0, PT, R0, R12, PT ;  /* 0x0000000c0000720c */ /* 0x000fe20003f06270 */
[----:B------:R-:W-:Y:S01]  /*17d0*/  IMAD.MOV.U32 R40, RZ, RZ, 0x30 ;  /* 0x00000030ff287424 */ /* 0x000fe200078e00ff */
[----:B------:R-:W-:Y:S01]  /*17e0*/  ISETP.NE.AND P4, PT, R5, 0x1, PT ;  /* 0x000000010500780c */ /* 0x000fe20003f85270 */
[----:B------:R-:W-:Y:S01]  /*17f0*/  IMAD.SHL.U32 R222, R222, 0x2, RZ ;  /* 0x00000002dede7824 */ /* 0x000fe200078e00ff */
[----:B------:R-:W-:Y:S01]  /*1800*/  SHF.R.S32.HI R5, RZ, 0x1f, R52 ;  /* 0x0000001fff057819 */ /* 0x000fe20000011434 */
[----:B------:R-:W-:Y:S01]  /*1810*/  IMAD R43, R224, R40, -0x30 ;  /* 0xffffffd0e02b7424 */ /* 0x000fe200078e0228 */
[----:B-----5:R-:W-:Y:S01]  /*1820*/  SHF.R.S32.HI R8, RZ, 0x1f, R15 ;  /* 0x0000001fff087819 */ /* 0x020fe2000001140f */
[----:B------:R-:W-:Y:S01]  /*1830*/  IMAD.MOV.U32 R223, RZ, RZ, RZ ;  /* 0x000000ffffdf7224 */ /* 0x000fe200078e00ff */
[----:B------:R-:W-:Y:S01]  /*1840*/  LEA.HI R5, R5, R52, RZ, 0x3 ;  /* 0x0000003405057211 */ /* 0x000fe200078f18ff */
[----:B------:R-:W-:Y:S01]  /*1850*/  IMAD.IADD R0, R31, 0x1, R43 ;  /* 0x000000011f007824 */ /* 0x000fe200078e022b */
[----:B------:R-:W-:-:S02]  /*1860*/  LEA.HI R9, R9, R51, RZ, 0x3 ;  /* 0x0000003309097211 */ /* 0x000fc400078f18ff */
[----:B------:R-:W-:Y:S01]  /*1870*/  LOP3.LUT R50, R5, 0xfffffff8, RZ, 0xc0, !PT ;  /* 0xfffffff805327812 */ /* 0x000fe200078ec0ff */
[----:B-123--:R-:W-:-:S04]  /*1880*/  IMAD.WIDE.U32 R12, R15, c[0x0][0x2b0], RZ ;  /* 0x0000ac000f0c7a25 */ /* 0x00efc800078e00ff */
[----:B----4-:R-:W-:Y:S01]  /*1890*/  @!P0 IMAD.WIDE R6, R226, 0x2, R2 ;  /* 0x00000002e2068825 */ /* 0x010fe200078e0202 */
[----:B------:R-:W-:Y:S04]  /*18a0*/  STL.64 [R1+0x30], R12 ;  /* 0x0000300c01007387 */ /* 0x000fe80000100a00 */
[----:B------:R-:W-:Y:S01]  /*18b0*/  @!PT LDS RZ, [RZ] ;  /* 0x00000000fffff984 */ /* 0x000fe20000000800 */
[----:B------:R1:W-:Y:S01]  /*18c0*/  @!P0 LDGSTS.E.BYPASS.LTC128B.128 [R222+0x7880], [R6.64], !P1 ;  /* 0x0788000006de8fae */ /* 0x0003e2000c901d46 */
[----:B------:R-:W-:-:S04]  /*18d0*/  ISETP.GE.AND P1, PT, R0, R229, PT ;  /* 0x000000e50000720c */ /* 0x000fc80003f26270 */
[----:B------:R-:W-:Y:S01]  /*18e0*/  ISETP.GT.OR P1, PT, R31, 0x2f, P1 ;  /* 0x0000002f1f00780c */ /* 0x000fe20000f24670 */
[----:B-1----:R-:W-:Y:S02]  /*18f0*/  IMAD R6, R8, c[0x0][0x2b0], RZ ;  /* 0x0000ac0008067a24 */ /* 0x002fe400078e02ff */
[----:B------:R-:W-:Y:S01]  /*1900*/  IMAD.IADD R8, R0, 0x1, R49 ;  /* 0x0000000100087824 */ /* 0x000fe200078e0231 */
[----:B------:R-:W-:Y:S01]  /*1910*/  LOP3.LUT R49, R9, 0xfffffff8, RZ, 0xc0, !PT ;  /* 0xfffffff809317812 */ /* 0x000fe200078ec0ff */
[----:B------:R-:W-:Y:S02]  /*1920*/  IMAD R10, R15, c[0x0][0x2b4], R6 ;  /* 0x0000ad000f0a7a24 */ /* 0x000fe400078e0206 */
[----:B------:R-:W-:-:S04]  /*1930*/  @!P0 IMAD.WIDE R6, R50, 0x2, R2 ;  /* 0x0000000232068825 */ /* 0x000fc800078e0202 */
[----:B------:R-:W-:Y:S01]  /*1940*/  @!P0 IMAD.WIDE R2, R49, 0x2, R2 ;  /* 0x0000000231028825 */ /* 0x000fe200078e0202 */
[----:B------:R1:W-:Y:S03]  /*1950*/  @!P0 LDGSTS.E.BYPASS.LTC128B.128 [R222+0x9880], [R6.64], !P2 ;  /* 0x0988000006de8fae */ /* 0x0003e6000d101d46 */
[----:B------:R-:W-:Y:S01]  /*1960*/  @P4 IMAD.HI.U32 R5, R8, c[0x0][0x2bc], RZ ;  /* 0x0000af0008054a27 */ /* 0x000fe200078e00ff */
[----:B------:R2:W-:Y:S03]  /*1970*/  @!P0 LDGSTS.E.BYPASS.LTC128B.128 [R222+0xb880], [R2.64], !P3 ;  /* 0x0b88000002de8fae */ /* 0x0005e6000d901d46 */
[----:B------:R-:W-:Y:S01]  /*1980*/  IMAD.MOV.U32 R0, RZ, RZ, R8 ;  /* 0x000000ffff007224 */ /* 0x000fe200078e0008 */
[----:B------:R-:W0:Y:S01]  /*1990*/  LDGDEPBAR ;  /* 0x00000000000079af */ /* 0x000e220000000000 */
[----:B------:R-:W-:Y:S01]  /*19a0*/  @P4 SHF.R.U32.HI R0, RZ, c[0x0][0x2c0], R5 ;  /* 0x0000b000ff004a19 */ /* 0x000fe20000011605 */
[----:B------:R-:W-:-:S03]  /*19b0*/  IMAD.IADD R11, R13, 0x1, R10 ;  /* 0x000000010d0b7824 */ /* 0x000fc600078e020a */
[C---:B------:R-:W-:Y:S02]  /*19c0*/  @!P1 IADD3 R5, P2, R0.reuse, R12, RZ ;  /* 0x0000000c00059210 */ /* 0x040fe40007f5e0ff */
[----:B------:R3:W-:Y:S02]  /*19d0*/  STL [R1+0x38], R11 ;  /* 0x0000380b01007387 */ /* 0x0007e40000100800 */
[----:B-1----:R-:W-:Y:S02]  /*19e0*/  @!P1 LEA.HI.X.SX32 R7, R0, R11, 0x1, P2 ;  /* 0x0000000b00079211 */ /* 0x002fe400010f0eff */
[----:B------:R-:W-:-:S04]  /*19f0*/  @!P1 LEA R6, P2, R5, c[0x0][0x2a0], 0x2 ;  /* 0x0000a80005069a11 */ /* 0x000fc800078410ff */
[----:B------:R-:W-:Y:S01]  /*1a00*/  @!P1 LEA.HI.X R7, R5, c[0x0][0x2a4], R7, 0x2, P2 ;  /* 0x0000a90005079a11 */ /* 0x000fe200010f1407 */
[----:B------:R-:W-:Y:S06]  /*1a10*/  BAR.SYNC.DEFER_BLOCKING 0x0 ;  /* 0x0000000000007b1d */ /* 0x000fec0000010000 */
[----:B------:R-:W4:Y:S01]  /*1a20*/  @!P1 LDG.E R223, [R6.64] ;  /* 0x0000000606df9981 */ /* 0x000f22000c1e1900 */
[----:B------:R-:W-:Y:S01]  /*1a30*/  IMAD.MOV R0, RZ, RZ, -R0 ;  /* 0x000000ffff007224 */ /* 0x000fe200078e0a00 */
[----:B------:R-:W-:Y:S01]  /*1a40*/  ISETP.GE.AND P6, PT, R226, c[0x0][0x1d4], PT ;  /* 0x00007500e2007a0c */ /* 0x000fe20003fc6270 */
[----:B---3--:R-:W-:Y:S01]  /*1a50*/  IMAD.WIDE.U32 R10, R29, c[0x0][0x1e8], RZ ;  /* 0x00007a001d0a7a25 */ /* 0x008fe200078e00ff */
[----:B------:R-:W-:Y:S01]  /*1a60*/  ISETP.GE.AND P5, PT, R52, c[0x0][0x1d4], PT ;  /* 0x0000750034007a0c */ /* 0x000fe20003fa6270 */
[----:B------:R-:W-:Y:S01]  /*1a70*/  BSSY B0, `(.L_x_288) ;  /* 0x00000ac000007945 */ /* 0x000fe20003800000 */
[----:B------:R-:W-:Y:S01]  /*1a80*/  ISETP.GE.AND P4, PT, R51, c[0x0][0x1d4], PT ;  /* 0x0000750033007a0c */ /* 0x000fe20003f86270 */
[----:B------:R-:W-:Y:S01]  /*1a90*/  IMAD R225, R0, c[0x0][0x2b8], R8 ;  /* 0x0000ae0000e17a24 */ /* 0x000fe200078e0208 */
[----:B------:R-:W-:Y:S01]  /*1aa0*/  ISETP.GE.AND P3, PT, R226, c[0x0][0x1d4], PT ;  /* 0x00007500e2007a0c */ /* 0x000fe20003f66270 */
[----:B------:R-:W-:Y:S01]  /*1ab0*/  IMAD R40, R224, -0x30, R40 ;  /* 0xffffffd0e0287824 */ /* 0x000fe200078e0228 */
[----:B------:R-:W-:Y:S01]  /*1ac0*/  ISETP.GE.AND P2, PT, R52, c[0x0][0x1d4], PT ;  /* 0x0000750034007a0c */ /* 0x000fe20003f46270 */
[----:B--2---:R-:W-:Y:S01]  /*1ad0*/  IMAD.WIDE.U32 R2, R225, c[0x0][0x1e0], RZ ;  /* 0x00007800e1027a25 */ /* 0x004fe200078e00ff */
[----:B------:R-:W-:-:S02]  /*1ae0*/  SHF.R.S32.HI R12, RZ, 0x1f, R225 ;  /* 0x0000001fff0c7819 */ /* 0x000fc400000114e1 */
[----:B------:R-:W-:Y:S01]  /*1af0*/  ISETP.GE.AND P1, PT, R51, c[0x0][0x1d4], PT ;  /* 0x0000750033007a0c */ /* 0x000fe20003f26270 */
[----:B------:R-:W-:Y:S01]  /*1b00*/  IMAD.IADD R42, R229, 0x1, R40 ;  /* 0x00000001e52a7824 */ /* 0x000fe200078e0228 */
[----:B------:R-:W-:Y:S01]  /*1b10*/  IADD3 R124, R224, -0x1, RZ ;  /* 0xffffffffe07c7810 */ /* 0x000fe20007ffe0ff */
[----:B------:R-:W-:Y:S02]  /*1b20*/  IMAD R0, R12, c[0x0][0x1e0], RZ ;  /* 0x000078000c007a24 */ /* 0x000fe400078e02ff */
[----:B------:R-:W-:-:S04]  /*1b30*/  IMAD.WIDE.U32 R14, R29, c[0x0][0x210], RZ ;  /* 0x000084001d0e7a25 */ /* 0x000fc800078e00ff */
[----:B------:R-:W-:-:S04]  /*1b40*/  IMAD R0, R225, c[0x0][0x1e4], R0 ;  /* 0x00007900e1007a24 */ /* 0x000fc800078e0200 */
[----:B------:R-:W-:Y:S02]  /*1b50*/  IMAD.IADD R3, R3, 0x1, R0 ;  /* 0x0000000103037824 */ /* 0x000fe400078e0200 */
[----:B------:R-:W-:-:S04]  /*1b60*/  IMAD R0, R61, c[0x0][0x1e8], RZ ;  /* 0x00007a003d007a24 */ /* 0x000fc800078e02ff */
[----:B------:R-:W-:-:S04]  /*1b70*/  IMAD R0, R29, c[0x0][0x1ec], R0 ;  /* 0x00007b001d007a24 */ /* 0x000fc800078e0200 */
[----:B------:R-:W-:Y:S01]  /*1b80*/  IMAD.IADD R9, R11, 0x1, R0 ;  /* 0x000000010b097824 */ /* 0x000fe200078e0200 */
[----:B----4-:R-:W-:Y:S01]  /*1b90*/  SHF.R.S32.HI R13, RZ, 0x1f, R223 ;  /* 0x0000001fff0d7819 */ /* 0x010fe200000114df */
[----:B------:R-:W-:-:S04]  /*1ba0*/  IMAD.WIDE.U32 R2, R223, c[0x0][0x1f0], R2 ;  /* 0x00007c00df027a25 */ /* 0x000fc800078e0002 */
[----:B------:R-:W-:Y:S01]  /*1bb0*/  IMAD R5, R13, c[0x0][0x1f0], RZ ;  /* 0x00007c000d057a24 */ /* 0x000fe200078e02ff */
[----:B------:R-:W-:-:S03]  /*1bc0*/  IADD3 R0, P0, R10, R2, RZ ;  /* 0x000000020a007210 */ /* 0x000fc60007f1e0ff */
[----:B------:R-:W-:-:S05]  /*1bd0*/  IMAD R5, R223, c[0x0][0x1f4], R5 ;  /* 0x00007d00df057a24 */ /* 0x000fca00078e0205 */
[----:B------:R-:W-:Y:S02]  /*1be0*/  IADD3.X R2, R9, R3, R5, P0, !PT ;  /* 0x0000000309027210 */ /* 0x000fe400007fe405 */
[----:B------:R-:W-:Y:S02]  /*1bf0*/  LEA R6, P0, R0, c[0x0][0x1c8], 0x1 ;  /* 0x0000720000067a11 */ /* 0x000fe400078008ff */
[----:B------:R-:W-:Y:S02]  /*1c00*/  IMNMX R5, R42, 0x30, PT ;  /* 0x000000302a057817 */ /* 0x000fe40003800200 */
[----:B------:R-:W-:Y:S02]  /*1c10*/  LEA.HI.X R0, R0, c[0x0][0x1cc], R2, 0x1, P0 ;  /* 0x0000730000007a11 */ /* 0x000fe400000f0c02 */
[----:B------:R-:W-:Y:S01]  /*1c20*/  SHFL.IDX PT, R2, R6, RZ, 0x1c1f ;  /* 0x001c1fff06027589 */ /* 0x000fe200000e0000 */
[----:B------:R-:W-:-:S03]  /*1c30*/  IMAD.IADD R5, R5, 0x1, -R22 ;  /* 0x0000000105057824 */ /* 0x000fc600078e0a16 */
[----:B------:R-:W1:Y:S02]  /*1c40*/  SHFL.IDX PT, R3, R0, RZ, 0x1c1f ;  /* 0x001c1fff00037589 */ /* 0x000e6400000e0000 */
[----:B------:R-:W-:Y:S02]  /*1c50*/  ISETP.GE.AND P0, PT, R5, 0x1, PT ;  /* 0x000000010500780c */ /* 0x000fe40003f06270 */
[----:B------:R-:W-:Y:S04]  /*1c60*/  SHFL.IDX PT, R6, R6, 0x1, 0x1c1f ;  /* 0x003c1f0006067f89 */ /* 0x000fe800000e0000 */
[----:B------:R2:W3:Y:S07]  /*1c70*/  SHFL.IDX PT, R7, R0, 0x1, 0x1c1f ;  /* 0x003c1f0000077f89 */ /* 0x0004ee00000e0000 */
[----:B-1----:R-:W-:-:S04]  /*1c80*/  @P0 IMAD.WIDE R10, R226, 0x2, R2 ;  /* 0x00000002e20a0825 */ /* 0x002fc800078e0202 */
[--C-:B------:R-:W-:Y:S01]  /*1c90*/  @P0 IMAD.WIDE R8, R50, 0x2, R2.reuse ;  /* 0x0000000232080825 */ /* 0x100fe200078e0202 */
[----:B------:R3:W-:Y:S03]  /*1ca0*/  @P0 LDGSTS.E.BYPASS.LTC128B.128 [R222+0x3c80], [R10.64], !P6 ;  /* 0x03c800000ade0fae */ /* 0x0007e6000f101d46 */
[----:B------:R-:W-:Y:S01]  /*1cb0*/  @P0 IMAD.WIDE R2, R49, 0x2, R2 ;  /* 0x0000000231020825 */ /* 0x000fe200078e0202 */
[----:B------:R1:W-:Y:S03]  /*1cc0*/  @P0 LDGSTS.E.BYPASS.LTC128B.128 [R222+0x4880], [R8.64], !P5 ;  /* 0x0488000008de0fae */ /* 0x0003e6000e901d46 */
[----:B--2---:R-:W-:Y:S01]  /*1cd0*/  IMAD R0, R12, c[0x0][0x208], RZ ;  /* 0x000082000c007a24 */ /* 0x004fe200078e02ff */
[----:B------:R2:W-:Y:S01]  /*1ce0*/  @P0 LDGSTS.E.BYPASS.LTC128B.128 [R222+0x5480], [R2.64], !P4 ;  /* 0x0548000002de0fae */ /* 0x0005e2000e101d46 */
[----:B------:R-:W-:Y:S01]  /*1cf0*/  ISETP.GT.AND P0, PT, R5, 0x20, PT ;  /* 0x000000200500780c */ /* 0x000fe20003f04270 */
[----:B------:R-:W-:-:S02]  /*1d00*/  IMAD R5, R13, c[0x0][0x218], RZ ;  /* 0x000086000d057a24 */ /* 0x000fc400078e02ff */
[----:B------:R-:W-:Y:S02]  /*1d10*/  IMAD R0, R225, c[0x0][0x20c], R0 ;  /* 0x00008300e1007a24 */ /* 0x000fe400078e0200 */
[----:B------:R-:W-:-:S08]  /*1d20*/  IMAD R5, R223, c[0x0][0x21c], R5 ;  /* 0x00008700df057a24 */ /* 0x000fd000078e0205 */
[----:B---3--:R-:W-:-:S04]  /*1d30*/  @P0 IMAD.WIDE R10, R226, 0x2, R6 ;  /* 0x00000002e20a0825 */ /* 0x008fc800078e0206 */
[--C-:B-1----:R-:W-:Y:S01]  /*1d40*/  @P0 IMAD.WIDE R8, R50, 0x2, R6.reuse ;  /* 0x0000000232080825 */ /* 0x102fe200078e0206 */
[----:B------:R1:W-:Y:S03]  /*1d50*/  @P0 LDGSTS.E.BYPASS.LTC128B.128 [R222+0x4480], [R10.64], !P6 ;  /* 0x044800000ade0fae */ /* 0x0003e6000f101d46 */
[----:B------:R-:W-:Y:S01]  /*1d60*/  @P0 IMAD.WIDE R6, R49, 0x2, R6 ;  /* 0x0000000231060825 */ /* 0x000fe200078e0206 */
[----:B------:R3:W-:Y:S03]  /*1d70*/  @P0 LDGSTS.E.BYPASS.LTC128B.128 [R222+0x5080], [R8.64], !P5 ;  /* 0x0508000008de0fae */ /* 0x0007e6000e901d46 */
[----:B--2---:R-:W-:Y:S01]  /*1d80*/  IMAD.WIDE.U32 R2, R225, c[0x0][0x208], RZ ;  /* 0x00008200e1027a25 */ /* 0x004fe200078e00ff */
[----:B------:R2:W-:Y:S01]  /*1d90*/  @P0 LDGSTS.E.BYPASS.LTC128B.128 [R222+0x5c80], [R6.64], !P4 ;  /* 0x05c8000006de0fae */ /* 0x0005e2000e101d46 */
[----:B------:R-:W-:-:S02]  /*1da0*/  ISETP.GT.AND P4, PT, R31, 0x2f, PT ;  /* 0x0000002f1f00780c */ /* 0x000fc40003f84270 */
[----:B------:R-:W-:Y:S01]  /*1db0*/  IMAD.IADD R3, R3, 0x1, R0 ;  /* 0x0000000103037824 */ /* 0x000fe200078e0200 */
[----:B------:R-:W0:Y:S01]  /*1dc0*/  LDGDEPBAR ;  /* 0x00000000000079af */ /* 0x000e220000000000 */
[----:B------:R-:W-:Y:S02]  /*1dd0*/  IMAD R0, R61, c[0x0][0x210], RZ ;  /* 0x000084003d007a24 */ /* 0x000fe400078e02ff */
[----:B------:R-:W-:-:S04]  /*1de0*/  IMAD.WIDE.U32 R2, R223, c[0x0][0x218], R2 ;  /* 0x00008600df027a25 */ /* 0x000fc800078e0002 */
[----:B------:R-:W-:Y:S01]  /*1df0*/  IMAD R0, R29, c[0x0][0x214], R0 ;  /* 0x000085001d007a24 */ /* 0x000fe200078e0200 */
[----:B------:R-:W-:-:S03]  /*1e00*/  IADD3 R2, P0, R14, R2, RZ ;  /* 0x000000020e027210 */ /* 0x000fc60007f1e0ff */
[----:B-1----:R-:W-:Y:S01]  /*1e10*/  IMAD.IADD R11, R15, 0x1, R0 ;  /* 0x000000010f0b7824 */ /* 0x002fe200078e0200 */
[----:B------:R-:W-:Y:S02]  /*1e20*/  SHF.R.S32.HI R10, RZ, 0x4, R20 ;  /* 0x00000004ff0a7819 */ /* 0x000fe40000011414 */
[----:B---3--:R-:W-:Y:S02]  /*1e30*/  LOP3.LUT R8, R17, 0x7fffffe, RZ, 0xc0, !PT ;  /* 0x07fffffe11087812 */ /* 0x008fe400078ec0ff */
[----:B------:R-:W-:Y:S02]  /*1e40*/  IADD3.X R3, R11, R3, R5, P0, !PT ;  /* 0x000000030b037210 */ /* 0x000fe400007fe405 */
[----:B--2---:R-:W-:Y:S01]  /*1e50*/  LOP3.LUT R7, R21, 0xfffffff8, RZ, 0xc0, !PT ;  /* 0xfffffff815077812 */ /* 0x004fe200078ec0ff */
[----:B------:R-:W-:Y:S01]  /*1e60*/  IMAD.IADD R29, R16, 0x1, -R8 ;  /* 0x00000001101d7824 */ /* 0x000fe200078e0a08 */
[----:B------:R-:W-:Y:S01]  /*1e70*/  LEA.HI R6, R20, R10, RZ, 0x1 ;  /* 0x0000000a14067211 */ /* 0x000fe200078f08ff */
[----:B------:R-:W-:-:S04]  /*1e80*/  DEPBAR.LE SB0, 0x1 ;  /* 0x000080400000791a */ /* 0x000fc80000000000 */
[----:B------:R-:W-:Y:S01]  /*1e90*/  IMAD.IADD R7, R48, 0x1, -R7 ;  /* 0x0000000130077824 */ /* 0x000fe200078e0a07 */
[----:B------:R-:W-:Y:S01]  /*1ea0*/  LEA R30, P0, R2, c[0x0][0x1f8], 0x1 ;  /* 0x00007e00021e7a11 */ /* 0x000fe200078008ff */
[----:B------:R-:W-:-:S04]  /*1eb0*/  DEPBAR.LE SB0, 0x0 ;  /* 0x000080000000791a */ /* 0x000fc80000000000 */
[C---:B------:R-:W-:Y:S01]  /*1ec0*/  LEA.HI R0, R7.reuse, R7, RZ, 0x1 ;  /* 0x0000000707007211 */ /* 0x040fe200078f08ff */
[----:B------:R-:W-:Y:S01]  /*1ed0*/  SHFL.IDX PT, R24, R30, RZ, 0x1c1f ;  /* 0x001c1fff1e187589 */ /* 0x000fe200000e0000 */
[----:B------:R-:W-:Y:S02]  /*1ee0*/  SHF.R.S32.HI R9, RZ, 0x1f, R16 ;  /* 0x0000001fff097819 */ /* 0x000fe40000011410 */
[----:B------:R-:W-:Y:S02]  /*1ef0*/  LOP3.LUT R5, R0, 0x3fffffe, RZ, 0xc0, !PT ;  /* 0x03fffffe00057812 */ /* 0x000fe400078ec0ff */
[----:B------:R-:W-:Y:S02]  /*1f00*/  SHF.R.S32.HI R0, RZ, 0x1, R0 ;  /* 0x00000001ff007819 */ /* 0x000fe40000011400 */
[----:B------:R-:W-:Y:S01]  /*1f10*/  LOP3.LUT R6, R6, 0xfffffffe, RZ, 0xc0, !PT ;  /* 0xfffffffe06067812 */ /* 0x000fe200078ec0ff */
[----:B------:R-:W-:Y:S01]  /*1f20*/  IMAD.IADD R5, R7, 0x1, -R5 ;  /* 0x0000000107057824 */ /* 0x000fe200078e0a05 */
[----:B------:R-:W-:Y:S01]  /*1f30*/  LEA.HI.X R28, R2, c[0x0][0x1fc], R3, 0x1, P0 ;  /* 0x00007f00021c7a11 */ /* 0x000fe200000f0c03 */
[----:B------:R-:W-:Y:S01]  /*1f40*/  IMAD.SHL.U32 R2, R0, 0x40, RZ ;  /* 0x0000004000027824 */ /* 0x000fe200078e00ff */
[----:B------:R-:W-:Y:S01]  /*1f50*/  LEA.HI R9, R9, R16, RZ, 0x3 ;  /* 0x0000001009097211 */ /* 0x000fe200078f18ff */
[----:B------:R-:W-:Y:S01]  /*1f60*/  IMAD.SHL.U32 R3, R18, 0x40, RZ ;  /* 0x0000004012037824 */ /* 0x000fe200078e00ff */
[----:B------:R-:W-:Y:S01]  /*1f70*/  IADD3 R8, R10, -R6, RZ ;  /* 0x800000060a087210 */ /* 0x000fe20007ffe0ff */
[----:B------:R-:W-:Y:S01]  /*1f80*/  IMAD.SHL.U32 R10, R19, 0x8, RZ ;  /* 0x00000008130a7824 */ /* 0x000fe200078e00ff */
[----:B------:R-:W-:Y:S01]  /*1f90*/  BAR.SYNC.DEFER_BLOCKING 0x0 ;  /* 0x0000000000007b1d */ /* 0x000fe20000010000 */
[----:B------:R-:W-:Y:S01]  /*1fa0*/  LOP3.LUT P0, RZ, R0, 0x2, RZ, 0xc0, !PT ;  /* 0x0000000200ff7812 */ /* 0x000fe2000780c0ff */
[----:B------:R-:W-:Y:S01]  /*1fb0*/  IMAD.SHL.U32 R6, R9, 0x20, RZ ;  /* 0x0000002009067824 */ /* 0x000fe200078e00ff */
[----:B------:R-:W-:Y:S01]  /*1fc0*/  LOP3.LUT R0, R2, 0xc0, RZ, 0xc0, !PT ;  /* 0x000000c002007812 */ /* 0x000fe200078ec0ff */
[C---:B------:R-:W-:Y:S01]  /*1fd0*/  IMAD R7, R8.reuse, 0x8, R5 ;  /* 0x0000000808077824 */ /* 0x040fe200078e0205 */
[----:B------:R-:W-:Y:S01]  /*1fe0*/  LOP3.LUT R2, R3, 0xc0, RZ, 0xc0, !PT ;  /* 0x000000c003027812 */ /* 0x000fe200078ec0ff */
[----:B------:R-:W-:Y:S01]  /*1ff0*/  IMAD.SHL.U32 R5, R8, 0x8, RZ ;  /* 0x0000000808057824 */ /* 0x000fe200078e00ff */
[----:B------:R-:W-:Y:S01]  /*2000*/  LOP3.LUT R3, R0, 0x8, R10, 0xf8, !PT ;  /* 0x0000000800037812 */ /* 0x000fe200078ef80a */
[----:B------:R-:W1:Y:S01]  /*2010*/  SHFL.IDX PT, R25, R28, RZ, 0x1c1f ;  /* 0x001c1fff1c197589 */ /* 0x000e6200000e0000 */
[----:B------:R-:W-:-:S02]  /*2020*/  SHF.R.U32.HI R0, RZ, 0x3, R0 ;  /* 0x00000003ff007819 */ /* 0x000fc40000011600 */
[----:B------:R-:W-:Y:S02]  /*2030*/  LOP3.LUT R27, R6, 0xffffff00, RZ, 0xc0, !PT ;  /* 0xffffff00061b7812 */ /* 0x000fe400078ec0ff */
[----:B------:R-:W-:Y:S02]  /*2040*/  LOP3.LUT R0, R3, R0, RZ, 0x3c, !PT ;  /* 0x0000000003007212 */ /* 0x000fe400078e3cff */
[----:B------:R-:W-:Y:S02]  /*2050*/  LOP3.LUT R5, R2, 0x8, R5, 0xf8, !PT ;  /* 0x0000000802057812 */ /* 0x000fe400078ef805 */
[----:B------:R-:W-:Y:S01]  /*2060*/  SHF.R.U32.HI R3, RZ, 0x3, R2 ;  /* 0x00000003ff037819 */ /* 0x000fe20000011602 */
[----:B------:R-:W-:Y:S02]  /*2070*/  IMAD R2, R125, 0x200, R27 ;  /* 0x000002007d027824 */ /* 0x000fe400078e021b */
[----:B------:R-:W-:Y:S01]  /*2080*/  IMAD.U32 R0, R7, 0x20, R0 ;  /* 0x0000002007007824 */ /* 0x000fe200078e0000 */
[----:B------:R-:W-:Y:S01]  /*2090*/  LOP3.LUT R3, R5, R3, RZ, 0x3c, !PT ;  /* 0x0000000305037212 */ /* 0x000fe200078e3cff */
[----:B------:R-:W-:Y:S01]  /*20a0*/  IMAD.IADD R5, R42, 0x1, -R22 ;  /* 0x000000012a057824 */ /* 0x000fe200078e0a16 */
[----:B------:R-:W-:Y:S01]  /*20b0*/  LEA R2, R29, R2, 0x5 ;  /* 0x000000021d027211 */ /* 0x000fe200078e28ff */
[----:B------:R-:W-:-:S04]  /*20c0*/  IMAD.SHL.U32 R208, R0, 0x2, RZ ;  /* 0x0000000200d07824 */ /* 0x000fc800078e00ff */
[----:B------:R-:W-:Y:S01]  /*20d0*/  IMAD.IADD R0, R3, 0x1, R2 ;  /* 0x0000000103007824 */ /* 0x000fe200078e0202 */
[C---:B------:R-:W-:Y:S01]  /*20e0*/  IADD3 R2, R208.reuse, 0x3c80, RZ ;  /* 0x00003c80d0027810 */ /* 0x040fe20007ffe0ff */
[----:B------:R2:W3:Y:S01]  /*20f0*/  LDSM.16.M88.4 R44, [R208+0x3c80] ;  /* 0x003c8000d02c783b */ /* 0x0004e20000000200 */
[----:B------:R-:W-:Y:S01]  /*2100*/  IADD3 R213, R208, 0x3ca0, RZ ;  /* 0x00003ca0d0d57810 */ /* 0x000fe20007ffe0ff */
[----:B------:R-:W-:Y:S01]  /*2110*/  IMAD.SHL.U32 R211, R0, 0x2, RZ ;  /* 0x0000000200d37824 */ /* 0x000fe200078e00ff */
[----:B------:R-:W-:Y:S01]  /*2120*/  @P0 IADD3 R213, R2, -0x20, RZ ;  /* 0xffffffe002d50810 */ /* 0x000fe20007ffe0ff */
[----:B-1----:R-:W-:Y:S01]  /*2130*/  IMAD.WIDE R6, R226, 0x2, R24 ;  /* 0x00000002e2067825 */ /* 0x002fe200078e0218 */
[----:B------:R-:W-:Y:S01]  /*2140*/  ISETP.LT.OR P0, PT, R5, 0x1, P3 ;  /* 0x000000010500780c */ /* 0x000fe20001f01670 */
[----:B------:R2:W1:Y:S01]  /*2150*/  LDSM.16.M88.4 R36, [R208+0x4080] ;  /* 0x00408000d024783b */ /* 0x0004620000000200 */
[----:B------:R-:W-:Y:S01]  /*2160*/  SHF.R.S32.HI R2, RZ, 0x1f, R49 ;  /* 0x0000001fff027819 */ /* 0x000fe20000011431 */
[----:B------:R-:W-:Y:S01]  /*2170*/  IMAD R212, R4, 0x2, R211 ;  /* 0x0000000204d47824 */ /* 0x000fe200078e02d3 */
[----:B------:R-:W-:Y:S01]  /*2180*/  IADD3 R221, R213, 0x400, RZ ;  /* 0x00000400d5dd7810 */ /* 0x000fe20007ffe0ff */
[----:B------:R2:W4:Y:S01]  /*2190*/  LDSM.16.M88.4 R16, [R211+0x6080] ;  /* 0x00608000d310783b */ /* 0x0005220000000200 */
[----:B------:R-:W-:Y:S01]  /*21a0*/  IMAD R0, R29, 0x20, R27 ;  /* 0x000000201d007824 */ /* 0x000fe200078e021b */
[----:B------:R-:W-:-:S02]  /*21b0*/  IADD3 R220, R213, 0x800, RZ ;  /* 0x00000800d5dc7810 */ /* 0x000fc40007ffe0ff */
[----:B------:R2:W1:Y:S01]  /*21c0*/  LDSM.16.M88.4 R12, [R211+0x7080] ;  /* 0x00708000d30c783b */ /* 0x0004620000000200 */
[----:B------:R-:W-:Y:S01]  /*21d0*/  IMAD.IADD R0, R3, 0x1, R0 ;  /* 0x0000000103007824 */ /* 0x000fe200078e0200 */
[----:B------:R-:W-:Y:S02]  /*21e0*/  SHF.R.S32.HI R3, RZ, 0x1f, R50 ;  /* 0x0000001fff037819 */ /* 0x000fe40000011432 */
[----:B------:R2:W1:Y:S04]  /*21f0*/  LDSM.16.M88.4 R32, [R208+0x4480] ;  /* 0x00448000d020783b */ /* 0x0004680000000200 */
        /* <DEDUP_REMOVED lines=12> */
[----:B--2---:R-:W-:-:S05]  /*22c0*/  IMAD.WIDE R6, R50, 0x2, R24 ;  /* 0x0000000232067825 */ /* 0x004fca00078e0218 */
[----:B------:R2:W-:Y:S01]  /*22d0*/  LDGSTS.E.BYPASS.LTC128B.128 [R222+0x2480], [R6.64], !P0 ;  /* 0x0248000006de7fae */ /* 0x0005e2000c101d46 */
[----:B------:R-:W-:Y:S01]  /*22e0*/  ISETP.LT.OR P0, PT, R5, 0x1, P1 ;  /* 0x000000010500780c */ /* 0x000fe20000f01670 */
[----:B--2---:R-:W-:-:S12]  /*22f0*/  IMAD.WIDE R6, R49, 0x2, R24 ;  /* 0x0000000231067825 */ /* 0x004fd800078e0218 */
[----:B------:R2:W-:Y:S01]  /*2300*/  LDGSTS.E.BYPASS.LTC128B.128 [R222+0x3080], [R6.64], !P0 ;  /* 0x0308000006de7fae */ /* 0x0005e2000c101d46 */
[----:B------:R-:W-:Y:S02]  /*2310*/  ISETP.GT.AND P0, PT, R48, 0x3f, PT ;  /* 0x0000003f3000780c */ /* 0x000fe40003f04270 */
[----:B--2---:R-:W-:-:S11]  /*2320*/  SHF.R.S32.HI R6, RZ, 0x1f, R226 ;  /* 0x0000001fff067819 */ /* 0x004fd600000114e2 */
[----:B------:R-:W-:Y:S05]  /*2330*/  @P0 BRA `(.L_x_289) ;  /* 0x000001f000000947 */ /* 0x000fea0003800000 */
[----:B-1-34-:R-:W-:Y:S05]  /*2340*/  BRA.DIV ~URZ, `(.L_x_290) ;  /* 0x000132327f007947 */ /* 0x01afea000b800000 */
[----:B------:R1:W2:Y:S04]  /*2350*/  SHFL.IDX PT, R6, R28, 0x1, 0x1c1f ;  /* 0x003c1f001c067f89 */ /* 0x0002a800000e0000 */
[----:B------:R1:W3:Y:S02]  /*2360*/  SHFL.IDX PT, R2, R30, 0x1, 0x1c1f ;  /* 0x003c1f001e027f89 */ /* 0x0002e400000e0000 */
.L_x_384:
[----:B------:R-:W4:Y:S04]  /*2370*/  LDL R31, [R1+0x40] ;  /* 0x00004000011f7983 */ /* 0x000f280000100800 */
[----:B------:R-:W5:Y:S01]  /*2380*/  LDL R29, [R1+0x3c] ;  /* 0x00003c00011d7983 */ /* 0x000f620000100800 */
[C---:B------:R-:W-:Y:S02]  /*2390*/  IADD3 R3, R226.reuse, 0x20, RZ ;  /* 0x00000020e2037810 */ /* 0x040fe40007ffe0ff */
[----:B-1----:R-:W-:-:S02]  /*23a0*/  IADD3 R30, R226, 0x20, RZ ;  /* 0x00000020e21e7810 */ /* 0x002fc40007ffe0ff */
[----:B------:R-:W-:Y:S02]  /*23b0*/  SHF.R.S32.HI R3, RZ, 0x1f, R3 ;  /* 0x0000001fff037819 */ /* 0x000fe40000011403 */
[C---:B------:R-:W-:Y:S02]  /*23c0*/  IADD3 R7, R226.reuse, 0x40, RZ ;  /* 0x00000040e2077810 */ /* 0x040fe40007ffe0ff */
[----:B------:R-:W-:Y:S02]  /*23d0*/  LEA.HI R3, R3, R30, RZ, 0x3 ;  /* 0x0000001e03037211 */ /* 0x000fe400078f18ff */
[C---:B------:R-:W-:Y:S02]  /*23e0*/  IADD3 R28, R226.reuse, 0x40, RZ ;  /* 0x00000040e21c7810 */ /* 0x040fe40007ffe0ff */
[----:B------:R-:W-:Y:S02]  /*23f0*/  SHF.R.S32.HI R7, RZ, 0x1f, R7 ;  /* 0x0000001fff077819 */ /* 0x000fe40000011407 */
[----:B---3--:R-:W-:-:S02]  /*2400*/  LEA R26, P0, R226, R2, 0x1 ;  /* 0x00000002e21a7211 */ /* 0x008fc400078008ff */
[----:B------:R-:W-:Y:S02]  /*2410*/  SHF.R.S32.HI R24, RZ, 0x1f, R226 ;  /* 0x0000001fff187819 */ /* 0x000fe400000114e2 */
[----:B------:R-:W-:Y:S02]  /*2420*/  LOP3.LUT R3, R3, 0xfffffff8, RZ, 0xc0, !PT ;  /* 0xfffffff803037812 */ /* 0x000fe400078ec0ff */
[----:B------:R-:W-:Y:S02]  /*2430*/  LEA.HI R7, R7, R28, RZ, 0x3 ;  /* 0x0000001c07077211 */ /* 0x000fe400078f18ff */
[----:B--2---:R-:W-:Y:S02]  /*2440*/  LEA.HI.X R27, R226, R6, R24, 0x1, P0 ;  /* 0x00000006e21b7211 */ /* 0x004fe400000f0c18 */
[----:B------:R-:W-:Y:S02]  /*2450*/  LEA R24, P0, R3, R2, 0x1 ;  /* 0x0000000203187211 */ /* 0x000fe400078008ff */
[----:B------:R-:W-:-:S02]  /*2460*/  LOP3.LUT R7, R7, 0xfffffff8, RZ, 0xc0, !PT ;  /* 0xfffffff807077812 */ /* 0x000fc400078ec0ff */
        /* <DEDUP_REMOVED lines=12> */
.L_x_289:
[----:B-1-34-:R-:W-:Y:S05]  /*2530*/  BSYNC B0 ;  /* 0x0000000000007941 */ /* 0x01afea0003800000 */
.L_x_288:
        /* <DEDUP_REMOVED lines=19> */
[C---:B------:R-:W-:Y:S01]  /*2670*/  HMMA.16816.F32.BF16 R92, R16.reuse, R38, RZ ;  /* 0x00000026105c723c */ /* 0x040fe200000418ff */
[----:B------:R-:W-:Y:S07]  /*2680*/  LDSM.16.M88.4 R36, [R208+0x4880] ;  /* 0x00488000d024783b */ /* 0x000fee0000000200 */
[----:B------:R-:W-:Y:S01]  /*2690*/  HMMA.16816.F32.BF16 R100, R16, R34, RZ ;  /* 0x000000221064723c */ /* 0x000fe200000418ff */
[----:B------:R-:W-:Y:S04]  /*26a0*/  LDSM.16.M88.4 R32, [R208+0x4c80] ;  /* 0x004c8000d020783b */ /* 0x000fe80000000200 */
[----:B------:R-:W-:Y:S03]  /*26b0*/  LDSM.16.M88.4 R16, [R208+0x5080] ;  /* 0x00508000d010783b */ /* 0x000fe60000000200 */
[C---:B------:R-:W-:Y:S01]  /*26c0*/  HMMA.16816.F32.BF16 R116, R8.reuse, R64, R56 ;  /* 0x000000400874723c */ /* 0x040fe20000041838 */
[----:B------:R-:W-:Y:S07]  /*26d0*/  LDSM.16.M88.4 R56, [R213+0x1000] ;  /* 0x00100000d538783b */ /* 0x000fee0000000200 */
[C---:B------:R-:W-:Y:S08]  /*26e0*/  HMMA.16816.F32.BF16 R112, R8.reuse, R76, R48 ;  /* 0x0000004c0870723c */ /* 0x040ff00000041830 */
        /* <DEDUP_REMOVED lines=33> */
[----:B------:R-:W-:Y:S01]  /*2900*/  HMMA.16816.F32.BF16 R116, R24, R56, R112 ;  /* 0x000000381874723c */ /* 0x000fe20000041870 */
[----:B--2---:R-:W-:-:S07]  /*2910*/  ISETP.GT.AND P0, PT, R124, R250, PT ;  /* 0x000000fa7c00720c */ /* 0x004fce0003f04270 */
[C---:B----4-:R-:W-:Y:S08]  /*2920*/  HMMA.16816.F32.BF16 R72, R24.reuse, R60, R88 ;  /* 0x0000003c1848723c */ /* 0x050ff00000041858 */
[C---:B------:R-:W-:Y:S08]  /*2930*/  HMMA.16816.F32.BF16 R68, R24.reuse, R62, R104 ;  /* 0x0000003e1844723c */ /* 0x040ff00000041868 */
[C---:B------:R-:W-:Y:S08]  /*2940*/  HMMA.16816.F32.BF16 R112, R24.reuse, R58, R96 ;  /* 0x0000003a1870723c */ /* 0x040ff00000041860 */
[C---:B-----5:R-:W-:Y:S08]  /*2950*/  HMMA.16816.F32.BF16 R120, R24.reuse, R64, R108 ;  /* 0x000000401878723c */ /* 0x060ff0000004186c */
[----:B------:R-:W-:Y:S01]  /*2960*/  HMMA.16816.F32.BF16 R108, R24, R66, R84 ;  /* 0x00000042186c723c */ /* 0x000fe20000041854 */
[----:B------:R-:W-:Y:S07]  /*2970*/  LDSM.16.M88.4 R24, [R213+0x2000] ;  /* 0x00200000d518783b */ /* 0x000fee0000000200 */
[C---:B------:R-:W-:Y:S08]  /*2980*/  HMMA.16816.F32.BF16 R104, R28.reuse, R60, R80 ;  /* 0x0000003c1c68723c */ /* 0x040ff00000041850 */
[C---:B------:R-:W-:Y:S01]  /*2990*/  HMMA.16816.F32.BF16 R96, R28.reuse, R56, R36 ;  /* 0x000000381c60723c */ /* 0x040fe20000041824 */
[----:B------:R-:W-:Y:S07]  /*29a0*/  LDSM.16.M88.4 R36, [R213+0x1800] ;  /* 0x00180000d524783b */ /* 0x000fee0000000200 */
[C---:B------:R-:W-:Y:S08]  /*29b0*/  HMMA.16816.F32.BF16 R100, R28.reuse, R62, R76 ;  /* 0x0000003e1c64723c */ /* 0x040ff0000004184c */
        /* <DEDUP_REMOVED lines=8> */
[C---:B------:R-:W-:Y:S08]  /*2a40*/  HMMA.16816.F32.BF16 R76, R16.reuse, R54, R68 ;  /* 0x00000036104c723c */ /* 0x040ff00000041844 */
[C---:B------:R-:W-:Y:S08]  /*2a50*/  HMMA.16816.F32.BF16 R72, R16.reuse, R48, R116 ;  /* 0x000000301048723c */ /* 0x040ff00000041874 */
[C---:B------:R-:W-:Y:S08]  /*2a60*/  HMMA.16816.F32.BF16 R68, R16.reuse, R50, R112 ;  /* 0x000000321044723c */ /* 0x040ff00000041870 */
[C---:B------:R-:W-:Y:S08]  /*2a70*/  HMMA.16816.F32.BF16 R64, R16.reuse, R44, R120 ;  /* 0x0000002c1040723c */ /* 0x040ff00000041878 */
[----:B------:R-:W-:Y:S08]  /*2a80*/  HMMA.16816.F32.BF16 R60, R16, R46, R108 ;  /* 0x0000002e103c723c */ /* 0x000ff0000004186c */
[C---:B---3--:R-:W-:Y:S08]  /*2a90*/  HMMA.16816.F32.BF16 R56, R20.reuse, R52, R104 ;  /* 0x000000341438723c */ /* 0x048ff00000041868 */
[C---:B------:R-:W-:Y:S08]  /*2aa0*/  HMMA.16816.F32.BF16 R28, R20.reuse, R48, R96 ;  /* 0x00000030141c723c */ /* 0x040ff00000041860 */
[C---:B------:R-:W-:Y:S08]  /*2ab0*/  HMMA.16816.F32.BF16 R52, R20.reuse, R54, R100 ;  /* 0x000000361434723c */ /* 0x040ff00000041864 */
[C---:B------:R-:W-:Y:S08]  /*2ac0*/  HMMA.16816.F32.BF16 R48, R20.reuse, R50, R92 ;  /* 0x000000321430723c */ /* 0x040ff0000004185c */
[C---:B------:R-:W-:Y:S08]  /*2ad0*/  HMMA.16816.F32.BF16 R16, R20.reuse, R44, R88 ;  /* 0x0000002c1410723c */ /* 0x040ff00000041858 */
[----:B------:R-:W-:Y:S08]  /*2ae0*/  HMMA.16816.F32.BF16 R20, R20, R46, R84 ;  /* 0x0000002e1414723c */ /* 0x000ff00000041854 */
[C---:B--2---:R-:W-:Y:S08]  /*2af0*/  HMMA.16816.F32.BF16 R80, R8.reuse, R36, R80 ;  /* 0x000000240850723c */ /* 0x044ff00000041850 */
[----:B------:R-:W-:Y:S08]  /*2b00*/  HMMA.16816.F32.BF16 R76, R8, R38, R76 ;  /* 0x00000026084c723c */ /* 0x000ff0000004184c */
[C---:B----4-:R-:W-:Y:S08]  /*2b10*/  HMMA.16816.F32.BF16 R56, R12.reuse, R36, R56 ;  /* 0x000000240c38723c */ /* 0x050ff00000041838 */
[C---:B------:R-:W-:Y:S08]  /*2b20*/  HMMA.16816.F32.BF16 R52, R12.reuse, R38, R52 ;  /* 0x000000260c34723c */ /* 0x040ff00000041834 */
[-C--:B------:R-:W-:Y:S08]  /*2b30*/  HMMA.16816.F32.BF16 R44, R12, R32.reuse, R28 ;  /* 0x000000200c2c723c */ /* 0x080ff0000004181c */
[C---:B------:R-:W-:Y:S08]  /*2b40*/  HMMA.16816.F32.BF16 R72, R8.reuse, R32, R72 ;  /* 0x000000200848723c */ /* 0x040ff00000041848 */
[C---:B------:R-:W-:Y:S08]  /*2b50*/  HMMA.16816.F32.BF16 R68, R8.reuse, R34, R68 ;  /* 0x000000220844723c */ /* 0x040ff00000041844 */
[C---:B------:R-:W-:Y:S08]  /*2b60*/  HMMA.16816.F32.BF16 R64, R8.reuse, R24, R64 ;  /* 0x000000180840723c */ /* 0x040ff00000041840 */
[----:B------:R-:W-:Y:S08]  /*2b70*/  HMMA.16816.F32.BF16 R60, R8, R26, R60 ;  /* 0x0000001a083c723c */ /* 0x000ff0000004183c */
[C---:B------:R-:W-:Y:S08]  /*2b80*/  HMMA.16816.F32.BF16 R48, R12.reuse, R34, R48 ;  /* 0x000000220c30723c */ /* 0x040ff00000041830 */
[C---:B------:R-:W-:Y:S08]  /*2b90*/  HMMA.16816.F32.BF16 R36, R12.reuse, R24, R16 ;  /* 0x000000180c24723c */ /* 0x040ff00000041810 */
[----:B------:R-:W-:Y:S01]  /*2ba0*/  HMMA.16816.F32.BF16 R28, R12, R26, R20 ;  /* 0x0000001a0c1c723c */ /* 0x000fe20000041814 */
[----:B------:R-:W-:Y:S06]  /*2bb0*/  BAR.SYNC.DEFER_BLOCKING 0x0 ;  /* 0x0000000000007b1d */ /* 0x000fec0000010000 */
[----:B------:R-:W-:Y:S05]  /*2bc0*/  @!P0 BRA `(.L_x_291) ;  /* 0x0000065000008947 */ /* 0x000fea0003800000 */
[----:B------:R-:W2:Y:S04]  /*2bd0*/  LDL R3, [R1+0x28] ;  /* 0x0000280001037983 */ /* 0x000ea80000100800 */
[----:B------:R-:W3:Y:S04]  /*2be0*/  LDL.64 R128, [R1+0x30] ;  /* 0x0000300001807983 */ /* 0x000ee80000100a00 */
[----:B------:R-:W4:Y:S04]  /*2bf0*/  LDL R6, [R1+0x40] ;  /* 0x0000400001067983 */ /* 0x000f280000100800 */
[----:B------:R-:W5:Y:S04]  /*2c00*/  LDL R7, [R1+0x38] ;  /* 0x0000380001077983 */ /* 0x000f680000100800 */
[----:B------:R-:W1:Y:S04]  /*2c10*/  S2R R5, SR_TID.X ;  /* 0x0000000000057919 */ /* 0x000e680000002100 */
[----:B------:R-:W5:Y:S01]  /*2c20*/  LDL R127, [R1+0x3c] ;  /* 0x00003c00017f7983 */ /* 0x000f620000100800 */
[----:B-1----:R-:W-:-:S04]  /*2c30*/  SHF.R.S32.HI R2, RZ, 0x1f, R5 ;  /* 0x0000001fff027819 */ /* 0x002fc80000011405 */
[----:B------:R-:W-:Y:S01]  /*2c40*/  LEA.HI R2, R2, R5, RZ, 0x2 ;  /* 0x0000000502027211 */ /* 0x000fe200078f10ff */
[----:B------:R-:W-:-:S03]  /*2c50*/  IMAD.MOV.U32 R5, RZ, RZ, c[0x0][0x2b8] ;  /* 0x0000ae00ff057624 */ /* 0x000fc600078e00ff */
[----:B------:R-:W-:Y:S02]  /*2c60*/  SHF.R.S32.HI R2, RZ, 0x2, R2 ;  /* 0x00000002ff027819 */ /* 0x000fe40000011402 */
[----:B------:R-:W-:-:S03]  /*2c70*/  ISETP.NE.AND P2, PT, R5, 0x1, PT ;  /* 0x000000010500780c */ /* 0x000fc60003f45270 */
[----:B------:R-:W-:-:S05]  /*2c80*/  IMAD R2, R41, 0x20, R2 ;  /* 0x0000002029027824 */ /* 0x000fca00078e0202 */
[C---:B------:R-:W-:Y:S01]  /*2c90*/  ISETP.GT.AND P1, PT, R2.reuse, 0x2f, PT ;  /* 0x0000002f0200780c */ /* 0x040fe20003f24270 */
[----:B------:R-:W-:Y:S01]  /*2ca0*/  IMAD.MOV.U32 R223, RZ, RZ, RZ ;  /* 0x000000ffffdf7224 */ /* 0x000fe200078e00ff */
[----:B--2---:R-:W-:-:S04]  /*2cb0*/  IADD3 R3, R2, R43, R3 ;  /* 0x0000002b02037210 */ /* 0x004fc80007ffe003 */
[----:B------:R-:W-:-:S05]  /*2cc0*/  IADD3 R3, R3, -0x30, RZ ;  /* 0xffffffd003037810 */ /* 0x000fca0007ffe0ff */
[----:B------:R-:W-:-:S04]  /*2cd0*/  @P2 IMAD.HI.U32 R5, R3, c[0x0][0x2bc], RZ ;  /* 0x0000af0003052a27 */ /* 0x000fc800078e00ff */
[----:B------:R-:W-:Y:S01]  /*2ce0*/  IMAD.MOV.U32 R2, RZ, RZ, R3 ;  /* 0x000000ffff027224 */ /* 0x000fe200078e0003 */
[----:B------:R-:W-:-:S04]  /*2cf0*/  @P2 SHF.R.U32.HI R2, RZ, c[0x0][0x2c0], R5 ;  /* 0x0000b000ff022a19 */ /* 0x000fc80000011605 */
[----:B---3--:R-:W-:Y:S01]  /*2d00*/  @!P1 IADD3 R5, P0, R2, R128, RZ ;  /* 0x0000008002059210 */ /* 0x008fe20007f1e0ff */
[----:B----4-:R-:W-:-:S03]  /*2d10*/  IMAD.MOV.U32 R132, RZ, RZ, R6 ;  /* 0x000000ffff847224 */ /* 0x010fc600078e0006 */
[----:B-----5:R-:W-:Y:S02]  /*2d20*/  @!P1 LEA.HI.X.SX32 R7, R2, R7, 0x1, P0 ;  /* 0x0000000702079211 */ /* 0x020fe400000f0eff */
[----:B------:R-:W-:-:S04]  /*2d30*/  @!P1 LEA R6, P0, R5, c[0x0][0x2a0], 0x2 ;  /* 0x0000a80005069a11 */ /* 0x000fc800078010ff */
[----:B------:R-:W-:-:S05]  /*2d40*/  @!P1 LEA.HI.X R7, R5, c[0x0][0x2a4], R7, 0x2, P0 ;  /* 0x0000a90005079a11 */ /* 0x000fca00000f1407 */
[----:B------:R-:W2:Y:S01]  /*2d50*/  @!P1 LDG.E R223, [R6.64] ;  /* 0x0000000606df9981 */ /* 0x000ea2000c1e1900 */
[----:B------:R-:W-:-:S03]  /*2d60*/  IMAD.MOV.U32 R129, RZ, RZ, R127 ;  /* 0x000000ffff817224 */ /* 0x000fc600078e007f */
[----:B------:R-:W1:Y:S01]  /*2d70*/  S2R R127, SR_CTAID.Y ;  /* 0x00000000007f7919 */ /* 0x000e620000002600 */
[----:B------:R-:W-:-:S03]  /*2d80*/  IMAD.MOV R2, RZ, RZ, -R2 ;  /* 0x000000ffff027224 */ /* 0x000fc600078e0a02 */
[----:B------:R-:W3:Y:S01]  /*2d90*/  S2R R128, SR_CTAID.Y ;  /* 0x0000000000807919 */ /* 0x000ee20000002600 */
[----:B------:R-:W-:-:S05]  /*2da0*/  IMAD R225, R2, c[0x0][0x2b8], R3 ;  /* 0x0000ae0002e17a24 */ /* 0x000fca00078e0203 */
[----:B------:R-:W-:-:S05]  /*2db0*/  SHF.R.S32.HI R2, RZ, 0x1f, R225 ;  /* 0x0000001fff027819 */ /* 0x000fca00000114e1 */
[----:B------:R-:W-:Y:S02]  /*2dc0*/  IMAD R5, R2, c[0x0][0x1e0], RZ ;  /* 0x0000780002057a24 */ /* 0x000fe400078e02ff */
[----:B------:R-:W-:-:S04]  /*2dd0*/  IMAD.WIDE.U32 R2, R225, c[0x0][0x1e0], RZ ;  /* 0x00007800e1027a25 */ /* 0x000fc800078e00ff */
[----:B------:R-:W-:Y:S01]  /*2de0*/  IMAD R5, R225, c[0x0][0x1e4], R5 ;  /* 0x00007900e1057a24 */ /* 0x000fe200078e0205 */
[----:B-1----:R-:W-:-:S03]  /*2df0*/  SHF.R.S32.HI R127, RZ, 0x1f, R127 ;  /* 0x0000001fff7f7819 */ /* 0x002fc6000001147f */
[----:B------:R-:W-:Y:S02]  /*2e00*/  IMAD.IADD R3, R3, 0x1, R5 ;  /* 0x0000000103037824 */ /* 0x000fe400078e0205 */
[----:B------:R-:W-:Y:S02]  /*2e10*/  IMAD R127, R127, c[0x0][0x1e8], RZ ;  /* 0x00007a007f7f7a24 */ /* 0x000fe400078e02ff */
[----:B---3--:R-:W-:-:S04]  /*2e20*/  IMAD.WIDE.U32 R130, R128, c[0x0][0x1e8], RZ ;  /* 0x00007a0080827a25 */ /* 0x008fc800078e00ff */
[----:B------:R-:W-:-:S04]  /*2e30*/  IMAD R127, R128, c[0x0][0x1ec], R127 ;  /* 0x00007b00807f7a24 */ /* 0x000fc800078e027f */
[----:B------:R-:W-:Y:S01]  /*2e40*/  IMAD.IADD R127, R131, 0x1, R127 ;  /* 0x00000001837f7824 */ /* 0x000fe200078e027f */
[C---:B------:R-:W-:Y:S02]  /*2e50*/  IADD3 R128, R226.reuse, 0x40, RZ ;  /* 0x00000040e2807810 */ /* 0x040fe40007ffe0ff */
[C---:B------:R-:W-:Y:S01]  /*2e60*/  IADD3 R131, R226.reuse, 0x20, RZ ;  /* 0x00000020e2837810 */ /* 0x040fe20007ffe0ff */
[----:B------:R-:W-:Y:S01]  /*2e70*/  BSSY B0, `(.L_x_292) ;  /* 0x000002a000007945 */ /* 0x000fe20003800000 */
[C---:B------:R-:W-:Y:S02]  /*2e80*/  IADD3 R9, R226.reuse, 0x40, RZ ;  /* 0x00000040e2097810 */ /* 0x040fe40007ffe0ff */
[----:B------:R-:W-:Y:S02]  /*2e90*/  IADD3 R8, R226, 0x20, RZ ;  /* 0x00000020e2087810 */ /* 0x000fe40007ffe0ff */
[----:B------:R-:W-:Y:S02]  /*2ea0*/  ISETP.GE.AND P1, PT, R9, c[0x0][0x1d4], PT ;  /* 0x0000750009007a0c */ /* 0x000fe40003f26270 */
[----:B------:R-:W-:-:S02]  /*2eb0*/  ISETP.GE.AND P2, PT, R8, c[0x0][0x1d4], PT ;  /* 0x0000750008007a0c */ /* 0x000fc40003f46270 */
[----:B------:R-:W-:Y:S02]  /*2ec0*/  ISETP.GE.AND P3, PT, R226, c[0x0][0x1d4], PT ;  /* 0x00007500e2007a0c */ /* 0x000fe40003f66270 */
[----:B------:R-:W-:Y:S02]  /*2ed0*/  SHF.R.S32.HI R133, RZ, 0x1f, R226 ;  /* 0x0000001fff857819 */ /* 0x000fe400000114e2 */
[----:B--2---:R-:W-:Y:S01]  /*2ee0*/  SHF.R.S32.HI R5, RZ, 0x1f, R223 ;  /* 0x0000001fff057819 */ /* 0x004fe200000114df */
[----:B------:R-:W-:-:S04]  /*2ef0*/  IMAD.WIDE.U32 R2, R223, c[0x0][0x1f0], R2 ;  /* 0x00007c00df027a25 */ /* 0x000fc800078e0002 */
[----:B------:R-:W-:Y:S01]  /*2f00*/  IMAD R5, R5, c[0x0][0x1f0], RZ ;  /* 0x00007c0005057a24 */ /* 0x000fe200078e02ff */
[----:B------:R-:W-:-:S03]  /*2f10*/  IADD3 R2, P0, R130, R2, RZ ;  /* 0x0000000282027210 */ /* 0x000fc60007f1e0ff */
[----:B------:R-:W-:-:S05]  /*2f20*/  IMAD R5, R223, c[0x0][0x1f4], R5 ;  /* 0x00007d00df057a24 */ /* 0x000fca00078e0205 */
[----:B------:R-:W-:Y:S02]  /*2f30*/  IADD3.X R3, R127, R3, R5, P0, !PT ;  /* 0x000000037f037210 */ /* 0x000fe400007fe405 */
[----:B------:R-:W1:Y:S01]  /*2f40*/  S2R R127, SR_TID.X ;  /* 0x00000000007f7919 */ /* 0x000e620000002100 */
[----:B------:R-:W-:-:S04]  /*2f50*/  LEA R10, P0, R2, c[0x0][0x1c8], 0x1 ;  /* 0x00007200020a7a11 */ /* 0x000fc800078008ff */
[----:B------:R-:W-:Y:S02]  /*2f60*/  LEA.HI.X R5, R2, c[0x0][0x1cc], R3, 0x1, P0 ;  /* 0x0000730002057a11 */ /* 0x000fe400000f0c03 */
[----:B-1----:R-:W-:-:S04]  /*2f70*/  SHF.R.S32.HI R11, RZ, 0x1f, R127 ;  /* 0x0000001fff0b7819 */ /* 0x002fc8000001147f */
[----:B------:R-:W-:-:S04]  /*2f80*/  LEA.HI R11, R11, R127, RZ, 0x2 ;  /* 0x0000007f0b0b7211 */ /* 0x000fc800078f10ff */
[----:B------:R-:W-:-:S04]  /*2f90*/  SHF.R.S32.HI R11, RZ, 0x2, R11 ;  /* 0x00000002ff0b7819 */ /* 0x000fc8000001140b */
[----:B------:R-:W-:-:S04]  /*2fa0*/  IADD3 R11, -R11, 0x30, RZ ;  /* 0x000000300b0b7810 */ /* 0x000fc80007ffe1ff */
[----:B------:R-:W-:Y:S02]  /*2fb0*/  ISETP.GE.AND P0, PT, R11, 0x1, PT ;  /* 0x000000010b00780c */ /* 0x000fe40003f06270 */
[C---:B------:R-:W-:Y:S02]  /*2fc0*/  IADD3 R127, R226.reuse, 0x40, RZ ;  /* 0x00000040e27f7810 */ /* 0x040fe40007ffe0ff */
[----:B------:R-:W-:Y:S02]  /*2fd0*/  IADD3 R130, R226, 0x20, RZ ;  /* 0x00000020e2827810 */ /* 0x000fe40007ffe0ff */
[----:B------:R-:W-:Y:S02]  /*2fe0*/  SHF.R.S32.HI R127, RZ, 0x1f, R127 ;  /* 0x0000001fff7f7819 */ /* 0x000fe4000001147f */
[----:B------:R-:W-:Y:S01]  /*2ff0*/  SHF.R.S32.HI R130, RZ, 0x1f, R130 ;  /* 0x0000001fff827819 */ /* 0x000fe20000011482 */
[----:B------:R1:W2:Y:S01]  /*3000*/  SHFL.IDX PT, R2, R10, RZ, 0x1c1f ;  /* 0x001c1fff0a027589 */ /* 0x0002a200000e0000 */
[----:B------:R-:W-:-:S02]  /*3010*/  LEA.HI R127, R127, R128, RZ, 0x3 ;  /* 0x000000807f7f7211 */ /* 0x000fc400078f18ff */
[----:B------:R-:W-:Y:S01]  /*3020*/  LEA.HI R130, R130, R131, RZ, 0x3 ;  /* 0x0000008382827211 */ /* 0x000fe200078f18ff */
[----:B------:R1:W3:Y:S01]  /*3030*/  SHFL.IDX PT, R3, R5, RZ, 0x1c1f ;  /* 0x001c1fff05037589 */ /* 0x0002e200000e0000 */
[----:B------:R-:W-:Y:S02]  /*3040*/  LOP3.LUT R127, R127, 0xfffffff8, RZ, 0xc0, !PT ;  /* 0xfffffff87f7f7812 */ /* 0x000fe400078ec0ff */
[----:B------:R-:W-:Y:S01]  /*3050*/  LOP3.LUT R130, R130, 0xfffffff8, RZ, 0xc0, !PT ;  /* 0xfffffff882827812 */ /* 0x000fe200078ec0ff */
[----:B------:R-:W-:Y:S05]  /*3060*/  @!P0 BRA `(.L_x_293) ;  /* 0x000000a000008947 */ /* 0x000fea0003800000 */
[----:B--2---:R-:W-:-:S04]  /*3070*/  LEA R8, P0, R226, R2, 0x1 ;  /* 0x00000002e2087211 */ /* 0x004fc800078008ff */
[----:B---3--:R-:W-:Y:S02]  /*3080*/  LEA.HI.X R9, R226, R3, R133, 0x1, P0 ;  /* 0x00000003e2097211 */ /* 0x008fe400000f0c85 */
[----:B------:R-:W-:-:S03]  /*3090*/  LEA R6, P0, R130, R2, 0x1 ;  /* 0x0000000282067211 */ /* 0x000fc600078008ff */
[----:B------:R-:W-:Y:S01]  /*30a0*/  @!PT LDS RZ, [RZ] ;  /* 0x00000000fffff984 */ /* 0x000fe20000000800 */
[----:B------:R2:W-:Y:S01]  /*30b0*/  LDGSTS.E.BYPASS.LTC128B.128 [R222+0x3c80], [R8.64], !P3 ;  /* 0x03c8000008de7fae */ /* 0x0005e2000d901d46 */
[----:B------:R-:W-:Y:S02]  /*30c0*/  LEA.HI.X R7, R130, R3, R132, 0x1, P0 ;  /* 0x0000000382077211 */ /* 0x000fe400000f0c84 */
[----:B------:R-:W-:-:S03]  /*30d0*/  LEA R2, P0, R127, R2, 0x1 ;  /* 0x000000027f027211 */ /* 0x000fc600078008ff */
[----:B------:R2:W-:Y:S01]  /*30e0*/  LDGSTS.E.BYPASS.LTC128B.128 [R222+0x4880], [R6.64], !P2 ;  /* 0x0488000006de7fae */ /* 0x0005e2000d101d46 */
[----:B------:R-:W-:-:S05]  /*30f0*/  LEA.HI.X R3, R127, R3, R129, 0x1, P0 ;  /* 0x000000037f037211 */ /* 0x000fca00000f0c81 */
[----:B------:R2:W-:Y:S04]  /*3100*/  LDGSTS.E.BYPASS.LTC128B.128 [R222+0x5480], [R2.64], !P1 ;  /* 0x0548000002de7fae */ /* 0x0005e8000c901d46 */
.L_x_293:
[----:B------:R-:W-:Y:S05]  /*3110*/  BSYNC B0 ;  /* 0x0000000000007941 */ /* 0x000fea0003800000 */
.L_x_292:
[----:B------:R-:W-:Y:S01]  /*3120*/  ISETP.GE.AND P0, PT, R11, 0x21, PT ;  /* 0x000000210b00780c */ /* 0x000fe20003f06270 */
[----:B--23--:R2:W3:Y:S01]  /*3130*/  SHFL.IDX PT, R3, R5, 0x1, 0x1c1f ;  /* 0x003c1f0005037f89 */ /* 0x00c4e200000e0000 */
[----:B------:R-:W-:Y:S03]  /*3140*/  BSSY B0, `(.L_x_291) ;  /* 0x000000d000007945 */ /* 0x000fe60003800000 */
[----:B------:R2:W4:Y:S08]  /*3150*/  SHFL.IDX PT, R2, R10, 0x1, 0x1c1f ;  /* 0x003c1f000a027f89 */ /* 0x00053000000e0000 */
[----:B------:R-:W-:Y:S05]  /*3160*/  @!P0 BRA `(.L_x_294) ;  /* 0x000000a000008947 */ /* 0x000fea0003800000 */
[----:B----4-:R-:W-:-:S04]  /*3170*/  LEA R8, P0, R226, R2, 0x1 ;  /* 0x00000002e2087211 */ /* 0x010fc800078008ff */
        /* <DEDUP_REMOVED lines=9> */
.L_x_294:
[----:B------:R-:W-:Y:S05]  /*3210*/  BSYNC B0 ;  /* 0x0000000000007941 */ /* 0x000fea0003800000 */
.L_x_291:
[----:B---3--:R-:W3:Y:S01]  /*3220*/  S2R R6, SR_TID.X ;  /* 0x0000000000067919 */ /* 0x008ee20000002100 */
[----:B----4-:R-:W-:Y:S01]  /*3230*/  FMUL.FTZ R2, R48, c[0x0][0x320] ;  /* 0x0000c80030027a20 */ /* 0x010fe20000410000 */
[----:B-12---:R-:W-:Y:S01]  /*3240*/  SHF.R.S32.HI R5, RZ, 0x1f, R125 ;  /* 0x0000001fff057819 */ /* 0x006fe2000001147d */
[----:B------:R-:W-:Y:S01]  /*3250*/  FMUL.FTZ R3, R52, c[0x0][0x320] ;  /* 0x0000c80034037a20 */ /* 0x000fe20000410000 */
[----:B------:R-:W-:Y:S01]  /*3260*/  MOV R252, c[0x0][0x2c4] ;  /* 0x0000b10000fc7a02 */ /* 0x000fe20000000f00 */
[----:B------:R1:W2:Y:S01]  /*3270*/  MUFU.TANH R23, R2 ;  /* 0x0000000200177308 */ /* 0x0002a20000002400 */
[----:B------:R-:W-:Y:S01]  /*3280*/  LEA.HI R5, R5, R125, RZ, 0x2 ;  /* 0x0000007d05057211 */ /* 0x000fe200078f10ff */
[----:B------:R-:W-:Y:S01]  /*3290*/  IMAD.MOV.U32 R251, RZ, RZ, c[0x0][0x32c] ;  /* 0x0000cb00fffb7624 */ /* 0x000fe200078e00ff */
[----:B------:R-:W-:Y:S01]  /*32a0*/  ISETP.NE.AND P0, PT, R252, 0x1, PT ;  /* 0x00000001fc00780c */ /* 0x000fe20003f05270 */
[----:B------:R-:W-:Y:S01]  /*32b0*/  ULDC UR4, c[0x0][0x324] ;  /* 0x0000c90000047ab9 */ /* 0x000fe20000000800 */
[----:B------:R-:W0:Y:S01]  /*32c0*/  LDGDEPBAR ;  /* 0x00000000000079af */ /* 0x000e220000000000 */
[----:B------:R-:W-:-:S02]  /*32d0*/  ULOP3.LUT UR4, URZ, UR4, URZ, 0x33, !UPT ;  /* 0x000000043f047292 */ /* 0x000fc4000f8e333f */
[----:B------:R4:W2:Y:S01]  /*32e0*/  MUFU.TANH R17, R3 ;  /* 0x0000000300117308 */ /* 0x0008a20000002400 */
[----:B-1----:R-:W-:-:S07]  /*32f0*/  FMUL.FTZ R2, R56, c[0x0][0x320] ;  /* 0x0000c80038027a20 */ /* 0x002fce0000410000 */
[----:B------:R1:W1:Y:S01]  /*3300*/  MUFU.TANH R22, R2 ;  /* 0x0000000200167308 */ /* 0x0002620000002400 */
[----:B----4-:R-:W-:-:S07]  /*3310*/  FMUL.FTZ R3, R53, c[0x0][0x320] ;  /* 0x0000c80035037a20 */ /* 0x010fce0000410000 */
[----:B------:R4:W2:Y:S01]  /*3320*/  MUFU.TANH R15, R3 ;  /* 0x00000003000f7308 */ /* 0x0008a20000002400 */
[----:B-1----:R-:W-:-:S07]  /*3330*/  FMUL.FTZ R2, R57, c[0x0][0x320] ;  /* 0x0000c80039027a20 */ /* 0x002fce0000410000 */
[----:B------:R1:W1:Y:S01]  /*3340*/  MUFU.TANH R20, R2 ;  /* 0x0000000200147308 */ /* 0x0002620000002400 */
[----:B----4-:R-:W-:-:S04]  /*3350*/  LEA.HI R3, R41, R41, RZ, 0x1 ;  /* 0x0000002929037211 */ /* 0x010fc800078f08ff */
[C---:B------:R-:W-:Y:S02]  /*3360*/  SHF.L.U32 R8, R3.reuse, 0x5, RZ ;  /* 0x0000000503087819 */ /* 0x040fe400000006ff */
[----:B------:R-:W-:Y:S02]  /*3370*/  LOP3.LUT R3, R3, 0x1ffffffe, RZ, 0xc0, !PT ;  /* 0x1ffffffe03037812 */ /* 0x000fe400078ec0ff */
[----:B-1----:R-:W-:-:S05]  /*3380*/  LOP3.LUT R2, R126, 0xffffffe0, RZ, 0xc0, !PT ;  /* 0xffffffe07e027812 */ /* 0x002fca00078ec0ff */
[----:B---3--:R-:W-:Y:S01]  /*3390*/  IMAD.IADD R2, R6, 0x1, -R2 ;  /* 0x0000000106027824 */ /* 0x008fe200078e0a02 */
[----:B------:R-:W-:-:S04]  /*33a0*/  LOP3.LUT R6, R5, 0xffffffc, RZ, 0xc0, !PT ;  /* 0x0ffffffc05067812 */ /* 0x000fc800078ec0ff */
[----:B------:R-:W-:Y:S01]  /*33b0*/  SHF.R.S32.HI R7, RZ, 0x1f, R2 ;  /* 0x0000001fff077819 */ /* 0x000fe20000011402 */
[----:B------:R-:W-:-:S03]  /*33c0*/  IMAD.IADD R9, R125, 0x1, -R6 ;  /* 0x000000017d097824 */ /* 0x000fc600078e0a06 */
[----:B------:R-:W-:Y:S01]  /*33d0*/  LEA.HI R5, R7, R2, RZ, 0x2 ;  /* 0x0000000207057211 */ /* 0x000fe200078f10ff */
[----:B------:R-:W-:-:S03]  /*33e0*/  FMUL.FTZ R7, R44, c[0x0][0x320] ;  /* 0x0000c8002c077a20 */ /* 0x000fc60000410000 */
[----:B------:R-:W-:Y:S01]  /*33f0*/  LEA.HI.SX32 R6, R5, R172, 0x1e ;  /* 0x000000ac05067211 */ /* 0x000fe200078ff2ff */
[----:B------:R1:W3:Y:S04]  /*3400*/  MUFU.TANH R14, R7 ;  /* 0x00000007000e7308 */ /* 0x0002e80000002400 */
[----:B------:R-:W-:Y:S01]  /*3410*/  IMAD R9, R9, 0x10, R6 ;  /* 0x0000001009097824 */ /* 0x000fe200078e0206 */
[----:B------:R-:W-:-:S05]  /*3420*/  LOP3.LUT R6, R8, 0xffffffc0, RZ, 0xc0, !PT ;  /* 0xffffffc008067812 */ /* 0x000fca00078ec0ff */
[----:B------:R-:W-:Y:S02]  /*3430*/  IMAD.IADD R6, R6, 0x1, R9 ;  /* 0x0000000106067824 */ /* 0x000fe400078e0209 */
[----:B-1----:R-:W-:Y:S02]  /*3440*/  IMAD.IADD R7, R41, 0x1, -R3 ;  /* 0x0000000129077824 */ /* 0x002fe400078e0a03 */
[----:B------:R-:W-:Y:S02]  /*3450*/  FMUL.FTZ R3, R45, c[0x0][0x320] ;  /* 0x0000c8002d037a20 */ /* 0x000fe40000410000 */
[----:B------:R-:W-:Y:S02]  /*3460*/  IMAD R10, R7, 0x8, R6 ;  /* 0x00000008070a7824 */ /* 0x000fe400078e0206 */
[----:B------:R1:W4:Y:S02]  /*3470*/  MUFU.TANH R13, R3 ;  /* 0x00000003000d7308 */ /* 0x0003240000002400 */
[----:B------:R-:W-:Y:S01]  /*3480*/  @P0 IMAD.HI.U32 R6, R10, c[0x0][0x2c8], RZ ;  /* 0x0000b2000a060a27 */ /* 0x000fe200078e00ff */
[----:B------:R-:W-:Y:S01]  /*3490*/  MOV R9, R10 ;  /* 0x0000000a00097202 */ /* 0x000fe20000000f00 */
[----:B------:R5:W-:Y:S03]  /*34a0*/  STL [R1+0x20], R10 ;  /* 0x0000200a01007387 */ /* 0x000be60000100800 */
[----:B------:R-:W-:Y:S01]  /*34b0*/  @P0 SHF.R.U32.HI R9, RZ, c[0x0][0x2cc], R6 ;  /* 0x0000b300ff090a19 */ /* 0x000fe20000011606 */
[----:B------:R-:W-:Y:S01]  /*34c0*/  FMUL.FTZ R6, R37, c[0x0][0x320] ;  /* 0x0000c80025067a20 */ /* 0x000fe20000410000 */
[----:B------:R-:W-:Y:S01]  /*34d0*/  ISETP.GE.AND P0, PT, R251, 0x1, PT ;  /* 0x00000001fb00780c */ /* 0x000fe20003f06270 */
[----:B-1----:R-:W-:-:S04]  /*34e0*/  FMUL.FTZ R3, R49, c[0x0][0x320] ;  /* 0x0000c80031037a20 */ /* 0x002fc80000410000 */
[----:B------:R1:W1:Y:S08]  /*34f0*/  MUFU.TANH R12, R3 ;  /* 0x00000003000c7308 */ /* 0x0002700000002400 */
[----:B-----5:R-:W2:Y:S01]  /*3500*/  MUFU.TANH R10, R6 ;  /* 0x00000006000a7308 */ /* 0x020ea20000002400 */
[----:B-1----:R-:W-:-:S07]  /*3510*/  FMUL.FTZ R3, R36, c[0x0][0x320] ;  /* 0x0000c80024037a20 */ /* 0x002fce0000410000 */
[----:B------:R1:W1:Y:S02]  /*3520*/  MUFU.TANH R11, R3 ;  /* 0x00000003000b7308 */ /* 0x0002640000002400 */
[----:B-1----:R-:W-:Y:S02]  /*3530*/  LOP3.LUT R3, R5, 0x7ffffffc, RZ, 0xc0, !PT ;  /* 0x7ffffffc05037812 */ /* 0x002fe400078ec0ff */
[----:B------:R-:W1:Y:S03]  /*3540*/  SHFL.IDX PT, R5, R9, RZ, 0x1c1f ;  /* 0x001c1fff09057589 */ /* 0x000e6600000e0000 */
[----:B------:R-:W-:Y:S02]  /*3550*/  IMAD.IADD R3, R2, 0x1, -R3 ;  /* 0x0000000102037824 */ /* 0x000fe400078e0a03 */
[----:B------:R-:W-:Y:S02]  /*3560*/  FMUL.FTZ R2, R28, c[0x0][0x320] ;  /* 0x0000c8001c027a20 */ /* 0x000fe40000410000 */
[----:B------:R-:W-:-:S02]  /*3570*/  IMAD.SHL.U32 R21, R3, 0x2, RZ ;  /* 0x0000000203157824 */ /* 0x000fc400078e00ff */
[----:B------:R5:W1:Y:S01]  /*3580*/  MUFU.TANH R8, R2 ;  /* 0x0000000200087308 */ /* 0x000a620000002400 */
[----:B------:R-:W-:Y:S02]  /*3590*/  FMUL.FTZ R3, R29, c[0x0][0x320] ;  /* 0x0000c8001d037a20 */ /* 0x000fe40000410000 */
[C---:B------:R-:W-:Y:S01]  /*35a0*/  IADD3 R18, -R21.reuse, R229, R40 ;  /* 0x000000e515127210 */ /* 0x040fe20007ffe128 */
[----:B------:R2:W-:Y:S04]  /*35b0*/  STL [R1+0x4], R21 ;  /* 0x0000041501007387 */ /* 0x0005e80000100800 */
[----:B------:R1:W1:Y:S01]  /*35c0*/  MUFU.TANH R7, R3 ;  /* 0x0000000300077308 */ /* 0x0002620000002400 */
[----:B-----5:R-:W-:-:S04]  /*35d0*/  IADD3 R2, -R21, 0x1, R42 ;  /* 0x0000000115027810 */ /* 0x020fc80007ffe12a */
[----:B------:R-:W-:-:S04]  /*35e0*/  IADD3 R2, R2, -R230, RZ ;  /* 0x800000e602027210 */ /* 0x000fc80007ffe0ff */
[C---:B------:R-:W-:Y:S02]  /*35f0*/  IADD3 R16, R2.reuse, c[0x0][0x328], RZ ;  /* 0x0000ca0002107a10 */ /* 0x040fe40007ffe0ff */
[----:B------:R-:W-:Y:S02]  /*3600*/  IADD3 R19, R2, UR4, RZ ;  /* 0x0000000402137c10 */ /* 0x000fe4000fffe0ff */
[-C--:B-1----:R-:W-:Y:S01]  /*3610*/  IADD3 R3, R16, R5.reuse, RZ ;  /* 0x0000000510037210 */ /* 0x082fe20007ffe0ff */
[----:B--2---:R-:W-:Y:S01]  /*3620*/  IMAD.IADD R21, R40, 0x1, -R21 ;  /* 0x0000000128157824 */ /* 0x004fe200078e0a15 */
[----:B------:R-:W-:Y:S02]  /*3630*/  IADD3 R2, R19, R5, RZ ;  /* 0x0000000513027210 */ /* 0x000fe40007ffe0ff */
[----:B------:R-:W-:Y:S01]  /*3640*/  IMNMX R3, R3, R18, PT ;  /* 0x0000001203037217 */ /* 0x000fe20003800200 */
[----:B------:R-:W-:Y:S05]  /*3650*/  @!P0 BRA `(.L_x_295) ;  /* 0x0000014000008947 */ /* 0x000fea0003800000 */
[----:B---34-:R-:W-:Y:S01]  /*3660*/  IADD3 R5, -R230, R229, R5 ;  /* 0x000000e5e6057210 */ /* 0x018fe20007ffe105 */
[----:B------:R-:W-:Y:S03]  /*3670*/  BSSY B0, `(.L_x_296) ;  /* 0x000000e000007945 */ /* 0x000fe60003800000 */
        /* <DEDUP_REMOVED lines=9> */
.L_x_297:
[----:B------:R-:W-:-:S04]  /*3710*/  MOV R6, 0x1 ;  /* 0x0000000100067802 */ /* 0x000fc80000000f00 */
[----:B------:R-:W-:-:S13]  /*3720*/  ISETP.NE.AND P0, PT, R6, c[0x0][0x32c], PT ;  /* 0x0000cb0006007a0c */ /* 0x000fda0003f05270 */
[----:B------:R-:W-:-:S05]  /*3730*/  @P0 IMAD.HI.U32 R6, R5, c[0x0][0x330], RZ ;  /* 0x0000cc0005060a27 */ /* 0x000fca00078e00ff */
[----:B------:R-:W-:Y:S02]  /*3740*/  @P0 SHF.R.U32.HI R5, RZ, c[0x0][0x334], R6 ;  /* 0x0000cd00ff050a19 */ /* 0x000fe40000011606 */
.L_x_298:
[----:B------:R-:W-:Y:S05]  /*3750*/  BSYNC B0 ;  /* 0x0000000000007941 */ /* 0x000fea0003800000 */
.L_x_296:
[----:B------:R-:W-:-:S05]  /*3760*/  IMAD R5, R5, c[0x0][0x32c], R21 ;  /* 0x0000cb0005057a24 */ /* 0x000fca00078e0215 */
[----:B------:R-:W-:Y:S02]  /*3770*/  IADD3 R6, R5, c[0x0][0x32c], RZ ;  /* 0x0000cb0005067a10 */ /* 0x000fe40007ffe0ff */
[----:B------:R-:W-:Y:S02]  /*3780*/  IMNMX R2, R2, R5, !PT ;  /* 0x0000000502027217 */ /* 0x000fe40007800200 */
[----:B------:R-:W-:Y:S02]  /*3790*/  IMNMX R3, R3, R6, PT ;  /* 0x0000000603037217 */ /* 0x000fe40003800200 */
.L_x_295:
        /* <DEDUP_REMOVED lines=11> */
[----:B------:R-:W-:Y:S02]  /*3850*/  ISETP.LT.OR P0, PT, R3, 0x9, P0 ;  /* 0x000000090300780c */ /* 0x000fe40000701670 */
        /* <DEDUP_REMOVED lines=46> */
[----:B------:R-:W-:Y:S02]  /*3b40*/  ISETP.GE.AND P0, PT, R251, 0x1, PT ;  /* 0x00000001fb00780c */ /* 0x000fe40003f06270 */
        /* <DEDUP_REMOVED lines=25> */
[----:B--234-:R-:W-:Y:S01]  /*3ce0*/  IADD3 R5, -R230, R229, R5 ;  /* 0x000000e5e6057210 */ /* 0x01cfe20007ffe105 */
        /* <DEDUP_REMOVED lines=10> */
.L_x_301:
[----:B------:R-:W-:-:S04]  /*3d90*/  MOV R6, 0x1 ;  /* 0x0000000100067802 */ /* 0x000fc80000000f00 */
[----:B------:R-:W-:-:S13]  /*3da0*/  ISETP.NE.AND P0, PT, R6, c[0x0][0x32c], PT ;  /* 0x0000cb0006007a0c */ /* 0x000fda0003f05270 */
[----:B------:R-:W-:-:S05]  /*3db0*/  @P0 IMAD.HI.U32 R6, R5, c[0x0][0x330], RZ ;  /* 0x0000cc0005060a27 */ /* 0x000fca00078e00ff */
[----:B------:R-:W-:Y:S02]  /*3dc0*/  @P0 SHF.R.U32.HI R5, RZ, c[0x0][0x334], R6 ;  /* 0x0000cd00ff050a19 */ /* 0x000fe40000011606 */
.L_x_302:
[----:B------:R-:W-:Y:S05]  /*3dd0*/  BSYNC B0 ;  /* 0x0000000000007941 */ /* 0x000fea0003800000 */
.L_x_300:
[----:B------:R-:W-:-:S05]  /*3de0*/  IMAD R5, R5, c[0x0][0x32c], R21 ;  /* 0x0000cb0005057a24 */ /* 0x000fca00078e0215 */
[----:B------:R-:W-:Y:S02]  /*3df0*/  IADD3 R6, R5, c[0x0][0x32c], RZ ;  /* 0x0000cb0005067a10 */ /* 0x000fe40007ffe0ff */
[----:B------:R-:W-:Y:S02]  /*3e00*/  IMNMX R2, R2, R5, !PT ;  /* 0x0000000502027217 */ /* 0x000fe40007800200 */
[----:B------:R-:W-:Y:S02]  /*3e10*/  IMNMX R3, R3, R6, PT ;  /* 0x0000000603037217 */ /* 0x000fe40003800200 */
.L_x_299:
        /* <DEDUP_REMOVED lines=83> */
.L_x_305:
[----:B------:R-:W-:-:S04]  /*4350*/  MOV R6, 0x1 ;  /* 0x0000000100067802 */ /* 0x000fc80000000f00 */
[----:B------:R-:W-:-:S13]  /*4360*/  ISETP.NE.AND P0, PT, R6, c[0x0][0x32c], PT ;  /* 0x0000cb0006007a0c */ /* 0x000fda0003f05270 */
[----:B------:R-:W-:-:S05]  /*4370*/  @P0 IMAD.HI.U32 R6, R5, c[0x0][0x330], RZ ;  /* 0x0000cc0005060a27 */ /* 0x000fca00078e00ff */
[----:B------:R-:W-:Y:S02]  /*4380*/  @P0 SHF.R.U32.HI R5, RZ, c[0x0][0x334], R6 ;  /* 0x0000cd00ff050a19 */ /* 0x000fe40000011606 */
.L_x_306:
[----:B------:R-:W-:Y:S05]  /*4390*/  BSYNC B0 ;  /* 0x0000000000007941 */ /* 0x000fea0003800000 */
.L_x_304:
[----:B------:R-:W-:-:S05]  /*43a0*/  IMAD R5, R5, c[0x0][0x32c], R21 ;  /* 0x0000cb0005057a24 */ /* 0x000fca00078e0215 */
[----:B------:R-:W-:Y:S02]  /*43b0*/  IADD3 R6, R5, c[0x0][0x32c], RZ ;  /* 0x0000cb0005067a10 */ /* 0x000fe40007ffe0ff */
[----:B------:R-:W-:Y:S02]  /*43c0*/  IMNMX R2, R2, R5, !PT ;  /* 0x0000000502027217 */ /* 0x000fe40007800200 */
[----:B------:R-:W-:Y:S02]  /*43d0*/  IMNMX R3, R3, R6, PT ;  /* 0x0000000603037217 */ /* 0x000fe40003800200 */
.L_x_303:
        /* <DEDUP_REMOVED lines=83> */
.L_x_309:
[----:B------:R-:W-:-:S04]  /*4910*/  MOV R6, 0x1 ;  /* 0x0000000100067802 */ /* 0x000fc80000000f00 */
[----:B------:R-:W-:-:S13]  /*4920*/  ISETP.NE.AND P0, PT, R6, c[0x0][0x32c], PT ;  /* 0x0000cb0006007a0c */ /* 0x000fda0003f05270 */
[----:B------:R-:W-:-:S05]  /*4930*/  @P0 IMAD.HI.U32 R6, R5, c[0x0][0x330], RZ ;  /* 0x0000cc0005060a27 */ /* 0x000fca00078e00ff */
[----:B------:R-:W-:Y:S02]  /*4940*/  @P0 SHF.R.U32.HI R5, RZ, c[0x0][0x334], R6 ;  /* 0x0000cd00ff050a19 */ /* 0x000fe40000011606 */
.L_x_310:
[----:B------:R-:W-:Y:S05]  /*4950*/  BSYNC B0 ;  /* 0x0000000000007941 */ /* 0x000fea0003800000 */
.L_x_308:
[----:B------:R-:W-:-:S05]  /*4960*/  IMAD R5, R5, c[0x0][0x32c], R21 ;  /* 0x0000cb0005057a24 */ /* 0x000fca00078e0215 */
[----:B------:R-:W-:Y:S02]  /*4970*/  IADD3 R6, R5, c[0x0][0x32c], RZ ;  /* 0x0000cb0005067a10 */ /* 0x000fe40007ffe0ff */
[----:B------:R-:W-:Y:S02]  /*4980*/  IMNMX R2, R2, R5, !PT ;  /* 0x0000000502027217 */ /* 0x000fe40007800200 */
[----:B------:R-:W-:Y:S02]  /*4990*/  IMNMX R3, R3, R6, PT ;  /* 0x0000000603037217 */ /* 0x000fe40003800200 */
.L_x_307:
        /* <DEDUP_REMOVED lines=29> */
[----:B------:R-:W-:Y:S02]  /*4b70*/  FMNMX.FTZ R106, R114, R106, !PT ;  /* 0x0000006a726a7209 */ /* 0x000fe40007810000 */
[----:B------:R-:W-:Y:S02]  /*4b80*/  FSEL R85, R13, -INF , !P0 ;  /* 0xff8000000d557808 */ /* 0x000fe40004000000 */
[----:B------:R-:W-:Y:S02]  /*4b90*/  ISETP.NE.AND P0, PT, R26, RZ, PT ;  /* 0x000000ff1a00720c */ /* 0x000fe40003f05270 */
[----:B------:R-:W-:-:S02]  /*4ba0*/  FMNMX.FTZ R106, R113, R106, !PT ;  /* 0x0000006a716a7209 */ /* 0x000fc40007810000 */
[----:B------:R-:W-:Y:S02]  /*4bb0*/  ISETP.GT.AND P0, PT, R2, 0x10, !P0 ;  /* 0x000000100200780c */ /* 0x000fe40004704270 */
[----:B------:R-:W-:Y:S02]  /*4bc0*/  FMNMX.FTZ R106, R122, R106, !PT ;  /* 0x0000006a7a6a7209 */ /* 0x000fe40007810000 */
[----:B------:R-:W-:Y:S02]  /*4bd0*/  ISETP.LT.OR P0, PT, R3, 0x11, P0 ;  /* 0x000000110300780c */ /* 0x000fe40000701670 */
[----:B------:R-:W-:Y:S02]  /*4be0*/  IADD3 R224, R224, -0x2, RZ ;  /* 0xfffffffee0e07810 */ /* 0x000fe40007ffe0ff */
[----:B------:R-:W-:Y:S02]  /*4bf0*/  FSEL R92, R11, -INF , !P0 ;  /* 0xff8000000b5c7808 */ /* 0x000fe40004000000 */
[----:B------:R-:W-:-:S02]  /*4c00*/  ISETP.GT.AND P0, PT, R2, 0x11, !P6 ;  /* 0x000000110200780c */ /* 0x000fc40007704270 */
[----:B------:R-:W-:Y:S02]  /*4c10*/  ISETP.NE.AND P6, PT, R24, RZ, PT ;  /* 0x000000ff1800720c */ /* 0x000fe40003fc5270 */
[----:B------:R-:W-:-:S04]  /*4c20*/  ISETP.LT.OR P0, PT, R3, 0x12, P0 ;  /* 0x000000120300780c */ /* 0x000fc80000701670 */
[----:B------:R-:W-:Y:S02]  /*4c30*/  FSEL R87, R20, -INF , !P0 ;  /* 0xff80000014577808 */ /* 0x000fe40004000000 */
[----:B------:R-:W-:Y:S02]  /*4c40*/  ISETP.GT.AND P0, PT, R2, 0x18, !P5 ;  /* 0x000000180200780c */ /* 0x000fe40006f04270 */
[----:B------:R-:W-:Y:S02]  /*4c50*/  ISETP.NE.AND P5, PT, R25, RZ, PT ;  /* 0x000000ff1900720c */ /* 0x000fe40003fa5270 */
[----:B------:R-:W-:Y:S01]  /*4c60*/  ISETP.LT.OR P0, PT, R3, 0x19, P0 ;  /* 0x000000190300780c */ /* 0x000fe20000701670 */
[----:B------:R-:W-:Y:S03]  /*4c70*/  LDSM.16.MT88.4 R24, [R209+0x2480] ;  /* 0x00248000d118783b */ /* 0x000fe60000004200 */
[----:B------:R-:W-:-:S02]  /*4c80*/  FSEL R94, R7, -INF , !P0 ;  /* 0xff800000075e7808 */ /* 0x000fc40004000000 */
[----:B------:R-:W-:-:S04]  /*4c90*/  ISETP.GT.AND P0, PT, R2, 0x19, !P4 ;  /* 0x000000190200780c */ /* 0x000fc80006704270 */
[----:B------:R-:W-:-:S04]  /*4ca0*/  ISETP.LT.OR P0, PT, R3, 0x1a, P0 ;  /* 0x0000001a0300780c */ /* 0x000fc80000701670 */
[----:B------:R-:W-:Y:S02]  /*4cb0*/  FSEL R93, R22, -INF , !P0 ;  /* 0xff800000165d7808 */ /* 0x000fe40004000000 */
[----:B------:R-:W-:Y:S01]  /*4cc0*/  ISETP.GT.AND P0, PT, R2, 0x20, !P3 ;  /* 0x000000200200780c */ /* 0x000fe20005f04270 */
[----:B------:R-:W-:Y:S03]  /*4cd0*/  LDSM.16.MT88.4 R20, [R210+0x1880] ;  /* 0x00188000d214783b */ /* 0x000fe60000004200 */
[----:B------:R-:W-:-:S04]  /*4ce0*/  ISETP.LT.OR P0, PT, R3, 0x21, P0 ;  /* 0x000000210300780c */ /* 0x000fc80000701670 */
[----:B------:R-:W-:Y:S02]  /*4cf0*/  FSEL R173, R17, -INF , !P0 ;  /* 0xff80000011ad7808 */ /* 0x000fe40004000000 */
[----:B------:R-:W-:Y:S01]  /*4d00*/  ISETP.GT.AND P0, PT, R2, 0x21, !P2 ;  /* 0x000000210200780c */ /* 0x000fe20005704270 */
[----:B------:R-:W-:Y:S03]  /*4d10*/  LDSM.16.MT88.4 R16, [R209+0x1880] ;  /* 0x00188000d110783b */ /* 0x000fe60000004200 */
[----:B------:R-:W-:-:S04]  /*4d20*/  ISETP.LT.OR P0, PT, R3, 0x22, P0 ;  /* 0x000000220300780c */ /* 0x000fc80000701670 */
[----:B------:R-:W-:Y:S02]  /*4d30*/  FSEL R174, R15, -INF , !P0 ;  /* 0xff8000000fae7808 */ /* 0x000fe40004000000 */
[----:B------:R-:W-:-:S04]  /*4d40*/  ISETP.GT.AND P0, PT, R2, 0x28, !P1 ;  /* 0x000000280200780c */ /* 0x000fc80004f04270 */
[----:B------:R-:W-:-:S04]  /*4d50*/  ISETP.LT.OR P0, PT, R3, 0x29, P0 ;  /* 0x000000290300780c */ /* 0x000fc80000701670 */
[----:B------:R-:W-:Y:S02]  /*4d60*/  FSEL R175, R9, -INF , !P0 ;  /* 0xff80000009af7808 */ /* 0x000fe40004000000 */
[----:B------:R-:W-:-:S04]  /*4d70*/  ISETP.GT.AND P0, PT, R2, RZ, !P5 ;  /* 0x000000ff0200720c */ /* 0x000fc80006f04270 */
[----:B------:R-:W-:-:S04]  /*4d80*/  ISETP.LT.OR P0, PT, R3, 0x1, P0 ;  /* 0x000000010300780c */ /* 0x000fc80000701670 */
[----:B------:R-:W-:Y:S02]  /*4d90*/  FSEL R14, R12, -INF , !P0 ;  /* 0xff8000000c0e7808 */ /* 0x000fe40004000000 */
[----:B------:R-:W-:Y:S02]  /*4da0*/  ISETP.GT.AND P0, PT, R2, 0x29, !P6 ;  /* 0x000000290200780c */ /* 0x000fe40007704270 */
[----:B------:R-:W1:Y:S01]  /*4db0*/  SHFL.BFLY PT, R2, R106, 0x2, 0x1f ;  /* 0x0c401f006a027f89 */ /* 0x000e6200000e0000 */
[----:B------:R-:W-:Y:S02]  /*4dc0*/  ISETP.NE.AND P6, PT, R252, 0x1, PT ;  /* 0x00000001fc00780c */ /* 0x000fe40003fc5270 */
[----:B------:R-:W-:-:S04]  /*4dd0*/  ISETP.LT.OR P0, PT, R3, 0x2a, P0 ;  /* 0x0000002a0300780c */ /* 0x000fc80000701670 */
[----:B------:R-:W-:Y:S02]  /*4de0*/  FSEL R15, R8, -INF , !P0 ;  /* 0xff800000080f7808 */ /* 0x000fe40004000000 */
[----:B-1----:R-:W-:-:S05]  /*4df0*/  FMNMX.FTZ R106, R106, R2, !PT ;  /* 0x000000026a6a7209 */ /* 0x002fca0007810000 */
[----:B------:R-:W1:Y:S02]  /*4e00*/  SHFL.BFLY PT, R2, R106, 0x1, 0x1f ;  /* 0x0c201f006a027f89 */ /* 0x000e6400000e0000 */
[----:B-1----:R-:W-:Y:S02]  /*4e10*/  FMNMX.FTZ R106, R106, R2, !PT ;  /* 0x000000026a6a7209 */ /* 0x002fe40007810000 */
[----:B------:R-:W-:Y:S02]  /*4e20*/  FMNMX.FTZ R2, R30, R31, !PT ;  /* 0x0000001f1e027209 */ /* 0x000fe40007810000 */
[C---:B------:R-:W-:Y:S01]  /*4e30*/  FSETP.NEU.FTZ.AND P0, PT, R106.reuse, -INF , PT ;  /* 0xff8000006a00780b */ /* 0x040fe20003f1d000 */
[----:B------:R-:W-:Y:S01]  /*4e40*/  FMUL.FTZ R3, R106, c[0x0][0x2d0] ;  /* 0x0000b4006a037a20 */ /* 0x000fe20000410000 */
[----:B------:R-:W-:-:S04]  /*4e50*/  FMNMX.FTZ R2, R32, R2, !PT ;  /* 0x0000000220027209 */ /* 0x000fc80007810000 */
[----:B------:R-:W-:Y:S02]  /*4e60*/  FMNMX.FTZ R2, R33, R2, !PT ;  /* 0x0000000221027209 */ /* 0x000fe40007810000 */
[----:B------:R-:W-:Y:S02]  /*4e70*/  FSEL R3, R3, RZ, P0 ;  /* 0x000000ff03037208 */ /* 0x000fe40000000000 */
[----:B------:R-:W-:-:S04]  /*4e80*/  FMNMX.FTZ R2, R41, R2, !PT ;  /* 0x0000000229027209 */ /* 0x000fc80007810000 */
[----:B------:R-:W-:-:S04]  /*4e90*/  FMNMX.FTZ R2, R42, R2, !PT ;  /* 0x000000022a027209 */ /* 0x000fc80007810000 */
[----:B------:R-:W-:-:S04]  /*4ea0*/  FMNMX.FTZ R2, R43, R2, !PT ;  /* 0x000000022b027209 */ /* 0x000fc80007810000 */
[----:B------:R-:W-:-:S04]  /*4eb0*/  FMNMX.FTZ R2, R44, R2, !PT ;  /* 0x000000022c027209 */ /* 0x000fc80007810000 */
[----:B------:R-:W-:-:S04]  /*4ec0*/  FMNMX.FTZ R2, R107, R2, !PT ;  /* 0x000000026b027209 */ /* 0x000fc80007810000 */
[----:B------:R-:W-:-:S04]  /*4ed0*/  FMNMX.FTZ R2, R115, R2, !PT ;  /* 0x0000000273027209 */ /* 0x000fc80007810000 */
[----:B------:R-:W-:-:S04]  /*4ee0*/  FMNMX.FTZ R2, R121, R2, !PT ;  /* 0x0000000279027209 */ /* 0x000fc80007810000 */
[----:B------:R-:W-:-:S05]  /*4ef0*/  FMNMX.FTZ R2, R120, R2, !PT ;  /* 0x0000000278027209 */ /* 0x000fca0007810000 */
[----:B------:R-:W1:Y:S02]  /*4f00*/  SHFL.BFLY PT, R5, R2, 0x2, 0x1f ;  /* 0x0c401f0002057f89 */ /* 0x000e6400000e0000 */
        /* <DEDUP_REMOVED lines=16> */
[----:B------:R-:W-:-:S03]  /*5010*/  FMNMX.FTZ R5, R192, R5, !PT ;  /* 0x00000005c0057209 */ /* 0x000fc60007810000 */
[--C-:B------:R-:W-:Y:S02]  /*5020*/  FFMA.FTZ R0, R31, c[0x0][0x2d0], -R2.reuse ;  /* 0x0000b4001f007a23 */ /* 0x100fe40000010802 */
[----:B------:R-:W1:Y:S02]  /*5030*/  SHFL.BFLY PT, R6, R5, 0x2, 0x1f ;  /* 0x0c401f0005067f89 */ /* 0x000e6400000e0000 */
[----:B------:R2:W-:Y:S02]  /*5040*/  MUFU.EX2 R233, R0 ;  /* 0x0000000000e97308 */ /* 0x0005e40000000800 */
[----:B--2---:R-:W-:-:S06]  /*5050*/  FFMA.FTZ R0, R32, c[0x0][0x2d0], -R2 ;  /* 0x0000b40020007a23 */ /* 0x004fcc0000010802 */
[----:B------:R2:W-:Y:S01]  /*5060*/  MUFU.EX2 R236, R0 ;  /* 0x0000000000ec7308 */ /* 0x0005e20000000800 */
[----:B-1----:R-:W-:-:S05]  /*5070*/  FMNMX.FTZ R5, R5, R6, !PT ;  /* 0x0000000605057209 */ /* 0x002fca0007810000 */
[----:B------:R-:W1:Y:S01]  /*5080*/  SHFL.BFLY PT, R104, R5, 0x1, 0x1f ;  /* 0x0c201f0005687f89 */ /* 0x000e6200000e0000 */
[----:B--2---:R-:W-:-:S04]  /*5090*/  FFMA.FTZ R0, R33, c[0x0][0x2d0], -R2 ;  /* 0x0000b40021007a23 */ /* 0x004fc80000010802 */
[----:B------:R2:W3:Y:S01]  /*50a0*/  MUFU.EX2 R237, R0 ;  /* 0x0000000000ed7308 */ /* 0x0004e20000000800 */
[----:B-1----:R-:W-:Y:S02]  /*50b0*/  FMNMX.FTZ R104, R5, R104, !PT ;  /* 0x0000006805687209 */ /* 0x002fe40007810000 */
[----:B------:R-:W-:Y:S02]  /*50c0*/  FMNMX.FTZ R5, R14, R84, !PT ;  /* 0x000000540e057209 */ /* 0x000fe40007810000 */
[----:B------:R-:W-:Y:S01]  /*50d0*/  FSETP.NEU.FTZ.AND P0, PT, R104, -INF , PT ;  /* 0xff8000006800780b */ /* 0x000fe20003f1d000 */
[----:B--2---:R-:W-:Y:S01]  /*50e0*/  FFMA.FTZ R0, R45, c[0x0][0x2d0], -R3 ;  /* 0x0000b4002d007a23 */ /* 0x004fe20000010803 */
[----:B------:R-:W-:Y:S01]  /*50f0*/  FMNMX.FTZ R5, R86, R5, !PT ;  /* 0x0000000556057209 */ /* 0x000fe20007810000 */
[----:B------:R-:W-:Y:S01]  /*5100*/  FMUL.FTZ R13, R104, c[0x0][0x2d0] ;  /* 0x0000b400680d7a20 */ /* 0x000fe20000410000 */
[----:B---3--:R-:W-:Y:S01]  /*5110*/  F2FP.BF16.PACK_AB R11, R237, R236 ;  /* 0x000000eced0b723e */ /* 0x008fe200000010ff */
[----:B------:R1:W-:Y:S01]  /*5120*/  MUFU.EX2 R241, R0 ;  /* 0x0000000000f17308 */ /* 0x0003e20000000800 */
[----:B------:R-:W-:-:S02]  /*5130*/  FMNMX.FTZ R5, R85, R5, !PT ;  /* 0x0000000555057209 */ /* 0x000fc40007810000 */
[----:B------:R-:W-:Y:S02]  /*5140*/  FSEL R13, R13, RZ, P0 ;  /* 0x000000ff0d0d7208 */ /* 0x000fe40000000000 */
[----:B------:R-:W-:-:S04]  /*5150*/  FMNMX.FTZ R5, R92, R5, !PT ;  /* 0x000000055c057209 */ /* 0x000fc80007810000 */
[----:B------:R-:W-:-:S04]  /*5160*/  FMNMX.FTZ R5, R87, R5, !PT ;  /* 0x0000000557057209 */ /* 0x000fc80007810000 */
[----:B------:R-:W-:Y:S01]  /*5170*/  FMNMX.FTZ R5, R94, R5, !PT ;  /* 0x000000055e057209 */ /* 0x000fe20007810000 */
[----:B-1----:R-:W-:-:S03]  /*5180*/  FFMA.FTZ R0, R48, c[0x0][0x2d0], -R3 ;  /* 0x0000b40030007a23 */ /* 0x002fc60000010803 */
[----:B------:R-:W-:Y:S01]  /*5190*/  FMNMX.FTZ R5, R93, R5, !PT ;  /* 0x000000055d057209 */ /* 0x000fe20007810000 */
[----:B------:R1:W2:Y:S03]  /*51a0*/  MUFU.EX2 R243, R0 ;  /* 0x0000000000f37308 */ /* 0x0002a60000000800 */
[----:B------:R-:W-:-:S04]  /*51b0*/  FMNMX.FTZ R5, R173, R5, !PT ;  /* 0x00000005ad057209 */ /* 0x000fc80007810000 */
[----:B------:R-:W-:-:S04]  /*51c0*/  FMNMX.FTZ R5, R174, R5, !PT ;  /* 0x00000005ae057209 */ /* 0x000fc80007810000 */
[----:B------:R-:W-:-:S04]  /*51d0*/  FMNMX.FTZ R5, R175, R5, !PT ;  /* 0x00000005af057209 */ /* 0x000fc80007810000 */
[----:B------:R-:W-:Y:S01]  /*51e0*/  FMNMX.FTZ R5, R15, R5, !PT ;  /* 0x000000050f057209 */ /* 0x000fe20007810000 */
[----:B-1----:R-:W-:Y:S01]  /*51f0*/  FFMA.FTZ R0, R49, c[0x0][0x2d0], -R3 ;  /* 0x0000b40031007a23 */ /* 0x002fe20000010803 */
[----:B--2---:R-:W-:-:S03]  /*5200*/  F2FP.BF16.PACK_AB R4, R243, R241 ;  /* 0x000000f1f304723e */ /* 0x004fc600000010ff */
[----:B------:R-:W1:Y:S01]  /*5210*/  SHFL.BFLY PT, R6, R5, 0x2, 0x1f ;  /* 0x0c401f0005067f89 */ /* 0x000e6200000e0000 */
[----:B------:R2:W-:Y:S02]  /*5220*/  MUFU.EX2 R247, R0 ;  /* 0x0000000000f77308 */ /* 0x0005e40000000800 */
[----:B--2---:R-:W-:-:S06]  /*5230*/  FFMA.FTZ R0, R56, c[0x0][0x2d0], -R3 ;  /* 0x0000b40038007a23 */ /* 0x004fcc0000010803 */
[----:B------:R2:W3:Y:S01]  /*5240*/  MUFU.EX2 R248, R0 ;  /* 0x0000000000f87308 */ /* 0x0004e20000000800 */
[----:B-1----:R-:W-:-:S05]  /*5250*/  FMNMX.FTZ R5, R5, R6, !PT ;  /* 0x0000000605057209 */ /* 0x002fca0007810000 */
[----:B------:R-:W1:Y:S01]  /*5260*/  SHFL.BFLY PT, R100, R5, 0x1, 0x1f ;  /* 0x0c201f0005647f89 */ /* 0x000e6200000e0000 */
[----:B--2---:R-:W-:Y:S01]  /*5270*/  FFMA.FTZ R0, R41, c[0x0][0x2d0], -R2 ;  /* 0x0000b40029007a23 */ /* 0x004fe20000010802 */
[----:B---3--:R-:W-:-:S03]  /*5280*/  F2FP.BF16.PACK_AB R6, R248, R247 ;  /* 0x000000f7f806723e */ /* 0x008fc600000010ff */
[----:B------:R2:W-:Y:S01]  /*5290*/  MUFU.EX2 R235, R0 ;  /* 0x0000000000eb7308 */ /* 0x0005e20000000800 */
[----:B-1----:R-:W-:Y:S01]  /*52a0*/  FMNMX.FTZ R100, R100, R5, !PT ;  /* 0x0000000564647209 */ /* 0x002fe20007810000 */
[----:B------:R-:W-:-:S03]  /*52b0*/  FFMA.FTZ R5, R34, c[0x0][0x2d0], -R3 ;  /* 0x0000b40022057a23 */ /* 0x000fc60000010803 */
[----:B------:R-:W-:Y:S01]  /*52c0*/  FSETP.NEU.FTZ.AND P0, PT, R100, -INF , PT ;  /* 0xff8000006400780b */ /* 0x000fe20003f1d000 */
[----:B--2---:R-:W-:Y:S02]  /*52d0*/  FFMA.FTZ R0, R42, c[0x0][0x2d0], -R2 ;  /* 0x0000b4002a007a23 */ /* 0x004fe40000010802 */
[----:B------:R1:W-:Y:S01]  /*52e0*/  MUFU.EX2 R239, R5 ;  /* 0x0000000500ef7308 */ /* 0x0003e20000000800 */
[----:B------:R-:W-:-:S05]  /*52f0*/  FMUL.FTZ R12, R100, c[0x0][0x2d0] ;  /* 0x0000b400640c7a20 */ /* 0x000fca0000410000 */
[----:B------:R-:W-:Y:S02]  /*5300*/  FSEL R12, R12, RZ, P0 ;  /* 0x000000ff0c0c7208 */ /* 0x000fe40000000000 */
[----:B------:R2:W-:Y:S01]  /*5310*/  MUFU.EX2 R240, R0 ;  /* 0x0000000000f07308 */ /* 0x0005e20000000800 */
[----:B-1----:R-:W-:Y:S02]  /*5320*/  FFMA.FTZ R5, R35, c[0x0][0x2d0], -R3 ;  /* 0x0000b40023057a23 */ /* 0x002fe40000010803 */
[----:B------:R-:W-:Y:S05]  /*5330*/  LDSM.16.MT88.4 R32, [R209+0x3080] ;  /* 0x00308000d120783b */ /* 0x000fea0000004200 */
[----:B------:R1:W3:Y:S01]  /*5340*/  MUFU.EX2 R238, R5 ;  /* 0x0000000500ee7308 */ /* 0x0002e20000000800 */
[----:B--2---:R-:W-:-:S07]  /*5350*/  FFMA.FTZ R0, R43, c[0x0][0x2d0], -R2 ;  /* 0x0000b4002b007a23 */ /* 0x004fce0000010802 */
[----:B------:R2:W-:Y:S01]  /*5360*/  MUFU.EX2 R242, R0 ;  /* 0x0000000000f27308 */ /* 0x0005e20000000800 */
[----:B-1----:R-:W-:Y:S01]  /*5370*/  FFMA.FTZ R5, R37, c[0x0][0x2d0], -R3 ;  /* 0x0000b40025057a23 */ /* 0x002fe20000010803 */
[----:B---3--:R-:W-:-:S06]  /*5380*/  F2FP.BF16.PACK_AB R8, R238, R239 ;  /* 0x000000efee08723e */ /* 0x008fcc00000010ff */
[----:B------:R1:W-:Y:S01]  /*5390*/  MUFU.EX2 R244, R5 ;  /* 0x0000000500f47308 */ /* 0x0003e20000000800 */
[----:B--2---:R-:W-:-:S07]  /*53a0*/  FFMA.FTZ R0, R44, c[0x0][0x2d0], -R2 ;  /* 0x0000b4002c007a23 */ /* 0x004fce0000010802 */
[----:B------:R2:W3:Y:S01]  /*53b0*/  MUFU.EX2 R246, R0 ;  /* 0x0000000000f67308 */ /* 0x0004e20000000800 */
[----:B-1----:R-:W-:Y:S02]  /*53c0*/  FFMA.FTZ R5, R36, c[0x0][0x2d0], -R3 ;  /* 0x0000b40024057a23 */ /* 0x002fe40000010803 */
[----:B------:R-:W-:Y:S05]  /*53d0*/  LDSM.16.MT88.4 R36, [R210+0x3080] ;  /* 0x00308000d224783b */ /* 0x000fea0000004200 */
[----:B------:R1:W4:Y:S01]  /*53e0*/  MUFU.EX2 R245, R5 ;  /* 0x0000000500f57308 */ /* 0x0003220000000800 */
[----:B--2---:R-:W-:Y:S01]  /*53f0*/  FFMA.FTZ R0, R40, c[0x0][0x2d0], -R13 ;  /* 0x0000b40028007a23 */ /* 0x004fe2000001080d */
[----:B---3--:R-:W-:-:S06]  /*5400*/  F2FP.BF16.PACK_AB R7, R246, R242 ;  /* 0x000000f2f607723e */ /* 0x008fcc00000010ff */
[----:B------:R2:W-:Y:S01]  /*5410*/  MUFU.EX2 R232, R0 ;  /* 0x0000000000e87308 */ /* 0x0005e20000000800 */
[----:B-1----:R-:W-:Y:S01]  /*5420*/  FFMA.FTZ R5, R30, c[0x0][0x2d0], -R2 ;  /* 0x0000b4001e057a23 */ /* 0x002fe20000010802 */
[----:B----4-:R-:W-:Y:S01]  /*5430*/  F2FP.BF16.PACK_AB R10, R245, R244 ;  /* 0x000000f4f50a723e */ /* 0x010fe200000010ff */
[----:B------:R-:W1:Y:S05]  /*5440*/  LDSM.16.MT88.4 R28, [R210+0x2480] ;  /* 0x00248000d21c783b */ /* 0x000e6a0000004200 */
[----:B------:R-:W3:Y:S01]  /*5450*/  MUFU.EX2 R234, R5 ;  /* 0x0000000500ea7308 */ /* 0x000ee20000000800 */
[----:B--2---:R-:W-:-:S07]  /*5460*/  FFMA.FTZ R0, R95, c[0x0][0x2d0], -R13 ;  /* 0x0000b4005f007a23 */ /* 0x004fce000001080d */
[----:B------:R2:W-:Y:S01]  /*5470*/  MUFU.EX2 R227, R0 ;  /* 0x0000000000e37308 */ /* 0x0005e20000000800 */
[----:B---3--:R-:W-:Y:S02]  /*5480*/  F2FP.BF16.PACK_AB R9, R233, R234 ;  /* 0x000000eae909723e */ /* 0x008fe400000010ff */
[----:B------:R-:W-:-:S05]  /*5490*/  F2FP.BF16.PACK_AB R5, R240, R235 ;  /* 0x000000ebf005723e */ /* 0x000fca00000010ff */
[----:B------:R-:W-:Y:S01]  /*54a0*/  HMMA.16816.F32.BF16 R52, R8, R16, RZ ;  /* 0x000000100834723c */ /* 0x000fe200000418ff */
[----:B--2---:R-:W-:-:S04]  /*54b0*/  FFMA.FTZ R0, R97, c[0x0][0x2d0], -R13 ;  /* 0x0000b40061007a23 */ /* 0x004fc8000001080d */
[----:B------:R2:W-:Y:S03]  /*54c0*/  MUFU.EX2 R228, R0 ;  /* 0x0000000000e47308 */ /* 0x0005e60000000800 */
[C---:B------:R-:W-:Y:S08]  /*54d0*/  HMMA.16816.F32.BF16 R60, R8.reuse, R20, RZ ;  /* 0x00000014083c723c */ /* 0x040ff000000418ff */
[----:B-1----:R-:W-:Y:S01]  /*54e0*/  HMMA.16816.F32.BF16 R72, R8, R28, RZ ;  /* 0x0000001c0848723c */ /* 0x002fe200000418ff */
[----:B--2---:R-:W-:-:S07]  /*54f0*/  FFMA.FTZ R0, R96, c[0x0][0x2d0], -R13 ;  /* 0x0000b40060007a23 */ /* 0x004fce000001080d */
[C---:B------:R-:W-:Y:S01]  /*5500*/  HMMA.16816.F32.BF16 R76, R8.reuse, R24, RZ ;  /* 0x00000018084c723c */ /* 0x040fe200000418ff */
[----:B------:R1:W-:Y:S07]  /*5510*/  MUFU.EX2 R231, R0 ;  /* 0x0000000000e77308 */ /* 0x0003ee0000000800 */
[C---:B------:R-:W-:Y:S08]  /*5520*/  HMMA.16816.F32.BF16 R68, R8.reuse, R32, RZ ;  /* 0x000000200844723c */ /* 0x040ff000000418ff */
[----:B------:R-:W-:Y:S01]  /*5530*/  HMMA.16816.F32.BF16 R64, R8, R36, RZ ;  /* 0x000000240840723c */ /* 0x000fe200000418ff */
[----:B-1----:R-:W-:-:S04]  /*5540*/  FFMA.FTZ R0, R14, c[0x0][0x2d0], -R12 ;  /* 0x0000b4000e007a23 */ /* 0x002fc8000001080c */
[----:B------:R1:W-:Y:S03]  /*5550*/  MUFU.EX2 R103, R0 ;  /* 0x0000000000677308 */ /* 0x0003e60000000800 */
        /* <DEDUP_REMOVED lines=8> */
[----:B------:R1:W-:Y:S03]  /*55e0*/  MUFU.EX2 R207, R0 ;  /* 0x0000000000cf7308 */ /* 0x0003e60000000800 */
[----:B------:R-:W-:Y:S08]  /*55f0*/  HMMA.16816.F32.BF16 R8, R8, R38, RZ ;  /* 0x000000260808723c */ /* 0x000ff000000418ff */
        /* <DEDUP_REMOVED lines=8> */
[C---:B------:R-:W-:Y:S08]  /*5680*/  HMMA.16816.F32.BF16 R156, R4.reuse, R118, R48 ;  /* 0x00000076049c723c */ /* 0x040ff00000041830 */
[----:B------:R-:W-:Y:S01]  /*5690*/  HMMA.16816.F32.BF16 R128, R4, R108, R60 ;  /* 0x0000006c0480723c */ /* 0x000fe2000004183c */
[----:B------:R-:W-:Y:S01]  /*56a0*/  LDSM.16.MT88.4 R60, [R210+0x2c80] ;  /* 0x002c8000d23c783b */ /* 0x000fe20000004200 */
[----:B-1----:R-:W-:-:S06]  /*56b0*/  FFMA.FTZ R0, R114, c[0x0][0x2d0], -R3 ;  /* 0x0000b40072007a23 */ /* 0x002fcc0000010803 */
[C---:B------:R-:W-:Y:S01]  /*56c0*/  HMMA.16816.F32.BF16 R144, R4.reuse, R116, R76 ;  /* 0x000000740490723c */ /* 0x040fe2000004184c */
[----:B------:R1:W2:Y:S01]  /*56d0*/  MUFU.EX2 R203, R0 ;  /* 0x0000000000cb7308 */ /* 0x0002a20000000800 */
[----:B------:R-:W-:Y:S06]  /*56e0*/  LDSM.16.MT88.4 R76, [R209+0x3880] ;  /* 0x00388000d14c783b */ /* 0x000fec0000004200 */
[C---:B------:R-:W-:Y:S08]  /*56f0*/  HMMA.16816.F32.BF16 R68, R4.reuse, R160, R68 ;  /* 0x000000a00444723c */ /* 0x040ff00000041844 */
[----:B------:R-:W-:Y:S01]  /*5700*/  HMMA.16816.F32.BF16 R56, R4, R110, R56 ;  /* 0x0000006e0438723c */ /* 0x000fe20000041838 */
[--C-:B-1----:R-:W-:Y:S01]  /*5710*/  FFMA.FTZ R0, R113, c[0x0][0x2d0], -R3.reuse ;  /* 0x0000b40071007a23 */ /* 0x102fe20000010803 */
[----:B--2---:R-:W-:Y:S01]  /*5720*/  F2FP.BF16.PACK_AB R96, R203, R204 ;  /* 0x000000cccb60723e */ /* 0x004fe200000010ff */
[----:B------:R-:W-:-:S02]  /*5730*/  FFMA.FTZ R3, R122, c[0x0][0x2d0], -R3 ;  /* 0x0000b4007a037a23 */ /* 0x000fc40000010803 */
[----:B------:R1:W-:Y:S03]  /*5740*/  MUFU.EX2 R202, R0 ;  /* 0x0000000000ca7308 */ /* 0x0003e60000000800 */
[C---:B------:R-:W-:Y:S05]  /*5750*/  HMMA.16816.F32.BF16 R64, R4.reuse, R150, R44 ;  /* 0x000000960440723c */ /* 0x040fea000004182c */
[----:B------:R2:W3:Y:S03]  /*5760*/  MUFU.EX2 R198, R3 ;  /* 0x0000000300c67308 */ /* 0x0004e60000000800 */
[----:B------:R-:W-:Y:S01]  /*5770*/  HMMA.16816.F32.BF16 R80, R4, R162, R40 ;  /* 0x000000a20450723c */ /* 0x000fe20000041828 */
[----:B-1----:R-:W-:-:S07]  /*5780*/  FFMA.FTZ R0, R99, c[0x0][0x2d0], -R13 ;  /* 0x0000b40063007a23 */ /* 0x002fce000001080d */
[----:B------:R-:W-:Y:S01]  /*5790*/  HMMA.16816.F32.BF16 R48, R4, R166, R8 ;  /* 0x000000a60430723c */ /* 0x000fe20000041808 */
[----:B------:R1:W-:Y:S01]  /*57a0*/  MUFU.EX2 R197, R0 ;  /* 0x0000000000c57308 */ /* 0x0003e20000000800 */
[----:B--2---:R-:W-:-:S05]  /*57b0*/  FFMA.FTZ R3, R107, c[0x0][0x2d0], -R2 ;  /* 0x0000b4006b037a23 */ /* 0x004fca0000010802 */
[----:B------:R-:W-:Y:S02]  /*57c0*/  F2FP.BF16.PACK_AB R4, R227, R232 ;  /* 0x000000e8e304723e */ /* 0x000fe400000010ff */
[----:B------:R-:W-:Y:S01]  /*57d0*/  F2FP.BF16.PACK_AB R6, R231, R228 ;  /* 0x000000e4e706723e */ /* 0x000fe200000010ff */
[----:B------:R2:W-:Y:S01]  /*57e0*/  MUFU.EX2 R107, R3 ;  /* 0x00000003006b7308 */ /* 0x0005e20000000800 */
[----:B------:R-:W-:Y:S02]  /*57f0*/  F2FP.BF16.PACK_AB R5, R206, R103 ;  /* 0x00000067ce05723e */ /* 0x000fe400000010ff */
[----:B------:R-:W-:Y:S01]  /*5800*/  F2FP.BF16.PACK_AB R7, R205, R207 ;  /* 0x000000cfcd07723e */ /* 0x000fe200000010ff */
[----:B-1----:R-:W-:Y:S01]  /*5810*/  FFMA.FTZ R0, R98, c[0x0][0x2d0], -R13 ;  /* 0x0000b40062007a23 */ /* 0x002fe2000001080d */
[----:B---3--:R-:W-:-:S05]  /*5820*/  F2FP.BF16.PACK_AB R98, R198, R202 ;  /* 0x000000cac662723e */ /* 0x008fca00000010ff */
[----:B------:R-:W-:Y:S01]  /*5830*/  HMMA.16816.F32.BF16 R40, R4, R28, RZ ;  /* 0x0000001c0428723c */ /* 0x000fe200000418ff */
[----:B------:R1:W3:Y:S01]  /*5840*/  MUFU.EX2 R200, R0 ;  /* 0x0000000000c87308 */ /* 0x0002e20000000800 */
[----:B--2---:R-:W-:-:S06]  /*5850*/  @P6 IMAD.HI.U32 R3, R172, c[0x0][0x2c8], RZ ;  /* 0x0000b200ac036a27 */ /* 0x004fcc00078e00ff */
[----:B------:R-:W-:Y:S01]  /*5860*/  HMMA.16816.F32.BF16 R176, R4, R30, RZ ;  /* 0x0000001e04b0723c */ /* 0x000fe200000418ff */
[----:B------:R-:W-:Y:S02]  /*5870*/  @P6 SHF.R.U32.HI R172, RZ, c[0x0][0x2cc], R3 ;  /* 0x0000b300ffac6a19 */ /* 0x000fe40000011603 */
[----:B------:R-:W-:-:S05]  /*5880*/  ISETP.GE.AND P6, PT, R251, 0x1, PT ;  /* 0x00000001fb00780c */ /* 0x000fca0003fc6270 */
[C---:B------:R-:W-:Y:S01]  /*5890*/  HMMA.16816.F32.BF16 R8, R4.reuse, R16, RZ ;  /* 0x000000100408723c */ /* 0x040fe200000418ff */
[--C-:B-1----:R-:W-:Y:S02]  /*58a0*/  FFMA.FTZ R0, R102, c[0x0][0x2d0], -R13.reuse ;  /* 0x0000b40066007a23 */ /* 0x102fe4000001080d */
[----:B------:R-:W-:Y:S02]  /*58b0*/  IMAD.IADD R3, R249, 0x1, R172 ;  /* 0x00000001f9037824 */ /* 0x000fe400078e02ac */
[----:B------:R1:W-:Y:S03]  /*58c0*/  MUFU.EX2 R199, R0 ;  /* 0x0000000000c77308 */ /* 0x0003e60000000800 */
[C---:B------:R-:W-:Y:S01]  /*58d0*/  HMMA.16816.F32.BF16 R184, R4.reuse, R18, RZ ;  /* 0x0000001204b8723c */ /* 0x040fe200000418ff */
[----:B------:R-:W-:Y:S07]  /*58e0*/  LDSM.16.MT88.4 R16, [R210+0x3880] ;  /* 0x00388000d210783b */ /* 0x000fee0000004200 */
[----:B------:R-:W-:Y:S01]  /*58f0*/  HMMA.16816.F32.BF16 R132, R4, R20, RZ ;  /* 0x000000140484723c */ /* 0x000fe200000418ff */
[----:B-1----:R-:W-:-:S07]  /*5900*/  FFMA.FTZ R0, R101, c[0x0][0x2d0], -R13 ;  /* 0x0000b40065007a23 */ /* 0x002fce000001080d */
[C---:B------:R-:W-:Y:S01]  /*5910*/  HMMA.16816.F32.BF16 R180, R4.reuse, R22, RZ ;  /* 0x0000001604b4723c */ /* 0x040fe200000418ff */
[----:B------:R1:W2:Y:S07]  /*5920*/  MUFU.EX2 R201, R0 ;  /* 0x0000000000c97308 */ /* 0x0002ae0000000800 */
[C---:B------:R-:W-:Y:S08]  /*5930*/  HMMA.16816.F32.BF16 R44, R4.reuse, R24, RZ ;  /* 0x00000018042c723c */ /* 0x040ff000000418ff */
[----:B------:R-:W-:Y:S01]  /*5940*/  HMMA.16816.F32.BF16 R188, R4, R26, RZ ;  /* 0x0000001a04bc723c */ /* 0x000fe200000418ff */
[----:B-1----:R-:W-:-:S04]  /*5950*/  FFMA.FTZ R0, R92, c[0x0][0x2d0], -R12 ;  /* 0x0000b4005c007a23 */ /* 0x002fc8000001080c */
[----:B------:R1:W-:Y:S03]  /*5960*/  MUFU.EX2 R28, R0 ;  /* 0x00000000001c7308 */ /* 0x0003e60000000800 */
[C---:B------:R-:W-:Y:S08]  /*5970*/  HMMA.16816.F32.BF16 R24, R4.reuse, R32, RZ ;  /* 0x000000200418723c */ /* 0x040ff000000418ff */
[----:B------:R-:W-:Y:S01]  /*5980*/  HMMA.16816.F32.BF16 R20, R4, R36, RZ ;  /* 0x000000240414723c */ /* 0x000fe200000418ff */
[----:B-1----:R-:W-:-:S07]  /*5990*/  FFMA.FTZ R0, R87, c[0x0][0x2d0], -R12 ;  /* 0x0000b40057007a23 */ /* 0x002fce000001080c */
[----:B------:R-:W-:Y:S01]  /*59a0*/  HMMA.16816.F32.BF16 R32, R4, R34, RZ ;  /* 0x000000220420723c */ /* 0x000fe200000418ff */
[----:B------:R1:W4:Y:S02]  /*59b0*/  MUFU.EX2 R29, R0 ;  /* 0x00000000001d7308 */ /* 0x0003240000000800 */
[----:B-1----:R-:W-:-:S06]  /*59c0*/  FFMA.FTZ R0, R94, c[0x0][0x2d0], -R12 ;  /* 0x0000b4005e007a23 */ /* 0x002fcc000001080c */
[----:B------:R1:W-:Y:S02]  /*59d0*/  MUFU.EX2 R31, R0 ;  /* 0x00000000001f7308 */ /* 0x0003e40000000800 */
[----:B-1----:R-:W-:Y:S02]  /*59e0*/  FFMA.FTZ R0, R93, c[0x0][0x2d0], -R12 ;  /* 0x0000b4005d007a23 */ /* 0x002fe4000001080c */
[----:B------:R-:W-:Y:S04]  /*59f0*/  HMMA.16816.F32.BF16 R92, R4, R38, RZ ;  /* 0x00000026045c723c */ /* 0x000fe800000418ff */
[----:B------:R1:W5:Y:S03]  /*5a00*/  MUFU.EX2 R30, R0 ;  /* 0x00000000001e7308 */ /* 0x0003660000000800 */
[----:B---3--:R-:W-:-:S02]  /*5a10*/  F2FP.BF16.PACK_AB R4, R200, R197 ;  /* 0x000000c5c804723e */ /* 0x008fc400000010ff */
[----:B--2---:R-:W-:Y:S02]  /*5a20*/  F2FP.BF16.PACK_AB R6, R201, R199 ;  /* 0x000000c7c906723e */ /* 0x004fe400000010ff */
[----:B----4-:R-:W-:Y:S01]  /*5a30*/  F2FP.BF16.PACK_AB R5, R29, R28 ;  /* 0x0000001c1d05723e */ /* 0x010fe200000010ff */
[----:B-1----:R-:W-:Y:S01]  /*5a40*/  FFMA.FTZ R0, R115, c[0x0][0x2d0], -R2 ;  /* 0x0000b40073007a23 */ /* 0x002fe20000010802 */
[----:B-----5:R-:W-:-:S03]  /*5a50*/  F2FP.BF16.PACK_AB R7, R30, R31 ;  /* 0x0000001f1e07723e */ /* 0x020fc600000010ff */
[----:B------:R1:W2:Y:S04]  /*5a60*/  MUFU.EX2 R196, R0 ;  /* 0x0000000000c47308 */ /* 0x0002a80000000800 */
[C---:B------:R-:W-:Y:S08]  /*5a70*/  HMMA.16816.F32.BF16 R168, R4.reuse, R88, R8 ;  /* 0x0000005804a8723c */ /* 0x040ff00000041808 */
[----:B------:R-:W-:Y:S01]  /*5a80*/  HMMA.16816.F32.BF16 R36, R4, R164, R20 ;  /* 0x000000a40424723c */ /* 0x000fe20000041814 */
[--C-:B-1----:R-:W-:Y:S01]  /*5a90*/  FFMA.FTZ R0, R121, c[0x0][0x2d0], -R2.reuse ;  /* 0x0000b40079007a23 */ /* 0x102fe20000010802 */
[----:B--2---:R-:W-:Y:S01]  /*5aa0*/  F2FP.BF16.PACK_AB R97, R196, R107 ;  /* 0x0000006bc461723e */ /* 0x004fe200000010ff */
[----:B------:R-:W-:-:S02]  /*5ab0*/  FFMA.FTZ R2, R120, c[0x0][0x2d0], -R2 ;  /* 0x0000b40078027a23 */ /* 0x000fc40000010802 */
[----:B------:R-:W1:Y:S01]  /*5ac0*/  LDSM.16.MT88.4 R120, [R209+0x2080] ;  /* 0x00208000d178783b */ /* 0x000e620000004200 */
[----:B------:R2:W-:Y:S02]  /*5ad0*/  MUFU.EX2 R101, R0 ;  /* 0x0000000000657308 */ /* 0x0005e40000000800 */
[C---:B------:R-:W-:Y:S06]  /*5ae0*/  HMMA.16816.F32.BF16 R132, R4.reuse, R108, R132 ;  /* 0x0000006c0484723c */ /* 0x040fec0000041884 */
[----:B------:R-:W3:Y:S02]  /*5af0*/  MUFU.EX2 R102, R2 ;  /* 0x0000000200667308 */ /* 0x000ee40000000800 */
[----:B------:R-:W-:Y:S01]  /*5b00*/  HMMA.16816.F32.BF16 R44, R4, R116, R44 ;  /* 0x00000074042c723c */ /* 0x000fe2000004182c */
[----:B--2---:R-:W-:-:S07]  /*5b10*/  FFMA.FTZ R0, R195, c[0x0][0x2d0], -R13 ;  /* 0x0000b400c3007a23 */ /* 0x004fce000001080d */
[----:B------:R-:W-:Y:S01]  /*5b20*/  HMMA.16816.F32.BF16 R40, R4, R148, R40 ;  /* 0x000000940428723c */ /* 0x000fe20000041828 */
[----:B---3--:R-:W-:-:S07]  /*5b30*/  F2FP.BF16.PACK_AB R99, R102, R101 ;  /* 0x000000656663723e */ /* 0x008fce00000010ff */
[----:B------:R-:W-:Y:S08]  /*5b40*/  HMMA.16816.F32.BF16 R88, R4, R90, R184 ;  /* 0x0000005a0458723c */ /* 0x000ff000000418b8 */
[C---:B------:R-:W-:Y:S08]  /*5b50*/  HMMA.16816.F32.BF16 R128, R96.reuse, R136, R128 ;  /* 0x000000886080723c */ /* 0x040ff00000041880 */
[C---:B-1----:R-:W-:Y:S08]  /*5b60*/  HMMA.16816.F32.BF16 R112, R96.reuse, R120, R140 ;  /* 0x000000786070723c */ /* 0x042ff0000004188c */
[C---:B------:R-:W-:Y:S08]  /*5b70*/  HMMA.16816.F32.BF16 R144, R96.reuse, R152, R144 ;  /* 0x000000986090723c */ /* 0x040ff00000041890 */
        /* <DEDUP_REMOVED lines=8> */
[----:B------:R-:W-:Y:S01]  /*5c00*/  HMMA.16816.F32.BF16 R96, R96, R18, R48 ;  /* 0x000000126060723c */ /* 0x000fe20000041830 */
[----:B------:R1:W-:Y:S07]  /*5c10*/  MUFU.EX2 R49, R0 ;  /* 0x0000000000317308 */ /* 0x0003ee0000000800 */
[C---:B------:R-:W-:Y:S08]  /*5c20*/  HMMA.16816.F32.BF16 R72, R4.reuse, R160, R24 ;  /* 0x000000a00448723c */ /* 0x040ff00000041818 */
[----:B------:R-:W-:Y:S01]  /*5c30*/  HMMA.16816.F32.BF16 R20, R4, R110, R180 ;  /* 0x0000006e0414723c */ /* 0x000fe200000418b4 */
[----:B-1----:R-:W-:-:S04]  /*5c40*/  FFMA.FTZ R0, R194, c[0x0][0x2d0], -R13 ;  /* 0x0000b400c2007a23 */ /* 0x002fc8000001080d */
[----:B------:R1:W2:Y:S03]  /*5c50*/  MUFU.EX2 R50, R0 ;  /* 0x0000000000327308 */ /* 0x0002a60000000800 */
[C---:B------:R-:W-:Y:S08]  /*5c60*/  HMMA.16816.F32.BF16 R24, R4.reuse, R150, R176 ;  /* 0x000000960418723c */ /* 0x040ff000000418b0 */
[----:B------:R-:W-:Y:S01]  /*5c70*/  HMMA.16816.F32.BF16 R32, R4, R162, R32 ;  /* 0x000000a20420723c */ /* 0x000fe20000041820 */
[----:B-1----:R-:W-:-:S07]  /*5c80*/  FFMA.FTZ R0, R193, c[0x0][0x2d0], -R13 ;  /* 0x0000b400c1007a23 */ /* 0x002fce000001080d */
[----:B------:R-:W-:Y:S01]  /*5c90*/  HMMA.16816.F32.BF16 R164, R4, R166, R92 ;  /* 0x000000a604a4723c */ /* 0x000fe2000004185c */
[----:B------:R1:W-:Y:S06]  /*5ca0*/  MUFU.EX2 R51, R0 ;  /* 0x0000000000337308 */ /* 0x0003ec0000000800 */
[----:B--2---:R-:W-:Y:S01]  /*5cb0*/  F2FP.BF16.PACK_AB R92, R50, R49 ;  /* 0x00000031325c723e */ /* 0x004fe200000010ff */
[----:B-1----:R-:W-:-:S04]  /*5cc0*/  FFMA.FTZ R0, R192, c[0x0][0x2d0], -R13 ;  /* 0x0000b400c0007a23 */ /* 0x002fc8000001080d */
[----:B------:R1:W2:Y:S02]  /*5cd0*/  MUFU.EX2 R48, R0 ;  /* 0x0000000000307308 */ /* 0x0002a40000000800 */
[----:B-1----:R-:W-:Y:S01]  /*5ce0*/  FFMA.FTZ R0, R173, c[0x0][0x2d0], -R12 ;  /* 0x0000b400ad007a23 */ /* 0x002fe2000001080c */
[----:B--2---:R-:W-:-:S05]  /*5cf0*/  F2FP.BF16.PACK_AB R94, R48, R51 ;  /* 0x00000033305e723e */ /* 0x004fca00000010ff */
[----:B------:R1:W-:Y:S02]  /*5d00*/  MUFU.EX2 R9, R0 ;  /* 0x0000000000097308 */ /* 0x0003e40000000800 */
[----:B-1----:R-:W-:-:S06]  /*5d10*/  FFMA.FTZ R0, R174, c[0x0][0x2d0], -R12 ;  /* 0x0000b400ae007a23 */ /* 0x002fcc000001080c */
[----:B------:R1:W2:Y:S02]  /*5d20*/  MUFU.EX2 R8, R0 ;  /* 0x0000000000087308 */ /* 0x0002a40000000800 */
[----:B-1----:R-:W-:Y:S01]  /*5d30*/  FFMA.FTZ R0, R175, c[0x0][0x2d0], -R12 ;  /* 0x0000b400af007a23 */ /* 0x002fe2000001080c */
[----:B--2---:R-:W-:-:S05]  /*5d40*/  F2FP.BF16.PACK_AB R93, R8, R9 ;  /* 0x00000009085d723e */ /* 0x004fca00000010ff */
[----:B------:R1:W-:Y:S02]  /*5d50*/  MUFU.EX2 R2, R0 ;  /* 0x0000000000027308 */ /* 0x0003e40000000800 */
[----:B-1----:R-:W-:Y:S02]  /*5d60*/  FFMA.FTZ R0, R15, c[0x0][0x2d0], -R12 ;  /* 0x0000b4000f007a23 */ /* 0x002fe4000001080c */
[----:B------:R-:W-:Y:S04]  /*5d70*/  HMMA.16816.F32.BF16 R12, R4, R118, R188 ;  /* 0x00000076040c723c */ /* 0x000fe800000418bc */
[----:B------:R-:W1:Y:S03]  /*5d80*/  MUFU.EX2 R0, R0 ;  /* 0x0000000000007308 */ /* 0x000e660000000800 */
        /* <DEDUP_REMOVED lines=52> */
[----:B------:R-:W-:Y:S01]  /*60d0*/  STL [R1+0xc], R7 ;  /* 0x00000c0701007387 */ /* 0x000fe20000100800 */
[----:B------:R-:W-:Y:S01]  /*60e0*/  FADD.FTZ R0, R0, R8 ;  /* 0x0000000800007221 */ /* 0x000fe20000010000 */
[C---:B------:R-:W-:Y:S02]  /*60f0*/  HMMA.16816.F32.BF16 R60, R92.reuse, R62, R24 ;  /* 0x0000003e5c3c723c */ /* 0x040fe40000041818 */
[----:B------:R-:W-:Y:S04]  /*6100*/  STL [R1+0x8], R4 ;  /* 0x0000080401007387 */ /* 0x000fe80000100800 */
[----:B------:R1:W-:Y:S02]  /*6110*/  STL [R1+0x10], R2 ;  /* 0x0000100201007387 */ /* 0x0003e40000100800 */
[C---:B------:R-:W-:Y:S02]  /*6120*/  HMMA.16816.F32.BF16 R76, R92.reuse, R78, R32 ;  /* 0x0000004e5c4c723c */ /* 0x040fe40000041820 */
[----:B------:R2:W-:Y:S06]  /*6130*/  STL [R1+0x14], R0 ;  /* 0x0000140001007387 */ /* 0x0005ec0000100800 */
[C---:B------:R-:W-:Y:S08]  /*6140*/  HMMA.16816.F32.BF16 R88, R92.reuse, R16, R36 ;  /* 0x000000105c58723c */ /* 0x040ff00000041824 */
[----:B------:R-:W-:Y:S01]  /*6150*/  HMMA.16816.F32.BF16 R92, R92, R18, R164 ;  /* 0x000000125c5c723c */ /* 0x000fe200000418a4 */
[----:B-1----:R-:W-:Y:S01]  /*6160*/  IADD3 R2, R3, c[0x0][0x328], RZ ;  /* 0x0000ca0003027a10 */ /* 0x002fe20007ffe0ff */
[----:B------:R-:W-:Y:S06]  /*6170*/  @!P6 BRA `(.L_x_311) ;  /* 0x000001100000e947 */ /* 0x000fec0003800000 */
[C---:B------:R-:W-:Y:S02]  /*6180*/  ISETP.GT.AND P0, PT, R3.reuse, RZ, PT ;  /* 0x000000ff0300720c */ /* 0x040fe40003f04270 */
[----:B--2---:R-:W-:-:S11]  /*6190*/  IADD3 R0, R3, -0x1, RZ ;  /* 0xffffffff03007810 */ /* 0x004fd60007ffe0ff */
        /* <DEDUP_REMOVED lines=8> */
.L_x_312:
[----:B------:R-:W-:-:S04]  /*6220*/  MOV R3, 0x1 ;  /* 0x0000000100037802 */ /* 0x000fc80000000f00 */
[----:B------:R-:W-:-:S13]  /*6230*/  ISETP.NE.AND P0, PT, R3, c[0x0][0x32c], PT ;  /* 0x0000cb0003007a0c */ /* 0x000fda0003f05270 */
[----:B------:R-:W-:-:S05]  /*6240*/  @P0 IMAD.HI.U32 R3, R0, c[0x0][0x330], RZ ;  /* 0x0000cc0000030a27 */ /* 0x000fca00078e00ff */
[----:B------:R-:W-:Y:S02]  /*6250*/  @P0 SHF.R.U32.HI R0, RZ, c[0x0][0x334], R3 ;  /* 0x0000cd00ff000a19 */ /* 0x000fe40000011603 */
.L_x_313:
[----:B------:R-:W-:-:S05]  /*6260*/  MOV R3, c[0x0][0x32c] ;  /* 0x0000cb0000037a02 */ /* 0x000fca0000000f00 */
[----:B------:R-:W-:-:S05]  /*6270*/  IMAD R0, R0, R3, c[0x0][0x32c] ;  /* 0x0000cb0000007624 */ /* 0x000fca00078e0203 */
[----:B------:R-:W-:-:S05]  /*6280*/  IMNMX R2, R2, R0, PT ;  /* 0x0000000002027217 */ /* 0x000fca0003800200 */
.L_x_311:
[----:B------:R-:W-:-:S05]  /*6290*/  IMAD.HI R2, R2, 0x2aaaaaab, RZ ;  /* 0x2aaaaaab02027827 */ /* 0x000fca00078e02ff */
[----:B--2---:R-:W-:-:S04]  /*62a0*/  SHF.R.U32.HI R0, RZ, 0x1f, R2 ;  /* 0x0000001fff007819 */ /* 0x004fc80000011602 */
[----:B------:R-:W-:-:S04]  /*62b0*/  LEA.HI.SX32 R2, R2, R0, 0x1d ;  /* 0x0000000002027211 */ /* 0x000fc800078feaff */
[----:B------:R-:W-:-:S04]  /*62c0*/  IMNMX R3, R250, R2, !PT ;  /* 0x00000002fa037217 */ /* 0x000fc80007800200 */
[----:B------:R-:W-:Y:S01]  /*62d0*/  ISETP.GE.AND P0, PT, R224, R3, PT ;  /* 0x00000003e000720c */ /* 0x000fe20003f06270 */
[----:B------:R1:W-:-:S12]  /*62e0*/  STL [R1+0x24], R3 ;  /* 0x0000240301007387 */ /* 0x0003d80000100800 */
[----:B------:R-:W-:Y:S05]  /*62f0*/  @!P0 BRA `(.L_x_314) ;  /* 0x0000483000008947 */ /* 0x000fea0003800000 */
[----:B------:R-:W2:Y:S04]  /*6300*/  LDL R8, [R1+0x40] ;  /* 0x0000400001087983 */ /* 0x000ea80000100800 */
[----:B------:R-:W3:Y:S01]  /*6310*/  LDL R5, [R1+0x3c] ;  /* 0x00003c0001057983 */ /* 0x000ee20000100800 */
[----:B-1----:R-:W-:Y:S01]  /*6320*/  SHF.R.S32.HI R3, RZ, 0x1f, R226 ;  /* 0x0000001fff037819 */ /* 0x002fe200000114e2 */
        /* <DEDUP_REMOVED lines=21> */
.L_x_335:
        /* <DEDUP_REMOVED lines=16> */
[----:B-1-34-:R-:W-:Y:S01]  /*6580*/  IMAD.WIDE.U32 R2, R225, c[0x0][0x208], RZ ;  /* 0x00008200e1027a25 */ /* 0x01afe200078e00ff */
[----:B------:R-:W1:Y:S01]  /*6590*/  S2R R5, SR_CTAID.Y ;  /* 0x0000000000057919 */ /* 0x000e620000002600 */
[----:B------:R-:W-:Y:S01]  /*65a0*/  SHF.R.S32.HI R0, RZ, 0x1f, R225 ;  /* 0x0000001fff007819 */ /* 0x000fe200000114e1 */
[----:B------:R-:W-:Y:S01]  /*65b0*/  BSSY B0, `(.L_x_315) ;  /* 0x000003c000007945 */ /* 0x000fe20003800000 */
[C---:B------:R-:W-:Y:S01]  /*65c0*/  ISETP.GE.AND P1, PT, R226.reuse, c[0x0][0x1d4], PT ;  /* 0x00007500e2007a0c */ /* 0x040fe20003f26270 */
[----:B------:R-:W2:Y:S01]  /*65d0*/  S2R R8, SR_CTAID.Y ;  /* 0x0000000000087919 */ /* 0x000ea20000002600 */
[----:B------:R-:W-:Y:S01]  /*65e0*/  IADD3 R13, R226, 0x20, RZ ;  /* 0x00000020e20d7810 */ /* 0x000fe20007ffe0ff */
[----:B------:R-:W-:Y:S01]  /*65f0*/  IMAD R0, R0, c[0x0][0x208], RZ ;  /* 0x0000820000007a24 */ /* 0x000fe200078e02ff */
[----:B------:R-:W-:Y:S01]  /*6600*/  IADD3 R12, R226, 0x40, RZ ;  /* 0x00000040e20c7810 */ /* 0x000fe20007ffe0ff */
[----:B------:R-:W3:Y:S01]  /*6610*/  S2R R11, SR_TID.X ;  /* 0x00000000000b7919 */ /* 0x000ee20000002100 */
[----:B------:R-:W-:Y:S01]  /*6620*/  ISETP.GE.AND P3, PT, R13, c[0x0][0x1d4], PT ;  /* 0x000075000d007a0c */ /* 0x000fe20003f66270 */
[----:B------:R-:W-:Y:S01]  /*6630*/  IMAD R0, R225, c[0x0][0x20c], R0 ;  /* 0x00008300e1007a24 */ /* 0x000fe200078e0200 */
[----:B------:R-:W-:Y:S02]  /*6640*/  SHF.R.S32.HI R4, RZ, 0x1f, R223 ;  /* 0x0000001fff047819 */ /* 0x000fe400000114df */
[----:B------:R-:W-:Y:S01]  /*6650*/  ISETP.GE.AND P2, PT, R12, c[0x0][0x1d4], PT ;  /* 0x000075000c007a0c */ /* 0x000fe20003f46270 */
[----:B------:R-:W-:Y:S02]  /*6660*/  IMAD.IADD R3, R3, 0x1, R0 ;  /* 0x0000000103037824 */ /* 0x000fe400078e0200 */
[----:B------:R-:W-:Y:S02]  /*6670*/  IMAD R4, R4, c[0x0][0x218], RZ ;  /* 0x0000860004047a24 */ /* 0x000fe400078e02ff */
[C---:B------:R-:W-:Y:S04]  /*6680*/  IMAD.WIDE.U32 R2, R223.reuse, c[0x0][0x218], R2 ;  /* 0x00008600df027a25 */ /* 0x040fe800078e0002 */
[----:B------:R-:W-:Y:S01]  /*6690*/  IMAD R4, R223, c[0x0][0x21c], R4 ;  /* 0x00008700df047a24 */ /* 0x000fe200078e0204 */
[----:B-1----:R-:W-:Y:S01]  /*66a0*/  SHF.R.S32.HI R5, RZ, 0x1f, R5 ;  /* 0x0000001fff057819 */ /* 0x002fe20000011405 */
[----:B--2---:R-:W-:Y:S04]  /*66b0*/  IMAD.WIDE.U32 R6, R8, c[0x0][0x210], RZ ;  /* 0x0000840008067a25 */ /* 0x004fe800078e00ff */
[----:B------:R-:W-:Y:S01]  /*66c0*/  IMAD R5, R5, c[0x0][0x210], RZ ;  /* 0x0000840005057a24 */ /* 0x000fe200078e02ff */
[----:B------:R-:W-:Y:S03]  /*66d0*/  IADD3 R0, P0, R6, R2, RZ ;  /* 0x0000000206007210 */ /* 0x000fe60007f1e0ff */
[----:B------:R-:W-:Y:S04]  /*66e0*/  IMAD R5, R8, c[0x0][0x214], R5 ;  /* 0x0000850008057a24 */ /* 0x000fe800078e0205 */
[----:B------:R-:W-:Y:S05]  /*66f0*/  IMAD.IADD R5, R7, 0x1, R5 ;  /* 0x0000000107057824 */ /* 0x000fea00078e0205 */
[----:B------:R-:W-:Y:S01]  /*6700*/  IADD3.X R3, R5, R3, R4, P0, !PT ;  /* 0x0000000305037210 */ /* 0x000fe200007fe404 */
[----:B------:R-:W-:Y:S01]  /*6710*/  IMAD.SHL.U32 R5, R226, 0x2, RZ ;  /* 0x00000002e2057824 */ /* 0x000fe200078e00ff */
[C---:B------:R-:W-:Y:S04]  /*6720*/  LEA R10, P0, R0.reuse, c[0x0][0x1f8], 0x1 ;  /* 0x00007e00000a7a11 */ /* 0x040fe800078008ff */
[----:B------:R-:W-:Y:S02]  /*6730*/  LEA.HI.X R3, R0, c[0x0][0x1fc], R3, 0x1, P0 ;  /* 0x00007f0000037a11 */ /* 0x000fe400000f0c03 */
[----:B------:R-:W1:Y:S04]  /*6740*/  SHFL.IDX PT, R0, R10, RZ, 0x1c1f ;  /* 0x001c1fff0a007589 */ /* 0x000e6800000e0000 */
[----:B------:R-:W2:Y:S01]  /*6750*/  SHFL.IDX PT, R2, R3, RZ, 0x1c1f ;  /* 0x001c1fff03027589 */ /* 0x000ea200000e0000 */
[----:B-1----:R-:W-:Y:S05]  /*6760*/  IADD3 R8, P0, R0, R5, RZ ;  /* 0x0000000500087210 */ /* 0x002fea0007f1e0ff */
[----:B--2---:R-:W-:Y:S01]  /*6770*/  IMAD.X R9, R2, 0x1, R205, P0 ;  /* 0x0000000102097824 */ /* 0x004fe200000e06cd */
[----:B------:R-:W-:Y:S04]  /*6780*/  IADD3 R6, P0, R0, R207, RZ ;  /* 0x000000cf00067210 */ /* 0x000fe80007f1e0ff */
[----:B------:R-:W-:Y:S01]  /*6790*/  @!PT LDS RZ, [RZ] ;  /* 0x00000000fffff984 */ /* 0x000fe20000000800 */
[----:B------:R1:W-:Y:S01]  /*67a0*/  LDGSTS.E.BYPASS.LTC128B.128 [R222+0x1880], [R8.64], !P1 ;  /* 0x0188000008de7fae */ /* 0x0003e2000c901d46 */
[----:B------:R-:W-:Y:S01]  /*67b0*/  IMAD.X R7, R2, 0x1, R206, P0 ;  /* 0x0000000102077824 */ /* 0x000fe200000e06ce */
[----:B------:R-:W-:Y:S02]  /*67c0*/  IADD3 R4, P0, R0, R228, RZ ;  /* 0x000000e400047210 */ /* 0x000fe40007f1e0ff */
[----:B---3--:R-:W-:Y:S02]  /*67d0*/  ISETP.GT.AND P1, PT, R11, 0x3f, PT ;  /* 0x0000003f0b00780c */ /* 0x008fe40003f24270 */
[----:B------:R1:W-:Y:S01]  /*67e0*/  LDGSTS.E.BYPASS.LTC128B.128 [R222+0x2480], [R6.64], !P3 ;  /* 0x0248000006de7fae */ /* 0x0003e2000d901d46 */
[----:B------:R-:W-:Y:S05]  /*67f0*/  IMAD.X R5, R2, 0x1, R227, P0 ;  /* 0x0000000102057824 */ /* 0x000fea00000e06e3 */
[----:B------:R1:W-:Y:S05]  /*6800*/  LDGSTS.E.BYPASS.LTC128B.128 [R222+0x3080], [R4.64], !P2 ;  /* 0x0308000004de7fae */ /* 0x0003ea000d101d46 */
[----:B------:R-:W-:-:S05]  /*6810*/  @P1 BRA `(.L_x_316) ;  /* 0x0000015000001947 */ /* 0x000fca0003800000 */
[----:B------:R-:W-:-:S05]  /*6820*/  BRA.DIV ~URZ, `(.L_x_317) ;  /* 0x0000ee027f007947 */ /* 0x000fca000b800000 */
[----:B-1----:R1:W2:Y:S04]  /*6830*/  SHFL.IDX PT, R4, R3, 0x1, 0x1c1f ;  /* 0x003c1f0003047f89 */ /* 0x0022a800000e0000 */
[----:B------:R1:W3:Y:S02]  /*6840*/  SHFL.IDX PT, R0, R10, 0x1, 0x1c1f ;  /* 0x003c1f000a007f89 */ /* 0x0002e400000e0000 */
.L_x_385:
[C---:B-1----:R-:W-:Y:S01]  /*6850*/  IADD3 R10, R226.reuse, 0x20, RZ ;  /* 0x00000020e20a7810 */ /* 0x042fe20007ffe0ff */
[C---:B------:R-:W-:Y:S01]  /*6860*/  IMAD.SHL.U32 R2, R226.reuse, 0x2, RZ ;  /* 0x00000002e2027824 */ /* 0x040fe200078e00ff */
[----:B------:R-:W-:Y:S02]  /*6870*/  ISETP.GE.AND P3, PT, R226, c[0x0][0x1d4], PT ;  /* 0x00007500e2007a0c */ /* 0x000fe40003f66270 */
        /* <DEDUP_REMOVED lines=15> */
.L_x_316:
[----:B------:R-:W-:Y:S05]  /*6970*/  BSYNC B0 ;  /* 0x0000000000007941 */ /* 0x000fea0003800000 */
.L_x_315:
[----:B-1-34-:R-:W0:Y:S01]  /*6980*/  LDGDEPBAR ;  /* 0x00000000000079af */ /* 0x01ae220000000000 */
[----:B------:R-:W-:Y:S01]  /*6990*/  WARPSYNC 0xffffffff ;  /* 0xffffffff00007948 */ /* 0x000fe20003800000 */
[-C--:B------:R-:W-:Y:S06]  /*69a0*/  HMMA.16816.F32.BF16 R4, R48, R16.reuse, RZ ;  /* 0x000000103004723c */ /* 0x080fec00000418ff */
        /* <DEDUP_REMOVED lines=10> */
[----:B------:R-:W-:Y:S06]  /*6a50*/  LDSM.16.M88.4 R200, [R212+0x9080] ;  /* 0x00908000d4c8783b */ /* 0x000fec0000000200 */
[-C--:B------:R-:W-:Y:S08]  /*6a60*/  HMMA.16816.F32.BF16 R28, R44, R34.reuse, RZ ;  /* 0x000000222c1c723c */ /* 0x080ff000000418ff */
        /* <DEDUP_REMOVED lines=10> */
[----:B------:R-:W-:Y:S07]  /*6b10*/  LDSM.16.M88.4 R168, [R212+0x8080] ;  /* 0x00808000d4a8783b */ /* 0x000fee0000000200 */
[-C--:B------:R-:W-:Y:S08]  /*6b20*/  HMMA.16816.F32.BF16 R20, R164, R176.reuse, R20 ;  /* 0x000000b0a414723c */ /* 0x080ff00000041814 */
[C---:B------:R-:W-:Y:S08]  /*6b30*/  HMMA.16816.F32.BF16 R24, R172.reuse, R176, R24 ;  /* 0x000000b0ac18723c */ /* 0x040ff00000041818 */
[-C--:B------:R-:W-:Y:S08]  /*6b40*/  HMMA.16816.F32.BF16 R28, R172, R178.reuse, R28 ;  /* 0x000000b2ac1c723c */ /* 0x080ff0000004181c */
[C---:B------:R-:W-:Y:S01]  /*6b50*/  HMMA.16816.F32.BF16 R32, R164.reuse, R178, R32 ;  /* 0x000000b2a420723c */ /* 0x040fe20000041820 */
[----:B------:R-:W1:Y:S07]  /*6b60*/  LDSM.16.M88.4 R176, [R219] ;  /* 0x00000000dbb0783b */ /* 0x000e6e0000000200 */
[-C--:B------:R-:W-:Y:S08]  /*6b70*/  HMMA.16816.F32.BF16 R36, R164, R180.reuse, R36 ;  /* 0x000000b4a424723c */ /* 0x080ff00000041824 */
[C---:B------:R-:W-:Y:S08]  /*6b80*/  HMMA.16816.F32.BF16 R40, R172.reuse, R180, R40 ;  /* 0x000000b4ac28723c */ /* 0x040ff00000041828 */
[-C--:B------:R-:W-:Y:S01]  /*6b90*/  HMMA.16816.F32.BF16 R44, R172, R182.reuse, R44 ;  /* 0x000000b6ac2c723c */ /* 0x080fe2000004182c */
[----:B------:R-:W-:Y:S07]  /*6ba0*/  LDSM.16.M88.4 R172, [R217] ;  /* 0x00000000d9ac783b */ /* 0x000fee0000000200 */
[----:B------:R-:W-:Y:S01]  /*6bb0*/  HMMA.16816.F32.BF16 R48, R164, R182, R48 ;  /* 0x000000b6a430723c */ /* 0x000fe20000041830 */
[----:B------:R-:W1:Y:S08]  /*6bc0*/  LDSM.16.M88.4 R164, [R218] ;  /* 0x00000000daa4783b */ /* 0x000e700000000200 */
[----:B------:R-:W-:Y:S01]  /*6bd0*/  LDSM.16.M88.4 R180, [R211+0xa080] ;  /* 0x00a08000d3b4783b */ /* 0x000fe20000000200 */
[----:B--2---:R-:W-:Y:S01]  /*6be0*/  ISETP.GT.AND P0, PT, R204, R0, PT ;  /* 0x00000000cc00720c */ /* 0x004fe20003f04270 */
[-C--:B-1----:R-:W-:Y:S08]  /*6bf0*/  HMMA.16816.F32.BF16 R4, R184, R188.reuse, R4 ;  /* 0x000000bcb804723c */ /* 0x082ff00000041804 */
[C---:B---3--:R-:W-:Y:S08]  /*6c00*/  HMMA.16816.F32.BF16 R8, R192.reuse, R188, R8 ;  /* 0x000000bcc008723c */ /* 0x048ff00000041808 */
[-C--:B------:R-:W-:Y:S08]  /*6c10*/  HMMA.16816.F32.BF16 R12, R192, R190.reuse, R12 ;  /* 0x000000bec00c723c */ /* 0x080ff0000004180c */
[C---:B------:R-:W-:Y:S01]  /*6c20*/  HMMA.16816.F32.BF16 R16, R184.reuse, R190, R16 ;  /* 0x000000beb810723c */ /* 0x040fe20000041810 */
[----:B------:R-:W1:Y:S07]  /*6c30*/  LDSM.16.M88.4 R188, [R208+0x5480] ;  /* 0x00548000d0bc783b */ /* 0x000e6e0000000200 */
        /* <DEDUP_REMOVED lines=10> */
[----:B------:R-:W2:Y:S07]  /*6ce0*/  LDSM.16.M88.4 R160, [R211+0xb080] ;  /* 0x00b08000d3a0783b */ /* 0x000eae0000000200 */
[-C--:B------:R-:W-:Y:S01]  /*6cf0*/  HMMA.16816.F32.BF16 R4, R168, R176.reuse, R4 ;  /* 0x000000b0a804723c */ /* 0x080fe20000041804 */
[----:B------:R-:W3:Y:S07]  /*6d00*/  LDSM.16.M88.4 R184, [R208+0x5880] ;  /* 0x00588000d0b8783b */ /* 0x000eee0000000200 */
[C---:B------:R-:W-:Y:S08]  /*6d10*/  HMMA.16816.F32.BF16 R8, R200.reuse, R176, R8 ;  /* 0x000000b0c808723c */ /* 0x040ff00000041808 */
[-C--:B------:R-:W-:Y:S08]  /*6d20*/  HMMA.16816.F32.BF16 R12, R200, R178.reuse, R12 ;  /* 0x000000b2c80c723c */ /* 0x080ff0000004180c */
[C---:B------:R-:W-:Y:S01]  /*6d30*/  HMMA.16816.F32.BF16 R16, R168.reuse, R178, R16 ;  /* 0x000000b2a810723c */ /* 0x040fe20000041810 */
[----:B------:R-:W4:Y:S07]  /*6d40*/  LDSM.16.M88.4 R176, [R212+0xa080] ;  /* 0x00a08000d4b0783b */ /* 0x000f2e0000000200 */
[-C--:B------:R-:W-:Y:S08]  /*6d50*/  HMMA.16816.F32.BF16 R20, R168, R164.reuse, R20 ;  /* 0x000000a4a814723c */ /* 0x080ff00000041814 */
[C---:B------:R-:W-:Y:S08]  /*6d60*/  HMMA.16816.F32.BF16 R24, R200.reuse, R164, R24 ;  /* 0x000000a4c818723c */ /* 0x040ff00000041818 */
[-C--:B------:R-:W-:Y:S08]  /*6d70*/  HMMA.16816.F32.BF16 R28, R200, R166.reuse, R28 ;  /* 0x000000a6c81c723c */ /* 0x080ff0000004181c */
[C---:B------:R-:W-:Y:S01]  /*6d80*/  HMMA.16816.F32.BF16 R32, R168.reuse, R166, R32 ;  /* 0x000000a6a820723c */ /* 0x040fe20000041820 */
[----:B------:R-:W5:Y:S07]  /*6d90*/  LDSM.16.M88.4 R164, [R212+0xb080] ;  /* 0x00b08000d4a4783b */ /* 0x000f6e0000000200 */
[-C--:B------:R-:W-:Y:S08]  /*6da0*/  HMMA.16816.F32.BF16 R36, R168, R172.reuse, R36 ;  /* 0x000000aca824723c */ /* 0x080ff00000041824 */
[C---:B------:R-:W-:Y:S08]  /*6db0*/  HMMA.16816.F32.BF16 R40, R200.reuse, R172, R40 ;  /* 0x000000acc828723c */ /* 0x040ff00000041828 */
[-C--:B------:R-:W-:Y:S08]  /*6dc0*/  HMMA.16816.F32.BF16 R44, R200, R174.reuse, R44 ;  /* 0x000000aec82c723c */ /* 0x080ff0000004182c */
[----:B------:R-:W-:Y:S08]  /*6dd0*/  HMMA.16816.F32.BF16 R48, R168, R174, R48 ;  /* 0x000000aea830723c */ /* 0x000ff00000041830 */
[-C--:B-1----:R-:W-:Y:S08]  /*6de0*/  HMMA.16816.F32.BF16 R4, R180, R188.reuse, R4 ;  /* 0x000000bcb404723c */ /* 0x082ff00000041804 */
[C---:B--2---:R-:W-:Y:S08]  /*6df0*/  HMMA.16816.F32.BF16 R8, R160.reuse, R188, R8 ;  /* 0x000000bca008723c */ /* 0x044ff00000041808 */
[-C--:B------:R-:W-:Y:S08]  /*6e00*/  HMMA.16816.F32.BF16 R12, R160, R190.reuse, R12 ;  /* 0x000000bea00c723c */ /* 0x080ff0000004180c */
[C---:B------:R-:W-:Y:S08]  /*6e10*/  HMMA.16816.F32.BF16 R16, R180.reuse, R190, R16 ;  /* 0x000000beb410723c */ /* 0x040ff00000041810 */
[-C--:B---3--:R-:W-:Y:S08]  /*6e20*/  HMMA.16816.F32.BF16 R20, R180, R184.reuse, R20 ;  /* 0x000000b8b414723c */ /* 0x088ff00000041814 */
[C---:B------:R-:W-:Y:S08]  /*6e30*/  HMMA.16816.F32.BF16 R24, R160.reuse, R184, R24 ;  /* 0x000000b8a018723c */ /* 0x040ff00000041818 */
[-C--:B------:R-:W-:Y:S08]  /*6e40*/  HMMA.16816.F32.BF16 R28, R160, R186.reuse, R28 ;  /* 0x000000baa01c723c */ /* 0x080ff0000004181c */
[C---:B------:R-:W-:Y:S08]  /*6e50*/  HMMA.16816.F32.BF16 R32, R180.reuse, R186, R32 ;  /* 0x000000bab420723c */ /* 0x040ff00000041820 */
[-C--:B------:R-:W-:Y:S08]  /*6e60*/  HMMA.16816.F32.BF16 R36, R180, R192.reuse, R36 ;  /* 0x000000c0b424723c */ /* 0x080ff00000041824 */
[C---:B------:R-:W-:Y:S08]  /*6e70*/  HMMA.16816.F32.BF16 R40, R160.reuse, R192, R40 ;  /* 0x000000c0a028723c */ /* 0x040ff00000041828 */
[-C--:B------:R-:W-:Y:S08]  /*6e80*/  HMMA.16816.F32.BF16 R44, R160, R194.reuse, R44 ;  /* 0x000000c2a02c723c */ /* 0x080ff0000004182c */
[----:B------:R-:W-:Y:S08]  /*6e90*/  HMMA.16816.F32.BF16 R48, R180, R194, R48 ;  /* 0x000000c2b430723c */ /* 0x000ff00000041830 */
[-C--:B----4-:R-:W-:Y:S08]  /*6ea0*/  HMMA.16816.F32.BF16 R4, R176, R196.reuse, R4 ;  /* 0x000000c4b004723c */ /* 0x090ff00000041804 */
[C---:B-----5:R-:W-:Y:S08]  /*6eb0*/  HMMA.16816.F32.BF16 R8, R164.reuse, R196, R8 ;  /* 0x000000c4a408723c */ /* 0x060ff00000041808 */
        /* <DEDUP_REMOVED lines=74> */
[----:B--2---:R-:W-:Y:S02]  /*7360*/  FMUL.FTZ R26, R50, c[0x0][0x320] ;  /* 0x0000c800321a7a20 */ /* 0x004fe40000410000 */
        /* <DEDUP_REMOVED lines=34> */
[----:B------:R-:W1:Y:S01]  /*7590*/  MUFU.TANH R18, R18 ;  /* 0x0000001200127308 */ /* 0x000e620000002400 */
[----:B------:R-:W-:-:S05]  /*75a0*/  @!P0 BRA `(.L_x_318) ;  /* 0x000004c000008947 */ /* 0x000fca0003800000 */
[----:B--234-:R-:W2:Y:S01]  /*75b0*/  LDL R2, [R1+0x28] ;  /* 0x0000280001027983 */ /* 0x01cea20000100800 */
[----:B------:R-:W-:Y:S01]  /*75c0*/  IMAD.MOV.U32 R223, RZ, RZ, RZ ;  /* 0x000000ffffdf7224 */ /* 0x000fe200078e00ff */
[----:B------:R-:W-:Y:S01]  /*75d0*/  ISETP.GE.AND P5, PT, R226, c[0x0][0x1d4], PT ;  /* 0x00007500e2007a0c */ /* 0x000fe20003fa6270 */
[----:B------:R-:W-:Y:S01]  /*75e0*/  IMAD.MOV.U32 R3, RZ, RZ, c[0x0][0x2b8] ;  /* 0x0000ae00ff037624 */ /* 0x000fe200078e00ff */
[----:B------:R-:W3:Y:S04]  /*75f0*/  LDL R0, [R1+0x1c] ;  /* 0x00001c0001007983 */ /* 0x000ee80000100800 */
[----:B------:R-:W4:Y:S01]  /*7600*/  LDL.64 R232, [R1+0x30] ;  /* 0x0000300001e87983 */ /* 0x000f220000100a00 */
[----:B------:R-:W-:Y:S03]  /*7610*/  ISETP.NE.AND P2, PT, R3, 0x1, PT ;  /* 0x000000010300780c */ /* 0x000fe60003f45270 */
[----:B------:R-:W5:Y:S04]  /*7620*/  LDL R224, [R1+0x38] ;  /* 0x0000380001e07983 */ /* 0x000f680000100800 */
[----:B------:R-:W1:Y:S02]  /*7630*/  S2R R231, SR_CTAID.Y ;  /* 0x0000000000e77919 */ /* 0x000e640000002600 */
[----:B-1----:R-:W-:Y:S05]  /*7640*/  SHF.R.S32.HI R231, RZ, 0x1f, R231 ;  /* 0x0000001fffe77819 */ /* 0x002fea00000114e7 */
[----:B------:R-:W-:Y:S02]  /*7650*/  IMAD R231, R231, c[0x0][0x1e8], RZ ;  /* 0x00007a00e7e77a24 */ /* 0x000fe400078e02ff */
[----:B--2---:R-:W-:Y:S01]  /*7660*/  IMAD R2, R204, 0x30, R2 ;  /* 0x00000030cc027824 */ /* 0x004fe200078e0202 */
[----:B---3--:R-:W-:Y:S04]  /*7670*/  ISETP.GT.AND P1, PT, R0, 0x2f, PT ;  /* 0x0000002f0000780c */ /* 0x008fe80003f24270 */
[----:B------:R-:W-:Y:S05]  /*7680*/  IADD3 R2, R2, -0x30, R0 ;  /* 0xffffffd002027810 */ /* 0x000fea0007ffe000 */
[----:B------:R-:W-:Y:S04]  /*7690*/  @P2 IMAD.HI.U32 R3, R2, c[0x0][0x2bc], RZ ;  /* 0x0000af0002032a27 */ /* 0x000fe800078e00ff */
[----:B------:R-:W-:Y:S01]  /*76a0*/  IMAD.MOV.U32 R0, RZ, RZ, R2 ;  /* 0x000000ffff007224 */ /* 0x000fe200078e0002 */
[----:B------:R-:W-:Y:S04]  /*76b0*/  @P2 SHF.R.U32.HI R0, RZ, c[0x0][0x2c0], R3 ;  /* 0x0000b000ff002a19 */ /* 0x000fe80000011603 */
[C---:B----4-:R-:W-:Y:S04]  /*76c0*/  @!P1 IADD3 R3, P0, R0.reuse, R232, RZ ;  /* 0x000000e800039210 */ /* 0x050fe80007f1e0ff */
[----:B-----5:R-:W-:Y:S01]  /*76d0*/  @!P1 LEA.HI.X.SX32 R5, R0, R224, 0x1, P0 ;  /* 0x000000e000059211 */ /* 0x020fe200000f0eff */
[----:B------:R-:W-:Y:S01]  /*76e0*/  IMAD.MOV R0, RZ, RZ, -R0 ;  /* 0x000000ffff007224 */ /* 0x000fe200078e0a00 */
[----:B------:R-:W1:Y:S01]  /*76f0*/  S2R R224, SR_CTAID.Y ;  /* 0x0000000000e07919 */ /* 0x000e620000002600 */
[C---:B------:R-:W-:Y:S02]  /*7700*/  @!P1 LEA R4, P0, R3.reuse, c[0x0][0x2a0], 0x2 ;  /* 0x0000a80003049a11 */ /* 0x040fe400078010ff */
[----:B------:R-:W-:Y:S02]  /*7710*/  IMAD R225, R0, c[0x0][0x2b8], R2 ;  /* 0x0000ae0000e17a24 */ /* 0x000fe400078e0202 */
[----:B------:R-:W-:Y:S02]  /*7720*/  @!P1 LEA.HI.X R5, R3, c[0x0][0x2a4], R5, 0x2, P0 ;  /* 0x0000a90003059a11 */ /* 0x000fe400000f1405 */
[C---:B------:R-:W-:Y:S01]  /*7730*/  IMAD.WIDE.U32 R2, R225.reuse, c[0x0][0x1e0], RZ ;  /* 0x00007800e1027a25 */ /* 0x040fe200078e00ff */
[----:B------:R-:W-:Y:S02]  /*7740*/  SHF.R.S32.HI R0, RZ, 0x1f, R225 ;  /* 0x0000001fff007819 */ /* 0x000fe400000114e1 */
[----:B------:R2:W3:Y:S03]  /*7750*/  @!P1 LDG.E R223, [R4.64] ;  /* 0x0000000604df9981 */ /* 0x0004e6000c1e1900 */
[----:B------:R-:W-:Y:S04]  /*7760*/  IMAD R0, R0, c[0x0][0x1e0], RZ ;  /* 0x0000780000007a24 */ /* 0x000fe800078e02ff */
[----:B------:R-:W-:Y:S04]  /*7770*/  IMAD R0, R225, c[0x0][0x1e4], R0 ;  /* 0x00007900e1007a24 */ /* 0x000fe800078e0200 */
[----:B------:R-:W-:Y:S02]  /*7780*/  IMAD.IADD R3, R3, 0x1, R0 ;  /* 0x0000000103037824 */ /* 0x000fe400078e0200 */
[C---:B-1----:R-:W-:Y:S04]  /*7790*/  IMAD.WIDE.U32 R232, R224.reuse, c[0x0][0x1e8], RZ ;  /* 0x00007a00e0e87a25 */ /* 0x042fe800078e00ff */
[----:B------:R-:W-:Y:S02]  /*77a0*/  IMAD R231, R224, c[0x0][0x1ec], R231 ;  /* 0x00007b00e0e77a24 */ /* 0x000fe400078e02e7 */
[----:B------:R-:W1:Y:S02]  /*77b0*/  S2R R224, SR_TID.X ;  /* 0x0000000000e07919 */ /* 0x000e640000002100 */
[----:B------:R-:W-:Y:S01]  /*77c0*/  IMAD.IADD R231, R233, 0x1, R231 ;  /* 0x00000001e9e77824 */ /* 0x000fe200078e02e7 */
[----:B-1----:R-:W-:Y:S04]  /*77d0*/  SHF.R.S32.HI R6, RZ, 0x1f, R224 ;  /* 0x0000001fff067819 */ /* 0x002fe800000114e0 */
[----:B------:R-:W-:Y:S01]  /*77e0*/  LEA.HI R6, R6, R224, RZ, 0x2 ;  /* 0x000000e006067211 */ /* 0x000fe200078f10ff */
[----:B------:R-:W-:Y:S03]  /*77f0*/  IMAD.SHL.U32 R224, R226, 0x2, RZ ;  /* 0x00000002e2e07824 */ /* 0x000fe600078e00ff */
[----:B------:R-:W-:Y:S04]  /*7800*/  SHF.R.S32.HI R6, RZ, 0x2, R6 ;  /* 0x00000002ff067819 */ /* 0x000fe80000011406 */
[----:B--2---:R-:W-:Y:S04]  /*7810*/  IADD3 R5, -R6, 0x30, RZ ;  /* 0x0000003006057810 */ /* 0x004fe80007ffe1ff */
[----:B------:R-:W-:Y:S02]  /*7820*/  ISETP.GE.AND P1, PT, R5, 0x1, PT ;  /* 0x000000010500780c */ /* 0x000fe40003f26270 */
[----:B---3--:R-:W-:Y:S01]  /*7830*/  SHF.R.S32.HI R4, RZ, 0x1f, R223 ;  /* 0x0000001fff047819 */ /* 0x008fe200000114df */
[C---:B------:R-:W-:Y:S04]  /*7840*/  IMAD.WIDE.U32 R2, R223.reuse, c[0x0][0x1f0], R2 ;  /* 0x00007c00df027a25 */ /* 0x040fe800078e0002 */
[----:B------:R-:W-:Y:S01]  /*7850*/  IMAD R4, R4, c[0x0][0x1f0], RZ ;  /* 0x00007c0004047a24 */ /* 0x000fe200078e02ff */
[----:B------:R-:W-:Y:S03]  /*7860*/  IADD3 R0, P0, R232, R2, RZ ;  /* 0x00000002e8007210 */ /* 0x000fe60007f1e0ff */
[----:B------:R-:W-:Y:S05]  /*7870*/  IMAD R4, R223, c[0x0][0x1f4], R4 ;  /* 0x00007d00df047a24 */ /* 0x000fea00078e0204 */
[----:B------:R-:W-:Y:S02]  /*7880*/  IADD3.X R3, R231, R3, R4, P0, !PT ;  /* 0x00000003e7037210 */ /* 0x000fe400007fe404 */
[----:B------:R-:W-:Y:S02]  /*7890*/  LEA R4, P0, R0, c[0x0][0x1c8], 0x1 ;  /* 0x0000720000047a11 */ /* 0x000fe400078008ff */
[----:B------:R-:W-:Y:S02]  /*78a0*/  IADD3 R231, R226, 0x20, RZ ;  /* 0x00000020e2e77810 */ /* 0x000fe40007ffe0ff */
[----:B------:R-:W-:Y:S02]  /*78b0*/  LEA.HI.X R3, R0, c[0x0][0x1cc], R3, 0x1, P0 ;  /* 0x0000730000037a11 */ /* 0x000fe400000f0c03 */
[----:B------:R-:W1:Y:S01]  /*78c0*/  SHFL.IDX PT, R0, R4, RZ, 0x1c1f ;  /* 0x001c1fff04007589 */ /* 0x000e6200000e0000 */
[----:B------:R-:W-:Y:S03]  /*78d0*/  ISETP.GE.AND P4, PT, R231, c[0x0][0x1d4], PT ;  /* 0x00007500e7007a0c */ /* 0x000fe60003f86270 */
[----:B------:R-:W2:Y:S01]  /*78e0*/  SHFL.IDX PT, R2, R3, RZ, 0x1c1f ;  /* 0x001c1fff03027589 */ /* 0x000ea200000e0000 */
[----:B-1----:R-:W-:Y:S05]  /*78f0*/  @P1 IADD3 R14, P0, R0, R224, RZ ;  /* 0x000000e0000e1210 */ /* 0x002fea0007f1e0ff */
[----:B--2---:R-:W-:Y:S01]  /*7900*/  @P1 IMAD.X R15, R2, 0x1, R205, P0 ;  /* 0x00000001020f1824 */ /* 0x004fe200000e06cd */
[-C--:B------:R-:W-:Y:S04]  /*7910*/  @P1 IADD3 R12, P0, R0, R207.reuse, RZ ;  /* 0x000000cf000c1210 */ /* 0x080fe80007f1e0ff */
[----:B------:R-:W-:Y:S01]  /*7920*/  @!PT LDS RZ, [RZ] ;  /* 0x00000000fffff984 */ /* 0x000fe20000000800 */
[----:B------:R1:W-:Y:S01]  /*7930*/  @P1 LDGSTS.E.BYPASS.LTC128B.128 [R222+0x3c80], [R14.64], !P5 ;  /* 0x03c800000ede1fae */ /* 0x0003e2000e901d46 */
[--C-:B------:R-:W-:Y:S01]  /*7940*/  @P1 IMAD.X R13, R2, 0x1, R206.reuse, P0 ;  /* 0x00000001020d1824 */ /* 0x100fe200000e06ce */
[----:B------:R-:W-:Y:S02]  /*7950*/  @P1 IADD3 R10, P0, R0, R228, RZ ;  /* 0x000000e4000a1210 */ /* 0x000fe40007f1e0ff */
[----:B------:R-:W2:Y:S03]  /*7960*/  SHFL.IDX PT, R0, R4, 0x1, 0x1c1f ;  /* 0x003c1f0004007f89 */ /* 0x000ea600000e0000 */
[----:B------:R-:W-:Y:S01]  /*7970*/  @P1 IMAD.X R11, R2, 0x1, R227, P0 ;  /* 0x00000001020b1824 */ /* 0x000fe200000e06e3 */
[----:B------:R1:W-:Y:S01]  /*7980*/  @P1 LDGSTS.E.BYPASS.LTC128B.128 [R222+0x4880], [R12.64], !P4 ;  /* 0x048800000cde1fae */ /* 0x0003e2000e101d46 */
[----:B------:R-:W-:Y:S03]  /*7990*/  ISETP.GE.AND P0, PT, R5, 0x21, PT ;  /* 0x000000210500780c */ /* 0x000fe60003f06270 */
[----:B------:R-:W3:Y:S10]  /*79a0*/  SHFL.IDX PT, R2, R3, 0x1, 0x1c1f ;  /* 0x003c1f0003027f89 */ /* 0x000ef400000e0000 */
[----:B--2---:R-:W-:Y:S02]  /*79b0*/  @P0 IADD3 R8, P2, R0, R224, RZ ;  /* 0x000000e000080210 */ /* 0x004fe40007f5e0ff */
[----:B------:R-:W-:Y:S04]  /*79c0*/  IADD3 R224, R226, 0x40, RZ ;  /* 0x00000040e2e07810 */ /* 0x000fe80007ffe0ff */
[----:B------:R-:W-:Y:S01]  /*79d0*/  ISETP.GE.AND P3, PT, R224, c[0x0][0x1d4], PT ;  /* 0x00007500e0007a0c */ /* 0x000fe20003f66270 */
[----:B---3--:R-:W-:Y:S01]  /*79e0*/  @P0 IMAD.X R9, R2, 0x1, R205, P2 ;  /* 0x0000000102090824 */ /* 0x008fe200010e06cd */
        /* <DEDUP_REMOVED lines=8> */
.L_x_318:
[----:B--234-:R-:W2:Y:S01]  /*7a70*/  LDL R2, [R1+0x20] ;  /* 0x0000200001027983 */ /* 0x01cea20000100800 */
[----:B------:R-:W-:Y:S02]  /*7a80*/  IMAD.MOV.U32 R0, RZ, RZ, c[0x0][0x2c4] ;  /* 0x0000b100ff007624 */ /* 0x000fe400078e00ff */
[----:B------:R-:W-:Y:S01]  /*7a90*/  IMAD.MOV.U32 R37, RZ, RZ, c[0x0][0x32c] ;  /* 0x0000cb00ff257624 */ /* 0x000fe200078e00ff */
[----:B------:R-:W3:Y:S02]  /*7aa0*/  LDL R36, [R1+0x4] ;  /* 0x0000040001247983 */ /* 0x000ee40000100800 */
[----:B------:R-:W-:Y:S02]  /*7ab0*/  ISETP.NE.AND P0, PT, R0, 0x1, PT ;  /* 0x000000010000780c */ /* 0x000fe40003f05270 */
[----:B------:R-:W0:Y:S11]  /*7ac0*/  LDGDEPBAR ;  /* 0x00000000000079af */ /* 0x000e360000000000 */
[----:B--2---:R-:W-:Y:S04]  /*7ad0*/  @P0 IMAD.HI.U32 R0, R2, c[0x0][0x2c8], RZ ;  /* 0x0000b20002000a27 */ /* 0x004fe800078e00ff */
[----:B-1----:R-:W-:Y:S01]  /*7ae0*/  IMAD.MOV.U32 R5, RZ, RZ, R2 ;  /* 0x000000ffff057224 */ /* 0x002fe200078e0002 */
[----:B------:R-:W-:Y:S01]  /*7af0*/  @P0 SHF.R.U32.HI R5, RZ, c[0x0][0x2cc], R0 ;  /* 0x0000b300ff050a19 */ /* 0x000fe20000011600 */
[----:B------:R-:W-:Y:S01]  /*7b00*/  IMAD R0, R204, -0x30, RZ ;  /* 0xffffffd0cc007824 */ /* 0x000fe200078e02ff */
[----:B------:R-:W-:Y:S03]  /*7b10*/  ISETP.GE.AND P0, PT, R37, 0x1, PT ;  /* 0x000000012500780c */ /* 0x000fe60003f06270 */
[----:B------:R-:W1:Y:S01]  /*7b20*/  SHFL.IDX PT, R4, R5, RZ, 0x1c1f ;  /* 0x001c1fff05047589 */ /* 0x000e6200000e0000 */
[----:B---3--:R-:W-:Y:S04]  /*7b30*/  IADD3 R7, -R36, 0x1, R0 ;  /* 0x0000000124077810 */ /* 0x008fe80007ffe100 */
[----:B------:R-:W-:Y:S04]  /*7b40*/  IADD3 R7, -R230, R7, R229 ;  /* 0x00000007e6077210 */ /* 0x000fe80007ffe1e5 */
[C---:B------:R-:W-:Y:S02]  /*7b50*/  IADD3 R6, R7.reuse, c[0x0][0x328], RZ ;  /* 0x0000ca0007067a10 */ /* 0x040fe40007ffe0ff */
[----:B------:R-:W-:Y:S03]  /*7b60*/  IADD3 R7, R7, UR4, RZ ;  /* 0x0000000407077c10 */ /* 0x000fe6000fffe0ff */
[--C-:B-1----:R-:W-:Y:S02]  /*7b70*/  IMAD.IADD R3, R6, 0x1, R4.reuse ;  /* 0x0000000106037824 */ /* 0x102fe400078e0204 */
[----:B------:R-:W-:Y:S01]  /*7b80*/  IMAD.IADD R2, R7, 0x1, R4 ;  /* 0x0000000107027824 */ /* 0x000fe200078e0204 */
[----:B------:R-:W-:-:S05]  /*7b90*/  @!P0 BRA `(.L_x_319) ;  /* 0x0000018000008947 */ /* 0x000fca0003800000 */
[----:B------:R-:W-:Y:S01]  /*7ba0*/  IADD3 R4, -R230, R229, R4 ;  /* 0x000000e5e6047210 */ /* 0x000fe20007ffe104 */
[----:B------:R-:W-:Y:S03]  /*7bb0*/  BSSY B0, `(.L_x_320) ;  /* 0x0000011000007945 */ /* 0x000fe60003800000 */
[----:B------:R-:W-:Y:S11]  /*7bc0*/  ISETP.GT.AND P0, PT, R4, -0x1, PT ;  /* 0xffffffff0400780c */ /* 0x000ff60003f04270 */
[----:B------:R-:W-:Y:S02]  /*7bd0*/  @!UPT UIADD3 URZ, URZ, URZ, URZ ;  /* 0x0000003f3f3ff290 */ /* 0x000fe4000fffe03f */
[----:B------:R-:W-:-:S05]  /*7be0*/  @P0 BRA `(.L_x_321) ;  /* 0x0000008000000947 */ /* 0x000fca0003800000 */
[----:B------:R-:W-:Y:S01]  /*7bf0*/  LOP3.LUT R4, RZ, R4, RZ, 0x33, !PT ;  /* 0x00000004ff047212 */ /* 0x000fe200078e33ff */
[----:B------:R-:W-:Y:S05]  /*7c00*/  IMAD.MOV.U32 R8, RZ, RZ, c[0x0][0x32c] ;  /* 0x0000cb00ff087624 */ /* 0x000fea00078e00ff */
[----:B------:R-:W-:Y:S11]  /*7c10*/  ISETP.NE.AND P0, PT, R8, 0x1, PT ;  /* 0x000000010800780c */ /* 0x000ff60003f05270 */
[----:B------:R-:W-:Y:S02]  /*7c20*/  @!UPT UIADD3 URZ, URZ, URZ, URZ ;  /* 0x0000003f3f3ff290 */ /* 0x000fe4000fffe03f */
[----:B------:R-:W-:Y:S05]  /*7c30*/  @P0 IMAD.HI.U32 R8, R4, c[0x0][0x330], RZ ;  /* 0x0000cc0004080a27 */ /* 0x000fea00078e00ff */
[----:B------:R-:W-:Y:S04]  /*7c40*/  @P0 SHF.R.U32.HI R4, RZ, c[0x0][0x334], R8 ;  /* 0x0000cd00ff040a19 */ /* 0x000fe80000011608 */
[----:B------:R-:W-:Y:S01]  /*7c50*/  LOP3.LUT R4, RZ, R4, RZ, 0x33, !PT ;  /* 0x00000004ff047212 */ /* 0x000fe200078e33ff */
[----:B------:R-:W-:-:S05]  /*7c60*/  BRA `(.L_x_322) ;  /* 0x0000005000007947 */ /* 0x000fca0003800000 */
.L_x_321:
[----:B------:R-:W-:Y:S04]  /*7c70*/  MOV R8, c[0x0][0x32c] ;  /* 0x0000cb0000087a02 */ /* 0x000fe80000000f00 */
[----:B------:R-:W-:Y:S11]  /*7c80*/  ISETP.NE.AND P0, PT, R8, 0x1, PT ;  /* 0x000000010800780c */ /* 0x000ff60003f05270 */
[----:B------:R-:W-:Y:S02]  /*7c90*/  @!UPT UIADD3 URZ, URZ, URZ, URZ ;  /* 0x0000003f3f3ff290 */ /* 0x000fe4000fffe03f */
[----:B------:R-:W-:Y:S05]  /*7ca0*/  @P0 IMAD.HI.U32 R8, R4, c[0x0][0x330], RZ ;  /* 0x0000cc0004080a27 */ /* 0x000fea00078e00ff */
[----:B------:R-:W-:Y:S02]  /*7cb0*/  @P0 SHF.R.U32.HI R4, RZ, c[0x0][0x334], R8 ;  /* 0x0000cd00ff040a19 */ /* 0x000fe40000011608 */
.L_x_322:
[----:B------:R-:W-:Y:S05]  /*7cc0*/  BSYNC B0 ;  /* 0x0000000000007941 */ /* 0x000fea0003800000 */
.L_x_320:
[----:B------:R-:W-:Y:S04]  /*7cd0*/  IMAD.IADD R8, R0, 0x1, -R36 ;  /* 0x0000000100087824 */ /* 0x000fe800078e0a24 */
[----:B------:R-:W-:Y:S05]  /*7ce0*/  IMAD R4, R4, c[0x0][0x32c], R8 ;  /* 0x0000cb0004047a24 */ /* 0x000fea00078e0208 */
[----:B------:R-:W-:Y:S02]  /*7cf0*/  IADD3 R8, R4, c[0x0][0x32c], RZ ;  /* 0x0000cb0004087a10 */ /* 0x000fe40007ffe0ff */
[----:B------:R-:W-:Y:S02]  /*7d00*/  IMNMX R2, R2, R4, !PT ;  /* 0x0000000402027217 */ /* 0x000fe40007800200 */
[----:B------:R-:W-:Y:S02]  /*7d10*/  IMNMX R3, R3, R8, PT ;  /* 0x0000000803037217 */ /* 0x000fe40003800200 */
.L_x_319:
[C---:B------:R-:W-:Y:S01]  /*7d20*/  ISETP.GE.AND P0, PT, R0.reuse, 0x1, PT ;  /* 0x000000010000780c */ /* 0x040fe20003f06270 */
[----:B------:R-:W1:Y:S01]  /*7d30*/  SHFL.IDX PT, R4, R5, 0x1, 0x1c1f ;  /* 0x003c1f0005047f89 */ /* 0x000e6200000e0000 */
[----:B------:R-:W-:Y:S02]  /*7d40*/  ISETP.GE.AND P1, PT, R0, 0x2, PT ;  /* 0x000000020000780c */ /* 0x000fe40003f26270 */
[----:B------:R-:W-:Y:S02]  /*7d50*/  P2R R13, PR, RZ, 0x1 ;  /* 0x00000001ff0d7803 */ /* 0x000fe40000000000 */
[----:B------:R-:W-:Y:S02]  /*7d60*/  ISETP.GT.AND P0, PT, R2, RZ, !P0 ;  /* 0x000000ff0200720c */ /* 0x000fe40004704270 */
[----:B------:R-:W-:Y:S02]  /*7d70*/  P2R R12, PR, RZ, 0x2 ;  /* 0x00000002ff0c7803 */ /* 0x000fe40000000000 */
[----:B------:R-:W-:Y:S02]  /*7d80*/  ISETP.LT.OR P0, PT, R3, 0x1, P0 ;  /* 0x000000010300780c */ /* 0x000fe40000701670 */
        /* <DEDUP_REMOVED lines=9> */
[----:B------:R-:W-:Y:S02]  /*7e20*/  ISETP.LT.OR P0, PT, R3, 0x9, P0 ;  /* 0x000000090300780c */ /* 0x000fe40000701670 */
        /* <DEDUP_REMOVED lines=36> */
[--C-:B-1----:R-:W-:Y:S03]  /*8070*/  IMAD.IADD R2, R7, 0x1, R4.reuse ;  /* 0x0000000107027824 */ /* 0x102fe600078e0204 */
[----:B------:R-:W-:Y:S01]  /*8080*/  ISETP.LT.OR P0, PT, R3, 0x2a, P0 ;  /* 0x0000002a0300780c */ /* 0x000fe20000701670 */
[----:B------:R-:W-:Y:S03]  /*8090*/  IMAD.IADD R3, R6, 0x1, R4 ;  /* 0x0000000106037824 */ /* 0x000fe600078e0204 */
[----:B------:R-:W-:Y:S02]  /*80a0*/  FSEL R196, R16, -INF , !P0 ;  /* 0xff80000010c47808 */ /* 0x000fe40004000000 */
[----:B------:R-:W-:Y:S11]  /*80b0*/  ISETP.GE.AND P0, PT, R37, 0x1, PT ;  /* 0x000000012500780c */ /* 0x000ff60003f06270 */
[----:B------:R-:W-:Y:S02]  /*80c0*/  @!UPT UIADD3 URZ, URZ, URZ, URZ ;  /* 0x0000003f3f3ff290 */ /* 0x000fe4000fffe03f */
        /* <DEDUP_REMOVED lines=14> */
.L_x_325:
[----:B------:R-:W-:Y:S04]  /*81b0*/  MOV R14, c[0x0][0x32c] ;  /* 0x0000cb00000e7a02 */ /* 0x000fe80000000f00 */
[----:B------:R-:W-:Y:S11]  /*81c0*/  ISETP.NE.AND P0, PT, R14, 0x1, PT ;  /* 0x000000010e00780c */ /* 0x000ff60003f05270 */
[----:B------:R-:W-:Y:S02]  /*81d0*/  @!UPT UIADD3 URZ, URZ, URZ, URZ ;  /* 0x0000003f3f3ff290 */ /* 0x000fe4000fffe03f */
[----:B------:R-:W-:Y:S05]  /*81e0*/  @P0 IMAD.HI.U32 R14, R4, c[0x0][0x330], RZ ;  /* 0x0000cc00040e0a27 */ /* 0x000fea00078e00ff */
[----:B------:R-:W-:Y:S02]  /*81f0*/  @P0 SHF.R.U32.HI R4, RZ, c[0x0][0x334], R14 ;  /* 0x0000cd00ff040a19 */ /* 0x000fe4000001160e */
.L_x_326:
[----:B------:R-:W-:Y:S05]  /*8200*/  BSYNC B0 ;  /* 0x0000000000007941 */ /* 0x000fea0003800000 */
.L_x_324:
[----:B------:R-:W-:Y:S04]  /*8210*/  IMAD.IADD R14, R0, 0x1, -R36 ;  /* 0x00000001000e7824 */ /* 0x000fe800078e0a24 */
[----:B------:R-:W-:Y:S05]  /*8220*/  IMAD R4, R4, c[0x0][0x32c], R14 ;  /* 0x0000cb0004047a24 */ /* 0x000fea00078e020e */
[----:B------:R-:W-:Y:S02]  /*8230*/  IADD3 R14, R4, c[0x0][0x32c], RZ ;  /* 0x0000cb00040e7a10 */ /* 0x000fe40007ffe0ff */
[----:B------:R-:W-:Y:S02]  /*8240*/  IMNMX R2, R2, R4, !PT ;  /* 0x0000000402027217 */ /* 0x000fe40007800200 */
[----:B------:R-:W-:Y:S02]  /*8250*/  IMNMX R3, R3, R14, PT ;  /* 0x0000000e03037217 */ /* 0x000fe40003800200 */
.L_x_323:
        /* <DEDUP_REMOVED lines=61> */
.L_x_329:
[----:B------:R-:W-:Y:S04]  /*8630*/  MOV R14, c[0x0][0x32c] ;  /* 0x0000cb00000e7a02 */ /* 0x000fe80000000f00 */
[----:B------:R-:W-:Y:S11]  /*8640*/  ISETP.NE.AND P0, PT, R14, 0x1, PT ;  /* 0x000000010e00780c */ /* 0x000ff60003f05270 */
[----:B------:R-:W-:Y:S02]  /*8650*/  @!UPT UIADD3 URZ, URZ, URZ, URZ ;  /* 0x0000003f3f3ff290 */ /* 0x000fe4000fffe03f */
[----:B------:R-:W-:Y:S05]  /*8660*/  @P0 IMAD.HI.U32 R14, R4, c[0x0][0x330], RZ ;  /* 0x0000cc00040e0a27 */ /* 0x000fea00078e00ff */
[----:B------:R-:W-:Y:S02]  /*8670*/  @P0 SHF.R.U32.HI R4, RZ, c[0x0][0x334], R14 ;  /* 0x0000cd00ff040a19 */ /* 0x000fe4000001160e */
.L_x_330:
[----:B------:R-:W-:Y:S05]  /*8680*/  BSYNC B0 ;  /* 0x0000000000007941 */ /* 0x000fea0003800000 */
.L_x_328:
[----:B------:R-:W-:Y:S04]  /*8690*/  IMAD.IADD R14, R0, 0x1, -R36 ;  /* 0x00000001000e7824 */ /* 0x000fe800078e0a24 */
[----:B------:R-:W-:Y:S05]  /*86a0*/  IMAD R4, R4, c[0x0][0x32c], R14 ;  /* 0x0000cb0004047a24 */ /* 0x000fea00078e020e */
[----:B------:R-:W-:Y:S02]  /*86b0*/  IADD3 R14, R4, c[0x0][0x32c], RZ ;  /* 0x0000cb00040e7a10 */ /* 0x000fe40007ffe0ff */
[----:B------:R-:W-:Y:S02]  /*86c0*/  IMNMX R2, R2, R4, !PT ;  /* 0x0000000402027217 */ /* 0x000fe40007800200 */
[----:B------:R-:W-:Y:S02]  /*86d0*/  IMNMX R3, R3, R14, PT ;  /* 0x0000000e03037217 */ /* 0x000fe40003800200 */
.L_x_327:
        /* <DEDUP_REMOVED lines=61> */
.L_x_333:
[----:B------:R-:W-:Y:S04]  /*8ab0*/  MOV R5, c[0x0][0x32c] ;  /* 0x0000cb0000057a02 */ /* 0x000fe80000000f00 */
[----:B------:R-:W-:Y:S11]  /*8ac0*/  ISETP.NE.AND P0, PT, R5, 0x1, PT ;  /* 0x000000010500780c */ /* 0x000ff60003f05270 */
[----:B------:R-:W-:Y:S02]  /*8ad0*/  @!UPT UIADD3 URZ, URZ, URZ, URZ ;  /* 0x0000003f3f3ff290 */ /* 0x000fe4000fffe03f */
[----:B------:R-:W-:Y:S05]  /*8ae0*/  @P0 IMAD.HI.U32 R5, R4, c[0x0][0x330], RZ ;  /* 0x0000cc0004050a27 */ /* 0x000fea00078e00ff */
[----:B------:R-:W-:Y:S02]  /*8af0*/  @P0 SHF.R.U32.HI R4, RZ, c[0x0][0x334], R5 ;  /* 0x0000cd00ff040a19 */ /* 0x000fe40000011605 */
.L_x_334:
[----:B------:R-:W-:Y:S05]  /*8b00*/  BSYNC B0 ;  /* 0x0000000000007941 */ /* 0x000fea0003800000 */
.L_x_332:
[----:B------:R-:W-:Y:S04]  /*8b10*/  IMAD.IADD R0, R0, 0x1, -R36 ;  /* 0x0000000100007824 */ /* 0x000fe800078e0a24 */
[----:B------:R-:W-:Y:S05]  /*8b20*/  IMAD R4, R4, c[0x0][0x32c], R0 ;  /* 0x0000cb0004047a24 */ /* 0x000fea00078e0200 */
[----:B------:R-:W-:Y:S02]  /*8b30*/  IADD3 R0, R4, c[0x0][0x32c], RZ ;  /* 0x0000cb0004007a10 */ /* 0x000fe40007ffe0ff */
[----:B------:R-:W-:Y:S02]  /*8b40*/  IMNMX R2, R2, R4, !PT ;  /* 0x0000000402027217 */ /* 0x000fe40007800200 */
[----:B------:R-:W-:Y:S02]  /*8b50*/  IMNMX R3, R3, R0, PT ;  /* 0x0000000003037217 */ /* 0x000fe40003800200 */
.L_x_331:
[----:B------:R-:W-:Y:S01]  /*8b60*/  FMNMX.FTZ R106, R19, R101, !PT ;  /* 0x00000065136a7209 */ /* 0x000fe20007810000 */
[----:B------:R-:W-:Y:S01]  /*8b70*/  LDSM.16.MT88.4 R36, [R210+0x1880] ;  /* 0x00188000d224783b */ /* 0x000fe20000004200 */
        /* <DEDUP_REMOVED lines=20> */
[C---:B------:R-:W-:Y:S02]  /*8cc0*/  ISETP.LT.OR P0, PT, R3.reuse, 0x9, P0 ;  /* 0x000000090300780c */ /* 0x040fe40000701670 */
[----:B------:R-:W-:Y:S02]  /*8cd0*/  FMNMX.FTZ R106, R196, R106, !PT ;  /* 0x0000006ac46a7209 */ /* 0x000fe40007810000 */
[----:B------:R-:W-:Y:S02]  /*8ce0*/  FSEL R11, R184, -INF , !P0 ;  /* 0xff800000b80b7808 */ /* 0x000fe40004000000 */
[----:B------:R-:W-:Y:S01]  /*8cf0*/  ISETP.NE.AND P0, PT, R10, RZ, PT ;  /* 0x000000ff0a00720c */ /* 0x000fe20003f05270 */
[----:B------:R-:W1:Y:S03]  /*8d00*/  SHFL.BFLY PT, R0, R106, 0x2, 0x1f ;  /* 0x0c401f006a007f89 */ /* 0x000e6600000e0000 */
[----:B------:R-:W-:Y:S04]  /*8d10*/  ISETP.GT.AND P0, PT, R2, 0x9, !P0 ;  /* 0x000000090200780c */ /* 0x000fe80004704270 */
[----:B------:R-:W-:Y:S04]  /*8d20*/  ISETP.LT.OR P0, PT, R3, 0xa, P0 ;  /* 0x0000000a0300780c */ /* 0x000fe80000701670 */
[----:B------:R-:W-:Y:S02]  /*8d30*/  FSEL R10, R182, -INF , !P0 ;  /* 0xff800000b60a7808 */ /* 0x000fe40004000000 */
[----:B------:R-:W-:Y:S04]  /*8d40*/  ISETP.NE.AND P0, PT, R9, RZ, PT ;  /* 0x000000ff0900720c */ /* 0x000fe80003f05270 */
[----:B------:R-:W-:Y:S04]  /*8d50*/  ISETP.GT.AND P0, PT, R2, 0x10, !P0 ;  /* 0x000000100200780c */ /* 0x000fe80004704270 */
[C---:B------:R-:W-:Y:S02]  /*8d60*/  ISETP.LT.OR P0, PT, R3.reuse, 0x11, P0 ;  /* 0x000000110300780c */ /* 0x040fe40000701670 */
[----:B-1----:R-:W-:Y:S02]  /*8d70*/  FMNMX.FTZ R106, R106, R0, !PT ;  /* 0x000000006a6a7209 */ /* 0x002fe40007810000 */
[----:B------:R-:W-:Y:S02]  /*8d80*/  FSEL R172, R172, -INF , !P0 ;  /* 0xff800000acac7808 */ /* 0x000fe40004000000 */
[----:B------:R-:W-:Y:S01]  /*8d90*/  ISETP.GT.AND P0, PT, R2, 0x11, !P6 ;  /* 0x000000110200780c */ /* 0x000fe20007704270 */
[----:B------:R-:W1:Y:S01]  /*8da0*/  SHFL.BFLY PT, R0, R106, 0x1, 0x1f ;  /* 0x0c201f006a007f89 */ /* 0x000e6200000e0000 */
[----:B------:R-:W-:Y:S02]  /*8db0*/  ISETP.NE.AND P6, PT, R8, RZ, PT ;  /* 0x000000ff0800720c */ /* 0x000fe40003fc5270 */
[C---:B------:R-:W-:Y:S04]  /*8dc0*/  ISETP.LT.OR P0, PT, R3.reuse, 0x12, P0 ;  /* 0x000000120300780c */ /* 0x040fe80000701670 */
[----:B------:R-:W-:Y:S02]  /*8dd0*/  FSEL R174, R174, -INF , !P0 ;  /* 0xff800000aeae7808 */ /* 0x000fe40004000000 */
[----:B------:R-:W-:Y:S04]  /*8de0*/  ISETP.GT.AND P0, PT, R2, 0x18, !P5 ;  /* 0x000000180200780c */ /* 0x000fe80006f04270 */
[C---:B------:R-:W-:Y:S04]  /*8df0*/  ISETP.LT.OR P0, PT, R3.reuse, 0x19, P0 ;  /* 0x000000190300780c */ /* 0x040fe80000701670 */
[----:B------:R-:W-:Y:S02]  /*8e00*/  FSEL R178, R30, -INF , !P0 ;  /* 0xff8000001eb27808 */ /* 0x000fe40004000000 */
[----:B------:R-:W-:Y:S04]  /*8e10*/  ISETP.GT.AND P0, PT, R2, 0x19, !P4 ;  /* 0x000000190200780c */ /* 0x000fe80006704270 */
[----:B------:R-:W-:Y:S02]  /*8e20*/  ISETP.LT.OR P0, PT, R3, 0x1a, P0 ;  /* 0x0000001a0300780c */ /* 0x000fe40000701670 */
[----:B-1----:R-:W-:Y:S02]  /*8e30*/  FMNMX.FTZ R106, R106, R0, !PT ;  /* 0x000000006a6a7209 */ /* 0x002fe40007810000 */
[----:B------:R-:W-:Y:S02]  /*8e40*/  FMNMX.FTZ R0, R16, R103, !PT ;  /* 0x0000006710007209 */ /* 0x000fe40007810000 */
[----:B------:R-:W-:Y:S01]  /*8e50*/  FSEL R179, R31, -INF , !P0 ;  /* 0xff8000001fb37808 */ /* 0x000fe20004000000 */
[----:B------:R-:W-:Y:S01]  /*8e60*/  FMUL.FTZ R110, R106, c[0x0][0x2d0] ;  /* 0x0000b4006a6e7a20 */ /* 0x000fe20000410000 */
[----:B------:R-:W-:Y:S02]  /*8e70*/  FMNMX.FTZ R0, R20, R0, !PT ;  /* 0x0000000014007209 */ /* 0x000fe40007810000 */
[----:B------:R-:W-:Y:S02]  /*8e80*/  ISETP.GT.AND P0, PT, R2, 0x20, !P3 ;  /* 0x000000200200780c */ /* 0x000fe40005f04270 */
[----:B------:R-:W-:Y:S02]  /*8e90*/  FMNMX.FTZ R0, R21, R0, !PT ;  /* 0x0000000015007209 */ /* 0x000fe40007810000 */
[----:B------:R-:W-:Y:S02]  /*8ea0*/  ISETP.LT.OR P0, PT, R3, 0x21, P0 ;  /* 0x000000210300780c */ /* 0x000fe40000701670 */
[----:B------:R-:W-:Y:S02]  /*8eb0*/  FMNMX.FTZ R0, R22, R0, !PT ;  /* 0x0000000016007209 */ /* 0x000fe40007810000 */
[----:B------:R-:W-:Y:S02]  /*8ec0*/  FSEL R180, R42, -INF , !P0 ;  /* 0xff8000002ab47808 */ /* 0x000fe40004000000 */
        /* <DEDUP_REMOVED lines=15> */
[----:B------:R-:W-:Y:S03]  /*8fc0*/  ISETP.LT.OR P0, PT, R3, 0x2a, P0 ;  /* 0x0000002a0300780c */ /* 0x000fe60000701670 */
[----:B------:R-:W1:Y:S01]  /*8fd0*/  SHFL.BFLY PT, R2, R0, 0x2, 0x1f ;  /* 0x0c401f0000027f89 */ /* 0x000e6200000e0000 */
[----:B------:R-:W-:Y:S02]  /*8fe0*/  FSEL R109, R47, -INF , !P0 ;  /* 0xff8000002f6d7808 */ /* 0x000fe40004000000 */
[----:B------:R-:W-:Y:S04]  /*8ff0*/  FSETP.NEU.FTZ.AND P0, PT, R106, -INF , PT ;  /* 0xff8000006a00780b */ /* 0x000fe80003f1d000 */
[----:B------:R-:W-:Y:S02]  /*9000*/  FSEL R110, R110, RZ, P0 ;  /* 0x000000ff6e6e7208 */ /* 0x000fe40000000000 */
[----:B------:R-:W-:Y:S03]  /*9010*/  FSEL R3, R106, RZ, P0 ;  /* 0x000000ff6a037208 */ /* 0x000fe60000000000 */
[--C-:B------:R-:W-:Y:S02]  /*9020*/  FFMA.FTZ R6, R24, c[0x0][0x2d0], -R110.reuse ;  /* 0x0000b40018067a23 */ /* 0x100fe4000001086e */
[----:B------:R-:W-:Y:S02]  /*9030*/  FFMA.FTZ R7, R23, c[0x0][0x2d0], -R110 ;  /* 0x0000b40017077a23 */ /* 0x000fe4000001086e */
[----:B------:R2:W-:Y:S01]  /*9040*/  MUFU.EX2 R26, R6 ;  /* 0x00000006001a7308 */ /* 0x0005e20000000800 */
[----:B-1----:R-:W-:Y:S09]  /*9050*/  FMNMX.FTZ R0, R0, R2, !PT ;  /* 0x0000000200007209 */ /* 0x002ff20007810000 */
[----:B------:R-:W-:Y:S01]  /*9060*/  MUFU.EX2 R252, R7 ;  /* 0x0000000700fc7308 */ /* 0x000fe20000000800 */
[----:B------:R-:W1:Y:S02]  /*9070*/  SHFL.BFLY PT, R105, R0, 0x1, 0x1f ;  /* 0x0c201f0000697f89 */ /* 0x000e6400000e0000 */
[----:B-1----:R-:W-:Y:S02]  /*9080*/  FMNMX.FTZ R105, R0, R105, !PT ;  /* 0x0000006900697209 */ /* 0x002fe40007810000 */
[----:B------:R-:W-:Y:S02]  /*9090*/  FMNMX.FTZ R0, R14, R107, !PT ;  /* 0x0000006b0e007209 */ /* 0x000fe40007810000 */
[C---:B------:R-:W-:Y:S01]  /*90a0*/  FSETP.NEU.FTZ.AND P0, PT, R105.reuse, -INF , PT ;  /* 0xff8000006900780b */ /* 0x040fe20003f1d000 */
[----:B------:R-:W-:Y:S01]  /*90b0*/  FMUL.FTZ R111, R105, c[0x0][0x2d0] ;  /* 0x0000b400696f7a20 */ /* 0x000fe20000410000 */
[----:B------:R-:W-:Y:S02]  /*90c0*/  FMNMX.FTZ R0, R15, R0, !PT ;  /* 0x000000000f007209 */ /* 0x000fe40007810000 */
[----:B------:R-:W-:Y:S02]  /*90d0*/  FSEL R4, R105, RZ, P0 ;  /* 0x000000ff69047208 */ /* 0x000fe40000000000 */
[----:B------:R-:W-:Y:S02]  /*90e0*/  FMNMX.FTZ R0, R17, R0, !PT ;  /* 0x0000000011007209 */ /* 0x000fe40007810000 */
[----:B------:R-:W-:Y:S02]  /*90f0*/  FSEL R111, R111, RZ, P0 ;  /* 0x000000ff6f6f7208 */ /* 0x000fe40000000000 */
[----:B------:R-:W-:Y:S04]  /*9100*/  FMNMX.FTZ R0, R18, R0, !PT ;  /* 0x0000000012007209 */ /* 0x000fe80007810000 */
[----:B------:R-:W-:Y:S04]  /*9110*/  FMNMX.FTZ R0, R169, R0, !PT ;  /* 0x00000000a9007209 */ /* 0x000fe80007810000 */
[----:B------:R-:W-:Y:S04]  /*9120*/  FMNMX.FTZ R0, R171, R0, !PT ;  /* 0x00000000ab007209 */ /* 0x000fe80007810000 */
[----:B------:R-:W-:Y:S04]  /*9130*/  FMNMX.FTZ R0, R173, R0, !PT ;  /* 0x00000000ad007209 */ /* 0x000fe80007810000 */
[----:B------:R-:W-:Y:S04]  /*9140*/  FMNMX.FTZ R0, R175, R0, !PT ;  /* 0x00000000af007209 */ /* 0x000fe80007810000 */
[----:B------:R-:W-:Y:S04]  /*9150*/  FMNMX.FTZ R0, R187, R0, !PT ;  /* 0x00000000bb007209 */ /* 0x000fe80007810000 */
[----:B------:R-:W-:Y:S04]  /*9160*/  FMNMX.FTZ R0, R191, R0, !PT ;  /* 0x00000000bf007209 */ /* 0x000fe80007810000 */
[----:B------:R-:W-:Y:S04]  /*9170*/  FMNMX.FTZ R0, R194, R0, !PT ;  /* 0x00000000c2007209 */ /* 0x000fe80007810000 */
[----:B------:R-:W-:Y:S05]  /*9180*/  FMNMX.FTZ R0, R188, R0, !PT ;  /* 0x00000000bc007209 */ /* 0x000fea0007810000 */
[----:B------:R-:W1:Y:S02]  /*9190*/  SHFL.BFLY PT, R2, R0, 0x2, 0x1f ;  /* 0x0c401f0000027f89 */ /* 0x000e6400000e0000 */
[----:B-1----:R-:W-:Y:S06]  /*91a0*/  FMNMX.FTZ R0, R0, R2, !PT ;  /* 0x0000000200007209 */ /* 0x002fec0007810000 */
        /* <DEDUP_REMOVED lines=9> */
[----:B------:R-:W-:Y:S03]  /*9240*/  FMNMX.FTZ R0, R10, R0, !PT ;  /* 0x000000000a007209 */ /* 0x000fe60007810000 */
[----:B--2---:R-:W-:Y:S01]  /*9250*/  FFMA.FTZ R6, R17, c[0x0][0x2d0], -R164 ;  /* 0x0000b40011067a23 */ /* 0x004fe200000108a4 */
        /* <DEDUP_REMOVED lines=18> */
[----:B------:R-:W-:Y:S05]  /*9380*/  FSEL R165, R165, RZ, P0 ;  /* 0x000000ffa5a57208 */ /* 0x000fea0000000000 */
[----:B-1----:R-:W-:Y:S04]  /*9390*/  FFMA.FTZ R6, R11, c[0x0][0x2d0], -R165 ;  /* 0x0000b4000b067a23 */ /* 0x002fe800000108a5 */
[----:B------:R-:W-:Y:S01]  /*93a0*/  MUFU.EX2 R241, R6 ;  /* 0x0000000600f17308 */ /* 0x000fe20000000800 */
[----:B--2---:R-:W-:Y:S01]  /*93b0*/  FFMA.FTZ R0, R25, c[0x0][0x2d0], -R110 ;  /* 0x0000b40019007a23 */ /* 0x004fe2000001086e */
[----:B---3--:R-:W-:Y:S08]  /*93c0*/  F2FP.BF16.PACK_AB R160, R252, R251 ;  /* 0x000000fbfca0723e */ /* 0x008ff000000010ff */
[----:B------:R1:W-:Y:S02]  /*93d0*/  MUFU.EX2 R190, R0 ;  /* 0x0000000000be7308 */ /* 0x0003e40000000800 */
[--C-:B-1----:R-:W-:Y:S08]  /*93e0*/  FFMA.FTZ R0, R16, c[0x0][0x2d0], -R111.reuse ;  /* 0x0000b40010007a23 */ /* 0x102ff0000001086f */
        /* <DEDUP_REMOVED lines=19> */
[----:B--2---:R-:W-:Y:S01]  /*9520*/  FADD.FTZ R0, -R4, R103 ;  /* 0x0000006704007221 */ /* 0x004fe20000010100 */
[----:B------:R-:W-:Y:S01]  /*9530*/  MOV R103, R26 ;  /* 0x0000001a00677202 */ /* 0x000fe20000000f00 */
[----:B------:R-:W-:Y:S02]  /*9540*/  FFMA.FTZ R4, R12, c[0x0][0x2d0], -R165 ;  /* 0x0000b4000c047a23 */ /* 0x000fe400000108a5 */
[----:B------:R-:W-:Y:S01]  /*9550*/  FMUL.FTZ R0, R0, c[0x0][0x2d0] ;  /* 0x0000b40000007a20 */ /* 0x000fe20000410000 */
[----:B------:R-:W-:Y:S03]  /*9560*/  F2FP.BF16.PACK_AB R162, R190, R103 ;  /* 0x00000067bea2723e */ /* 0x000fe600000010ff */
        /* <DEDUP_REMOVED lines=14> */
[C---:B--2---:R-:W-:Y:S01]  /*9650*/  FMUL.FTZ R4, R101.reuse, R112 ;  /* 0x0000007065047220 */ /* 0x044fe20000410000 */
        /* <DEDUP_REMOVED lines=9> */
[----:B----4-:R-:W-:Y:S01]  /*96f0*/  FMUL.FTZ R6, R100, R114 ;  /* 0x0000007264067220 */ /* 0x010fe20000410000 */
[----:B------:R-:W-:Y:S01]  /*9700*/  F2FP.BF16.PACK_AB R114, R246, R245 ;  /* 0x000000f5f672723e */ /* 0x000fe200000010ff */
[C---:B------:R-:W-:Y:S02]  /*9710*/  FMUL.FTZ R7, R100.reuse, R115 ;  /* 0x0000007364077220 */ /* 0x040fe40000410000 */
[C---:B------:R-:W-:Y:S02]  /*9720*/  FMUL.FTZ R18, R100.reuse, R126 ;  /* 0x0000007e64127220 */ /* 0x040fe40000410000 */
[C---:B------:R-:W-:Y:S02]  /*9730*/  FMUL.FTZ R19, R100.reuse, R127 ;  /* 0x0000007f64137220 */ /* 0x040fe40000410000 */
[C---:B------:R-:W-:Y:S01]  /*9740*/  FMUL.FTZ R34, R100.reuse, R142 ;  /* 0x0000008e64227220 */ /* 0x040fe20000410000 */
[----:B------:R4:W5:Y:S01]  /*9750*/  MUFU.EX2 R3, R0 ;  /* 0x0000000000037308 */ /* 0x0009620000000800 */
[C---:B------:R-:W-:Y:S01]  /*9760*/  FMUL.FTZ R35, R100.reuse, R143 ;  /* 0x0000008f64237220 */ /* 0x040fe20000410000 */
[----:B------:R-:W-:Y:S01]  /*9770*/  LDSM.16.MT88.4 R124, [R210+0x1c80] ;  /* 0x001c8000d27c783b */ /* 0x000fe20000004200 */
[C---:B------:R-:W-:Y:S02]  /*9780*/  FMUL.FTZ R50, R100.reuse, R158 ;  /* 0x0000009e64327220 */ /* 0x040fe40000410000 */
[C---:B------:R-:W-:Y:S02]  /*9790*/  FMUL.FTZ R51, R100.reuse, R159 ;  /* 0x0000009f64337220 */ /* 0x040fe40000410000 */
[C---:B------:R-:W-:Y:S02]  /*97a0*/  FMUL.FTZ R54, R100.reuse, R54 ;  /* 0x0000003664367220 */ /* 0x040fe40000410000 */
[C---:B------:R-:W-:Y:S01]  /*97b0*/  FMUL.FTZ R55, R100.reuse, R55 ;  /* 0x0000003764377220 */ /* 0x040fe20000410000 */
[----:B------:R-:W-:Y:S01]  /*97c0*/  LDSM.16.MT88.4 R140, [R210+0x2080] ;  /* 0x00208000d28c783b */ /* 0x000fe20000004200 */
[C---:B------:R-:W-:Y:S02]  /*97d0*/  FMUL.FTZ R66, R100.reuse, R66 ;  /* 0x0000004264427220 */ /* 0x040fe40000410000 */
[----:B------:R-:W-:Y:S02]  /*97e0*/  FMUL.FTZ R67, R100, R67 ;  /* 0x0000004364437220 */ /* 0x000fe40000410000 */
        /* <DEDUP_REMOVED lines=20> */
[C---:B------:R-:W-:Y:S01]  /*9930*/  FMUL.FTZ R57, R3.reuse, R57 ;  /* 0x0000003903397220 */ /* 0x040fe20000410000 */
        /* <DEDUP_REMOVED lines=12> */
[C---:B------:R-:W-:Y:S02]  /*9a00*/  FMUL.FTZ R77, R3.reuse, R77 ;  /* 0x0000004d034d7220 */ /* 0x040fe40000410000 */
[C---:B------:R-:W-:Y:S02]  /*9a10*/  FMUL.FTZ R98, R100.reuse, R98 ;  /* 0x0000006264627220 */ /* 0x040fe40000410000 */
[C---:B------:R-:W-:Y:S02]  /*9a20*/  FMUL.FTZ R99, R100.reuse, R99 ;  /* 0x0000006364637220 */ /* 0x040fe40000410000 */
[C---:B------:R-:W-:Y:S02]  /*9a30*/  FMUL.FTZ R86, R100.reuse, R86 ;  /* 0x0000005664567220 */ /* 0x040fe40000410000 */
[----:B------:R-:W-:Y:S02]  /*9a40*/  FMUL.FTZ R87, R100, R87 ;  /* 0x0000005764577220 */ /* 0x000fe40000410000 */
[----:B------:R-:W-:Y:S02]  /*9a50*/  FMUL.FTZ R88, R3, R88 ;  /* 0x0000005803587220 */ /* 0x000fe40000410000 */
[--C-:B-1----:R-:W-:Y:S02]  /*9a60*/  FFMA.FTZ R2, R41, c[0x0][0x2d0], -R110.reuse ;  /* 0x0000b40029027a23 */ /* 0x102fe4000001086e */
[C---:B------:R-:W-:Y:S02]  /*9a70*/  FMUL.FTZ R41, R3.reuse, R149 ;  /* 0x0000009503297220 */ /* 0x040fe40000410000 */
        /* <DEDUP_REMOVED lines=25> */
[----:B------:R-:W-:Y:S02]  /*9c10*/  FMUL.FTZ R48, R101, R156 ;  /* 0x0000009c65307220 */ /* 0x000fe40000410000 */
[C---:B------:R-:W-:Y:S02]  /*9c20*/  FMUL.FTZ R43, R0.reuse, R151 ;  /* 0x00000097002b7220 */ /* 0x040fe40000410000 */
[-C--:B------:R-:W-:Y:S01]  /*9c30*/  HMMA.16816.F32.BF16 R20, R160, R36.reuse, R20 ;  /* 0x00000024a014723c */ /* 0x080fe20000041814 */
[C---:B------:R-:W-:Y:S02]  /*9c40*/  FMUL.FTZ R46, R0.reuse, R154 ;  /* 0x0000009a002e7220 */ /* 0x040fe40000410000 */
[C---:B------:R-:W-:Y:S02]  /*9c50*/  FMUL.FTZ R47, R0.reuse, R155 ;  /* 0x0000009b002f7220 */ /* 0x040fe40000410000 */
[C---:B------:R-:W-:Y:S02]  /*9c60*/  FMUL.FTZ R58, R0.reuse, R58 ;  /* 0x0000003a003a7220 */ /* 0x040fe40000410000 */
        /* <DEDUP_REMOVED lines=23> */
[----:B------:R-:W-:Y:S02]  /*9de0*/  FMUL.FTZ R93, R3, R93 ;  /* 0x0000005d035d7220 */ /* 0x000fe40000410000 */
[C---:B------:R-:W-:Y:S02]  /*9df0*/  FMUL.FTZ R94, R0.reuse, R94 ;  /* 0x0000005e005e7220 */ /* 0x040fe40000410000 */
[----:B------:R-:W-:Y:S01]  /*9e00*/  FMUL.FTZ R95, R0, R95 ;  /* 0x0000005f005f7220 */ /* 0x000fe20000410000 */
[C---:B------:R-:W-:Y:S08]  /*9e10*/  HMMA.16816.F32.BF16 R40, R112.reuse, R116, R40 ;  /* 0x000000747028723c */ /* 0x040ff00000041828 */
        /* <DEDUP_REMOVED lines=76> */
[----:B------:R-:W-:Y:S01]  /*a2e0*/  MOV R195, R190 ;  /* 0x000000be00c37202 */ /* 0x000fe20000000f00 */
[----:B------:R-:W-:Y:S01]  /*a2f0*/  FFMA.FTZ R110, R196, c[0x0][0x2d0], -R110 ;  /* 0x0000b400c46e7a23 */ /* 0x000fe2000001086e */
[----:B------:R2:W-:Y:S01]  /*a300*/  MUFU.EX2 R190, R2 ;  /* 0x0000000200be7308 */ /* 0x0005e20000000800 */
[----:B------:R-:W3:Y:S01]  /*a310*/  LDL.LU R196, [R1+0x14] ;  /* 0x0000140001c47983 */ /* 0x000ee20000300800 */
[C---:B------:R-:W-:Y:S08]  /*a320*/  HMMA.16816.F32.BF16 R64, R112.reuse, R118, R64 ;  /* 0x000000767040723c */ /* 0x040ff00000041840 */
[-C--:B-1----:R-:W-:Y:S01]  /*a330*/  HMMA.16816.F32.BF16 R68, R112, R124.reuse, R68 ;  /* 0x0000007c7044723c */ /* 0x082fe20000041844 */
[----:B------:R-:W1:Y:S07]  /*a340*/  MUFU.EX2 R189, R110 ;  /* 0x0000006e00bd7308 */ /* 0x000e6e0000000800 */
[C---:B------:R-:W-:Y:S01]  /*a350*/  HMMA.16816.F32.BF16 R72, R120.reuse, R124, R72 ;  /* 0x0000007c7848723c */ /* 0x040fe20000041848 */
[--C-:B--2---:R-:W-:Y:S03]  /*a360*/  FFMA.FTZ R2, R192, c[0x0][0x2d0], -R111.reuse ;  /* 0x0000b400c0027a23 */ /* 0x104fe6000001086f */
[----:B------:R-:W-:Y:S04]  /*a370*/  MOV R192, R103 ;  /* 0x0000006700c07202 */ /* 0x000fe80000000f00 */
[-C--:B------:R-:W-:Y:S01]  /*a380*/  HMMA.16816.F32.BF16 R76, R120, R126.reuse, R76 ;  /* 0x0000007e784c723c */ /* 0x080fe2000004184c */
[----:B------:R-:W-:Y:S01]  /*a390*/  FFMA.FTZ R111, R193, c[0x0][0x2d0], -R111 ;  /* 0x0000b400c16f7a23 */ /* 0x000fe2000001086f */
[----:B------:R2:W-:Y:S01]  /*a3a0*/  MUFU.EX2 R186, R2 ;  /* 0x0000000200ba7308 */ /* 0x0005e20000000800 */
[----:B------:R-:W5:Y:S05]  /*a3b0*/  LDL.LU R193, [R1+0x10] ;  /* 0x0000100001c17983 */ /* 0x000f6a0000300800 */
[C---:B------:R-:W-:Y:S01]  /*a3c0*/  HMMA.16816.F32.BF16 R80, R112.reuse, R126, R80 ;  /* 0x0000007e7050723c */ /* 0x040fe20000041850 */
[----:B-1----:R-:W-:Y:S03]  /*a3d0*/  F2FP.BF16.PACK_AB R110, R189, R190 ;  /* 0x000000bebd6e723e */ /* 0x002fe600000010ff */
[----:B------:R-:W1:Y:S04]  /*a3e0*/  MUFU.EX2 R185, R111 ;  /* 0x0000006f00b97308 */ /* 0x000e680000000800 */
[-C--:B----4-:R-:W-:Y:S08]  /*a3f0*/  HMMA.16816.F32.BF16 R84, R112, R128.reuse, R84 ;  /* 0x000000807054723c */ /* 0x090ff00000041854 */
[C---:B------:R-:W-:Y:S01]  /*a400*/  HMMA.16816.F32.BF16 R88, R120.reuse, R128, R88 ;  /* 0x000000807858723c */ /* 0x040fe20000041858 */
[--C-:B--2---:R-:W-:Y:S02]  /*a410*/  FFMA.FTZ R2, R187, c[0x0][0x2d0], -R164.reuse ;  /* 0x0000b400bb027a23 */ /* 0x104fe400000108a4 */
[----:B------:R-:W2:Y:S05]  /*a420*/  LDL.LU R187, [R1+0x8] ;  /* 0x0000080001bb7983 */ /* 0x000eaa0000300800 */
[-C--:B------:R-:W-:Y:S01]  /*a430*/  HMMA.16816.F32.BF16 R92, R120, R130.reuse, R92 ;  /* 0x00000082785c723c */ /* 0x080fe2000004185c */
[----:B------:R4:W-:Y:S03]  /*a440*/  MUFU.EX2 R183, R2 ;  /* 0x0000000200b77308 */ /* 0x0009e60000000800 */
[----:B-1----:R-:W-:Y:S04]  /*a450*/  F2FP.BF16.PACK_AB R111, R185, R186 ;  /* 0x000000bab96f723e */ /* 0x002fe800000010ff */
[----:B------:R-:W-:Y:S01]  /*a460*/  HMMA.16816.F32.BF16 R96, R112, R130, R96 ;  /* 0x000000827060723c */ /* 0x000fe20000041860 */
[--C-:B----4-:R-:W-:Y:S02]  /*a470*/  FFMA.FTZ R2, R191, c[0x0][0x2d0], -R164.reuse ;  /* 0x0000b400bf027a23 */ /* 0x110fe400000108a4 */
[----:B------:R-:W2:Y:S02]  /*a480*/  LDL.LU R191, [R1+0xc] ;  /* 0x00000c0001bf7983 */ /* 0x000ea40000300800 */
[----:B------:R1:W1:Y:S02]  /*a490*/  MUFU.EX2 R179, R2 ;  /* 0x0000000200b37308 */ /* 0x0002640000000800 */
[--C-:B-1----:R-:W-:Y:S01]  /*a4a0*/  FFMA.FTZ R2, R194, c[0x0][0x2d0], -R164.reuse ;  /* 0x0000b400c2027a23 */ /* 0x102fe200000108a4 */
[----:B------:R-:W-:Y:S01]  /*a4b0*/  F2FP.BF16.PACK_AB R160, R179, R183 ;  /* 0x000000b7b3a0723e */ /* 0x000fe200000010ff */
[----:B------:R-:W-:Y:S06]  /*a4c0*/  FFMA.FTZ R164, R188, c[0x0][0x2d0], -R164 ;  /* 0x0000b400bca47a23 */ /* 0x000fec00000108a4 */
[----:B------:R1:W-:Y:S10]  /*a4d0*/  MUFU.EX2 R181, R2 ;  /* 0x0000000200b57308 */ /* 0x0003f40000000800 */
[----:B------:R-:W1:Y:S02]  /*a4e0*/  MUFU.EX2 R178, R164 ;  /* 0x000000a400b27308 */ /* 0x000e640000000800 */
[--C-:B-1----:R-:W-:Y:S08]  /*a4f0*/  FFMA.FTZ R2, R180, c[0x0][0x2d0], -R165.reuse ;  /* 0x0000b400b4027a23 */ /* 0x102ff000000108a5 */
[----:B------:R1:W-:Y:S01]  /*a500*/  MUFU.EX2 R173, R2 ;  /* 0x0000000200ad7308 */ /* 0x0003e20000000800 */
[----:B------:R-:W-:Y:S01]  /*a510*/  F2FP.BF16.PACK_AB R162, R178, R181 ;  /* 0x000000b5b2a2723e */ /* 0x000fe200000010ff */
[--C-:B-1----:R-:W-:Y:S08]  /*a520*/  FFMA.FTZ R2, R182, c[0x0][0x2d0], -R165.reuse ;  /* 0x0000b400b6027a23 */ /* 0x102ff000000108a5 */
[----:B------:R1:W1:Y:S02]  /*a530*/  MUFU.EX2 R172, R2 ;  /* 0x0000000200ac7308 */ /* 0x0002640000000800 */
[--C-:B-1----:R-:W-:Y:S01]  /*a540*/  FFMA.FTZ R2, R184, c[0x0][0x2d0], -R165.reuse ;  /* 0x0000b400b8027a23 */ /* 0x102fe200000108a5 */
[----:B------:R-:W-:Y:S01]  /*a550*/  F2FP.BF16.PACK_AB R161, R172, R173 ;  /* 0x000000adaca1723e */ /* 0x000fe200000010ff */
        /* <DEDUP_REMOVED lines=8> */
[C---:B------:R-:W-:Y:S02]  /*a5e0*/  HMMA.16816.F32.BF16 R116, R160.reuse, R132, R8 ;  /* 0x00000084a074723c */ /* 0x040fe40000041808 */
[----:B------:R-:W4:Y:S06]  /*a5f0*/  LDL R11, [R1+0x24] ;  /* 0x00002400010b7983 */ /* 0x000f2c0000100800 */
        /* <DEDUP_REMOVED lines=11> */
[----:B-----5:R-:W-:Y:S04]  /*a6b0*/  FFMA.FTZ R3, R3, R193, R243 ;  /* 0x000000c103037223 */ /* 0x020fe800000100f3 */
[----:B------:R-:W-:Y:S03]  /*a6c0*/  FADD.FTZ R3, R244, R3 ;  /* 0x00000003f4037221 */ /* 0x000fe60000010000 */
[C---:B------:R-:W-:Y:S01]  /*a6d0*/  HMMA.16816.F32.BF16 R56, R160.reuse, R164, R56 ;  /* 0x000000a4a038723c */ /* 0x040fe20000041838 */
[----:B------:R-:W-:Y:S03]  /*a6e0*/  FADD.FTZ R8, R245, R3 ;  /* 0x00000003f5087221 */ /* 0x000fe60000010000 */
[----:B---3--:R-:W-:Y:S02]  /*a6f0*/  FFMA.FTZ R3, R0, R196, R239 ;  /* 0x000000c400037223 */ /* 0x008fe400000100ef */
[----:B------:R-:W-:Y:S02]  /*a700*/  FADD.FTZ R0, R246, R8 ;  /* 0x00000008f6007221 */ /* 0x000fe40000010000 */
[----:B------:R-:W-:Y:S01]  /*a710*/  FADD.FTZ R3, R240, R3 ;  /* 0x00000003f0037221 */ /* 0x000fe20000010000 */
[-C--:B------:R-:W-:Y:S03]  /*a720*/  HMMA.16816.F32.BF16 R60, R160, R166.reuse, R60 ;  /* 0x000000a6a03c723c */ /* 0x080fe6000004183c */
[----:B------:R-:W-:Y:S02]  /*a730*/  FADD.FTZ R3, R241, R3 ;  /* 0x00000003f1037221 */ /* 0x000fe40000010000 */
[----:B------:R-:W-:Y:S01]  /*a740*/  FADD.FTZ R8, R224, R0 ;  /* 0x00000000e0087221 */ /* 0x000fe20000010000 */
[----:B------:R-:W-:Y:S01]  /*a750*/  IADD3 R224, R204, -0x1, RZ ;  /* 0xffffffffcce07810 */ /* 0x000fe20007ffe0ff */
[----:B------:R-:W-:Y:S01]  /*a760*/  FADD.FTZ R3, R242, R3 ;  /* 0x00000003f2037221 */ /* 0x000fe20000010000 */
[C---:B------:R-:W-:Y:S01]  /*a770*/  HMMA.16816.F32.BF16 R64, R108.reuse, R166, R64 ;  /* 0x000000a66c40723c */ /* 0x040fe20000041840 */
[----:B--2---:R-:W-:Y:S03]  /*a780*/  FFMA.FTZ R100, R100, R187, R247 ;  /* 0x000000bb64647223 */ /* 0x004fe600000100f7 */
[----:B------:R-:W-:Y:S02]  /*a790*/  FADD.FTZ R3, R177, R3 ;  /* 0x00000003b1037221 */ /* 0x000fe40000010000 */
[----:B------:R-:W-:Y:S02]  /*a7a0*/  FADD.FTZ R100, R248, R100 ;  /* 0x00000064f8647221 */ /* 0x000fe40000010000 */
[-C--:B------:R-:W-:Y:S04]  /*a7b0*/  HMMA.16816.F32.BF16 R68, R108, R168.reuse, R68 ;  /* 0x000000a86c44723c */ /* 0x080fe80000041844 */
[----:B------:R-:W-:Y:S02]  /*a7c0*/  FADD.FTZ R100, R249, R100 ;  /* 0x00000064f9647221 */ /* 0x000fe40000010000 */
[----:B------:R-:W-:Y:S02]  /*a7d0*/  FADD.FTZ R3, R176, R3 ;  /* 0x00000003b0037221 */ /* 0x000fe40000010000 */
[C---:B------:R-:W-:Y:S04]  /*a7e0*/  HMMA.16816.F32.BF16 R72, R160.reuse, R168, R72 ;  /* 0x000000a8a048723c */ /* 0x040fe80000041848 */
[----:B------:R-:W-:Y:S04]  /*a7f0*/  FADD.FTZ R3, R174, R3 ;  /* 0x00000003ae037221 */ /* 0x000fe80000010000 */
[----:B------:R-:W-:Y:S01]  /*a800*/  FADD.FTZ R3, R175, R3 ;  /* 0x00000003af037221 */ /* 0x000fe20000010000 */
[-C--:B------:R-:W-:Y:S03]  /*a810*/  HMMA.16816.F32.BF16 R76, R160, R170.reuse, R76 ;  /* 0x000000aaa04c723c */ /* 0x080fe6000004184c */
[----:B------:R-:W-:Y:S05]  /*a820*/  FFMA.FTZ R101, R101, R191, R251 ;  /* 0x000000bf65657223 */ /* 0x000fea00000100fb */
[C---:B------:R-:W-:Y:S01]  /*a830*/  HMMA.16816.F32.BF16 R80, R108.reuse, R170, R80 ;  /* 0x000000aa6c50723c */ /* 0x040fe20000041850 */
[----:B------:R-:W-:Y:S03]  /*a840*/  FADD.FTZ R2, R252, R101 ;  /* 0x00000065fc027221 */ /* 0x000fe60000010000 */
[----:B------:R-:W-:Y:S01]  /*a850*/  MOV R101, R106 ;  /* 0x0000006a00657202 */ /* 0x000fe20000000f00 */
[----:B------:R-:W-:Y:S03]  /*a860*/  FADD.FTZ R2, R192, R2 ;  /* 0x00000002c0027221 */ /* 0x000fe60000010000 */
        /* <DEDUP_REMOVED lines=17> */
[----:B------:R-:W-:Y:S01]  /*a980*/  FADD.FTZ R8, R201, R2 ;  /* 0x00000002c9087221 */ /* 0x000fe20000010000 */
[----:B------:R-:W-:Y:S01]  /*a990*/  MOV R108, R102 ;  /* 0x00000066006c7202 */ /* 0x000fe20000000f00 */
        /* <DEDUP_REMOVED lines=21> */
[----:B------:R1:W-:Y:S01]  /*aaf0*/  STL [R1+0x14], R0 ;  /* 0x0000140001007387 */ /* 0x0003e20000100800 */
[----:B----4-:R-:W-:Y:S02]  /*ab00*/  ISETP.GT.AND P0, PT, R204, R11, PT ;  /* 0x0000000bcc00720c */ /* 0x010fe40003f04270 */
[----:B------:R-:W-:Y:S11]  /*ab10*/  MOV R204, R224 ;  /* 0x000000e000cc7202 */ /* 0x000ff60000000f00 */
[----:B-1----:R-:W-:-:S05]  /*ab20*/  @P0 BRA `(.L_x_335) ;  /* 0xffffb95000000947 */ /* 0x002fca000383ffff */
.L_x_314:
[----:B------:R-:W-:Y:S01]  /*ab30*/  IMAD.MOV.U32 R0, RZ, RZ, c[0x0][0x2c4] ;  /* 0x0000b100ff007624 */ /* 0x000fe200078e00ff */
[----:B------:R-:W-:Y:S01]  /*ab40*/  IADD3 R2, R229, 0x1, -R230 ;  /* 0x00000001e5027810 */ /* 0x000fe20007ffe8e6 */
[----:B------:R-:W-:-:S03]  /*ab50*/  IMAD.MOV.U32 R4, RZ, RZ, c[0x0][0x32c] ;  /* 0x0000cb00ff047624 */ /* 0x000fc600078e00ff */
[----:B------:R-:W-:Y:S02]  /*ab60*/  ISETP.NE.AND P1, PT, R0, 0x1, PT ;  /* 0x000000010000780c */ /* 0x000fe40003f25270 */
[----:B------:R-:W2:Y:S01]  /*ab70*/  S2R R0, SR_CTAID.X ;  /* 0x0000000000007919 */ /* 0x000ea20000002500 */
[----:B------:R-:W-:Y:S02]  /*ab80*/  ISETP.GE.AND P0, PT, R4, 0x1, PT ;  /* 0x000000010400780c */ /* 0x000fe40003f06270 */
[----:B--2---:R-:W-:-:S08]  /*ab90*/  LEA R0, R0, 0x7f, 0x7 ;  /* 0x0000007f00007811 */ /* 0x004fd000078e38ff */
[----:B-1----:R-:W-:-:S05]  /*aba0*/  @P1 IMAD.HI.U32 R3, R0, c[0x0][0x2c8], RZ ;  /* 0x0000b20000031a27 */ /* 0x002fca00078e00ff */
[----:B------:R-:W-:-:S05]  /*abb0*/  @P1 SHF.R.U32.HI R0, RZ, c[0x0][0x2cc], R3 ;  /* 0x0000b300ff001a19 */ /* 0x000fca0000011603 */
[----:B------:R-:W-:-:S05]  /*abc0*/  IMAD.IADD R0, R2, 0x1, R0 ;  /* 0x0000000102007824 */ /* 0x000fca00078e0200 */
[----:B------:R-:W-:Y:S01]  /*abd0*/  IADD3 R2, R0, -c[0x0][0x324], RZ ;  /* 0x8000c90000027a10 */ /* 0x000fe20007ffe0ff */
[----:B------:R-:W-:Y:S05]  /*abe0*/  @!P0 BRA `(.L_x_336) ;  /* 0x000000f000008947 */ /* 0x000fea0003800000 */
        /* <DEDUP_REMOVED lines=9> */
.L_x_337:
[----:B------:R-:W-:-:S04]  /*ac80*/  MOV R3, 0x1 ;  /* 0x0000000100037802 */ /* 0x000fc80000000f00 */
[----:B------:R-:W-:-:S13]  /*ac90*/  ISETP.NE.AND P0, PT, R3, c[0x0][0x32c], PT ;  /* 0x0000cb0003007a0c */ /* 0x000fda0003f05270 */
[----:B------:R-:W-:-:S05]  /*aca0*/  @P0 IMAD.HI.U32 R3, R0, c[0x0][0x330], RZ ;  /* 0x0000cc0000030a27 */ /* 0x000fca00078e00ff */
[----:B------:R-:W-:-:S05]  /*acb0*/  @P0 SHF.R.U32.HI R0, RZ, c[0x0][0x334], R3 ;  /* 0x0000cd00ff000a19 */ /* 0x000fca0000011603 */
.L_x_338:
[----:B------:R-:W-:-:S05]  /*acc0*/  IMAD R0, R0, c[0x0][0x32c], RZ ;  /* 0x0000cb0000007a24 */ /* 0x000fca00078e02ff */
[----:B------:R-:W-:-:S03]  /*acd0*/  IMNMX R2, R2, R0, !PT ;  /* 0x0000000002027217 */ /* 0x000fc60007800200 */
.L_x_336:
[----:B------:R-:W2:Y:S01]  /*ace0*/  LDL R3, [R1+0x18] ;  /* 0x0000180001037983 */ /* 0x000ea20000100800 */
[----:B------:R-:W-:-:S05]  /*acf0*/  IADD3 R2, R2, 0x2f, RZ ;  /* 0x0000002f02027810 */ /* 0x000fca0007ffe0ff */
[----:B------:R-:W-:-:S05]  /*ad00*/  IMAD.HI R2, R2, 0x2aaaaaab, RZ ;  /* 0x2aaaaaab02027827 */ /* 0x000fca00078e02ff */
[----:B------:R-:W-:-:S04]  /*ad10*/  SHF.R.U32.HI R0, RZ, 0x1f, R2 ;  /* 0x0000001fff007819 */ /* 0x000fc80000011602 */
[----:B------:R-:W-:-:S04]  /*ad20*/  LEA.HI.SX32 R0, R2, R0, 0x1d ;  /* 0x0000000002007211 */ /* 0x000fc800078feaff */
[----:B--2---:R-:W-:-:S04]  /*ad30*/  IMNMX R3, R3, R0, !PT ;  /* 0x0000000003037217 */ /* 0x004fc80007800200 */
[----:B------:R-:W-:Y:S01]  /*ad40*/  ISETP.GE.AND P0, PT, R224, R3, PT ;  /* 0x00000003e000720c */ /* 0x000fe20003f06270 */
[----:B------:R1:W-:-:S12]  /*ad50*/  STL [R1], R3 ;  /* 0x0000000301007387 */ /* 0x0003d80000100800 */
        /* <DEDUP_REMOVED lines=20> */
.L_x_344:
        /* <DEDUP_REMOVED lines=64> */
.L_x_386:
        /* <DEDUP_REMOVED lines=18> */
.L_x_341:
[----:B------:R-:W-:Y:S05]  /*b3c0*/  BSYNC B0 ;  /* 0x0000000000007941 */ /* 0x000fea0003800000 */
.L_x_340:
[----:B-1-34-:R-:W0:Y:S01]  /*b3d0*/  LDGDEPBAR ;  /* 0x00000000000079af */ /* 0x01ae220000000000 */
[----:B------:R-:W-:Y:S01]  /*b3e0*/  WARPSYNC 0xffffffff ;  /* 0xffffffff00007948 */ /* 0x000fe20003800000 */
[-C--:B------:R-:W-:Y:S06]  /*b3f0*/  HMMA.16816.F32.BF16 R4, R48, R16.reuse, RZ ;  /* 0x000000103004723c */ /* 0x080fec00000418ff */
[----:B------:R-:W2:Y:S02]  /*b400*/  LDL R2, [R1+0x18] ;  /* 0x0000180001027983 */ /* 0x000ea40000100800 */
[C---:B------:R-:W-:Y:S02]  /*b410*/  HMMA.16816.F32.BF16 R8, R44.reuse, R16, RZ ;  /* 0x000000102c08723c */ /* 0x040fe400000418ff */
[----:B------:R-:W-:Y:S06]  /*b420*/  LDSM.16.M88.4 R184, [R211+0x9080] ;  /* 0x00908000d3b8783b */ /* 0x000fec0000000200 */
[-C--:B------:R-:W-:Y:S02]  /*b430*/  HMMA.16816.F32.BF16 R12, R44, R18.reuse, RZ ;  /* 0x000000122c0c723c */ /* 0x080fe400000418ff */
[----:B------:R-:W-:Y:S06]  /*b440*/  LDSM.16.M88.4 R188, [R208+0x4c80] ;  /* 0x004c8000d0bc783b */ /* 0x000fec0000000200 */
[C---:B------:R-:W-:Y:S02]  /*b450*/  HMMA.16816.F32.BF16 R16, R48.reuse, R18, RZ ;  /* 0x000000123010723c */ /* 0x040fe400000418ff */
[----:B------:R-:W-:Y:S06]  /*b460*/  LDSM.16.M88.4 R192, [R208+0x5080] ;  /* 0x00508000d0c0783b */ /* 0x000fec0000000200 */
[-C--:B------:R-:W-:Y:S02]  /*b470*/  HMMA.16816.F32.BF16 R20, R48, R32.reuse, RZ ;  /* 0x000000203014723c */ /* 0x080fe400000418ff */
[----:B------:R-:W-:Y:S06]  /*b480*/  LDSM.16.M88.4 R196, [R212+0x9080] ;  /* 0x00908000d4c4783b */ /* 0x000fec0000000200 */
[C---:B------:R-:W-:Y:S08]  /*b490*/  HMMA.16816.F32.BF16 R24, R44.reuse, R32, RZ ;  /* 0x000000202c18723c */ /* 0x040ff000000418ff */
[-C--:B------:R-:W-:Y:S08]  /*b4a0*/  HMMA.16816.F32.BF16 R28, R44, R34.reuse, RZ ;  /* 0x000000222c1c723c */ /* 0x080ff000000418ff */
[C---:B------:R-:W-:Y:S08]  /*b4b0*/  HMMA.16816.F32.BF16 R32, R48.reuse, R34, RZ ;  /* 0x000000223020723c */ /* 0x040ff000000418ff */
[-C--:B------:R-:W-:Y:S08]  /*b4c0*/  HMMA.16816.F32.BF16 R36, R48, R160.reuse, RZ ;  /* 0x000000a03024723c */ /* 0x080ff000000418ff */
[C---:B------:R-:W-:Y:S08]  /*b4d0*/  HMMA.16816.F32.BF16 R40, R44.reuse, R160, RZ ;  /* 0x000000a02c28723c */ /* 0x040ff000000418ff */
[-C--:B------:R-:W-:Y:S08]  /*b4e0*/  HMMA.16816.F32.BF16 R44, R44, R162.reuse, RZ ;  /* 0x000000a22c2c723c */ /* 0x080ff000000418ff */
[----:B------:R-:W-:Y:S01]  /*b4f0*/  HMMA.16816.F32.BF16 R48, R48, R162, RZ ;  /* 0x000000a23030723c */ /* 0x000fe200000418ff */
[----:B------:R-:W-:Y:S07]  /*b500*/  LDSM.16.M88.4 R160, [R211+0x8080] ;  /* 0x00808000d3a0783b */ /* 0x000fee0000000200 */
        /* <DEDUP_REMOVED lines=9> */
[----:B------:R-:W-:Y:S07]  /*b5a0*/  LDSM.16.M88.4 R176, [R219] ;  /* 0x00000000dbb0783b */ /* 0x000fee0000000200 */
[-C--:B------:R-:W-:Y:S08]  /*b5b0*/  HMMA.16816.F32.BF16 R36, R164, R180.reuse, R36 ;  /* 0x000000b4a424723c */ /* 0x080ff00000041824 */
[C---:B------:R-:W-:Y:S08]  /*b5c0*/  HMMA.16816.F32.BF16 R40, R172.reuse, R180, R40 ;  /* 0x000000b4ac28723c */ /* 0x040ff00000041828 */
[-C--:B------:R-:W-:Y:S01]  /*b5d0*/  HMMA.16816.F32.BF16 R44, R172, R182.reuse, R44 ;  /* 0x000000b6ac2c723c */ /* 0x080fe2000004182c */
[----:B------:R-:W3:Y:S07]  /*b5e0*/  LDSM.16.M88.4 R172, [R212+0x8080] ;  /* 0x00808000d4ac783b */ /* 0x000eee0000000200 */
[----:B------:R-:W-:Y:S01]  /*b5f0*/  HMMA.16816.F32.BF16 R48, R164, R182, R48 ;  /* 0x000000b6a430723c */ /* 0x000fe20000041830 */
[----:B------:R-:W4:Y:S08]  /*b600*/  LDSM.16.M88.4 R164, [R218] ;  /* 0x00000000daa4783b */ /* 0x000f300000000200 */
[----:B------:R-:W-:Y:S01]  /*b610*/  LDSM.16.M88.4 R180, [R208+0x5480] ;  /* 0x00548000d0b4783b */ /* 0x000fe20000000200 */
[----:B--2---:R-:W-:Y:S01]  /*b620*/  ISETP.GT.AND P0, PT, R224, R2, PT ;  /* 0x00000002e000720c */ /* 0x004fe20003f04270 */
[-C--:B-1----:R-:W-:Y:S08]  /*b630*/  HMMA.16816.F32.BF16 R4, R160, R168.reuse, R4 ;  /* 0x000000a8a004723c */ /* 0x082ff00000041804 */
[C---:B------:R-:W-:Y:S08]  /*b640*/  HMMA.16816.F32.BF16 R8, R184.reuse, R168, R8 ;  /* 0x000000a8b808723c */ /* 0x040ff00000041808 */
[-C--:B------:R-:W-:Y:S08]  /*b650*/  HMMA.16816.F32.BF16 R12, R184, R170.reuse, R12 ;  /* 0x000000aab80c723c */ /* 0x080ff0000004180c */
[C---:B------:R-:W-:Y:S01]  /*b660*/  HMMA.16816.F32.BF16 R16, R160.reuse, R170, R16 ;  /* 0x000000aaa010723c */ /* 0x040fe20000041810 */
[----:B------:R-:W1:Y:S07]  /*b670*/  LDSM.16.M88.4 R168, [R217] ;  /* 0x00000000d9a8783b */ /* 0x000e6e0000000200 */
        /* <DEDUP_REMOVED lines=8> */
[----:B------:R-:W-:Y:S07]  /*b700*/  LDSM.16.M88.4 R184, [R208+0x5880] ;  /* 0x00588000d0b8783b */ /* 0x000fee0000000200 */
[----:B------:R-:W-:Y:S01]  /*b710*/  HMMA.16816.F32.BF16 R48, R160, R194, R48 ;  /* 0x000000c2a030723c */ /* 0x000fe20000041830 */
[----:B------:R-:W2:Y:S07]  /*b720*/  LDSM.16.M88.4 R160, [R211+0xa080] ;  /* 0x00a08000d3a0783b */ /* 0x000eae0000000200 */
[-C--:B---3--:R-:W-:Y:S01]  /*b730*/  HMMA.16816.F32.BF16 R4, R172, R176.reuse, R4 ;  /* 0x000000b0ac04723c */ /* 0x088fe20000041804 */
[----:B------:R-:W-:Y:S07]  /*b740*/  LDSM.16.M88.4 R192, [R216] ;  /* 0x00000000d8c0783b */ /* 0x000fee0000000200 */
[C---:B------:R-:W-:Y:S08]  /*b750*/  HMMA.16816.F32.BF16 R8, R196.reuse, R176, R8 ;  /* 0x000000b0c408723c */ /* 0x040ff00000041808 */
[-C--:B------:R-:W-:Y:S08]  /*b760*/  HMMA.16816.F32.BF16 R12, R196, R178.reuse, R12 ;  /* 0x000000b2c40c723c */ /* 0x080ff0000004180c */
[C---:B------:R-:W-:Y:S01]  /*b770*/  HMMA.16816.F32.BF16 R16, R172.reuse, R178, R16 ;  /* 0x000000b2ac10723c */ /* 0x040fe20000041810 */
[----:B------:R-:W3:Y:S07]  /*b780*/  LDSM.16.M88.4 R176, [R211+0xb080] ;  /* 0x00b08000d3b0783b */ /* 0x000eee0000000200 */
[-C--:B----4-:R-:W-:Y:S08]  /*b790*/  HMMA.16816.F32.BF16 R20, R172, R164.reuse, R20 ;  /* 0x000000a4ac14723c */ /* 0x090ff00000041814 */
[C---:B------:R-:W-:Y:S08]  /*b7a0*/  HMMA.16816.F32.BF16 R24, R196.reuse, R164, R24 ;  /* 0x000000a4c418723c */ /* 0x040ff00000041818 */
[-C--:B------:R-:W-:Y:S08]  /*b7b0*/  HMMA.16816.F32.BF16 R28, R196, R166.reuse, R28 ;  /* 0x000000a6c41c723c */ /* 0x080ff0000004181c */
[C---:B------:R-:W-:Y:S01]  /*b7c0*/  HMMA.16816.F32.BF16 R32, R172.reuse, R166, R32 ;  /* 0x000000a6ac20723c */ /* 0x040fe20000041820 */
[----:B------:R-:W4:Y:S07]  /*b7d0*/  LDSM.16.M88.4 R164, [R212+0xa080] ;  /* 0x00a08000d4a4783b */ /* 0x000f2e0000000200 */
[-C--:B-1----:R-:W-:Y:S08]  /*b7e0*/  HMMA.16816.F32.BF16 R36, R172, R168.reuse, R36 ;  /* 0x000000a8ac24723c */ /* 0x082ff00000041824 */
[C---:B------:R-:W-:Y:S08]  /*b7f0*/  HMMA.16816.F32.BF16 R40, R196.reuse, R168, R40 ;  /* 0x000000a8c428723c */ /* 0x040ff00000041828 */
[-C--:B------:R-:W-:Y:S08]  /*b800*/  HMMA.16816.F32.BF16 R44, R196, R170.reuse, R44 ;  /* 0x000000aac42c723c */ /* 0x080ff0000004182c */
[----:B------:R-:W-:Y:S01]  /*b810*/  HMMA.16816.F32.BF16 R48, R172, R170, R48 ;  /* 0x000000aaac30723c */ /* 0x000fe20000041830 */
[----:B------:R-:W1:Y:S07]  /*b820*/  LDSM.16.M88.4 R168, [R212+0xb080] ;  /* 0x00b08000d4a8783b */ /* 0x000e6e0000000200 */
[-C--:B--2---:R-:W-:Y:S08]  /*b830*/  HMMA.16816.F32.BF16 R4, R160, R180.reuse, R4 ;  /* 0x000000b4a004723c */ /* 0x084ff00000041804 */
[C---:B---3--:R-:W-:Y:S08]  /*b840*/  HMMA.16816.F32.BF16 R8, R176.reuse, R180, R8 ;  /* 0x000000b4b008723c */ /* 0x048ff00000041808 */
        /* <DEDUP_REMOVED lines=11> */
[C---:B-1----:R-:W-:Y:S08]  /*b900*/  HMMA.16816.F32.BF16 R8, R168.reuse, R192, R8 ;  /* 0x000000c0a808723c */ /* 0x042ff00000041808 */
        /* <DEDUP_REMOVED lines=111> */
[----:B--23--:R-:W2:Y:S01]  /*c000*/  LDL R2, [R1+0x28] ;  /* 0x0000280001027983 */ /* 0x00cea20000100800 */
[----:B------:R-:W-:Y:S01]  /*c010*/  IMAD.MOV.U32 R223, RZ, RZ, RZ ;  /* 0x000000ffffdf7224 */ /* 0x000fe200078e00ff */
[----:B------:R-:W-:Y:S01]  /*c020*/  ISETP.GE.AND P5, PT, R226, c[0x0][0x1d4], PT ;  /* 0x00007500e2007a0c */ /* 0x000fe20003fa6270 */
[----:B------:R-:W-:Y:S01]  /*c030*/  IMAD.MOV.U32 R227, RZ, RZ, c[0x0][0x2b8] ;  /* 0x0000ae00ffe37624 */ /* 0x000fe200078e00ff */
[----:B------:R-:W3:Y:S04]  /*c040*/  LDL R3, [R1+0x1c] ;  /* 0x00001c0001037983 */ /* 0x000ee80000100800 */
[----:B------:R-:W5:Y:S01]  /*c050*/  LDL.64 R206, [R1+0x30] ;  /* 0x0000300001ce7983 */ /* 0x000f620000100a00 */
[----:B------:R-:W-:Y:S03]  /*c060*/  ISETP.NE.AND P2, PT, R227, 0x1, PT ;  /* 0x00000001e300780c */ /* 0x000fe60003f45270 */
[----:B----4-:R-:W4:Y:S01]  /*c070*/  LDL R103, [R1+0x38] ;  /* 0x0000380001677983 */ /* 0x010f220000100800 */
[----:B---3--:R-:W-:Y:S01]  /*c080*/  ISETP.GT.AND P1, PT, R3, 0x2f, PT ;  /* 0x0000002f0300780c */ /* 0x008fe20003f24270 */
[----:B--2---:R-:W-:Y:S05]  /*c090*/  IMAD R2, R224, 0x30, R2 ;  /* 0x00000030e0027824 */ /* 0x004fea00078e0202 */
[----:B------:R-:W-:Y:S05]  /*c0a0*/  IADD3 R2, R2, -0x30, R3 ;  /* 0xffffffd002027810 */ /* 0x000fea0007ffe003 */
[----:B------:R-:W-:Y:S04]  /*c0b0*/  @P2 IMAD.HI.U32 R3, R2, c[0x0][0x2bc], RZ ;  /* 0x0000af0002032a27 */ /* 0x000fe800078e00ff */
[----:B------:R-:W-:Y:S01]  /*c0c0*/  IMAD.MOV.U32 R0, RZ, RZ, R2 ;  /* 0x000000ffff007224 */ /* 0x000fe200078e0002 */
[----:B------:R-:W-:Y:S04]  /*c0d0*/  @P2 SHF.R.U32.HI R0, RZ, c[0x0][0x2c0], R3 ;  /* 0x0000b000ff002a19 */ /* 0x000fe80000011603 */
[C---:B-----5:R-:W-:Y:S02]  /*c0e0*/  @!P1 IADD3 R3, P0, R0.reuse, R206, RZ ;  /* 0x000000ce00039210 */ /* 0x060fe40007f1e0ff */
[----:B------:R-:W2:Y:S02]  /*c0f0*/  S2R R206, SR_CTAID.Y ;  /* 0x0000000000ce7919 */ /* 0x000ea40000002600 */
[----:B----4-:R-:W-:Y:S01]  /*c100*/  @!P1 LEA.HI.X.SX32 R5, R0, R103, 0x1, P0 ;  /* 0x0000006700059211 */ /* 0x010fe200000f0eff */
[----:B------:R-:W-:Y:S01]  /*c110*/  IMAD.MOV R0, RZ, RZ, -R0 ;  /* 0x000000ffff007224 */ /* 0x000fe200078e0a00 */
[----:B------:R-:W3:Y:S01]  /*c120*/  S2R R103, SR_CTAID.Y ;  /* 0x0000000000677919 */ /* 0x000ee20000002600 */
[C---:B------:R-:W-:Y:S02]  /*c130*/  @!P1 LEA R4, P0, R3.reuse, c[0x0][0x2a0], 0x2 ;  /* 0x0000a80003049a11 */ /* 0x040fe400078010ff */
[----:B------:R-:W-:Y:S02]  /*c140*/  IMAD R225, R0, c[0x0][0x2b8], R2 ;  /* 0x0000ae0000e17a24 */ /* 0x000fe400078e0202 */
[----:B------:R-:W-:Y:S02]  /*c150*/  @!P1 LEA.HI.X R5, R3, c[0x0][0x2a4], R5, 0x2, P0 ;  /* 0x0000a90003059a11 */ /* 0x000fe400000f1405 */
[C---:B------:R-:W-:Y:S01]  /*c160*/  IMAD.WIDE.U32 R2, R225.reuse, c[0x0][0x1e0], RZ ;  /* 0x00007800e1027a25 */ /* 0x040fe200078e00ff */
[----:B------:R-:W-:Y:S02]  /*c170*/  SHF.R.S32.HI R0, RZ, 0x1f, R225 ;  /* 0x0000001fff007819 */ /* 0x000fe400000114e1 */
[----:B------:R4:W5:Y:S03]  /*c180*/  @!P1 LDG.E R223, [R4.64] ;  /* 0x0000000604df9981 */ /* 0x000966000c1e1900 */
[----:B------:R-:W-:Y:S04]  /*c190*/  IMAD R0, R0, c[0x0][0x1e0], RZ ;  /* 0x0000780000007a24 */ /* 0x000fe800078e02ff */
[----:B------:R-:W-:Y:S01]  /*c1a0*/  IMAD R0, R225, c[0x0][0x1e4], R0 ;  /* 0x00007900e1007a24 */ /* 0x000fe200078e0200 */
[----:B--2---:R-:W-:Y:S03]  /*c1b0*/  SHF.R.S32.HI R206, RZ, 0x1f, R206 ;  /* 0x0000001fffce7819 */ /* 0x004fe600000114ce */
[----:B------:R-:W-:Y:S02]  /*c1c0*/  IMAD.IADD R3, R3, 0x1, R0 ;  /* 0x0000000103037824 */ /* 0x000fe400078e0200 */
[C---:B---3--:R-:W-:Y:S04]  /*c1d0*/  IMAD.WIDE.U32 R232, R103.reuse, c[0x0][0x1e8], RZ ;  /* 0x00007a0067e87a25 */ /* 0x048fe800078e00ff */
[----:B------:R-:W-:Y:S04]  /*c1e0*/  IMAD R206, R206, c[0x0][0x1e8], RZ ;  /* 0x00007a00cece7a24 */ /* 0x000fe800078e02ff */
[----:B------:R-:W-:Y:S02]  /*c1f0*/  IMAD R206, R103, c[0x0][0x1ec], R206 ;  /* 0x00007b0067ce7a24 */ /* 0x000fe400078e02ce */
[----:B------:R-:W2:Y:S02]  /*c200*/  S2R R103, SR_TID.X ;  /* 0x0000000000677919 */ /* 0x000ea40000002100 */
[----:B------:R-:W-:Y:S01]  /*c210*/  IMAD.IADD R206, R233, 0x1, R206 ;  /* 0x00000001e9ce7824 */ /* 0x000fe200078e02ce */
[----:B--2---:R-:W-:Y:S04]  /*c220*/  SHF.R.S32.HI R6, RZ, 0x1f, R103 ;  /* 0x0000001fff067819 */ /* 0x004fe80000011467 */
[----:B------:R-:W-:Y:S01]  /*c230*/  LEA.HI R6, R6, R103, RZ, 0x2 ;  /* 0x0000006706067211 */ /* 0x000fe200078f10ff */
[----:B------:R-:W-:Y:S03]  /*c240*/  IMAD.SHL.U32 R103, R226, 0x2, RZ ;  /* 0x00000002e2677824 */ /* 0x000fe600078e00ff */
[----:B------:R-:W-:Y:S04]  /*c250*/  SHF.R.S32.HI R6, RZ, 0x2, R6 ;  /* 0x00000002ff067819 */ /* 0x000fe80000011406 */
[----:B----4-:R-:W-:Y:S04]  /*c260*/  IADD3 R5, -R6, 0x30, RZ ;  /* 0x0000003006057810 */ /* 0x010fe80007ffe1ff */
[----:B------:R-:W-:Y:S02]  /*c270*/  ISETP.GE.AND P1, PT, R5, 0x1, PT ;  /* 0x000000010500780c */ /* 0x000fe40003f26270 */
[----:B-----5:R-:W-:Y:S01]  /*c280*/  SHF.R.S32.HI R4, RZ, 0x1f, R223 ;  /* 0x0000001fff047819 */ /* 0x020fe200000114df */
        /* <DEDUP_REMOVED lines=8> */
[----:B------:R-:W2:Y:S01]  /*c310*/  SHFL.IDX PT, R0, R4, RZ, 0x1c1f ;  /* 0x001c1fff04007589 */ /* 0x000ea200000e0000 */
[----:B------:R-:W-:Y:S03]  /*c320*/  ISETP.GE.AND P4, PT, R206, c[0x0][0x1d4], PT ;  /* 0x00007500ce007a0c */ /* 0x000fe60003f86270 */
        /* <DEDUP_REMOVED lines=25> */
.L_x_343:
[----:B--234-:R-:W-:Y:S01]  /*c4c0*/  FMNMX.FTZ R0, R162, R106, !PT ;  /* 0x0000006aa2007209 */ /* 0x01cfe20007810000 */
[----:B------:R-:W-:Y:S03]  /*c4d0*/  LDSM.16.MT88.4 R20, [R209+0x1880] ;  /* 0x00188000d114783b */ /* 0x000fe60000004200 */
        /* <DEDUP_REMOVED lines=36> */
[----:B------:R-:W-:Y:S01]  /*c720*/  SHFL.BFLY PT, R4, R2, 0x2, 0x1f ;  /* 0x0c401f0002047f89 */ /* 0x000fe200000e0000 */
[----:B------:R-:W-:Y:S04]  /*c730*/  FMNMX.FTZ R0, R168, R0, !PT ;  /* 0x00000000a8007209 */ /* 0x000fe80007810000 */
[----:B------:R-:W-:Y:S05]  /*c740*/  FMNMX.FTZ R0, R170, R0, !PT ;  /* 0x00000000aa007209 */ /* 0x000fea0007810000 */
[----:B------:R-:W1:Y:S02]  /*c750*/  SHFL.BFLY PT, R104, R0, 0x2, 0x1f ;  /* 0x0c401f0000687f89 */ /* 0x000e6400000e0000 */
[----:B-1----:R-:W-:Y:S02]  /*c760*/  FMNMX.FTZ R104, R0, R104, !PT ;  /* 0x0000006800687209 */ /* 0x002fe40007810000 */
[----:B------:R-:W-:Y:S02]  /*c770*/  FMNMX.FTZ R106, R106, R3, !PT ;  /* 0x000000036a6a7209 */ /* 0x000fe40007810000 */
        /* <DEDUP_REMOVED lines=12> */
[----:B------:R-:W-:Y:S03]  /*c840*/  FMNMX.FTZ R3, R194, R0, !PT ;  /* 0x00000000c2037209 */ /* 0x000fe60007810000 */
[----:B------:R-:W-:Y:S01]  /*c850*/  FADD.FTZ R0, -R106, R101 ;  /* 0x000000656a007221 */ /* 0x000fe20000010100 */
[----:B------:R-:W-:Y:S02]  /*c860*/  FMNMX.FTZ R3, R171, R3, !PT ;  /* 0x00000003ab037209 */ /* 0x000fe40007810000 */
[----:B--2---:R-:W-:Y:S01]  /*c870*/  FMNMX.FTZ R105, R2, R105, !PT ;  /* 0x0000006902697209 */ /* 0x004fe20007810000 */
[----:B------:R-:W-:Y:S01]  /*c880*/  FMUL.FTZ R2, R0, c[0x0][0x2d0] ;  /* 0x0000b40000027a20 */ /* 0x000fe20000410000 */
[----:B------:R-:W-:Y:S03]  /*c890*/  FMNMX.FTZ R0, R200, R3, !PT ;  /* 0x00000003c8007209 */ /* 0x000fe60007810000 */
[----:B------:R1:W2:Y:S01]  /*c8a0*/  MUFU.EX2 R103, R2 ;  /* 0x0000000200677308 */ /* 0x0002a20000000800 */
[----:B------:R-:W-:Y:S02]  /*c8b0*/  FMNMX.FTZ R0, R107, R0, !PT ;  /* 0x000000006b007209 */ /* 0x000fe40007810000 */
[----:B---3--:R-:W-:Y:S02]  /*c8c0*/  FMNMX.FTZ R104, R104, R4, !PT ;  /* 0x0000000468687209 */ /* 0x008fe40007810000 */
[----:B------:R-:W-:Y:S05]  /*c8d0*/  FMNMX.FTZ R0, R108, R0, !PT ;  /* 0x000000006c007209 */ /* 0x000fea0007810000 */
[----:B------:R-:W3:Y:S01]  /*c8e0*/  SHFL.BFLY PT, R3, R0, 0x2, 0x1f ;  /* 0x0c401f0000037f89 */ /* 0x000ee200000e0000 */
[----:B-1----:R-:W-:Y:S02]  /*c8f0*/  FADD.FTZ R2, -R105, R102 ;  /* 0x0000006669027221 */ /* 0x002fe40000010100 */
[C---:B--2---:R-:W-:Y:S02]  /*c900*/  FMUL.FTZ R5, R103.reuse, R113 ;  /* 0x0000007167057220 */ /* 0x044fe40000410000 */
[----:B------:R-:W-:Y:S02]  /*c910*/  FMUL.FTZ R2, R2, c[0x0][0x2d0] ;  /* 0x0000b40002027a20 */ /* 0x000fe40000410000 */
[C---:B------:R-:W-:Y:S02]  /*c920*/  FMUL.FTZ R32, R103.reuse, R140 ;  /* 0x0000008c67207220 */ /* 0x040fe40000410000 */
[----:B------:R1:W2:Y:S01]  /*c930*/  MUFU.EX2 R102, R2 ;  /* 0x0000000200667308 */ /* 0x0002a20000000800 */
[C---:B------:R-:W-:Y:S01]  /*c940*/  FMUL.FTZ R33, R103.reuse, R141 ;  /* 0x0000008d67217220 */ /* 0x040fe20000410000 */
[----:B---3--:R-:W-:Y:S01]  /*c950*/  FMNMX.FTZ R0, R0, R3, !PT ;  /* 0x0000000300007209 */ /* 0x008fe20007810000 */
        /* <DEDUP_REMOVED lines=161> */
[--C-:B---3--:R-:W-:Y:S09]  /*d370*/  FFMA.FTZ R4, R174, c[0x0][0x2d0], -R3.reuse ;  /* 0x0000b400ae047a23 */ /* 0x108ff20000010803 */
[----:B------:R3:W4:Y:S01]  /*d380*/  MUFU.EX2 R241, R4 ;  /* 0x0000000400f17308 */ /* 0x0007220000000800 */
[--C-:B-1----:R-:W-:Y:S01]  /*d390*/  FFMA.FTZ R100, R191, c[0x0][0x2d0], -R110.reuse ;  /* 0x0000b400bf647a23 */ /* 0x102fe2000001086e */
[----:B------:R-:W-:Y:S08]  /*d3a0*/  MOV R191, R162 ;  /* 0x000000a200bf7202 */ /* 0x000ff00000000f00 */
[----:B------:R1:W-:Y:S01]  /*d3b0*/  MUFU.EX2 R189, R100 ;  /* 0x0000006400bd7308 */ /* 0x0003e20000000800 */
[----:B---3--:R-:W-:Y:S01]  /*d3c0*/  FMUL.FTZ R4, R103, R112 ;  /* 0x0000007067047220 */ /* 0x008fe20000410000 */
[----:B------:R-:W-:Y:S02]  /*d3d0*/  F2FP.BF16.PACK_AB R112, R162, R252 ;  /* 0x000000fca270723e */ /* 0x000fe400000010ff */
[----:B----4-:R-:W-:Y:S05]  /*d3e0*/  F2FP.BF16.PACK_AB R119, R241, R240 ;  /* 0x000000f0f177723e */ /* 0x010fea00000010ff */
[-C--:B------:R-:W-:Y:S05]  /*d3f0*/  HMMA.16816.F32.BF16 R4, R112, R20.reuse, R4 ;  /* 0x000000147004723c */ /* 0x080fea0000041804 */
[--C-:B-1----:R-:W-:Y:S02]  /*d400*/  FFMA.FTZ R100, R192, c[0x0][0x2d0], -R110.reuse ;  /* 0x0000b400c0647a23 */ /* 0x102fe4000001086e */
[----:B------:R-:W3:Y:S01]  /*d410*/  LDL.LU R192, [R1+0x14] ;  /* 0x0000140001c07983 */ /* 0x000ee20000300800 */
[C---:B------:R-:W-:Y:S01]  /*d420*/  HMMA.16816.F32.BF16 R8, R116.reuse, R20, R8 ;  /* 0x000000147408723c */ /* 0x040fe20000041808 */
[----:B------:R1:W4:Y:S06]  /*d430*/  MUFU.EX2 R188, R100 ;  /* 0x0000006400bc7308 */ /* 0x00032c0000000800 */
[C---:B------:R-:W-:Y:S01]  /*d440*/  FMUL.FTZ R20, R103.reuse, R128 ;  /* 0x0000008067147220 */ /* 0x040fe20000410000 */
[-C--:B------:R-:W-:Y:S04]  /*d450*/  HMMA.16816.F32.BF16 R12, R116, R22.reuse, R12 ;  /* 0x00000016740c723c */ /* 0x080fe8000004180c */
[----:B------:R-:W-:Y:S04]  /*d460*/  FMUL.FTZ R21, R103, R129 ;  /* 0x0000008167157220 */ /* 0x000fe80000410000 */
[C---:B------:R-:W-:Y:S07]  /*d470*/  HMMA.16816.F32.BF16 R16, R112.reuse, R22, R16 ;  /* 0x000000167010723c */ /* 0x040fee0000041810 */
[C---:B------:R-:W-:Y:S02]  /*d480*/  FMUL.FTZ R22, R102.reuse, R130 ;  /* 0x0000008266167220 */ /* 0x040fe40000410000 */
[----:B-1----:R-:W-:Y:S02]  /*d490*/  FFMA.FTZ R100, R193, c[0x0][0x2d0], -R3 ;  /* 0x0000b400c1647a23 */ /* 0x002fe40000010803 */
[----:B------:R-:W5:Y:S01]  /*d4a0*/  LDL.LU R193, [R1+0x10] ;  /* 0x0000100001c17983 */ /* 0x000f620000300800 */
[----:B------:R-:W-:Y:S01]  /*d4b0*/  FMUL.FTZ R23, R102, R131 ;  /* 0x0000008366177220 */ /* 0x000fe20000410000 */
[----:B------:R1:W-:Y:S02]  /*d4c0*/  MUFU.EX2 R187, R100 ;  /* 0x0000006400bb7308 */ /* 0x0003e40000000800 */
[----:B------:R-:W-:Y:S04]  /*d4d0*/  LDSM.16.MT88.4 R128, [R210+0x1c80] ;  /* 0x001c8000d280783b */ /* 0x000fe80000004200 */
        /* <DEDUP_REMOVED lines=12> */
[----:B--2---:R-:W-:Y:S07]  /*d5a0*/  FMUL.FTZ R36, R103, R144 ;  /* 0x0000009067247220 */ /* 0x004fee0000410000 */
[-C--:B------:R-:W-:Y:S03]  /*d5b0*/  HMMA.16816.F32.BF16 R36, R112, R120.reuse, R36 ;  /* 0x000000787024723c */ /* 0x080fe60000041824 */
        /* <DEDUP_REMOVED lines=9> */
[----:B------:R1:W-:Y:S07]  /*d650*/  MUFU.EX2 R184, R100 ;  /* 0x0000006400b87308 */ /* 0x0003ee0000000800 */
[C---:B------:R-:W-:Y:S08]  /*d660*/  HMMA.16816.F32.BF16 R56, R116.reuse, R124, R56 ;  /* 0x0000007c7438723c */ /* 0x040ff00000041838 */
[-C--:B------:R-:W-:Y:S08]  /*d670*/  HMMA.16816.F32.BF16 R60, R116, R126.reuse, R60 ;  /* 0x0000007e743c723c */ /* 0x080ff0000004183c */
[C---:B------:R-:W-:Y:S01]  /*d680*/  HMMA.16816.F32.BF16 R64, R112.reuse, R126, R64 ;  /* 0x0000007e7040723c */ /* 0x040fe20000041840 */
[----:B------:R-:W4:Y:S03]  /*d690*/  LDSM.16.MT88.4 R124, [R210+0x3080] ;  /* 0x00308000d27c783b */ /* 0x000f260000004200 */
[--C-:B-1----:R-:W-:Y:S04]  /*d6a0*/  FFMA.FTZ R100, R197, c[0x0][0x2d0], -R161.reuse ;  /* 0x0000b400c5647a23 */ /* 0x102fe800000108a1 */
[----:B------:R1:W-:Y:S01]  /*d6b0*/  MUFU.EX2 R183, R100 ;  /* 0x0000006400b77308 */ /* 0x0003e20000000800 */
[-C--:B----4-:R-:W-:Y:S08]  /*d6c0*/  HMMA.16816.F32.BF16 R68, R112, R120.reuse, R68 ;  /* 0x000000787044723c */ /* 0x090ff00000041844 */
[C---:B------:R-:W-:Y:S08]  /*d6d0*/  HMMA.16816.F32.BF16 R72, R116.reuse, R120, R72 ;  /* 0x000000787448723c */ /* 0x040ff00000041848 */
[-C--:B------:R-:W-:Y:S04]  /*d6e0*/  HMMA.16816.F32.BF16 R76, R116, R122.reuse, R76 ;  /* 0x0000007a744c723c */ /* 0x080fe8000004184c */
[----:B-1----:R-:W-:Y:S04]  /*d6f0*/  FFMA.FTZ R100, R198, c[0x0][0x2d0], -R161 ;  /* 0x0000b400c6647a23 */ /* 0x002fe800000108a1 */
[C---:B------:R-:W-:Y:S01]  /*d700*/  HMMA.16816.F32.BF16 R80, R112.reuse, R122, R80 ;  /* 0x0000007a7050723c */ /* 0x040fe20000041850 */
[----:B------:R-:W1:Y:S01]  /*d710*/  LDSM.16.MT88.4 R120, [R209+0x1c80] ;  /* 0x001c8000d178783b */ /* 0x000e620000004200 */
[----:B------:R4:W1:Y:S06]  /*d720*/  MUFU.EX2 R182, R100 ;  /* 0x0000006400b67308 */ /* 0x00086c0000000800 */
[-C--:B------:R-:W-:Y:S08]  /*d730*/  HMMA.16816.F32.BF16 R84, R112, R124.reuse, R84 ;  /* 0x0000007c7054723c */ /* 0x080ff00000041854 */
[C---:B------:R-:W-:Y:S08]  /*d740*/  HMMA.16816.F32.BF16 R88, R116.reuse, R124, R88 ;  /* 0x0000007c7458723c */ /* 0x040ff00000041858 */
[-C--:B------:R-:W-:Y:S04]  /*d750*/  HMMA.16816.F32.BF16 R92, R116, R126.reuse, R92 ;  /* 0x0000007e745c723c */ /* 0x080fe8000004185c */
[--C-:B----4-:R-:W-:Y:S02]  /*d760*/  FFMA.FTZ R100, R164, c[0x0][0x2d0], -R109.reuse ;  /* 0x0000b400a4647a23 */ /* 0x110fe4000001086d */
        /* <DEDUP_REMOVED lines=13> */
[-C--:B-1----:R-:W-:Y:S03]  /*d840*/  HMMA.16816.F32.BF16 R4, R112, R120.reuse, R4 ;  /* 0x000000787004723c */ /* 0x082fe60000041804 */
[--C-:B----4-:R-:W-:Y:S04]  /*d850*/  FFMA.FTZ R100, R166, c[0x0][0x2d0], -R161.reuse ;  /* 0x0000b400a6647a23 */ /* 0x110fe800000108a1 */
[----:B------:R1:W-:Y:S01]  /*d860*/  MUFU.EX2 R179, R100 ;  /* 0x0000006400b37308 */ /* 0x0003e20000000800 */
[C---:B------:R-:W-:Y:S04]  /*d870*/  HMMA.16816.F32.BF16 R8, R116.reuse, R120, R8 ;  /* 0x000000787408723c */ /* 0x040fe80000041808 */
[--C-:B------:R-:W-:Y:S04]  /*d880*/  FFMA.FTZ R109, R169, c[0x0][0x2d0], -R110.reuse ;  /* 0x0000b400a96d7a23 */ /* 0x100fe8000001086e */
        /* <DEDUP_REMOVED lines=9> */
[----:B----4-:R-:W-:Y:S04]  /*d920*/  F2FP.BF16.PACK_AB R109, R182, R183 ;  /* 0x000000b7b66d723e */ /* 0x010fe800000010ff */
[-C--:B------:R-:W-:Y:S08]  /*d930*/  HMMA.16816.F32.BF16 R28, R116, R130.reuse, R28 ;  /* 0x00000082741c723c */ /* 0x080ff0000004181c */
[C---:B------:R-:W-:Y:S01]  /*d940*/  HMMA.16816.F32.BF16 R32, R112.reuse, R130, R32 ;  /* 0x000000827020723c */ /* 0x040fe20000041820 */
[----:B------:R-:W4:Y:S03]  /*d950*/  LDSM.16.MT88.4 R128, [R209+0x3480] ;  /* 0x00348000d180783b */ /* 0x000f260000004200 */
[----:B-1----:R-:W-:Y:S01]  /*d960*/  FFMA.FTZ R100, R199, c[0x0][0x2d0], -R110 ;  /* 0x0000b400c7647a23 */ /* 0x002fe2000001086e */
[----:B------:R-:W-:Y:S03]  /*d970*/  F2FP.BF16.PACK_AB R111, R178, R179 ;  /* 0x000000b3b26f723e */ /* 0x000fe600000010ff */
[-C--:B---3--:R-:W-:Y:S01]  /*d980*/  HMMA.16816.F32.BF16 R36, R112, R124.reuse, R36 ;  /* 0x0000007c7024723c */ /* 0x088fe20000041824 */
[----:B------:R1:W3:Y:S03]  /*d990*/  MUFU.EX2 R177, R100 ;  /* 0x0000006400b17308 */ /* 0x0002e60000000800 */
[----:B------:R-:W-:Y:S04]  /*d9a0*/  FFMA.FTZ R0, R0, R192, R238 ;  /* 0x000000c000007223 */ /* 0x000fe800000100ee */
[C---:B------:R-:W-:Y:S04]  /*d9b0*/  HMMA.16816.F32.BF16 R40, R116.reuse, R124, R40 ;  /* 0x0000007c7428723c */ /* 0x040fe80000041828 */
[----:B------:R-:W-:Y:S04]  /*d9c0*/  FADD.FTZ R0, R239, R0 ;  /* 0x00000000ef007221 */ /* 0x000fe80000010000 */
[-C--:B------:R-:W-:Y:S04]  /*d9d0*/  HMMA.16816.F32.BF16 R44, R116, R126.reuse, R44 ;  /* 0x0000007e742c723c */ /* 0x080fe8000004182c */
[----:B------:R-:W-:Y:S04]  /*d9e0*/  FADD.FTZ R0, R240, R0 ;  /* 0x00000000f0007221 */ /* 0x000fe80000010000 */
[C---:B------:R-:W-:Y:S01]  /*d9f0*/  HMMA.16816.F32.BF16 R48, R112.reuse, R126, R48 ;  /* 0x0000007e7030723c */ /* 0x040fe20000041830 */
[----:B------:R-:W2:Y:S03]  /*da00*/  LDSM.16.MT88.4 R124, [R210+0x3480] ;  /* 0x00348000d27c783b */ /* 0x000ea60000004200 */
[--C-:B-1----:R-:W-:Y:S01]  /*da10*/  FFMA.FTZ R100, R171, c[0x0][0x2d0], -R3.reuse ;  /* 0x0000b400ab647a23 */ /* 0x102fe20000010803 */
[----:B---3--:R-:W-:Y:S01]  /*da20*/  F2FP.BF16.PACK_AB R160, R176, R177 ;  /* 0x000000b1b0a0723e */ /* 0x008fe200000010ff */
[----:B------:R-:W-:Y:S02]  /*da30*/  FADD.FTZ R0, R241, R0 ;  /* 0x00000000f1007221 */ /* 0x000fe40000010000 */
[-C--:B------:R-:W-:Y:S01]  /*da40*/  HMMA.16816.F32.BF16 R52, R112, R120.reuse, R52 ;  /* 0x000000787034723c */ /* 0x080fe20000041834 */
[----:B------:R1:W-:Y:S03]  /*da50*/  MUFU.EX2 R175, R100 ;  /* 0x0000006400af7308 */ /* 0x0003e60000000800 */
[----:B-----5:R-:W-:Y:S04]  /*da60*/  FFMA.FTZ R101, R101, R193, R242 ;  /* 0x000000c165657223 */ /* 0x020fe800000100f2 */
[C---:B------:R-:W-:Y:S08]  /*da70*/  HMMA.16816.F32.BF16 R56, R116.reuse, R120, R56 ;  /* 0x000000787438723c */ /* 0x040ff00000041838 */
[-C--:B------:R-:W-:Y:S08]  /*da80*/  HMMA.16816.F32.BF16 R60, R116, R122.reuse, R60 ;  /* 0x0000007a743c723c */ /* 0x080ff0000004183c */
[C---:B------:R-:W-:Y:S04]  /*da90*/  HMMA.16816.F32.BF16 R64, R112.reuse, R122, R64 ;  /* 0x0000007a7040723c */ /* 0x040fe80000041840 */
[--C-:B-1----:R-:W-:Y:S02]  /*daa0*/  FFMA.FTZ R100, R200, c[0x0][0x2d0], -R3.reuse ;  /* 0x0000b400c8647a23 */ /* 0x102fe40000010803 */
[----:B------:R-:W-:Y:S01]  /*dab0*/  FFMA.FTZ R3, R108, c[0x0][0x2d0], -R3 ;  /* 0x0000b4006c037a23 */ /* 0x000fe20000010803 */
[----:B------:R-:W-:Y:S01]  /*dac0*/  F2FP.BF16.PACK_AB R108, R184, R185 ;  /* 0x000000b9b86c723e */ /* 0x000fe200000010ff */
[-C--:B----4-:R-:W-:Y:S01]  /*dad0*/  HMMA.16816.F32.BF16 R68, R112, R128.reuse, R68 ;  /* 0x000000807044723c */ /* 0x090fe20000041844 */
[----:B------:R1:W3:Y:S03]  /*dae0*/  MUFU.EX2 R174, R100 ;  /* 0x0000006400ae7308 */ /* 0x0002e60000000800 */
[----:B------:R-:W-:Y:S04]  /*daf0*/  FFMA.FTZ R102, R102, R194, R248 ;  /* 0x000000c266667223 */ /* 0x000fe800000100f8 */
[C---:B------:R-:W-:Y:S08]  /*db00*/  HMMA.16816.F32.BF16 R72, R116.reuse, R128, R72 ;  /* 0x000000807448723c */ /* 0x040ff00000041848 */
[-C--:B------:R-:W-:Y:S08]  /*db10*/  HMMA.16816.F32.BF16 R76, R116, R130.reuse, R76 ;  /* 0x00000082744c723c */ /* 0x080ff0000004184c */
[C---:B------:R-:W-:Y:S04]  /*db20*/  HMMA.16816.F32.BF16 R80, R112.reuse, R130, R80 ;  /* 0x000000827050723c */ /* 0x040fe80000041850 */
[----:B-1----:R-:W-:Y:S01]  /*db30*/  FFMA.FTZ R100, R168, c[0x0][0x2d0], -R110 ;  /* 0x0000b400a8647a23 */ /* 0x002fe2000001086e */
[----:B---3--:R-:W-:Y:S03]  /*db40*/  F2FP.BF16.PACK_AB R161, R174, R175 ;  /* 0x000000afaea1723e */ /* 0x008fe600000010ff */
[-C--:B--2---:R-:W-:Y:S01]  /*db50*/  HMMA.16816.F32.BF16 R84, R112, R124.reuse, R84 ;  /* 0x0000007c7054723c */ /* 0x084fe20000041854 */
[----:B------:R1:W-:Y:S03]  /*db60*/  MUFU.EX2 R173, R100 ;  /* 0x0000006400ad7308 */ /* 0x0003e60000000800 */
[----:B------:R-:W-:Y:S04]  /*db70*/  FFMA.FTZ R103, R103, R195, R252 ;  /* 0x000000c367677223 */ /* 0x000fe800000100fc */
[C---:B------:R-:W-:Y:S08]  /*db80*/  HMMA.16816.F32.BF16 R88, R116.reuse, R124, R88 ;  /* 0x0000007c7458723c */ /* 0x040ff00000041858 */
[-C--:B------:R-:W-:Y:S08]  /*db90*/  HMMA.16816.F32.BF16 R92, R116, R126.reuse, R92 ;  /* 0x0000007e745c723c */ /* 0x080ff0000004185c */
[----:B------:R-:W-:Y:S04]  /*dba0*/  HMMA.16816.F32.BF16 R96, R112, R126, R96 ;  /* 0x0000007e7060723c */ /* 0x000fe80000041860 */
[----:B-1----:R-:W-:Y:S01]  /*dbb0*/  FFMA.FTZ R100, R170, c[0x0][0x2d0], -R110 ;  /* 0x0000b400aa647a23 */ /* 0x002fe2000001086e */
[----:B------:R-:W-:Y:S01]  /*dbc0*/  F2FP.BF16.PACK_AB R110, R180, R181 ;  /* 0x000000b5b46e723e */ /* 0x000fe200000010ff */
[----:B------:R-:W1:Y:S02]  /*dbd0*/  LDSM.16.MT88.4 R168, [R209+0x3880] ;  /* 0x00388000d1a8783b */ /* 0x000e640000004200 */
[----:B------:R-:W2:Y:S04]  /*dbe0*/  MUFU.EX2 R172, R100 ;  /* 0x0000006400ac7308 */ /* 0x000ea80000000800 */
[-C--:B------:R-:W-:Y:S02]  /*dbf0*/  HMMA.16816.F32.BF16 R112, R108, R132.reuse, R4 ;  /* 0x000000846c70723c */ /* 0x080fe40000041804 */
[----:B------:R-:W3:Y:S04]  /*dc00*/  LDSM.16.MT88.4 R4, [R210+0x3880] ;  /* 0x00388000d204783b */ /* 0x000ee80000004200 */
[----:B------:R-:W4:Y:S01]  /*dc10*/  MUFU.EX2 R100, R3 ;  /* 0x0000000300647308 */ /* 0x000f220000000800 */
[----:B--2---:R-:W-:Y:S02]  /*dc20*/  F2FP.BF16.PACK_AB R162, R172, R173 ;  /* 0x000000adaca2723e */ /* 0x004fe400000010ff */
[----:B----4-:R-:W-:Y:S03]  /*dc30*/  F2FP.BF16.PACK_AB R163, R100, R107 ;  /* 0x0000006b64a3723e */ /* 0x010fe600000010ff */
[----:B------:R-:W-:Y:S04]  /*dc40*/  FADD.FTZ R3, R206, R0 ;  /* 0x00000000ce037221 */ /* 0x000fe80000010000 */
[C---:B------:R-:W-:Y:S07]  /*dc50*/  HMMA.16816.F32.BF16 R116, R160.reuse, R132, R8 ;  /* 0x00000084a074723c */ /* 0x040fee0000041808 */
[----:B------:R-:W-:Y:S01]  /*dc60*/  FADD.FTZ R9, R191, R103 ;  /* 0x00000067bf097221 */ /* 0x000fe20000010000 */
[-C--:B------:R-:W-:Y:S01]  /*dc70*/  HMMA.16816.F32.BF16 R120, R160, R134.reuse, R12 ;  /* 0x00000086a078723c */ /* 0x080fe2000004180c */
[----:B------:R-:W2:Y:S03]  /*dc80*/  LDL R12, [R1] ;  /* 0x00000000010c7983 */ /* 0x000ea60000100800 */
        /* <DEDUP_REMOVED lines=34> */
[-C--:B-1----:R-:W-:Y:S08]  /*deb0*/  HMMA.16816.F32.BF16 R68, R108, R168.reuse, R68 ;  /* 0x000000a86c44723c */ /* 0x082ff00000041844 */
[C---:B------:R-:W-:Y:S08]  /*dec0*/  HMMA.16816.F32.BF16 R72, R160.reuse, R168, R72 ;  /* 0x000000a8a048723c */ /* 0x040ff00000041848 */
[-C--:B------:R-:W-:Y:S08]  /*ded0*/  HMMA.16816.F32.BF16 R76, R160, R170.reuse, R76 ;  /* 0x000000aaa04c723c */ /* 0x080ff0000004184c */
[C---:B------:R-:W-:Y:S08]  /*dee0*/  HMMA.16816.F32.BF16 R80, R108.reuse, R170, R80 ;  /* 0x000000aa6c50723c */ /* 0x040ff00000041850 */
[-C--:B---3--:R-:W-:Y:S08]  /*def0*/  HMMA.16816.F32.BF16 R84, R108, R4.reuse, R84 ;  /* 0x000000046c54723c */ /* 0x088ff00000041854 */
        /* <DEDUP_REMOVED lines=27> */
[----:B--2---:R-:W-:Y:S02]  /*e0b0*/  ISETP.GT.AND P0, PT, R224, R12, PT ;  /* 0x0000000ce000720c */ /* 0x004fe40003f04270 */
[----:B------:R-:W-:Y:S11]  /*e0c0*/  MOV R224, R0 ;  /* 0x0000000000e07202 */ /* 0x000ff60000000f00 */
[----:B-1----:R-:W-:-:S05]  /*e0d0*/  @P0 BRA `(.L_x_344) ;  /* 0xffffcdc000000947 */ /* 0x002fca000383ffff */
.L_x_339:
        /* <DEDUP_REMOVED lines=15> */
.L_x_366:
[----:B------:R-:W2:Y:S01]  /*e1d0*/  LDL R13, [R1+0x40] ;  /* 0x00004000010d7983 */ /* 0x000ea20000100800 */
[----:B------:R-:W-:Y:S04]  /*e1e0*/  DEPBAR.LE SB0, 0x0 ;  /* 0x000080000000791a */ /* 0x000fe80000000000 */
[----:B------:R-:W3:Y:S01]  /*e1f0*/  LDL R12, [R1+0x3c] ;  /* 0x00003c00010c7983 */ /* 0x000ee20000100800 */
[C---:B------:R-:W-:Y:S01]  /*e200*/  ISETP.GE.AND P1, PT, R226.reuse, c[0x0][0x1d4], PT ;  /* 0x00007500e2007a0c */ /* 0x040fe20003f26270 */
[----:B-1----:R-:W-:Y:S01]  /*e210*/  IMAD.WIDE.U32 R2, R225, c[0x0][0x208], RZ ;  /* 0x00008200e1027a25 */ /* 0x002fe200078e00ff */
[----:B------:R-:W-:Y:S01]  /*e220*/  SHF.R.S32.HI R4, RZ, 0x1f, R223 ;  /* 0x0000001fff047819 */ /* 0x000fe200000114df */
[----:B------:R-:W1:Y:S01]  /*e230*/  S2R R5, SR_CTAID.Y ;  /* 0x0000000000057919 */ /* 0x000e620000002600 */
[----:B------:R-:W-:Y:S01]  /*e240*/  IADD3 R11, R226, 0x40, RZ ;  /* 0x00000040e20b7810 */ /* 0x000fe20007ffe0ff */
[----:B------:R-:W-:Y:S01]  /*e250*/  BSSY B0, `(.L_x_346) ;  /* 0x0000051000007945 */ /* 0x000fe20003800000 */
[----:B------:R-:W-:Y:S01]  /*e260*/  SHF.R.S32.HI R0, RZ, 0x1f, R225 ;  /* 0x0000001fff007819 */ /* 0x000fe200000114e1 */
[----:B------:R-:W4:Y:S01]  /*e270*/  S2R R8, SR_CTAID.Y ;  /* 0x0000000000087919 */ /* 0x000f220000002600 */
[----:B------:R-:W-:Y:S03]  /*e280*/  IMAD R4, R4, c[0x0][0x218], RZ ;  /* 0x0000860004047a24 */ /* 0x000fe600078e02ff */
[----:B------:R-:W-:Y:S01]  /*e290*/  BAR.SYNC.DEFER_BLOCKING 0x0 ;  /* 0x0000000000007b1d */ /* 0x000fe20000010000 */
[----:B------:R-:W-:Y:S02]  /*e2a0*/  IMAD R0, R0, c[0x0][0x208], RZ ;  /* 0x0000820000007a24 */ /* 0x000fe400078e02ff */
[----:B------:R-:W-:Y:S02]  /*e2b0*/  IMAD R4, R223, c[0x0][0x21c], R4 ;  /* 0x00008700df047a24 */ /* 0x000fe400078e0204 */
[----:B------:R-:W-:Y:S04]  /*e2c0*/  IMAD R0, R225, c[0x0][0x20c], R0 ;  /* 0x00008300e1007a24 */ /* 0x000fe800078e0200 */
[----:B------:R-:W-:Y:S04]  /*e2d0*/  IMAD.IADD R3, R3, 0x1, R0 ;  /* 0x0000000103037824 */ /* 0x000fe800078e0200 */
[----:B------:R-:W-:Y:S01]  /*e2e0*/  IMAD.WIDE.U32 R2, R223, c[0x0][0x218], R2 ;  /* 0x00008600df027a25 */ /* 0x000fe200078e0002 */
[----:B------:R-:W-:Y:S04]  /*e2f0*/  LDSM.16.M88.4 R48, [R211+0x6080] ;  /* 0x00608000d330783b */ /* 0x000fe80000000200 */
[----:B------:R-:W-:Y:S04]  /*e300*/  LDSM.16.M88.4 R44, [R211+0x7080] ;  /* 0x00708000d32c783b */ /* 0x000fe80000000200 */
[----:B------:R-:W-:Y:S04]  /*e310*/  LDSM.16.M88.4 R16, [R208+0x3c80] ;  /* 0x003c8000d010783b */ /* 0x000fe80000000200 */
[----:B------:R-:W-:Y:S04]  /*e320*/  LDSM.16.M88.4 R32, [R208+0x4080] ;  /* 0x00408000d020783b */ /* 0x000fe80000000200 */
[----:B------:R-:W-:Y:S01]  /*e330*/  LDSM.16.M88.4 R160, [R208+0x4480] ;  /* 0x00448000d0a0783b */ /* 0x000fe20000000200 */
[----:B-1----:R-:W-:Y:S01]  /*e340*/  SHF.R.S32.HI R5, RZ, 0x1f, R5 ;  /* 0x0000001fff057819 */ /* 0x002fe20000011405 */
[----:B----4-:R-:W-:Y:S02]  /*e350*/  IMAD.WIDE.U32 R6, R8, c[0x0][0x210], RZ ;  /* 0x0000840008067a25 */ /* 0x010fe400078e00ff */
[----:B------:R-:W-:Y:S02]  /*e360*/  LDSM.16.M88.4 R164, [R212+0x6080] ;  /* 0x00608000d4a4783b */ /* 0x000fe40000000200 */
[----:B------:R-:W-:Y:S01]  /*e370*/  IMAD R5, R5, c[0x0][0x210], RZ ;  /* 0x0000840005057a24 */ /* 0x000fe200078e02ff */
[----:B------:R-:W-:Y:S01]  /*e380*/  IADD3 R0, P0, R6, R2, RZ ;  /* 0x0000000206007210 */ /* 0x000fe20007f1e0ff */
[----:B------:R-:W-:Y:S01]  /*e390*/  LDSM.16.M88.4 R172, [R212+0x7080] ;  /* 0x00708000d4ac783b */ /* 0x000fe20000000200 */
[----:B------:R-:W-:Y:S01]  /*e3a0*/  IADD3 R6, R226, 0x20, RZ ;  /* 0x00000020e2067810 */ /* 0x000fe20007ffe0ff */
[----:B------:R-:W-:Y:S02]  /*e3b0*/  IMAD R5, R8, c[0x0][0x214], R5 ;  /* 0x0000850008057a24 */ /* 0x000fe400078e0205 */
[----:B------:R-:W-:Y:S01]  /*e3c0*/  LDSM.16.M88.4 R168, [R213] ;  /* 0x00000000d5a8783b */ /* 0x000fe20000000200 */
[----:B------:R-:W-:Y:S01]  /*e3d0*/  SHF.R.S32.HI R6, RZ, 0x1f, R6 ;  /* 0x0000001fff067819 */ /* 0x000fe20000011406 */
[----:B------:R-:W-:Y:S01]  /*e3e0*/  IMAD.IADD R5, R7, 0x1, R5 ;  /* 0x0000000107057824 */ /* 0x000fe200078e0205 */
[----:B------:R-:W-:Y:S01]  /*e3f0*/  IADD3 R7, R226, 0x20, RZ ;  /* 0x00000020e2077810 */ /* 0x000fe20007ffe0ff */
[----:B------:R-:W-:Y:S03]  /*e400*/  LDSM.16.M88.4 R176, [R221] ;  /* 0x00000000ddb0783b */ /* 0x000fe60000000200 */
[----:B------:R-:W-:Y:S01]  /*e410*/  IADD3.X R3, R5, R3, R4, P0, !PT ;  /* 0x0000000305037210 */ /* 0x000fe200007fe404 */
[----:B------:R-:W-:Y:S01]  /*e420*/  LDSM.16.M88.4 R180, [R220] ;  /* 0x00000000dcb4783b */ /* 0x000fe20000000200 */
[----:B------:R-:W-:Y:S02]  /*e430*/  LEA R10, P0, R0, c[0x0][0x1f8], 0x1 ;  /* 0x00007e00000a7a11 */ /* 0x000fe400078008ff */
[----:B------:R-:W-:Y:S02]  /*e440*/  IADD3 R5, R226, 0x40, RZ ;  /* 0x00000040e2057810 */ /* 0x000fe40007ffe0ff */
[----:B------:R-:W-:Y:S02]  /*e450*/  LEA.HI.X R3, R0, c[0x0][0x1fc], R3, 0x1, P0 ;  /* 0x00007f0000037a11 */ /* 0x000fe400000f0c03 */
[----:B------:R-:W-:Y:S01]  /*e460*/  LEA.HI R6, R6, R7, RZ, 0x3 ;  /* 0x0000000706067211 */ /* 0x000fe200078f18ff */
[----:B------:R-:W1:Y:S01]  /*e470*/  SHFL.IDX PT, R0, R10, RZ, 0x1c1f ;  /* 0x001c1fff0a007589 */ /* 0x000e6200000e0000 */
[----:B------:R-:W-:Y:S02]  /*e480*/  SHF.R.S32.HI R5, RZ, 0x1f, R5 ;  /* 0x0000001fff057819 */ /* 0x000fe40000011405 */
[----:B------:R-:W-:Y:S01]  /*e490*/  LOP3.LUT R6, R6, 0xfffffff8, RZ, 0xc0, !PT ;  /* 0xfffffff806067812 */ /* 0x000fe200078ec0ff */
[----:B------:R-:W4:Y:S01]  /*e4a0*/  SHFL.IDX PT, R2, R3, RZ, 0x1c1f ;  /* 0x001c1fff03027589 */ /* 0x000f2200000e0000 */
[----:B------:R-:W-:Y:S03]  /*e4b0*/  LEA.HI R5, R5, R11, RZ, 0x3 ;  /* 0x0000000b05057211 */ /* 0x000fe600078f18ff */
[----:B------:R-:W-:Y:S01]  /*e4c0*/  IMAD.SHL.U32 R100, R6, 0x2, RZ ;  /* 0x0000000206647824 */ /* 0x000fe200078e00ff */
[----:B------:R-:W-:Y:S01]  /*e4d0*/  LOP3.LUT R5, R5, 0xfffffff8, RZ, 0xc0, !PT ;  /* 0xfffffff805057812 */ /* 0x000fe200078ec0ff */
[----:B------:R-:W5:Y:S04]  /*e4e0*/  S2R R11, SR_TID.X ;  /* 0x00000000000b7919 */ /* 0x000f680000002100 */
[----:B------:R-:W-:Y:S01]  /*e4f0*/  IMAD.SHL.U32 R102, R5, 0x2, RZ ;  /* 0x0000000205667824 */ /* 0x000fe200078e00ff */
[----:B-1----:R-:W-:Y:S05]  /*e500*/  IADD3 R8, P0, R0, R252, RZ ;  /* 0x000000fc00087210 */ /* 0x002fea0007f1e0ff */
[----:B----4-:R-:W-:Y:S05]  /*e510*/  IMAD.X R9, R2, 0x1, R228, P0 ;  /* 0x0000000102097824 */ /* 0x010fea00000e06e4 */
[----:B------:R-:W-:Y:S01]  /*e520*/  @!PT LDS RZ, [RZ] ;  /* 0x00000000fffff984 */ /* 0x000fe20000000800 */
[----:B------:R1:W-:Y:S01]  /*e530*/  LDGSTS.E.BYPASS.LTC128B.128 [R222+0x1880], [R8.64], !P1 ;  /* 0x0188000008de7fae */ /* 0x0003e2000c901d46 */
[----:B-----5:R-:W-:Y:S02]  /*e540*/  ISETP.GT.AND P1, PT, R11, 0x3f, PT ;  /* 0x0000003f0b00780c */ /* 0x020fe40003f24270 */
        /* <DEDUP_REMOVED lines=14> */
[----:B-1----:R1:W2:Y:S04]  /*e630*/  SHFL.IDX PT, R4, R3, 0x1, 0x1c1f ;  /* 0x003c1f0003047f89 */ /* 0x0022a800000e0000 */
[----:B------:R1:W3:Y:S02]  /*e640*/  SHFL.IDX PT, R0, R10, 0x1, 0x1c1f ;  /* 0x003c1f000a007f89 */ /* 0x0002e400000e0000 */
.L_x_387:
[C---:B-1----:R-:W-:Y:S02]  /*e650*/  IADD3 R10, R226.reuse, 0x20, RZ ;  /* 0x00000020e20a7810 */ /* 0x042fe40007ffe0ff */
[----:B------:R-:W-:Y:S02]  /*e660*/  ISETP.GE.AND P3, PT, R226, c[0x0][0x1d4], PT ;  /* 0x00007500e2007a0c */ /* 0x000fe40003f66270 */
        /* <DEDUP_REMOVED lines=15> */
.L_x_347:
[----:B------:R-:W-:Y:S05]  /*e760*/  BSYNC B0 ;  /* 0x0000000000007941 */ /* 0x000fea0003800000 */
.L_x_346:
[----:B------:R-:W0:Y:S01]  /*e770*/  LDGDEPBAR ;  /* 0x00000000000079af */ /* 0x000e220000000000 */
[----:B------:R-:W-:Y:S01]  /*e780*/  WARPSYNC 0xffffffff ;  /* 0xffffffff00007948 */ /* 0x000fe20003800000 */
[-C--:B-1----:R-:W-:Y:S06]  /*e790*/  HMMA.16816.F32.BF16 R4, R48, R16.reuse, RZ ;  /* 0x000000103004723c */ /* 0x082fec00000418ff */
        /* <DEDUP_REMOVED lines=155> */
[----:B---3--:R-:W-:Y:S02]  /*f150*/  FMUL.FTZ R26, R50, c[0x0][0x320] ;  /* 0x0000c800321a7a20 */ /* 0x008fe40000410000 */
[----:B------:R-:W-:Y:S02]  /*f160*/  FMUL.FTZ R18, R51, c[0x0][0x320] ;  /* 0x0000c80033127a20 */ /* 0x000fe40000410000 */
[----:B------:R-:W-:Y:S02]  /*f170*/  FMUL.FTZ R22, R22, c[0x0][0x320] ;  /* 0x0000c80016167a20 */ /* 0x000fe40000410000 */
[----:B------:R-:W-:Y:S02]  /*f180*/  FMUL.FTZ R23, R23, c[0x0][0x320] ;  /* 0x0000c80017177a20 */ /* 0x000fe40000410000 */
[----:B------:R-:W-:Y:S01]  /*f190*/  FMUL.FTZ R24, R24, c[0x0][0x320] ;  /* 0x0000c80018187a20 */ /* 0x000fe20000410000 */
[----:B------:R2:W3:Y:S01]  /*f1a0*/  MUFU.TANH R161, R22 ;  /* 0x0000001600a17308 */ /* 0x0004e20000002400 */
        /* <DEDUP_REMOVED lines=39> */
[----:B------:R-:W1:Y:S01]  /*f420*/  S2R R233, SR_CTAID.Y ;  /* 0x0000000000e97919 */ /* 0x000e620000002600 */
[----:B---3--:R-:W-:Y:S01]  /*f430*/  ISETP.GT.AND P1, PT, R0, 0x2f, PT ;  /* 0x0000002f0000780c */ /* 0x008fe20003f24270 */
[----:B--2---:R-:W-:Y:S05]  /*f440*/  IMAD R2, R224, 0x30, R2 ;  /* 0x00000030e0027824 */ /* 0x004fea00078e0202 */
[----:B------:R-:W-:Y:S05]  /*f450*/  IADD3 R2, R2, -0x30, R0 ;  /* 0xffffffd002027810 */ /* 0x000fea0007ffe000 */
[----:B------:R-:W-:Y:S04]  /*f460*/  @P2 IMAD.HI.U32 R3, R2, c[0x0][0x2bc], RZ ;  /* 0x0000af0002032a27 */ /* 0x000fe800078e00ff */
[----:B------:R-:W-:Y:S01]  /*f470*/  IMAD.MOV.U32 R0, RZ, RZ, R2 ;  /* 0x000000ffff007224 */ /* 0x000fe200078e0002 */
[----:B------:R-:W-:Y:S04]  /*f480*/  @P2 SHF.R.U32.HI R0, RZ, c[0x0][0x2c0], R3 ;  /* 0x0000b000ff002a19 */ /* 0x000fe80000011603 */
[C---:B----4-:R-:W-:Y:S01]  /*f490*/  @!P1 IADD3 R3, P0, R0.reuse, R234, RZ ;  /* 0x000000ea00039210 */ /* 0x050fe20007f1e0ff */
[----:B-1----:R-:W-:Y:S03]  /*f4a0*/  IMAD.WIDE.U32 R234, R233, c[0x0][0x1e8], RZ ;  /* 0x00007a00e9ea7a25 */ /* 0x002fe600078e00ff */
[----:B-----5:R-:W-:Y:S01]  /*f4b0*/  @!P1 LEA.HI.X.SX32 R5, R0, R232, 0x1, P0 ;  /* 0x000000e800059211 */ /* 0x020fe200000f0eff */
[----:B------:R-:W-:Y:S01]  /*f4c0*/  IMAD.MOV R0, RZ, RZ, -R0 ;  /* 0x000000ffff007224 */ /* 0x000fe200078e0a00 */
[----:B------:R-:W1:Y:S01]  /*f4d0*/  S2R R232, SR_CTAID.Y ;  /* 0x0000000000e87919 */ /* 0x000e620000002600 */
[C---:B------:R-:W-:Y:S02]  /*f4e0*/  @!P1 LEA R4, P0, R3.reuse, c[0x0][0x2a0], 0x2 ;  /* 0x0000a80003049a11 */ /* 0x040fe400078010ff */
[----:B------:R-:W-:Y:S02]  /*f4f0*/  IMAD R225, R0, c[0x0][0x2b8], R2 ;  /* 0x0000ae0000e17a24 */ /* 0x000fe400078e0202 */
[----:B------:R-:W-:Y:S02]  /*f500*/  @!P1 LEA.HI.X R5, R3, c[0x0][0x2a4], R5, 0x2, P0 ;  /* 0x0000a90003059a11 */ /* 0x000fe400000f1405 */
[----:B------:R-:W-:Y:S01]  /*f510*/  IMAD.WIDE.U32 R2, R225, c[0x0][0x1e0], RZ ;  /* 0x00007800e1027a25 */ /* 0x000fe200078e00ff */
[----:B------:R-:W-:Y:S02]  /*f520*/  SHF.R.S32.HI R0, RZ, 0x1f, R225 ;  /* 0x0000001fff007819 */ /* 0x000fe400000114e1 */
[----:B------:R-:W2:Y:S01]  /*f530*/  @!P1 LDG.E R223, [R4.64] ;  /* 0x0000000604df9981 */ /* 0x000ea2000c1e1900 */
[----:B------:R-:W-:Y:S02]  /*f540*/  ISETP.GE.AND P1, PT, R227, 0x1, PT ;  /* 0x00000001e300780c */ /* 0x000fe40003f26270 */
[----:B------:R-:W-:Y:S04]  /*f550*/  IMAD R0, R0, c[0x0][0x1e0], RZ ;  /* 0x0000780000007a24 */ /* 0x000fe800078e02ff */
[----:B------:R-:W-:Y:S04]  /*f560*/  IMAD R0, R225, c[0x0][0x1e4], R0 ;  /* 0x00007900e1007a24 */ /* 0x000fe800078e0200 */
[----:B------:R-:W-:Y:S01]  /*f570*/  IMAD.IADD R3, R3, 0x1, R0 ;  /* 0x0000000103037824 */ /* 0x000fe200078e0200 */
[----:B-1----:R-:W-:Y:S05]  /*f580*/  SHF.R.S32.HI R232, RZ, 0x1f, R232 ;  /* 0x0000001fffe87819 */ /* 0x002fea00000114e8 */
[----:B------:R-:W-:Y:S04]  /*f590*/  IMAD R232, R232, c[0x0][0x1e8], RZ ;  /* 0x00007a00e8e87a24 */ /* 0x000fe800078e02ff */
[----:B------:R-:W-:Y:S01]  /*f5a0*/  IMAD R232, R233, c[0x0][0x1ec], R232 ;  /* 0x00007b00e9e87a24 */ /* 0x000fe200078e02e8 */
[----:B------:R-:W-:Y:S03]  /*f5b0*/  IADD3 R233, R226, 0x20, RZ ;  /* 0x00000020e2e97810 */ /* 0x000fe60007ffe0ff */
[----:B------:R-:W-:Y:S01]  /*f5c0*/  IMAD.IADD R232, R235, 0x1, R232 ;  /* 0x00000001ebe87824 */ /* 0x000fe200078e02e8 */
[----:B------:R-:W-:Y:S02]  /*f5d0*/  ISETP.GE.AND P4, PT, R233, c[0x0][0x1d4], PT ;  /* 0x00007500e9007a0c */ /* 0x000fe40003f86270 */
[----:B--2---:R-:W-:Y:S01]  /*f5e0*/  SHF.R.S32.HI R4, RZ, 0x1f, R223 ;  /* 0x0000001fff047819 */ /* 0x004fe200000114df */
        /* <DEDUP_REMOVED lines=33> */
.L_x_349:
        /* <DEDUP_REMOVED lines=12> */
[C---:B---3--:R-:W-:Y:S02]  /*f8c0*/  IADD3 R7, -R3.reuse, 0x1, R2 ;  /* 0x0000000103077810 */ /* 0x048fe40007ffe102 */
[----:B------:R-:W-:Y:S02]  /*f8d0*/  IADD3 R8, -R3, R2, RZ ;  /* 0x0000000203087210 */ /* 0x000fe40007ffe1ff */
[----:B------:R-:W-:Y:S04]  /*f8e0*/  IADD3 R7, -R230, R7, R229 ;  /* 0x00000007e6077210 */ /* 0x000fe80007ffe1e5 */
[C---:B------:R-:W-:Y:S02]  /*f8f0*/  IADD3 R6, R7.reuse, c[0x0][0x328], RZ ;  /* 0x0000ca0007067a10 */ /* 0x040fe40007ffe0ff */
[----:B------:R-:W-:Y:S04]  /*f900*/  IADD3 R7, R7, UR4, RZ ;  /* 0x0000000407077c10 */ /* 0x000fe8000fffe0ff */
[----:B-1----:R-:W-:Y:S01]  /*f910*/  IADD3 R0, R7, R4, RZ ;  /* 0x0000000407007210 */ /* 0x002fe20007ffe0ff */
        /* <DEDUP_REMOVED lines=15> */
.L_x_352:
[----:B------:R-:W-:Y:S04]  /*fa10*/  MOV R9, 0x1 ;  /* 0x0000000100097802 */ /* 0x000fe80000000f00 */
[----:B------:R-:W-:Y:S11]  /*fa20*/  ISETP.NE.AND P0, PT, R9, c[0x0][0x32c], PT ;  /* 0x0000cb0009007a0c */ /* 0x000ff60003f05270 */
[----:B------:R-:W-:Y:S02]  /*fa30*/  @!UPT UIADD3 URZ, URZ, URZ, URZ ;  /* 0x0000003f3f3ff290 */ /* 0x000fe4000fffe03f */
[----:B------:R-:W-:Y:S05]  /*fa40*/  @P0 IMAD.HI.U32 R9, R4, c[0x0][0x330], RZ ;  /* 0x0000cc0004090a27 */ /* 0x000fea00078e00ff */
[----:B------:R-:W-:Y:S02]  /*fa50*/  @P0 SHF.R.U32.HI R4, RZ, c[0x0][0x334], R9 ;  /* 0x0000cd00ff040a19 */ /* 0x000fe40000011609 */
.L_x_353:
[----:B------:R-:W-:Y:S05]  /*fa60*/  BSYNC B0 ;  /* 0x0000000000007941 */ /* 0x000fea0003800000 */
.L_x_351:
[----:B------:R-:W-:Y:S05]  /*fa70*/  IMAD R4, R4, c[0x0][0x32c], R8 ;  /* 0x0000cb0004047a24 */ /* 0x000fea00078e0208 */
[----:B------:R-:W-:Y:S02]  /*fa80*/  IADD3 R9, R4, c[0x0][0x32c], RZ ;  /* 0x0000cb0004097a10 */ /* 0x000fe40007ffe0ff */
[----:B------:R-:W-:Y:S02]  /*fa90*/  IMNMX R0, R0, R4, !PT ;  /* 0x0000000400007217 */ /* 0x000fe40007800200 */
[----:B------:R-:W-:Y:S02]  /*faa0*/  IMNMX R3, R3, R9, PT ;  /* 0x0000000903037217 */ /* 0x000fe40003800200 */
.L_x_350:
        /* <DEDUP_REMOVED lines=55> */
[----:B------:R-:W-:Y:S01]  /*fe20*/  ISETP.GE.AND P0, PT, R33, 0x1, PT ;  /* 0x000000012100780c */ /* 0x000fe20003f06270 */
[--C-:B-1----:R-:W-:Y:S02]  /*fe30*/  IMAD.IADD R2, R6, 0x1, R3.reuse ;  /* 0x0000000106027824 */ /* 0x102fe400078e0203 */
[----:B------:R-:W-:Y:S10]  /*fe40*/  IMAD.IADD R0, R7, 0x1, R3 ;  /* 0x0000000107007824 */ /* 0x000ff400078e0203 */
        /* <DEDUP_REMOVED lines=14> */
.L_x_356:
[----:B------:R-:W-:Y:S04]  /*ff30*/  MOV R14, 0x1 ;  /* 0x00000001000e7802 */ /* 0x000fe80000000f00 */
[----:B------:R-:W-:Y:S11]  /*ff40*/  ISETP.NE.AND P0, PT, R14, c[0x0][0x32c], PT ;  /* 0x0000cb000e007a0c */ /* 0x000ff60003f05270 */
[----:B------:R-:W-:Y:S02]  /*ff50*/  @!UPT UIADD3 URZ, URZ, URZ, URZ ;  /* 0x0000003f3f3ff290 */ /* 0x000fe4000fffe03f */
[----:B------:R-:W-:Y:S05]  /*ff60*/  @P0 IMAD.HI.U32 R14, R3, c[0x0][0x330], RZ ;  /* 0x0000cc00030e0a27 */ /* 0x000fea00078e00ff */
[----:B------:R-:W-:Y:S02]  /*ff70*/  @P0 SHF.R.U32.HI R3, RZ, c[0x0][0x334], R14 ;  /* 0x0000cd00ff030a19 */ /* 0x000fe4000001160e */
.L_x_357:
[----:B------:R-:W-:Y:S05]  /*ff80*/  BSYNC B0 ;  /* 0x0000000000007941 */ /* 0x000fea0003800000 */
.L_x_355:
[----:B------:R-:W-:Y:S05]  /*ff90*/  IMAD R3, R3, c[0x0][0x32c], R8 ;  /* 0x0000cb0003037a24 */ /* 0x000fea00078e0208 */
[----:B------:R-:W-:Y:S02]  /*ffa0*/  IADD3 R14, R3, c[0x0][0x32c], RZ ;  /* 0x0000cb00030e7a10 */ /* 0x000fe40007ffe0ff */
[----:B------:R-:W-:Y:S02]  /*ffb0*/  IMNMX R0, R0, R3, !PT ;  /* 0x0000000300007217 */ /* 0x000fe40007800200 */
[----:B------:R-:W-:Y:S02]  /*ffc0*/  IMNMX R2, R2, R14, PT ;  /* 0x0000000e02027217 */ /* 0x000fe40003800200 */
.L_x_354:
        /* <DEDUP_REMOVED lines=61> */
.L_x_360:
[----:B------:R-:W-:Y:S04]  /*103a0*/  MOV R14, 0x1 ;  /* 0x00000001000e7802 */ /* 0x000fe80000000f00 */
[----:B------:R-:W-:Y:S11]  /*103b0*/  ISETP.NE.AND P0, PT, R14, c[0x0][0x32c], PT ;  /* 0x0000cb000e007a0c */ /* 0x000ff60003f05270 */
[----:B------:R-:W-:Y:S02]  /*103c0*/  @!UPT UIADD3 URZ, URZ, URZ, URZ ;  /* 0x0000003f3f3ff290 */ /* 0x000fe4000fffe03f */
[----:B------:R-:W-:Y:S05]  /*103d0*/  @P0 IMAD.HI.U32 R14, R3, c[0x0][0x330], RZ ;  /* 0x0000cc00030e0a27 */ /* 0x000fea00078e00ff */
[----:B------:R-:W-:Y:S02]  /*103e0*/  @P0 SHF.R.U32.HI R3, RZ, c[0x0][0x334], R14 ;  /* 0x0000cd00ff030a19 */ /* 0x000fe4000001160e */
.L_x_361:
[----:B------:R-:W-:Y:S05]  /*103f0*/  BSYNC B0 ;  /* 0x0000000000007941 */ /* 0x000fea0003800000 */
.L_x_359:
[----:B------:R-:W-:Y:S05]  /*10400*/  IMAD R3, R3, c[0x0][0x32c], R8 ;  /* 0x0000cb0003037a24 */ /* 0x000fea00078e0208 */
[----:B------:R-:W-:Y:S02]  /*10410*/  IADD3 R14, R3, c[0x0][0x32c], RZ ;  /* 0x0000cb00030e7a10 */ /* 0x000fe40007ffe0ff */
[----:B------:R-:W-:Y:S02]  /*10420*/  IMNMX R0, R0, R3, !PT ;  /* 0x0000000300007217 */ /* 0x000fe40007800200 */
[----:B------:R-:W-:Y:S02]  /*10430*/  IMNMX R2, R2, R14, PT ;  /* 0x0000000e02027217 */ /* 0x000fe40003800200 */
.L_x_358:
        /* <DEDUP_REMOVED lines=61> */
.L_x_364:
[----:B------:R-:W-:Y:S04]  /*10810*/  MOV R5, 0x1 ;  /* 0x0000000100057802 */ /* 0x000fe80000000f00 */
[----:B------:R-:W-:Y:S11]  /*10820*/  ISETP.NE.AND P0, PT, R5, c[0x0][0x32c], PT ;  /* 0x0000cb0005007a0c */ /* 0x000ff60003f05270 */
[----:B------:R-:W-:Y:S02]  /*10830*/  @!UPT UIADD3 URZ, URZ, URZ, URZ ;  /* 0x0000003f3f3ff290 */ /* 0x000fe4000fffe03f */
[----:B------:R-:W-:Y:S05]  /*10840*/  @P0 IMAD.HI.U32 R5, R3, c[0x0][0x330], RZ ;  /* 0x0000cc0003050a27 */ /* 0x000fea00078e00ff */
[----:B------:R-:W-:Y:S02]  /*10850*/  @P0 SHF.R.U32.HI R3, RZ, c[0x0][0x334], R5 ;  /* 0x0000cd00ff030a19 */ /* 0x000fe40000011605 */
.L_x_365:
[----:B------:R-:W-:Y:S05]  /*10860*/  BSYNC B0 ;  /* 0x0000000000007941 */ /* 0x000fea0003800000 */
.L_x_363:
[----:B------:R-:W-:Y:S05]  /*10870*/  IMAD R8, R3, c[0x0][0x32c], R8 ;  /* 0x0000cb0003087a24 */ /* 0x000fea00078e0208 */
[----:B------:R-:W-:Y:S02]  /*10880*/  IADD3 R3, R8, c[0x0][0x32c], RZ ;  /* 0x0000cb0008037a10 */ /* 0x000fe40007ffe0ff */
[----:B------:R-:W-:Y:S02]  /*10890*/  IMNMX R0, R0, R8, !PT ;  /* 0x0000000800007217 */ /* 0x000fe40007800200 */
[----:B------:R-:W-:Y:S02]  /*108a0*/  IMNMX R2, R2, R3, PT ;  /* 0x0000000302027217 */ /* 0x000fe40003800200 */
.L_x_362:
[----:B------:R-:W-:Y:S01]  /*108b0*/  ISETP.GT.AND P0, PT, R0, RZ, !P1 ;  /* 0x000000ff0000720c */ /* 0x000fe20004f04270 */
[----:B------:R-:W-:Y:S01]  /*108c0*/  LDSM.16.MT88.4 R36, [R210+0x1880] ;  /* 0x00188000d224783b */ /* 0x000fe20000004200 */
        /* <DEDUP_REMOVED lines=30> */
[----:B------:R-:W-:Y:S02]  /*10ab0*/  MOV R191, R231 ;  /* 0x000000e700bf7202 */ /* 0x000fe40000000f00 */
        /* <DEDUP_REMOVED lines=20> */
[----:B------:R-:W-:Y:S02]  /*10c00*/  ISETP.GT.AND P0, PT, R0, 0x29, !P1 ;  /* 0x000000290000780c */ /* 0x000fe40004f04270 */
[----:B------:R-:W1:Y:S02]  /*10c10*/  SHFL.BFLY PT, R0, R106, 0x2, 0x1f ;  /* 0x0c401f006a007f89 */ /* 0x000e6400000e0000 */
[----:B------:R-:W-:Y:S04]  /*10c20*/  ISETP.LT.OR P0, PT, R2, 0x2a, P0 ;  /* 0x0000002a0200780c */ /* 0x000fe80000701670 */
[----:B------:R-:W-:Y:S02]  /*10c30*/  FSEL R109, R47, -INF , !P0 ;  /* 0xff8000002f6d7808 */ /* 0x000fe40004000000 */
[----:B-1----:R-:W-:Y:S05]  /*10c40*/  FMNMX.FTZ R106, R106, R0, !PT ;  /* 0x000000006a6a7209 */ /* 0x002fea0007810000 */
        /* <DEDUP_REMOVED lines=10> */
[--C-:B------:R-:W-:Y:S01]  /*10cf0*/  FFMA.FTZ R6, R24, c[0x0][0x2d0], -R110.reuse ;  /* 0x0000b40018067a23 */ /* 0x100fe2000001086e */
[----:B------:R-:W-:Y:S01]  /*10d00*/  FMNMX.FTZ R0, R48, R0, !PT ;  /* 0x0000000030007209 */ /* 0x000fe20007810000 */
[----:B------:R-:W-:Y:S02]  /*10d10*/  FFMA.FTZ R7, R23, c[0x0][0x2d0], -R110 ;  /* 0x0000b40017077a23 */ /* 0x000fe4000001086e */
[----:B------:R1:W-:Y:S01]  /*10d20*/  MUFU.EX2 R250, R6 ;  /* 0x0000000600fa7308 */ /* 0x0003e20000000800 */
[----:B------:R-:W-:Y:S04]  /*10d30*/  FMNMX.FTZ R0, R49, R0, !PT ;  /* 0x0000000031007209 */ /* 0x000fe80007810000 */
[----:B------:R-:W-:Y:S04]  /*10d40*/  FMNMX.FTZ R0, R168, R0, !PT ;  /* 0x00000000a8007209 */ /* 0x000fe80007810000 */
[----:B------:R-:W-:Y:S01]  /*10d50*/  FMNMX.FTZ R0, R170, R0, !PT ;  /* 0x00000000aa007209 */ /* 0x000fe20007810000 */
[----:B------:R-:W-:Y:S03]  /*10d60*/  MUFU.EX2 R249, R7 ;  /* 0x0000000700f97308 */ /* 0x000fe60000000800 */
[----:B------:R-:W-:Y:S04]  /*10d70*/  FMNMX.FTZ R0, R180, R0, !PT ;  /* 0x00000000b4007209 */ /* 0x000fe80007810000 */
[----:B------:R-:W-:Y:S04]  /*10d80*/  FMNMX.FTZ R0, R181, R0, !PT ;  /* 0x00000000b5007209 */ /* 0x000fe80007810000 */
[----:B------:R-:W-:Y:S04]  /*10d90*/  FMNMX.FTZ R0, R190, R0, !PT ;  /* 0x00000000be007209 */ /* 0x000fe80007810000 */
[----:B------:R-:W-:Y:S05]  /*10da0*/  FMNMX.FTZ R0, R192, R0, !PT ;  /* 0x00000000c0007209 */ /* 0x000fea0007810000 */
[----:B------:R-:W2:Y:S02]  /*10db0*/  SHFL.BFLY PT, R2, R0, 0x2, 0x1f ;  /* 0x0c401f0000027f89 */ /* 0x000ea400000e0000 */
[----:B--2---:R-:W-:Y:S06]  /*10dc0*/  FMNMX.FTZ R0, R0, R2, !PT ;  /* 0x0000000200007209 */ /* 0x004fec0007810000 */
[----:B------:R-:W2:Y:S02]  /*10dd0*/  SHFL.BFLY PT, R105, R0, 0x1, 0x1f ;  /* 0x0c201f0000697f89 */ /* 0x000ea400000e0000 */
[----:B--2---:R-:W-:Y:S02]  /*10de0*/  FMNMX.FTZ R105, R0, R105, !PT ;  /* 0x0000006900697209 */ /* 0x004fe40007810000 */
[----:B------:R-:W-:Y:S02]  /*10df0*/  FMNMX.FTZ R0, R14, R107, !PT ;  /* 0x0000006b0e007209 */ /* 0x000fe40007810000 */
[C---:B------:R-:W-:Y:S01]  /*10e00*/  FSETP.NEU.FTZ.AND P0, PT, R105.reuse, -INF , PT ;  /* 0xff8000006900780b */ /* 0x040fe20003f1d000 */
[C---:B------:R-:W-:Y:S01]  /*10e10*/  FMUL.FTZ R111, R105.reuse, c[0x0][0x2d0] ;  /* 0x0000b400696f7a20 */ /* 0x040fe20000410000 */
        /* <DEDUP_REMOVED lines=25> */
[----:B-1----:R-:W-:Y:S01]  /*10fb0*/  FFMA.FTZ R6, R17, c[0x0][0x2d0], -R164 ;  /* 0x0000b40011067a23 */ /* 0x002fe200000108a4 */
        /* <DEDUP_REMOVED lines=124> */
[C---:B------:R-:W-:Y:S02]  /*11780*/  FMUL.FTZ R86, R100.reuse, R86 ;  /* 0x0000005664567220 */ /* 0x040fe40000410000 */
[--C-:B-1----:R-:W-:Y:S02]  /*11790*/  FFMA.FTZ R2, R41, c[0x0][0x2d0], -R110.reuse ;  /* 0x0000b40029027a23 */ /* 0x102fe4000001086e */
[C---:B------:R-:W-:Y:S02]  /*117a0*/  FMUL.FTZ R41, R3.reuse, R149 ;  /* 0x0000009503297220 */ /* 0x040fe40000410000 */
[----:B------:R1:W3:Y:S01]  /*117b0*/  MUFU.EX2 R235, R2 ;  /* 0x0000000200eb7308 */ /* 0x0002e20000000800 */
[----:B------:R-:W-:Y:S02]  /*117c0*/  FMUL.FTZ R87, R100, R87 ;  /* 0x0000005764577220 */ /* 0x000fe40000410000 */
        /* <DEDUP_REMOVED lines=138> */
[C---:B------:R-:W-:Y:S01]  /*12070*/  HMMA.16816.F32.BF16 R64, R112.reuse, R118, R64 ;  /* 0x000000767040723c */ /* 0x040fe20000041840 */
[----:B------:R-:W-:Y:S07]  /*12080*/  ISETP.GT.AND P0, PT, R224, R196, PT ;  /* 0x000000c4e000720c */ /* 0x000fee0003f04270 */
[-C--:B-1----:R-:W-:Y:S01]  /*12090*/  HMMA.16816.F32.BF16 R68, R112, R124.reuse, R68 ;  /* 0x0000007c7044723c */ /* 0x082fe20000041844 */
[----:B------:R-:W1:Y:S07]  /*120a0*/  MUFU.EX2 R188, R110 ;  /* 0x0000006e00bc7308 */ /* 0x000e6e0000000800 */
[C---:B------:R-:W-:Y:S01]  /*120b0*/  HMMA.16816.F32.BF16 R72, R120.reuse, R124, R72 ;  /* 0x0000007c7848723c */ /* 0x040fe20000041848 */
[--C-:B--2---:R-:W-:Y:S07]  /*120c0*/  FFMA.FTZ R2, R190, c[0x0][0x2d0], -R111.reuse ;  /* 0x0000b400be027a23 */ /* 0x104fee000001086f */
[-C--:B------:R-:W-:Y:S01]  /*120d0*/  HMMA.16816.F32.BF16 R76, R120, R126.reuse, R76 ;  /* 0x0000007e784c723c */ /* 0x080fe2000004184c */
[----:B------:R-:W2:Y:S01]  /*120e0*/  LDL.LU R190, [R1+0x10] ;  /* 0x0000100001be7983 */ /* 0x000ea20000300800 */
[----:B------:R5:W-:Y:S02]  /*120f0*/  MUFU.EX2 R185, R2 ;  /* 0x0000000200b97308 */ /* 0x000be40000000800 */
[----:B------:R-:W-:Y:S02]  /*12100*/  FFMA.FTZ R111, R192, c[0x0][0x2d0], -R111 ;  /* 0x0000b400c06f7a23 */ /* 0x000fe4000001086f */
[----:B------:R-:W3:Y:S02]  /*12110*/  LDL.LU R192, [R1+0x8] ;  /* 0x0000080001c07983 */ /* 0x000ee40000300800 */
[C---:B------:R-:W-:Y:S01]  /*12120*/  HMMA.16816.F32.BF16 R80, R112.reuse, R126, R80 ;  /* 0x0000007e7050723c */ /* 0x040fe20000041850 */
[----:B-1----:R-:W-:Y:S03]  /*12130*/  F2FP.BF16.PACK_AB R110, R188, R191 ;  /* 0x000000bfbc6e723e */ /* 0x002fe600000010ff */
[----:B------:R-:W1:Y:S04]  /*12140*/  MUFU.EX2 R184, R111 ;  /* 0x0000006f00b87308 */ /* 0x000e680000000800 */
[-C--:B----4-:R-:W-:Y:S08]  /*12150*/  HMMA.16816.F32.BF16 R84, R112, R128.reuse, R84 ;  /* 0x000000807054723c */ /* 0x090ff00000041854 */
[C---:B------:R-:W-:Y:S01]  /*12160*/  HMMA.16816.F32.BF16 R88, R120.reuse, R128, R88 ;  /* 0x000000807858723c */ /* 0x040fe20000041858 */
[--C-:B-----5:R-:W-:Y:S02]  /*12170*/  FFMA.FTZ R2, R186, c[0x0][0x2d0], -R164.reuse ;  /* 0x0000b400ba027a23 */ /* 0x120fe400000108a4 */
[----:B------:R-:W4:Y:S05]  /*12180*/  LDL.LU R186, [R1+0xc] ;  /* 0x00000c0001ba7983 */ /* 0x000f2a0000300800 */
[-C--:B------:R-:W-:Y:S01]  /*12190*/  HMMA.16816.F32.BF16 R92, R120, R130.reuse, R92 ;  /* 0x00000082785c723c */ /* 0x080fe2000004185c */
[----:B------:R5:W-:Y:S03]  /*121a0*/  MUFU.EX2 R181, R2 ;  /* 0x0000000200b57308 */ /* 0x000be60000000800 */
[----:B-1----:R-:W-:Y:S04]  /*121b0*/  F2FP.BF16.PACK_AB R111, R184, R185 ;  /* 0x000000b9b86f723e */ /* 0x002fe800000010ff */
[----:B------:R-:W-:Y:S01]  /*121c0*/  HMMA.16816.F32.BF16 R96, R112, R130, R96 ;  /* 0x000000827060723c */ /* 0x000fe20000041860 */
[--C-:B-----5:R-:W-:Y:S04]  /*121d0*/  FFMA.FTZ R2, R189, c[0x0][0x2d0], -R164.reuse ;  /* 0x0000b400bd027a23 */ /* 0x120fe800000108a4 */
        /* <DEDUP_REMOVED lines=32> */
[----:B--2---:R-:W-:Y:S07]  /*123e0*/  FFMA.FTZ R3, R3, R190, R240 ;  /* 0x000000be03037223 */ /* 0x004fee00000100f0 */
[-C--:B-1----:R-:W-:Y:S01]  /*123f0*/  HMMA.16816.F32.BF16 R52, R108, R164.reuse, R52 ;  /* 0x000000a46c34723c */ /* 0x082fe20000041834 */
[----:B---3--:R-:W-:Y:S03]  /*12400*/  FFMA.FTZ R100, R100, R192, R244 ;  /* 0x000000c064647223 */ /* 0x008fe600000100f4 */
[----:B------:R-:W-:Y:S02]  /*12410*/  FADD.FTZ R3, R241, R3 ;  /* 0x00000003f1037221 */ /* 0x000fe40000010000 */
[----:B------:R-:W-:Y:S02]  /*12420*/  FADD.FTZ R100, R245, R100 ;  /* 0x00000064f5647221 */ /* 0x000fe40000010000 */
        /* <DEDUP_REMOVED lines=21> */
[-C--:B------:R-:W-:Y:S01]  /*12580*/  MOV R100, R102.reuse ;  /* 0x0000006600647202 */ /* 0x080fe20000000f00 */
[----:B------:R-:W-:Y:S02]  /*12590*/  FADD.FTZ R9, R236, R9 ;  /* 0x00000009ec097221 */ /* 0x000fe40000010000 */
[----:B------:R-:W-:Y:S01]  /*125a0*/  FADD.FTZ R10, R234, R2 ;  /* 0x00000002ea0a7221 */ /* 0x000fe20000010000 */
[-C--:B------:R-:W-:Y:S01]  /*125b0*/  HMMA.16816.F32.BF16 R76, R160, R170.reuse, R76 ;  /* 0x000000aaa04c723c */ /* 0x080fe2000004184c */
[----:B------:R-:W-:Y:S03]  /*125c0*/  FADD.FTZ R2, R235, R9 ;  /* 0x00000009eb027221 */ /* 0x000fe60000010000 */
[----:B------:R-:W-:Y:S02]  /*125d0*/  FADD.FTZ R0, R233, R10 ;  /* 0x0000000ae9007221 */ /* 0x000fe40000010000 */
[----:B------:R-:W-:Y:S02]  /*125e0*/  FADD.FTZ R9, R204, R8 ;  /* 0x00000008cc097221 */ /* 0x000fe40000010000 */
[----:B------:R-:W-:Y:S01]  /*125f0*/  FADD.FTZ R10, R232, R2 ;  /* 0x00000002e80a7221 */ /* 0x000fe20000010000 */
[C---:B------:R-:W-:Y:S03]  /*12600*/  HMMA.16816.F32.BF16 R80, R108.reuse, R170, R80 ;  /* 0x000000aa6c50723c */ /* 0x040fe60000041850 */
[----:B------:R-:W-:Y:S02]  /*12610*/  FADD.FTZ R8, R207, R0 ;  /* 0x00000000cf087221 */ /* 0x000fe40000010000 */
[----:B------:R-:W-:Y:S02]  /*12620*/  FADD.FTZ R2, R203, R9 ;  /* 0x00000009cb027221 */ /* 0x000fe40000010000 */
[----:B------:R-:W-:Y:S01]  /*12630*/  FADD.FTZ R0, R231, R10 ;  /* 0x0000000ae7007221 */ /* 0x000fe20000010000 */
[-C--:B------:R-:W-:Y:S01]  /*12640*/  HMMA.16816.F32.BF16 R84, R108, R4.reuse, R84 ;  /* 0x000000046c54723c */ /* 0x080fe20000041854 */
[----:B------:R-:W-:Y:S04]  /*12650*/  FADD.FTZ R3, R174, R3 ;  /* 0x00000003ae037221 */ /* 0x000fe80000010000 */
[----:B------:R-:W-:Y:S03]  /*12660*/  FADD.FTZ R3, R175, R3 ;  /* 0x00000003af037221 */ /* 0x000fe60000010000 */
        /* <DEDUP_REMOVED lines=31> */
.L_x_345:
[----:B------:R-:W2:Y:S04]  /*12860*/  LDL.LU R0, [R1+0xc] ;  /* 0x00000c0001007983 */ /* 0x000ea80000300800 */
[----:B-1----:R-:W3:Y:S04]  /*12870*/  LDL.LU R3, [R1+0x8] ;  /* 0x0000080001037983 */ /* 0x002ee80000300800 */
[----:B------:R-:W4:Y:S04]  /*12880*/  LDL.LU R4, [R1+0x10] ;  /* 0x0000100001047983 */ /* 0x000f280000300800 */
[----:B------:R-:W5:Y:S01]  /*12890*/  LDL.LU R2, [R1+0x14] ;  /* 0x0000140001027983 */ /* 0x000f620000300800 */
[----:B------:R-:W-:-:S02]  /*128a0*/  MOV R50, 0xff800000 ;  /* 0xff80000000327802 */ /* 0x000fc40000000f00 */
        /* <DEDUP_REMOVED lines=23> */
[----:B------:R-:W-:-:S05]  /*12a20*/  FSETP.NE.FTZ.AND P1, PT, R6, RZ, PT ;  /* 0x000000ff0600720b */ /* 0x000fca0003f35000 */
[----:B------:R-:W1:Y:S01]  /*12a30*/  @P3 MUFU.RCP R0, R10 ;  /* 0x0000000a00003308 */ /* 0x000e620000001000 */
[----:B------:R-:W-:-:S07]  /*12a40*/  FSETP.NE.FTZ.AND P0, PT, R5, RZ, PT ;  /* 0x000000ff0500720b */ /* 0x000fce0003f15000 */
[----:B------:R-:W-:Y:S06]  /*12a50*/  @P2 MUFU.RCP R3, R8 ;  /* 0x0000000800032308 */ /* 0x000fec0000001000 */
[----:B------:R-:W-:Y:S01]  /*12a60*/  @P0 MOV R7, 0x3f317218 ;  /* 0x3f31721800070802 */ /* 0x000fe20000000f00 */
[C---:B-1----:R-:W-:Y:S01]  /*12a70*/  FMUL.FTZ R112, R0.reuse, R112 ;  /* 0x0000007000707220 */ /* 0x042fe20000410000 */
[----:B------:R-:W1:Y:S01]  /*12a80*/  @P1 MUFU.RCP R2, R6 ;  /* 0x0000000600021308 */ /* 0x000e620000001000 */
        /* <DEDUP_REMOVED lines=15> */
[C---:B------:R-:W-:Y:S01]  /*12b80*/  FMUL.FTZ R28, R0.reuse, R53 ;  /* 0x00000035001c7220 */ /* 0x040fe20000410000 */
[----:B------:R-:W-:Y:S01]  /*12b90*/  MOV R53, 0xff800000 ;  /* 0xff80000000357802 */ /* 0x000fe20000000f00 */
        /* <DEDUP_REMOVED lines=10> */
[----:B------:R-:W-:Y:S01]  /*12c40*/  MOV R0, RZ ;  /* 0x000000ff00007202 */ /* 0x000fe20000000f00 */
[C---:B-1----:R-:W-:Y:S02]  /*12c50*/  FMUL.FTZ R47, R2.reuse, R116 ;  /* 0x00000074022f7220 */ /* 0x042fe40000410000 */
[C---:B------:R-:W-:Y:S02]  /*12c60*/  FMUL.FTZ R117, R2.reuse, R117 ;  /* 0x0000007502757220 */ /* 0x040fe40000410000 */
[C---:B------:R-:W-:Y:S01]  /*12c70*/  FMUL.FTZ R120, R2.reuse, R120 ;  /* 0x0000007802787220 */ /* 0x040fe20000410000 */
[----:B------:R-:W1:Y:S01]  /*12c80*/  @P0 MUFU.RCP R0, R5 ;  /* 0x0000000500000308 */ /* 0x000e620000001000 */
[----:B------:R-:W-:-:S02]  /*12c90*/  FMUL.FTZ R46, R2, R121 ;  /* 0x00000079022e7220 */ /* 0x000fc40000410000 */
[C---:B------:R-:W-:Y:S02]  /*12ca0*/  FMUL.FTZ R132, R2.reuse, R132 ;  /* 0x0000008402847220 */ /* 0x040fe40000410000 */
[C---:B------:R-:W-:Y:S02]  /*12cb0*/  FMUL.FTZ R39, R2.reuse, R133 ;  /* 0x0000008502277220 */ /* 0x040fe40000410000 */
[C---:B------:R-:W-:Y:S01]  /*12cc0*/  FMUL.FTZ R136, R2.reuse, R136 ;  /* 0x0000008802887220 */ /* 0x040fe20000410000 */
[----:B------:R-:W2:Y:S01]  /*12cd0*/  @P0 MUFU.LG2 R5, R5 ;  /* 0x0000000500050308 */ /* 0x000ea20000000c00 */
        /* <DEDUP_REMOVED lines=44> */
[C---:B-1----:R-:W-:Y:S02]  /*12fa0*/  FMUL.FTZ R118, R0.reuse, R118 ;  /* 0x0000007600767220 */ /* 0x042fe40000410000 */
        /* <DEDUP_REMOVED lines=24> */
[----:B------:R-:W-:Y:S02]  /*13130*/  @P2 FMUL.FTZ R4, R2, c[0x0][0x2d0] ;  /* 0x0000b40002042a20 */ /* 0x000fe40000410000 */
[----:B------:R-:W-:Y:S02]  /*13140*/  @P3 FMUL.FTZ R9, R3, c[0x0][0x2d0] ;  /* 0x0000b40003093a20 */ /* 0x000fe40000410000 */
[----:B------:R-:W-:Y:S02]  /*13150*/  @P1 FMUL.FTZ R2, R0, c[0x0][0x2d0] ;  /* 0x0000b40000021a20 */ /* 0x000fe40000410000 */
[----:B------:R-:W-:-:S02]  /*13160*/  @P3 FMUL.FTZ R10, R10, 0.69314718246459960938 ;  /* 0x3f3172180a0a3820 */ /* 0x000fc40000410000 */
[----:B------:R-:W-:Y:S02]  /*13170*/  @P2 FMUL.FTZ R8, R8, 0.69314718246459960938 ;  /* 0x3f31721808082820 */ /* 0x000fe40000410000 */
[----:B------:R-:W-:Y:S02]  /*13180*/  @P1 FMUL.FTZ R6, R6, 0.69314718246459960938 ;  /* 0x3f31721806061820 */ /* 0x000fe40000410000 */
[----:B--2---:R-:W-:Y:S02]  /*13190*/  @P0 FMUL.FTZ R3, R5, 0.69314718246459960938 ;  /* 0x3f31721805030820 */ /* 0x004fe40000410000 */
[----:B------:R-:W-:Y:S02]  /*131a0*/  @P0 FMUL.FTZ R0, R7, c[0x0][0x2d0] ;  /* 0x0000b40007000a20 */ /* 0x000fe40000410000 */
[----:B------:R-:W-:Y:S02]  /*131b0*/  @P3 FFMA.FTZ R50, R9, R106, R10 ;  /* 0x0000006a09323223 */ /* 0x000fe4000001000a */
[----:B------:R-:W-:-:S02]  /*131c0*/  @P2 FFMA.FTZ R51, R4, R105, R8 ;  /* 0x0000006904332223 */ /* 0x000fc40000010008 */
[----:B------:R-:W-:Y:S02]  /*131d0*/  @P1 FFMA.FTZ R53, R2, R104, R6 ;  /* 0x0000006802351223 */ /* 0x000fe40000010006 */
[----:B------:R-:W-:Y:S02]  /*131e0*/  @P0 FFMA.FTZ R55, R0, R100, R3 ;  /* 0x0000006400370223 */ /* 0x000fe40000010003 */
.L_x_281:
[----:B-1----:R-:W-:Y:S05]  /*131f0*/  @P4 BRA `(.L_x_367) ;  /* 0x0000176000004947 */ /* 0x002fea0003800000 */
[----:B------:R-:W2:Y:S01]  /*13200*/  LDL R65, [R1+0x44] ;  /* 0x0000440001417983 */ /* 0x000ea20000100800 */
[----:B------:R-:W-:Y:S02]  /*13210*/  F2FP.BF16.PACK_AB R28, R28, R13 ;  /* 0x0000000d1c1c723e */ /* 0x000fe400000010ff */
[----:B------:R-:W-:Y:S01]  /*13220*/  F2FP.BF16.PACK_AB R45, R45, R112 ;  /* 0x000000702d2d723e */ /* 0x000fe200000010ff */
[----:B------:R-:W1:Y:S01]  /*13230*/  S2R R61, SR_TID.X ;  /* 0x00000000003d7919 */ /* 0x000e620000002100 */
        /* <DEDUP_REMOVED lines=12> */
[----:B-1----:R-:W-:Y:S02]  /*13300*/  SHF.R.S32.HI R63, RZ, 0x1f, R61 ;  /* 0x0000001fff3f7819 */ /* 0x002fe4000001143d */
[----:B------:R-:W-:Y:S02]  /*13310*/  F2FP.BF16.PACK_AB R134, R135, R134 ;  /* 0x000000868786723e */ /* 0x000fe400000010ff */
[----:B------:R-:W-:-:S02]  /*13320*/  LEA.HI R3, R63, R61, RZ, 0x2 ;  /* 0x0000003d3f037211 */ /* 0x000fc400078f10ff */
[----:B------:R-:W-:Y:S02]  /*13330*/  LEA.HI R48, R63, R61, RZ, 0x5 ;  /* 0x0000003d3f307211 */ /* 0x000fe400078f28ff */
[--C-:B------:R-:W-:Y:S02]  /*13340*/  SHF.R.S32.HI R52, RZ, 0x2, R3.reuse ;  /* 0x00000002ff347819 */ /* 0x100fe40000011403 */
[----:B------:R-:W-:Y:S02]  /*13350*/  SHF.R.S32.HI R0, RZ, 0x1f, R3 ;  /* 0x0000001fff007819 */ /* 0x000fe40000011403 */
[----:B------:R-:W-:Y:S02]  /*13360*/  LOP3.LUT R3, R3, 0xfffffffc, RZ, 0xc0, !PT ;  /* 0xfffffffc03037812 */ /* 0x000fe400078ec0ff */
[----:B------:R-:W-:Y:S02]  /*13370*/  LEA.HI R0, R0, R52, RZ, 0x3 ;  /* 0x0000003400007211 */ /* 0x000fe400078f18ff */
[----:B------:R-:W-:Y:S01]  /*13380*/  SHF.R.S32.HI R49, RZ, 0x5, R48 ;  /* 0x00000005ff317819 */ /* 0x000fe20000011430 */
[----:B------:R-:W-:Y:S01]  /*13390*/  IMAD.IADD R29, R61, 0x1, -R3 ;  /* 0x000000013d1d7824 */ /* 0x000fe200078e0a03 */
[----:B------:R-:W-:-:S02]  /*133a0*/  LOP3.LUT R0, R0, 0xfffffff8, RZ, 0xc0, !PT ;  /* 0xfffffff800007812 */ /* 0x000fc400078ec0ff */
[----:B------:R-:W-:Y:S02]  /*133b0*/  F2FP.BF16.PACK_AB R36, R36, R136 ;  /* 0x000000882424723e */ /* 0x000fe400000010ff */
[----:B------:R-:W-:Y:S01]  /*133c0*/  F2FP.BF16.PACK_AB R138, R139, R138 ;  /* 0x0000008a8b8a723e */ /* 0x000fe200000010ff */
[----:B------:R-:W-:Y:S01]  /*133d0*/  IMAD.IADD R2, R52, 0x1, -R0 ;  /* 0x0000000134027824 */ /* 0x000fe200078e0a00 */
[----:B------:R-:W-:Y:S02]  /*133e0*/  F2FP.BF16.PACK_AB R35, R35, R144 ;  /* 0x000000902323723e */ /* 0x000fe400000010ff */
[----:B------:R-:W-:Y:S02]  /*133f0*/  F2FP.BF16.PACK_AB R34, R34, R146 ;  /* 0x000000922222723e */ /* 0x000fe400000010ff */
[----:B------:R-:W-:Y:S02]  /*13400*/  LEA.HI R0, R2, R2, RZ, 0x1 ;  /* 0x0000000202007211 */ /* 0x000fe400078f08ff */
[----:B------:R-:W-:-:S02]  /*13410*/  F2FP.BF16.PACK_AB R32, R32, R156 ;  /* 0x0000009c2020723e */ /* 0x000fc400000010ff */
        /* <DEDUP_REMOVED lines=116> */
.L_x_368:
        /* <DEDUP_REMOVED lines=8> */
[----:B------:R-:W-:Y:S01]  /*13be0*/  IMAD R12, R29, 0x20, R52 ;  /* 0x000000201d0c7824 */ /* 0x000fe200078e0234 */
        /* <DEDUP_REMOVED lines=8> */
[----:B------:R-:W-:-:S02]  /*13c70*/  IADD3 R6, R29, -R5, RZ ;  /* 0x800000051d067210 */ /* 0x000fc40007ffe0ff */
[----:B------:R-:W-:Y:S01]  /*13c80*/  LOP3.LUT R5, R0, 0xffffffc0, RZ, 0xc0, !PT ;  /* 0xffffffc000057812 */ /* 0x000fe200078ec0ff */
[----:B------:R-:W-:Y:S01]  /*13c90*/  IMAD.IADD R0, R49, 0x1, -R4 ;  /* 0x0000000131007824 */ /* 0x000fe200078e0a04 */
        /* <DEDUP_REMOVED lines=15> */
[----:B------:R-:W-:Y:S02]  /*13d90*/  IMAD R9, R11, c[0x0][0x490], RZ ;  /* 0x000124000b097a24 */ /* 0x000fe400078e02ff */
[----:B------:R-:W-:Y:S01]  /*13da0*/  IMAD.IADD R3, R3, 0x1, R7 ;  /* 0x0000000103037824 */ /* 0x000fe200078e0207 */
        /* <DEDUP_REMOVED lines=114> */
.L_x_370:
[----:B---3--:R-:W-:Y:S05]  /*144d0*/  BSYNC B0 ;  /* 0x0000000000007941 */ /* 0x008fea0003800000 */
.L_x_369:
        /* <DEDUP_REMOVED lines=23> */
.L_x_372:
[----:B------:R-:W-:Y:S05]  /*14650*/  BSYNC B0 ;  /* 0x0000000000007941 */ /* 0x000fea0003800000 */
.L_x_371:
        /* <DEDUP_REMOVED lines=23> */
.L_x_374:
[----:B------:R-:W-:Y:S05]  /*147d0*/  BSYNC B0 ;  /* 0x0000000000007941 */ /* 0x000fea0003800000 */
.L_x_373:
        /* <DEDUP_REMOVED lines=24> */
.L_x_367:
        /* <DEDUP_REMOVED lines=19> */
.L_x_375:
[----:B-1----:R-:W1:Y:S01]  /*14a90*/  S2R R11, SR_TID.X ;  /* 0x00000000000b7919 */ /* 0x002e620000002100 */
[----:B------:R-:W-:Y:S01]  /*14aa0*/  SHF.R.S32.HI R0, RZ, 0x1f, R8 ;  /* 0x0000001fff007819 */ /* 0x000fe20000011408 */
[----:B------:R-:W-:Y:S01]  /*14ab0*/  BSSY B0, `(.L_x_376) ;  /* 0x0000029000007945 */ /* 0x000fe20003800000 */
[----:B------:R-:W-:Y:S01]  /*14ac0*/  SEL R9, R8, RZ, !P0 ;  /* 0x000000ff08097207 */ /* 0x000fe20004000000 */
[----:B------:R-:W2:Y:S01]  /*14ad0*/  S2R R2, SR_CTAID.Y ;  /* 0x0000000000027919 */ /* 0x000ea20000002600 */
[----:B------:R-:W-:-:S03]  /*14ae0*/  SEL R10, R0, RZ, !P0 ;  /* 0x000000ff000a7207 */ /* 0x000fc60004000000 */
[----:B------:R-:W3:Y:S01]  /*14af0*/  S2R R12, SR_CTAID.Y ;  /* 0x00000000000c7919 */ /* 0x000ee20000002600 */
[----:B-1----:R-:W-:Y:S02]  /*14b00*/  ISETP.GT.AND P1, PT, R11, 0x7f, PT ;  /* 0x0000007f0b00780c */ /* 0x002fe40003f24270 */
        /* <DEDUP_REMOVED lines=35> */
.L_x_377:
[----:B---3--:R-:W-:Y:S05]  /*14d40*/  BSYNC B0 ;  /* 0x0000000000007941 */ /* 0x008fea0003800000 */
.L_x_376:
        /* <DEDUP_REMOVED lines=64> */
.L_x_379:
[----:B------:R-:W-:Y:S05]  /*15150*/  BSYNC B0 ;  /* 0x0000000000007941 */ /* 0x000fea0003800000 */
.L_x_378:
        /* <DEDUP_REMOVED lines=21> */
.L_x_381:
[----:B------:R-:W-:Y:S05]  /*152b0*/  BSYNC B0 ;  /* 0x0000000000007941 */ /* 0x000fea0003800000 */
.L_x_380:
        /* <DEDUP_REMOVED lines=21> */
.L_x_383:
[----:B------:R-:W-:Y:S05]  /*15410*/  BSYNC B0 ;  /* 0x0000000000007941 */ /* 0x000fea0003800000 */
.L_x_382:
        /* <DEDUP_REMOVED lines=22> */
.L_x_290:
[----:B------:R-:W-:Y:S01]  /*15580*/  IMAD.MOV.U32 R3, RZ, RZ, R28 ;  /* 0x000000ffff037224 */ /* 0x000fe200078e001c */
[----:B------:R-:W-:Y:S02]  /*15590*/  MOV R7, 0x1 ;  /* 0x0000000100077802 */ /* 0x000fe40000000f00 */
[----:B------:R-:W-:Y:S02]  /*155a0*/  MOV R2, 0x155c0 ;  /* 0x000155c000027802 */ /* 0x000fe40000000f00 */
[----:B------:R-:W-:Y:S05]  /*155b0*/  CALL.REL.NOINC `($__internal_1_$__cuda_sm70_shflsync_idx_p) ;  /* 0x0000025000007944 */ /* 0x000fea0003c00000 */
[----:B------:R-:W-:Y:S01]  /*155c0*/  IMAD.MOV.U32 R6, RZ, RZ, R7 ;  /* 0x000000ffff067224 */ /* 0x000fe200078e0007 */
[----:B------:R-:W-:Y:S01]  /*155d0*/  MOV R3, R30 ;  /* 0x0000001e00037202 */ /* 0x000fe20000000f00 */
[----:B------:R-:W-:Y:S01]  /*155e0*/  IMAD.MOV.U32 R7, RZ, RZ, 0x1 ;  /* 0x00000001ff077424 */ /* 0x000fe200078e00ff */
[----:B------:R-:W-:Y:S02]  /*155f0*/  MOV R2, 0x15610 ;  /* 0x0001561000027802 */ /* 0x000fe40000000f00 */
[----:B------:R-:W-:Y:S05]  /*15600*/  CALL.REL.NOINC `($__internal_1_$__cuda_sm70_shflsync_idx_p) ;  /* 0x0000020000007944 */ /* 0x000fea0003c00000 */
[----:B------:R-:W-:Y:S01]  /*15610*/  MOV R2, R7 ;  /* 0x0000000700027202 */ /* 0x000fe20000000f00 */
[----:B------:R-:W-:Y:S05]  /*15620*/  BRA `(.L_x_384) ;  /* 0xfffecd4000007947 */ /* 0x000fea000383ffff */
.L_x_317:
[----:B-1----:R-:W-:Y:S02]  /*15630*/  MOV R7, 0x1 ;  /* 0x0000000100077802 */ /* 0x002fe40000000f00 */
[----:B------:R-:W-:Y:S02]  /*15640*/  MOV R2, 0x15660 ;  /* 0x0001566000027802 */ /* 0x000fe40000000f00 */
[----:B------:R-:W-:Y:S05]  /*15650*/  CALL.REL.NOINC `($__internal_1_$__cuda_sm70_shflsync_idx_p) ;  /* 0x000001b000007944 */ /* 0x000fea0003c00000 */
[----:B------:R-:W-:Y:S01]  /*15660*/  MOV R3, R10 ;  /* 0x0000000a00037202 */ /* 0x000fe20000000f00 */
[----:B------:R-:W-:Y:S01]  /*15670*/  IMAD.MOV.U32 R4, RZ, RZ, R7 ;  /* 0x000000ffff047224 */ /* 0x000fe200078e0007 */
[----:B------:R-:W-:Y:S01]  /*15680*/  MOV R2, 0x156b0 ;  /* 0x000156b000027802 */ /* 0x000fe20000000f00 */
[----:B------:R-:W-:Y:S02]  /*15690*/  IMAD.MOV.U32 R7, RZ, RZ, 0x1 ;  /* 0x00000001ff077424 */ /* 0x000fe400078e00ff */
[----:B------:R-:W-:Y:S05]  /*156a0*/  CALL.REL.NOINC `($__internal_1_$__cuda_sm70_shflsync_idx_p) ;  /* 0x0000016000007944 */ /* 0x000fea0003c00000 */
[----:B------:R-:W-:Y:S01]  /*156b0*/  MOV R0, R7 ;  /* 0x0000000700007202 */ /* 0x000fe20000000f00 */
[----:B------:R-:W-:-:S05]  /*156c0*/  BRA `(.L_x_385) ;  /* 0xffff118000007947 */ /* 0x000fca000383ffff */
.L_x_342:
        /* <DEDUP_REMOVED lines=10> */
.L_x_348:
        /* <DEDUP_REMOVED lines=10> */
        .weak           $__internal_1_$__cuda_sm70_shflsync_idx_p
        .type           $__internal_1_$__cuda_sm70_shflsync_idx_p,@function
        .size           $__internal_1_$__cuda_sm70_shflsync_idx_p,(.L_x_1715 - $__internal_1_$__cuda_sm70_shflsync_idx_p)
$__internal_1_$__cuda_sm70_shflsync_idx_p:
[----:B------:R-:W-:Y:S02]  /*15810*/  MOV R25, 0xffffffff ;  /* 0xffffffff00197802 */ /* 0x000fe40000000f00 */
[----:B------:R-:W-:-:S02]  /*15820*/  MOV R24, 0x1c1f ;  /* 0x00001c1f00187802 */ /* 0x000fc40000000f00 */
[----:B------:R-:W-:Y:S04]  /*15830*/  WARPSYNC R25 ;  /* 0x0000001900007348 */ /* 0x000fe80003800000 */
[----:B------:R1:W2:Y:S02]  /*15840*/  SHFL.IDX PT, R7, R3, R7, R24 ;  /* 0x0000000703077389 */ /* 0x0002a400000e0018 */
[----:B-1----:R-:W-:-:S04]  /*15850*/  MOV R3, 0x0 ;  /* 0x0000000000037802 */ /* 0x002fc80000000f00 */
[----:B--2---:R-:W-:Y:S05]  /*15860*/  RET.REL.NODEC R2 `(_ZN7cutlass13device_kernelIN5flash19enable_sm80_to_sm89INS1_16FlashAttnFwdSm80INS1_25CollectiveMainloopFwdSm80ILi4ELi1ELb0EN4cute5tupleIJNS5_1CILi128EEENS7_ILi48EEENS7_ILi96EEEEEELi96ENS_10bfloat16_tEfNS_4arch4Sm80ELb0ELb1ELb1ELb1ELb1ELb0ELb1ELb0EEENS1_21CollectiveEpilogueFwdINS6_IJS8_SA_S9_EEENS6_IJNS7_ILi1EEESI_SI_EEESC_SE_Li128ELb1ELb1ELb0ELb0EEENS1_19SingleTileSchedulerILb1ELb0ELb1ELi128EEEEEEEEEvNT_6ParamsE) ;  /* 0xfffea79002007950 */ /* 0x004fea0003c3ffff */
.L_x_388:
        /* <DEDUP_REMOVED lines=9> */
.L_x_1715:


//--------------------- .text._ZN7cutlass13device_kernelIN5flash19enable_sm80_to_sm89INS1_16FlashAttnFwdSm80INS1_25CollectiveMainloopFwdSm80ILi4ELi1ELb0EN4cute5tupleIJNS5_1CILi128EEENS7_ILi48EEENS7_ILi96EEEEEELi96ENS_10bfloat16_tEfNS_4arch4Sm80ELb0ELb1ELb1ELb1ELb1ELb1ELb1ELb0EEENS1_21CollectiveEpilogueFwdINS6_IJS8_SA_S9_EEENS6_IJNS7_ILi1EEESI_SI_EEESC_SE_Li128ELb1ELb1ELb0ELb0EEENS1_19SingleTileSchedulerILb1ELb0ELb1ELi128EEEEEEEEEvNT_6ParamsE --------------------------
	.section	.text._ZN7cutlass13device_kernelIN5flash19enable_sm80_to_sm89INS1_16FlashAttnFwdSm80INS1_25CollectiveMainloopFwdSm80ILi4ELi1ELb0EN4cute5tupleIJNS5_1CILi128EEENS7_ILi48EEENS7_ILi96EEEEEELi96ENS_10bfloat16_tEfNS_4arch4Sm80ELb0ELb1ELb1ELb1ELb1ELb1ELb1ELb0EEENS1_21CollectiveEpilogueFwdINS6_IJS8_SA_S9_EEENS6_IJNS7_ILi1EEESI_SI_EEESC_SE_Li128ELb1ELb1ELb0ELb0EEENS1_19SingleTileSchedulerILb1ELb0ELb1ELi128EEEEEEEEEvNT_6ParamsE,"ax",@progbits
	.sectioninfo	@"SHI_REGISTERS=255"
	.align	128
.text._ZN7cutlass13device_kernelIN5flash19enable_sm80_to_sm89INS1_16FlashAttnFwdSm80INS1_25CollectiveMainloopFwdSm80ILi4ELi1ELb0EN4cute5tupleIJNS5_1CILi128EEENS7_ILi48EEENS7_ILi96EEEEEELi96ENS_10bfloat16_tEfNS_4arch4Sm80ELb0ELb1ELb1ELb1ELb1ELb1ELb1ELb0EEENS1_21CollectiveEpilogueFwdINS6_IJS8_SA_S9_EEENS6_IJNS7_ILi1EEESI_SI_EEESC_SE_Li128ELb1ELb1ELb0ELb0EEENS1_19SingleTileSchedulerILb1ELb0ELb1ELi128EEEEEEEEEvNT_6ParamsE:
        .type           _ZN7cutlass13device_kernelIN5flash19enable_sm80_to_sm89INS1_16FlashAttnFwdSm80INS1_25CollectiveMainloopFwdSm80ILi4ELi1ELb0EN4cute5tupleIJNS5_1CILi128EEENS7_ILi48EEENS7_ILi96EEEEEELi96ENS_10bfloat16_tEfNS_4arch4Sm80ELb0ELb1ELb1ELb1ELb1ELb1ELb1ELb0EEENS1_21CollectiveEpilogueFwdINS6_IJS8_SA_S9_EEENS6_IJNS7_ILi1EEESI_SI_EEESC_SE_Li128ELb1ELb1ELb0ELb0EEENS1_19SingleTileSchedulerILb1ELb0ELb1ELi128EEEEEEEEEvNT_6ParamsE,@function
        .size           _ZN7cutlass13device_kernelIN5flash19enable_sm80_to_sm89INS1_16FlashAttnFwdSm80INS1_25CollectiveMainloopFwdSm80ILi4ELi1ELb0EN4cute5tupleIJNS5_1CILi128EEENS7_ILi48EEENS7_ILi96EEEEEELi96ENS_10bfloat16_tEfNS_4arch4Sm80ELb0ELb1ELb1ELb1ELb1ELb1ELb1ELb0EEENS1_21CollectiveEpilogueFwdINS6_IJS8_SA_S9_EEENS6_IJNS7_ILi1EEESI_SI_EEESC_SE_Li128ELb1ELb1ELb0ELb0EEENS1_19SingleTileSchedulerILb1ELb0ELb1ELi128EEEEEEEEEvNT_6ParamsE,(.L_x_1717 - _ZN7cutlass13device_kernelIN5flash19enable_sm80_to_sm89INS1_16FlashAttnFwdSm80INS1_25CollectiveMainloopFwdSm80ILi4ELi1ELb0EN4cute5tupleIJNS5_1CILi128EEENS7_ILi48EEENS7_ILi96EEEEEELi96ENS_10bfloat16_tEfNS_4arch4Sm80ELb0ELb1ELb1ELb1ELb1ELb1ELb1ELb0EEENS1_21CollectiveEpilogueFwdINS6_IJS8_SA_S9_EEENS6_IJNS7_ILi1EEESI_SI_EEESC_SE_Li128ELb1ELb1ELb0ELb0EEENS1_19SingleTileSchedulerILb1ELb0ELb1ELi128EEEEEEEEEvNT_6ParamsE)
        .other          _ZN7cutlass13device_kernelIN5flash19enable_sm80_to_sm89INS1_16FlashAttnFwdSm80INS1_25CollectiveMainloopFwdSm80ILi4ELi1ELb0EN4cute5tupleIJNS5_1CILi128EEENS7_ILi48EEENS7_ILi96EEEEEELi96ENS_10bfloat16_tEfNS_4arch4Sm80ELb0ELb1ELb1ELb1ELb1ELb1ELb1ELb0EEENS1_21CollectiveEpilogueFwdINS6_IJS8_SA_S9_EEENS6_IJNS7_ILi1EEESI_SI_EEESC_SE_Li128ELb1ELb1ELb0ELb0EEENS1_19SingleTileSchedulerILb1ELb0ELb1ELi128EEEEEEEEEvNT_6ParamsE,@"STO_CUDA_ENTRY STV_DEFAULT"
_ZN7cutlass13device_kernelIN5flash19enable_sm80_to_sm89INS1_16FlashAttnFwdSm80INS1_25CollectiveMainloopFwdSm80ILi4ELi1ELb0EN4cute5tupleIJNS5_1CILi128EEENS7_ILi48EEENS7_ILi96EEEEEELi96ENS_10bfloat16_tEfNS_4arch4Sm80ELb0ELb1ELb1ELb1ELb1ELb1ELb1ELb0EEENS1_21CollectiveEpilogueFwdINS6_IJS8_SA_S9_EEENS6_IJNS7_ILi1EEESI_SI_EEESC_SE_Li128ELb1ELb1ELb0ELb0EEENS1_19SingleTileSchedulerILb1ELb0ELb1ELi128EEEEEEEEEvNT_6ParamsE:
        /* <DEDUP_REMOVED lines=17> */
.L_x_390:
        /* <DEDUP_REMOVED lines=8> */
.L_x_392:
[----:B------:R-:W-:-:S04]  /*0190*/  MOV R0, c[0x0][0x54c] ;  /* 0x0001530000007a02 */ /* 0x000fc80000000f00 */
.L_x_391:
[----:B------:R-:W-:Y:S01]  /*01a0*/  USHF.L.U32 UR4, UR4, 0x7, URZ ;  /* 0x0000000704047899 */ /* 0x000fe2000800063f */
[----:B-----5:R-:W-:-:S05]  /*01b0*/  IMAD R0, R0, c[0x0][0x548], RZ ;  /* 0x0001520000007a24 */ /* 0x020fca00078e02ff */
[----:B------:R-:W-:-:S04]  /*01c0*/  MOV R12, UR4 ;  /* 0x00000004000c7c02 */ /* 0x000fc80008000f00 */
[----:B------:R-:W-:-:S04]  /*01d0*/  ISETP.GE.AND P0, PT, R12, R0, PT ;  /* 0x000000000c00720c */ /* 0x000fc80003f06270 */
[----:B------:R-:W-:-:S05]  /*01e0*/  SEL R0, R5, 0xffffffff, !P0 ;  /* 0xffffffff05007807 */ /* 0x000fca0004000000 */
[----:B------:R2:W-:Y:S01]  /*01f0*/  STL [R1+0x48], R0 ;  /* 0x0000480001007387 */ /* 0x0005e20000100800 */
[----:B------:R-:W-:Y:S05]  /*0200*/  BRA `(.L_x_393) ;  /* 0x0000014000007947 */ /* 0x000fea0003800000 */
.L_x_389:
[----:B------:R-:W-:-:S04]  /*0210*/  ISETP.NE.U32.AND P0, PT, RZ, c[0x0][0x568], PT ;  /* 0x00015a00ff007a0c */ /* 0x000fc80003f05070 */
[----:B------:R-:W-:-:S13]  /*0220*/  ISETP.NE.AND.EX P0, PT, RZ, c[0x0][0x56c], PT, P0 ;  /* 0x00015b00ff007a0c */ /* 0x000fda0003f05300 */
[----:B------:R-:W-:Y:S05]  /*0230*/  @!P0 BRA `(.L_x_394) ;  /* 0x0000002000008947 */ /* 0x000fea0003800000 */
[----:B------:R1:W5:Y:S01]  /*0240*/  LDG.E R0, [R2.64] ;  /* 0x0000000c02007981 */ /* 0x000362000c1e1900 */
[----:B------:R-:W-:Y:S05]  /*0250*/  BRA `(.L_x_395) ;  /* 0x0000009000007947 */ /* 0x000fea0003800000 */
.L_x_394:
        /* <DEDUP_REMOVED lines=8> */
.L_x_396:
[----:B------:R-:W-:-:S04]  /*02e0*/  MOV R0, c[0x0][0x54c] ;  /* 0x0001530000007a02 */ /* 0x000fc80000000f00 */
.L_x_395:
[----:B------:R-:W-:Y:S01]  /*02f0*/  USHF.L.U32 UR4, UR4, 0x7, URZ ;  /* 0x0000000704047899 */ /* 0x000fe2000800063f */
[----:B-----5:R-:W-:-:S05]  /*0300*/  IMAD R0, R0, c[0x0][0x548], RZ ;  /* 0x0001520000007a24 */ /* 0x020fca00078e02ff */
[----:B------:R-:W-:-:S04]  /*0310*/  MOV R12, UR4 ;  /* 0x00000004000c7c02 */ /* 0x000fc80008000f00 */
[----:B------:R-:W-:-:S04]  /*0320*/  ISETP.GE.AND P0, PT, R12, R0, PT ;  /* 0x000000000c00720c */ /* 0x000fc80003f06270 */
[----:B------:R-:W-:-:S05]  /*0330*/  SEL R0, R5, 0xffffffff, !P0 ;  /* 0xffffffff05007807 */ /* 0x000fca0004000000 */
[----:B------:R2:W-:Y:S04]  /*0340*/  STL [R1+0x48], R0 ;  /* 0x0000480001007387 */ /* 0x0005e80000100800 */
.L_x_393:
[----:B------:R-:W3:Y:S02]  /*0350*/  LDL R23, [R1+0x48] ;  /* 0x0000480001177983 */ /* 0x000ee40000100800 */
[----:B---3--:R-:W-:-:S13]  /*0360*/  ISETP.GE.AND P0, PT, R23, RZ, PT ;  /* 0x000000ff1700720c */ /* 0x008fda0003f06270 */
[----:B------:R-:W-:Y:S05]  /*0370*/  @!P0 EXIT ;  /* 0x000000000000894d */ /* 0x000fea0003800000 */
[----:B------:R-:W-:Y:S01]  /*0380*/  ISETP.NE.U32.AND P0, PT, RZ, c[0x0][0x370], PT ;  /* 0x0000dc00ff007a0c */ /* 0x000fe20003f05070 */
[----:B--2---:R-:W-:Y:S01]  /*0390*/  IMAD.MOV.U32 R0, RZ, RZ, c[0x0][0x168] ;  /* 0x00005a00ff007624 */ /* 0x004fe200078e00ff */
[----:B------:R-:W-:Y:S01]  /*03a0*/  ISETP.NE.U32.AND P1, PT, RZ, c[0x0][0x360], PT ;  /* 0x0000d800ff007a0c */ /* 0x000fe20003f25070 */
[----:B------:R-:W-:Y:S01]  /*03b0*/  CS2R R16, SRZ ;  /* 0x0000000000107805 */ /* 0x000fe2000001ff00 */
[----:B------:R-:W-:Y:S01]  /*03c0*/  ISETP.NE.AND.EX P2, PT, RZ, c[0x0][0x374], PT, P0 ;  /* 0x0000dd00ff007a0c */ /* 0x000fe20003f45300 */
[----:B------:R-:W-:Y:S01]  /*03d0*/  IMAD.MOV.U32 R160, RZ, RZ, RZ ;  /* 0x000000ffffa07224 */ /* 0x000fe200078e00ff */
[----:B------:R-:W-:Y:S01]  /*03e0*/  ISETP.NE.AND.EX P0, PT, RZ, c[0x0][0x364], PT, P1 ;  /* 0x0000d900ff007a0c */ /* 0x000fe20003f05310 */
[----:B------:R-:W-:Y:S01]  /*03f0*/  IMAD.MOV.U32 R13, RZ, RZ, RZ ;  /* 0x000000ffff0d7224 */ /* 0x000fe200078e00ff */
[----:B------:R-:W-:Y:S01]  /*0400*/  ISETP.NE.U32.AND P1, PT, RZ, c[0x0][0x348], PT ;  /* 0x0000d200ff007a0c */ /* 0x000fe20003f25070 */
[----:B------:R-:W-:Y:S01]  /*0410*/  IMAD.WIDE R8, R23, R14, c[0x0][0x348] ;  /* 0x0000d20017087625 */ /* 0x000fe200078e020e */
[----:B------:R-:W-:-:S02]  /*0420*/  ISETP.NE.U32.AND P3, PT, RZ, c[0x0][0x350], PT ;  /* 0x0000d400ff007a0c */ /* 0x000fc40003f65070 */
[----:B------:R-:W-:Y:S01]  /*0430*/  ISETP.NE.U32.AND P4, PT, RZ, c[0x0][0x358], PT ;  /* 0x0000d600ff007a0c */ /* 0x000fe20003f85070 */
[CC--:B------:R-:W-:Y:S01]  /*0440*/  IMAD.WIDE R6, R23.reuse, R14.reuse, c[0x0][0x350] ;  /* 0x0000d40017067625 */ /* 0x0c0fe200078e020e */
[----:B------:R-:W-:Y:S02]  /*0450*/  ISETP.NE.AND.EX P1, PT, RZ, c[0x0][0x34c], PT, P1 ;  /* 0x0000d300ff007a0c */ /* 0x000fe40003f25310 */
[----:B------:R-:W-:Y:S01]  /*0460*/  ISETP.NE.AND.EX P3, PT, RZ, c[0x0][0x354], PT, P3 ;  /* 0x0000d500ff007a0c */ /* 0x000fe20003f65330 */
[----:B------:R-:W-:Y:S01]  /*0470*/  @P2 IMAD.WIDE R10, R23, R14, c[0x0][0x370] ;  /* 0x0000dc00170a2625 */ /* 0x000fe200078e020e */
[----:B------:R-:W-:-:S03]  /*0480*/  ISETP.NE.AND.EX P4, PT, RZ, c[0x0][0x35c], PT, P4 ;  /* 0x0000d700ff007a0c */ /* 0x000fc60003f85340 */
[CC--:B-1----:R-:W-:Y:S01]  /*0490*/  @P0 IMAD.WIDE R2, R23.reuse, R14.reuse, c[0x0][0x360] ;  /* 0x0000d80017020625 */ /* 0x0c2fe200078e020e */
[----:B------:R-:W2:Y:S03]  /*04a0*/  @P2 LDG.E R16, [R10.64] ;  /* 0x0000000c0a102981 */ /* 0x000ea6000c1e1900 */
[----:B------:R-:W-:Y:S01]  /*04b0*/  IMAD.WIDE R4, R23, R14, c[0x0][0x358] ;  /* 0x0000d60017047625 */ /* 0x000fe200078e020e */
[----:B------:R1:W3:Y:S04]  /*04c0*/  @P0 LDG.E R0, [R2.64] ;  /* 0x0000000c02000981 */ /* 0x0002e8000c1e1900 */
[----:B------:R4:W5:Y:S04]  /*04d0*/  @P1 LDG.E R160, [R8.64] ;  /* 0x0000000c08a01981 */ /* 0x000968000c1e1900 */
[----:B------:R4:W5:Y:S04]  /*04e0*/  @P3 LDG.E R17, [R6.64] ;  /* 0x0000000c06113981 */ /* 0x000968000c1e1900 */
[----:B------:R4:W5:Y:S04]  /*04f0*/  @P4 LDG.E R13, [R4.64] ;  /* 0x0000000c040d4981 */ /* 0x000968000c1e1900 */
[----:B------:R-:W4:Y:S01]  /*0500*/  S2R R26, SR_CTAID.Y ;  /* 0x00000000001a7919 */ /* 0x000f220000002600 */
[----:B------:R-:W-:-:S04]  /*0510*/  IMAD.MOV.U32 R15, RZ, RZ, c[0x0][0x2ac] ;  /* 0x0000ab00ff0f7624 */ /* 0x000fc800078e00ff */
[----:B------:R-:W-:Y:S01]  /*0520*/  IMAD R15, R15, c[0x0][0x1d0], RZ ;  /* 0x000074000f0f7a24 */ /* 0x000fe200078e02ff */
[----:B-1----:R-:W-:Y:S02]  /*0530*/  MOV R2, c[0x0][0x228] ;  /* 0x00008a0000027a02 */ /* 0x002fe40000000f00 */
[----:B----4-:R-:W-:Y:S01]  /*0540*/  SHF.R.S32.HI R31, RZ, 0x1f, R26 ;  /* 0x0000001fff1f7819 */ /* 0x010fe2000001141a */
[----:B---3--:R1:W-:Y:S04]  /*0550*/  STL [R1+0x18], R0 ;  /* 0x0000180001007387 */ /* 0x0083e80000100800 */
[----:B--2---:R1:W-:Y:S01]  /*0560*/  STL [R1+0x3c], R16 ;  /* 0x00003c1001007387 */ /* 0x0043e20000100800 */
[----:B------:R-:W-:Y:S01]  /*0570*/  MOV R10, R0 ;  /* 0x00000000000a7202 */ /* 0x000fe20000000f00 */
[----:B------:R-:W-:Y:S05]  /*0580*/  @P0 BRA `(.L_x_397) ;  /* 0x0000005000000947 */ /* 0x000fea0003800000 */
[----:B------:R-:W-:Y:S05]  /*0590*/  @!P1 BRA `(.L_x_397) ;  /* 0x0000004000009947 */ /* 0x000fea0003800000 */
[----:B-1----:R1:W2:Y:S04]  /*05a0*/  LDG.E R0, [R8.64] ;  /* 0x0000000c08007981 */ /* 0x0022a8000c1e1900 */
[----:B-1----:R-:W2:Y:S02]  /*05b0*/  LDG.E R8, [R8.64+0x4] ;  /* 0x0000040c08087981 */ /* 0x002ea4000c1e1900 */
[----:B--2---:R-:W-:-:S05]  /*05c0*/  IADD3 R10, -R0, R8, RZ ;  /* 0x00000008000a7210 */ /* 0x004fca0007ffe1ff */
[----:B------:R1:W-:Y:S02]  /*05d0*/  STL [R1+0x18], R10 ;  /* 0x0000180a01007387 */ /* 0x0003e40000100800 */
.L_x_397:
[----:B------:R-:W-:-:S04]  /*05e0*/  ISETP.NE.U32.AND P0, PT, RZ, c[0x0][0x368], PT ;  /* 0x0000da00ff007a0c */ /* 0x000fc80003f05070 */
[----:B------:R-:W-:-:S13]  /*05f0*/  ISETP.NE.AND.EX P0, PT, RZ, c[0x0][0x36c], PT, P0 ;  /* 0x0000db00ff007a0c */ /* 0x000fda0003f05300 */
[----:B------:R-:W-:Y:S05]  /*0600*/  @!P0 BRA `(.L_x_398) ;  /* 0x0000003000008947 */ /* 0x000fea0003800000 */
[----:B------:R-:W-:-:S05]  /*0610*/  IMAD.WIDE R6, R23, R14, c[0x0][0x368] ;  /* 0x0000da0017067625 */ /* 0x000fca00078e020e */
[----:B------:R2:W5:Y:S01]  /*0620*/  LDG.E R15, [R6.64] ;  /* 0x0000000c060f7981 */ /* 0x000562000c1e1900 */
[----:B------:R-:W-:Y:S05]  /*0630*/  BRA `(.L_x_399) ;  /* 0x0000004000007947 */ /* 0x000fea0003800000 */
.L_x_398:
[----:B------:R-:W-:Y:S05]  /*0640*/  @!P3 BRA `(.L_x_399) ;  /* 0x000000300000b947 */ /* 0x000fea0003800000 */
[----:B-1----:R1:W2:Y:S04]  /*0650*/  LDG.E R0, [R6.64] ;  /* 0x0000000c06007981 */ /* 0x0022a8000c1e1900 */
[----:B-1----:R-:W2:Y:S02]  /*0660*/  LDG.E R6, [R6.64+0x4] ;  /* 0x0000040c06067981 */ /* 0x002ea4000c1e1900 */
[----:B--2---:R-:W-:Y:S02]  /*0670*/  IADD3 R15, -R0, R6, RZ ;  /* 0x00000006000f7210 */ /* 0x004fe40007ffe1ff */
.L_x_399:
[----:B--2---:R2:W3:Y:S04]  /*0680*/  @P4 LDG.E R6, [R4.64] ;  /* 0x0000000c04064981 */ /* 0x0044e8000c1e1900 */
[----:B------:R2:W3:Y:S01]  /*0690*/  @P4 LDG.E R3, [R4.64+0x4] ;  /* 0x0000040c04034981 */ /* 0x0004e2000c1e1900 */
[----:B-1----:R-:W-:Y:S01]  /*06a0*/  IMAD.MOV.U32 R0, RZ, RZ, c[0x0][0x2c4] ;  /* 0x0000b100ff007624 */ /* 0x002fe200078e00ff */
[----:B------:R-:W-:Y:S01]  /*06b0*/  ISETP.NE.U32.AND P0, PT, RZ, c[0x0][0x378], PT ;  /* 0x0000de00ff007a0c */ /* 0x000fe20003f05070 */
[----:B-----5:R-:W-:-:S03]  /*06c0*/  IMAD.MOV.U32 R159, RZ, RZ, R15 ;  /* 0x000000ffff9f7224 */ /* 0x020fc600078e000f */
[----:B------:R-:W-:Y:S01]  /*06d0*/  ISETP.NE.AND P2, PT, R0, 0x1, PT ;  /* 0x000000010000780c */ /* 0x000fe20003f45270 */
[----:B------:R-:W-:Y:S01]  /*06e0*/  IMAD.MOV.U32 R196, RZ, RZ, R12 ;  /* 0x000000ffffc47224 */ /* 0x000fe200078e000c */
[----:B------:R-:W-:Y:S01]  /*06f0*/  ISETP.NE.AND.EX P0, PT, RZ, c[0x0][0x37c], PT, P0 ;  /* 0x0000df00ff007a0c */ /* 0x000fe20003f05300 */
[----:B------:R-:W-:Y:S01]  /*0700*/  IMAD.MOV.U32 R7, RZ, RZ, c[0x0][0x32c] ;  /* 0x0000cb00ff077624 */ /* 0x000fe200078e00ff */
[----:B------:R-:W-:-:S04]  /*0710*/  LOP3.LUT R157, R157, 0xffffefff, RZ, 0xc0, !PT ;  /* 0xffffefff9d9d7812 */ /* 0x000fc800078ec0ff */
[----:B------:R-:W-:-:S05]  /*0720*/  ISETP.GE.AND P1, PT, R7, 0x1, PT ;  /* 0x000000010700780c */ /* 0x000fca0003f26270 */
[----:B------:R-:W-:Y:S02]  /*0730*/  @P2 IADD3 R0, R196, 0x7f, RZ ;  /* 0x0000007fc4002810 */ /* 0x000fe40007ffe0ff */
[----:B------:R-:W-:Y:S01]  /*0740*/  @P2 LOP3.LUT R157, R157, 0x1000, RZ, 0xfc, !PT ;  /* 0x000010009d9d2812 */ /* 0x000fe200078efcff */
[----:B--2---:R-:W-:-:S03]  /*0750*/  @P0 IMAD.WIDE R4, R23, R14, c[0x0][0x378] ;  /* 0x0000de0017040625 */ /* 0x004fc600078e020e */
[----:B------:R-:W-:Y:S02]  /*0760*/  LOP3.LUT R157, R157, 0xfffffbff, RZ, 0xc0, !PT ;  /* 0xfffffbff9d9d7812 */ /* 0x000fe400078ec0ff */
[----:B------:R1:W5:Y:S02]  /*0770*/  @P0 LDG.E R159, [R4.64] ;  /* 0x0000000c049f0981 */ /* 0x000364000c1e1900 */
[----:B------:R-:W-:Y:S01]  /*0780*/  @P1 LOP3.LUT R157, R157, 0x400, RZ, 0xfc, !PT ;  /* 0x000004009d9d1812 */ /* 0x000fe200078efcff */
[----:B---3--:R-:W-:Y:S02]  /*0790*/  @P4 IMAD.IADD R2, R3, 0x1, -R6 ;  /* 0x0000000103024824 */ /* 0x008fe400078e0a06 */
[----:B------:R-:W-:Y:S02]  /*07a0*/  IMAD.IADD R6, R15, 0x1, -R16 ;  /* 0x000000010f067824 */ /* 0x000fe400078e0a10 */
[----:B------:R-:W-:Y:S01]  /*07b0*/  @P2 IMAD.HI.U32 R3, R0, c[0x0][0x2c8], RZ ;  /* 0x0000b20000032a27 */ /* 0x000fe200078e00ff */
[----:B------:R-:W-:-:S03]  /*07c0*/  IADD3 R0, R12, 0x7f, RZ ;  /* 0x0000007f0c007810 */ /* 0x000fc60007ffe0ff */
[----:B------:R-:W-:Y:S01]  /*07d0*/  IMAD.IADD R8, R6, 0x1, R2 ;  /* 0x0000000106087824 */ /* 0x000fe200078e0202 */
[----:B------:R-:W-:-:S04]  /*07e0*/  @P2 SHF.R.U32.HI R0, RZ, c[0x0][0x2cc], R3 ;  /* 0x0000b300ff002a19 */ /* 0x000fc80000011603 */
[----:B------:R2:W-:Y:S01]  /*07f0*/  STL [R1+0x14], R8 ;  /* 0x0000140801007387 */ /* 0x0005e20000100800 */
[----:B------:R-:W-:-:S05]  /*0800*/  IADD3 R154, R8, 0x1, -R10 ;  /* 0x00000001089a7810 */ /* 0x000fca0007ffe80a */
[----:B------:R-:W-:-:S05]  /*0810*/  IMAD.IADD R0, R154, 0x1, R0 ;  /* 0x000000019a007824 */ /* 0x000fca00078e0200 */
[----:B-1----:R-:W-:Y:S01]  /*0820*/  IADD3 R5, R0, c[0x0][0x328], RZ ;  /* 0x0000ca0000057a10 */ /* 0x002fe20007ffe0ff */
        /* <DEDUP_REMOVED lines=10> */
.L_x_401:
[----:B------:R-:W-:-:S13]  /*08d0*/  ISETP.NE.AND P0, PT, R7, 0x1, PT ;  /* 0x000000010700780c */ /* 0x000fda0003f05270 */
[----:B------:R-:W-:-:S05]  /*08e0*/  @P0 IMAD.HI.U32 R0, R3, c[0x0][0x330], RZ ;  /* 0x0000cc0003000a27 */ /* 0x000fca00078e00ff */
[----:B------:R-:W-:-:S05]  /*08f0*/  @P0 SHF.R.U32.HI R3, RZ, c[0x0][0x334], R0 ;  /* 0x0000cd00ff030a19 */ /* 0x000fca0000011600 */
.L_x_402:
[----:B------:R-:W-:-:S05]  /*0900*/  IMAD R3, R3, R7, c[0x0][0x32c] ;  /* 0x0000cb0003037624 */ /* 0x000fca00078e0207 */
[----:B------:R-:W-:Y:S02]  /*0910*/  IMNMX R5, R5, R3, PT ;  /* 0x0000000305057217 */ /* 0x000fe40003800200 */
.L_x_400:
[----:B------:R-:W-:Y:S01]  /*0920*/  IADD3 R3, R8, 0x2f, RZ ;  /* 0x0000002f08037810 */ /* 0x000fe20007ffe0ff */
[----:B------:R-:W-:-:S04]  /*0930*/  @P2 IMAD.HI.U32 R4, R196, c[0x0][0x2c8], RZ ;  /* 0x0000b200c4042a27 */ /* 0x000fc800078e00ff */
[----:B------:R-:W-:Y:S01]  /*0940*/  IMAD.MOV.U32 R0, RZ, RZ, R196 ;  /* 0x000000ffff007224 */ /* 0x000fe200078e00c4 */
[----:B------:R-:W-:Y:S01]  /*0950*/  @P2 SHF.R.U32.HI R0, RZ, c[0x0][0x2cc], R4 ;  /* 0x0000b300ff002a19 */ /* 0x000fe20000011604 */
[----:B------:R-:W-:-:S04]  /*0960*/  IMAD.HI R3, R3, 0x2aaaaaab, RZ ;  /* 0x2aaaaaab03037827 */ /* 0x000fc800078e02ff */
[----:B------:R-:W-:Y:S01]  /*0970*/  IMAD.IADD R248, R8, 0x1, -R10 ;  /* 0x0000000108f87824 */ /* 0x000fe200078e0a0a */
[----:B------:R-:W-:-:S03]  /*0980*/  SHF.R.U32.HI R4, RZ, 0x1f, R3 ;  /* 0x0000001fff047819 */ /* 0x000fc60000011603 */
[----:B------:R-:W-:Y:S01]  /*0990*/  IMAD.IADD R0, R248, 0x1, R0 ;  /* 0x00000001f8007824 */ /* 0x000fe200078e0200 */
[----:B------:R-:W-:-:S04]  /*09a0*/  LEA.HI.SX32 R155, R3, R4, 0x1d ;  /* 0x00000004039b7211 */ /* 0x000fc800078feaff */
[----:B------:R-:W-:Y:S01]  /*09b0*/  IADD3 R4, R0, -c[0x0][0x324], RZ ;  /* 0x8000c90000047a10 */ /* 0x000fe20007ffe0ff */
        /* <DEDUP_REMOVED lines=9> */
.L_x_404:
[----:B------:R-:W-:-:S13]  /*0a50*/  ISETP.NE.AND P0, PT, R7, 0x1, PT ;  /* 0x000000010700780c */ /* 0x000fda0003f05270 */
[----:B------:R-:W-:-:S05]  /*0a60*/  @P0 IMAD.HI.U32 R3, R0, c[0x0][0x330], RZ ;  /* 0x0000cc0000030a27 */ /* 0x000fca00078e00ff */
[----:B------:R-:W-:-:S05]  /*0a70*/  @P0 SHF.R.U32.HI R0, RZ, c[0x0][0x334], R3 ;  /* 0x0000cd00ff000a19 */ /* 0x000fca0000011603 */
.L_x_405:
[----:B------:R-:W-:-:S05]  /*0a80*/  IMAD R0, R0, c[0x0][0x32c], RZ ;  /* 0x0000cb0000007a24 */ /* 0x000fca00078e02ff */
[----:B------:R-:W-:-:S04]  /*0a90*/  IMNMX R4, R4, R0, !PT ;  /* 0x0000000004047217 */ /* 0x000fc80007800200 */
.L_x_403:
[----:B------:R-:W-:Y:S01]  /*0aa0*/  IADD3 R3, R5, 0x2f, RZ ;  /* 0x0000002f05037810 */ /* 0x000fe20007ffe0ff */
[----:B------:R-:W-:-:S04]  /*0ab0*/  IMAD.HI R0, R4, 0x2aaaaaab, RZ ;  /* 0x2aaaaaab04007827 */ /* 0x000fc800078e02ff */
[----:B------:R-:W-:Y:S01]  /*0ac0*/  IMAD.HI R4, R3, 0x2aaaaaab, RZ ;  /* 0x2aaaaaab03047827 */ /* 0x000fe200078e02ff */
[----:B------:R-:W-:-:S04]  /*0ad0*/  SHF.R.U32.HI R3, RZ, 0x1f, R0 ;  /* 0x0000001fff037819 */ /* 0x000fc80000011600 */
[----:B------:R-:W-:Y:S02]  /*0ae0*/  SHF.R.U32.HI R5, RZ, 0x1f, R4 ;  /* 0x0000001fff057819 */ /* 0x000fe40000011604 */
[----:B------:R-:W-:Y:S02]  /*0af0*/  LEA.HI.SX32 R0, R0, R3, 0x1d ;  /* 0x0000000300007211 */ /* 0x000fe400078feaff */
[----:B------:R-:W-:Y:S02]  /*0b00*/  LEA.HI.SX32 R4, R4, R5, 0x1d ;  /* 0x0000000504047211 */ /* 0x000fe400078feaff */
[----:B------:R-:W-:Y:S02]  /*0b10*/  IMNMX R3, RZ, R0, !PT ;  /* 0x00000000ff037217 */ /* 0x000fe40007800200 */
[----:B------:R-:W-:-:S03]  /*0b20*/  IMNMX R0, R4, R155, PT ;  /* 0x0000009b04007217 */ /* 0x000fc60003800200 */
[--C-:B------:R-:W-:Y:S02]  /*0b30*/  IMAD R3, R3, 0x30, -R6.reuse ;  /* 0x0000003003037824 */ /* 0x100fe400078e0a06 */
[----:B------:R-:W-:-:S03]  /*0b40*/  IMAD R0, R0, 0x30, -R6 ;  /* 0x0000003000007824 */ /* 0x000fc600078e0a06 */
[----:B------:R-:W-:Y:S02]  /*0b50*/  IMNMX R3, RZ, R3, !PT ;  /* 0x00000003ff037217 */ /* 0x000fe40007800200 */
[----:B------:R-:W-:-:S03]  /*0b60*/  IMNMX R0, R0, R2, PT ;  /* 0x0000000200007217 */ /* 0x000fc60003800200 */
[----:B------:R-:W-:Y:S01]  /*0b70*/  IMAD.WIDE.U32 R4, R3, -0x55555555, RZ ;  /* 0xaaaaaaab03047825 */ /* 0x000fe200078e00ff */
[----:B------:R-:W-:-:S04]  /*0b80*/  ISETP.GT.AND P0, PT, R0, R3, PT ;  /* 0x000000030000720c */ /* 0x000fc80003f04270 */
[----:B------:R-:W-:-:S05]  /*0b90*/  SHF.R.U32.HI R150, RZ, 0x5, R5 ;  /* 0x00000005ff967819 */ /* 0x000fca0000011605 */
[----:B------:R-:W-:-:S04]  /*0ba0*/  IMAD.MOV.U32 R6, RZ, RZ, R150 ;  /* 0x000000ffff067224 */ /* 0x000fc800078e0096 */
[----:B------:R-:W-:-:S05]  /*0bb0*/  @P0 IADD3 R0, R0, 0x2f, RZ ;  /* 0x0000002f00000810 */ /* 0x000fca0007ffe0ff */
[----:B------:R-:W-:-:S05]  /*0bc0*/  @P0 IMAD.HI R0, R0, 0x2aaaaaab, RZ ;  /* 0x2aaaaaab00000827 */ /* 0x000fca00078e02ff */
[----:B------:R-:W-:-:S04]  /*0bd0*/  @P0 SHF.R.U32.HI R3, RZ, 0x1f, R0 ;  /* 0x0000001fff030819 */ /* 0x000fc80000011600 */
[----:B------:R-:W-:-:S04]  /*0be0*/  @P0 LEA.HI.SX32 R6, R0, R3, 0x1d ;  /* 0x0000000300060211 */ /* 0x000fc800078feaff */
[----:B------:R-:W-:-:S13]  /*0bf0*/  ISETP.GT.AND P0, PT, R6, R150, PT ;  /* 0x000000960600720c */ /* 0x000fda0003f04270 */
[----:B------:R-:W-:Y:S05]  /*0c00*/  @!P0 BRA `(.L_x_406) ;  /* 0x0000573000008947 */ /* 0x000fea0003800000 */
[----:B------:R-:W-:Y:S02]  /*0c10*/  ISETP.NE.U32.AND P0, PT, RZ, c[0x0][0x340], PT ;  /* 0x0000d000ff007a0c */ /* 0x000fe40003f05070 */
[----:B------:R-:W-:Y:S02]  /*0c20*/  SHF.R.S32.HI R20, RZ, 0x1f, R21 ;  /* 0x0000001fff147819 */ /* 0x000fe40000011415 */
[----:B------:R-:W-:Y:S01]  /*0c30*/  SHF.R.S32.HI R3, RZ, 0x1f, R13 ;  /* 0x0000001fff037819 */ /* 0x000fe2000001140d */
[----:B------:R-:W-:Y:S01]  /*0c40*/  UMOV UR6, 0x30 ;  /* 0x0000003000067882 */ /* 0x000fe20000000000 */
[----:B------:R-:W-:Y:S01]  /*0c50*/  ISETP.NE.AND.EX P2, PT, RZ, c[0x0][0x344], PT, P0 ;  /* 0x0000d100ff007a0c */ /* 0x000fe20003f45300 */
[----:B------:R-:W-:-:S12]  /*0c60*/  ULDC.64 UR4, c[0x0][0x238] ;  /* 0x00008e0000047ab9 */ /* 0x000fd80000000a00 */
[----:B------:R-:W-:-:S05]  /*0c70*/  @P2 IMAD.WIDE R4, R23, R14, c[0x0][0x340] ;  /* 0x0000d00017042625 */ /* 0x000fca00078e020e */
[----:B------:R1:W3:Y:S01]  /*0c80*/  @P2 LDG.E R18, [R4.64] ;  /* 0x0000000c04122981 */ /* 0x0002e2000c1e1900 */
[----:B------:R-:W-:Y:S01]  /*0c90*/  LEA.HI R16, R20, R21, RZ, 0x2 ;  /* 0x0000001514107211 */ /* 0x000fe200078f10ff */
[----:B------:R-:W-:Y:S01]  /*0ca0*/  UIMAD.WIDE.U32 UR10, UR6, UR4, URZ ;  /* 0x00000004060a72a5 */ /* 0x000fe2000f8e003f */
[----:B------:R-:W-:Y:S01]  /*0cb0*/  IADD3 R43, R6, -0x1, RZ ;  /* 0xffffffff062b7810 */ /* 0x000fe20007ffe0ff */
[----:B------:R-:W-:Y:S01]  /*0cc0*/  UIMAD UR7, UR6, UR5, URZ ;  /* 0x00000005060772a4 */ /* 0x000fe2000f8e023f */
[----:B------:R-:W-:Y:S01]  /*0cd0*/  LOP3.LUT R0, R16, 0x1ffffffc, RZ, 0xc0, !PT ;  /* 0x1ffffffc10007812 */ /* 0x000fe200078ec0ff */
[----:B------:R-:W-:Y:S01]  /*0ce0*/  USHF.L.U32 UR8, UR4, 0x5, URZ ;  /* 0x0000000504087899 */ /* 0x000fe2000800063f */
[----:B------:R-:W-:Y:S01]  /*0cf0*/  SHF.R.S32.HI R119, RZ, 0x2, R16 ;  /* 0x00000002ff777819 */ /* 0x000fe20000011410 */
[----:B------:R-:W-:Y:S01]  /*0d00*/  UIADD3 UR7, UR11, UR7, URZ ;  /* 0x000000070b077290 */ /* 0x000fe2000fffe03f */
[----:B------:R-:W-:Y:S01]  /*0d10*/  SHF.R.S32.HI R6, RZ, 0x1f, R43 ;  /* 0x0000001fff067819 */ /* 0x000fe2000001142b */
[----:B------:R-:W-:Y:S01]  /*0d20*/  IMAD.IADD R0, R21, 0x1, -R0 ;  /* 0x0000000115007824 */ /* 0x000fe200078e0a00 */
[C---:B------:R-:W-:Y:S01]  /*0d30*/  IADD3 R120, P0, R119.reuse, R13, RZ ;  /* 0x0000000d77787210 */ /* 0x040fe20007f1e0ff */
[----:B------:R-:W-:Y:S01]  /*0d40*/  UMOV UR9, 0x5 ;  /* 0x0000000500097882 */ /* 0x000fe20000000000 */
[----:B------:R-:W-:Y:S01]  /*0d50*/  SHF.R.S32.HI R12, RZ, 0x1f, R23 ;  /* 0x0000001fff0c7819 */ /* 0x000fe20000011417 */
[----:B--2---:R-:W-:Y:S01]  /*0d60*/  IMAD.SHL.U32 R8, R0, 0x8, RZ ;  /* 0x0000000800087824 */ /* 0x004fe200078e00ff */
[----:B------:R-:W-:Y:S01]  /*0d70*/  LEA.HI.X.SX32 R121, R119, R3, 0x1, P0 ;  /* 0x0000000377797211 */ /* 0x000fe200000f0eff */
[----:B------:R-:W-:Y:S01]  /*0d80*/  IMAD R3, R31, c[0x0][0x240], RZ ;  /* 0x000090001f037a24 */ /* 0x000fe200078e02ff */
[----:B------:R-:W-:Y:S01]  /*0d90*/  LEA.HI R7, R20, R21, RZ, 0x3 ;  /* 0x0000001514077211 */ /* 0x000fe200078f18ff */
[----:B------:R-:W-:Y:S01]  /*0da0*/  USHF.L.U64.HI UR9, UR4, UR9, UR5 ;  /* 0x0000000904097299 */ /* 0x000fe20008010205 */
[----:B------:R-:W-:Y:S01]  /*0db0*/  SHF.R.S32.HI R9, RZ, 0x1f, R8 ;  /* 0x0000001fff097819 */ /* 0x000fe20000011408 */
[----:B------:R-:W-:Y:S01]  /*0dc0*/  IMAD R0, R121, c[0x0][0x238], RZ ;  /* 0x00008e0079007a24 */ /* 0x000fe200078e02ff */
[----:B------:R-:W-:Y:S01]  /*0dd0*/  SEL R24, R12, RZ, !P4 ;  /* 0x000000ff0c187207 */ /* 0x000fe20006000000 */
[----:B------:R-:W-:Y:S01]  /*0de0*/  IMAD R3, R26, c[0x0][0x244], R3 ;  /* 0x000091001a037a24 */ /* 0x000fe200078e0203 */
[----:B------:R-:W-:Y:S01]  /*0df0*/  SHF.R.S32.HI R7, RZ, 0x3, R7 ;  /* 0x00000003ff077819 */ /* 0x000fe20000011407 */
[C---:B------:R-:W-:Y:S01]  /*0e00*/  IMAD R0, R120.reuse, c[0x0][0x23c], R0 ;  /* 0x00008f0078007a24 */ /* 0x040fe200078e0200 */
[----:B------:R-:W-:Y:S01]  /*0e10*/  SEL R114, R23, RZ, !P4 ;  /* 0x000000ff17727207 */ /* 0x000fe20006000000 */
[----:B-1----:R-:W-:Y:S01]  /*0e20*/  IMAD.WIDE.U32 R4, R120, c[0x0][0x238], R8 ;  /* 0x00008e0078047a25 */ /* 0x002fe200078e0008 */
[----:B------:R-:W-:Y:S01]  /*0e30*/  LEA.HI R13, R16, R119, RZ, 0x1 ;  /* 0x00000077100d7211 */ /* 0x000fe200078f08ff */
[----:B------:R-:W-:Y:S01]  /*0e40*/  ULDC.64 UR4, c[0x0][0x280] ;  /* 0x0000a00000047ab9 */ /* 0x000fe20000000a00 */
[----:B------:R-:W-:Y:S01]  /*0e50*/  ISETP.GE.AND P6, PT, R8, c[0x0][0x1d4], PT ;  /* 0x0000750008007a0c */ /* 0x000fe20003fc6270 */
[----:B------:R-:W-:Y:S01]  /*0e60*/  IMAD.IADD R5, R5, 0x1, R0 ;  /* 0x0000000105057824 */ /* 0x000fe200078e0200 */
[----:B------:R-:W-:Y:S01]  /*0e70*/  UIMAD.WIDE.U32 UR16, UR6, UR4, URZ ;  /* 0x00000004061072a5 */ /* 0x000fe2000f8e003f */
[----:B------:R-:W-:Y:S01]  /*0e80*/  IMAD R0, R43, UR7, RZ ;  /* 0x000000072b007c24 */ /* 0x000fe2000f8e02ff */
[----:B------:R-:W-:Y:S01]  /*0e90*/  UIMAD UR14, UR6, UR5, URZ ;  /* 0x00000005060e72a4 */ /* 0x000fe2000f8e023f */
[----:B------:R-:W-:Y:S01]  /*0ea0*/  IMAD.WIDE.U32 R4, R26, c[0x0][0x240], R4 ;  /* 0x000090001a047a25 */ /* 0x000fe200078e0004 */
[----:B------:R-:W-:Y:S01]  /*0eb0*/  P2R R100, PR, RZ, 0x40 ;  /* 0x00000040ff647803 */ /* 0x000fe20000000000 */
[----:B------:R-:W-:Y:S01]  /*0ec0*/  ULDC.64 UR4, c[0x0][0x290] ;  /* 0x0000a40000047ab9 */ /* 0x000fe20000000a00 */
[----:B------:R-:W-:Y:S01]  /*0ed0*/  IADD3 R113, -R119, 0x30, RZ ;  /* 0x0000003077717810 */ /* 0x000fe20007ffe1ff */
[----:B------:R-:W-:Y:S01]  /*0ee0*/  IMAD R14, R6, UR10, R0 ;  /* 0x0000000a060e7c24 */ /* 0x000fe2000f8e0200 */
[----:B------:R-:W-:Y:S01]  /*0ef0*/  LEA.HI R6, R20, R21, RZ, 0x5 ;  /* 0x0000001514067211 */ /* 0x000fe200078f28ff */
[----:B------:R-:W-:Y:S01]  /*0f00*/  IMAD R0, R43, -0x30, R2 ;  /* 0xffffffd02b007824 */ /* 0x000fe200078e0202 */
[----:B------:R-:W-:Y:S01]  /*0f10*/  UIMAD.WIDE.U32 UR18, UR6, UR4, URZ ;  /* 0x00000004061272a5 */ /* 0x000fe2000f8e003f */
[----:B------:R-:W-:Y:S01]  /*0f20*/  IMAD.IADD R5, R5, 0x1, R3 ;  /* 0x0000000105057824 */ /* 0x000fe200078e0203 */
[----:B------:R-:W-:Y:S01]  /*0f30*/  UIMAD UR5, UR6, UR5, URZ ;  /* 0x00000005060572a4 */ /* 0x000fe2000f8e023f */
[----:B------:R-:W-:Y:S01]  /*0f40*/  IMAD.SHL.U32 R6, R6, 0x8, RZ ;  /* 0x0000000806067824 */ /* 0x000fe200078e00ff */
[----:B------:R-:W-:Y:S01]  /*0f50*/  IMNMX R3, R0, 0x30, PT ;  /* 0x0000003000037817 */ /* 0x000fe20003800200 */
[----:B------:R-:W-:Y:S01]  /*0f60*/  IMAD R0, R24, c[0x0][0x248], RZ ;  /* 0x0000920018007a24 */ /* 0x000fe200078e02ff */
[----:B------:R-:W-:Y:S01]  /*0f70*/  UIADD3 UR14, UR17, UR14, URZ ;  /* 0x0000000e110e7290 */ /* 0x000fe2000fffe03f */
[----:B------:R-:W-:Y:S01]  /*0f80*/  IMAD.WIDE.U32 R126, R114, c[0x0][0x248], R4 ;  /* 0x00009200727e7a25 */ /* 0x000fe200078e0004 */
[----:B------:R-:W-:Y:S01]  /*0f90*/  LOP3.LUT R11, R6, 0xffffff00, RZ, 0xc0, !PT ;  /* 0xffffff00060b7812 */ /* 0x000fe200078ec0ff */
[----:B------:R-:W-:-:S02]  /*0fa0*/  UIADD3 UR5, UR19, UR5, URZ ;  /* 0x0000000513057290 */ /* 0x000fc4000fffe03f */
[----:B------:R-:W-:Y:S01]  /*0fb0*/  IMAD.IADD R10, R3, 0x1, -R119 ;  /* 0x00000001030a7824 */ /* 0x000fe200078e0a77 */
[----:B------:R-:W-:Y:S01]  /*0fc0*/  LOP3.LUT R3, R13, 0x7fffffe, RZ, 0xc0, !PT ;  /* 0x07fffffe0d037812 */ /* 0x000fe200078ec0ff */
[----:B------:R-:W-:Y:S01]  /*0fd0*/  IMAD.SHL.U32 R6, R7, 0x40, RZ ;  /* 0x0000004007067824 */ /* 0x000fe200078e00ff */
[----:B------:R-:W-:Y:S01]  /*0fe0*/  ULDC.U8 UR4, c[0x0][0x298] ;  /* 0x0000a60000047ab9 */ /* 0x000fe20000000000 */
[----:B------:R-:W-:Y:S01]  /*0ff0*/  IMAD R7, R114, c[0x0][0x24c], R0 ;  /* 0x0000930072077a24 */ /* 0x000fe200078e0200 */
[----:B------:R-:W-:Y:S01]  /*1000*/  ISETP.GE.AND P1, PT, R10, 0x1, PT ;  /* 0x000000010a00780c */ /* 0x000fe20003f26270 */
[----:B------:R-:W-:Y:S01]  /*1010*/  IMAD.IADD R4, R119, 0x1, -R3 ;  /* 0x0000000177047824 */ /* 0x000fe200078e0a03 */
[----:B------:R-:W-:Y:S01]  /*1020*/  LOP3.LUT R0, R6, 0xc0, RZ, 0xc0, !PT ;  /* 0x000000c006007812 */ /* 0x000fe200078ec0ff */
[----:B------:R-:W-:Y:S02]  /*1030*/  IMAD.IADD R123, R127, 0x1, R7 ;  /* 0x000000017f7b7824 */ /* 0x000fe400078e0207 */
[----:B------:R-:W-:Y:S01]  /*1040*/  IMAD.MOV.U32 R122, RZ, RZ, R126 ;  /* 0x000000ffff7a7224 */ /* 0x000fe200078e007e */
[----:B------:R-:W-:Y:S01]  /*1050*/  LOP3.LUT R5, R0, 0x18, R8, 0xf8, !PT ;  /* 0x0000001800057812 */ /* 0x000fe200078ef808 */
[----:B------:R-:W-:Y:S01]  /*1060*/  IMAD R11, R4, 0x20, R11 ;  /* 0x00000020040b7824 */ /* 0x000fe200078e020b */
[----:B------:R-:W-:Y:S01]  /*1070*/  SHF.R.U32.HI R3, RZ, 0x3, R0 ;  /* 0x00000003ff037819 */ /* 0x000fe20000011600 */
[----:B------:R-:W-:Y:S01]  /*1080*/  IMAD.WIDE.U32 R6, R43, UR10, R122 ;  /* 0x0000000a2b067c25 */ /* 0x000fe2000f8e007a */
[----:B------:R-:W-:-:S02]  /*1090*/  IADD3 R0, R8, 0x20, RZ ;  /* 0x0000002008007810 */ /* 0x000fc40007ffe0ff */
[----:B------:R-:W-:Y:S01]  /*10a0*/  LOP3.LUT R5, R5, R3, RZ, 0x3c, !PT ;  /* 0x0000000305057212 */ /* 0x000fe200078e3cff */
[----:B------:R-:W-:Y:S01]  /*10b0*/  IMAD.IADD R3, R7, 0x1, R14 ;  /* 0x0000000107037824 */ /* 0x000fe200078e020e */
[----:B------:R-:W-:Y:S01]  /*10c0*/  ISETP.GE.AND P5, PT, R0, c[0x0][0x1d4], PT ;  /* 0x0000750000007a0c */ /* 0x000fe20003fa6270 */
[----:B------:R-:W-:Y:S01]  /*10d0*/  IMAD.IADD R153, R17, 0x1, R15 ;  /* 0x0000000111997824 */ /* 0x000fe200078e020f */
[----:B------:R-:W-:Y:S01]  /*10e0*/  IADD3 R0, R8, 0x40, RZ ;  /* 0x0000004008007810 */ /* 0x000fe20007ffe0ff */
[----:B------:R-:W-:Y:S01]  /*10f0*/  IMAD.WIDE.U32 R162, R26, c[0x0][0x210], RZ ;  /* 0x000084001aa27a25 */ /* 0x000fe200078e00ff */
[----:B------:R-:W-:Y:S02]  /*1100*/  @P1 LEA R4, P0, R6, c[0x0][0x220], 0x1 ;  /* 0x0000880006041a11 */ /* 0x000fe400078008ff */
[----:B------:R-:W-:Y:S01]  /*1110*/  ISETP.GE.AND P3, PT, R0, c[0x0][0x1d4], PT ;  /* 0x0000750000007a0c */ /* 0x000fe20003f66270 */
[----:B------:R-:W-:Y:S01]  /*1120*/  IMAD.IADD R0, R11, 0x1, R5 ;  /* 0x000000010b007824 */ /* 0x000fe200078e0205 */
[----:B------:R-:W-:Y:S01]  /*1130*/  @P1 LEA.HI.X R5, R6, c[0x0][0x224], R3, 0x1, P0 ;  /* 0x0000890006051a11 */ /* 0x000fe200000f0c03 */
[----:B------:R-:W-:Y:S01]  /*1140*/  IMAD.WIDE.U32 R164, R26, c[0x0][0x1e8], RZ ;  /* 0x00007a001aa47a25 */ /* 0x000fe200078e00ff */
[----:B------:R-:W-:-:S02]  /*1150*/  ISETP.GT.AND P0, PT, R10, 0x20, PT ;  /* 0x000000200a00780c */ /* 0x000fc40003f04270 */
[-C--:B------:R-:W-:Y:S01]  /*1160*/  LEA.HI R10, R21, R21.reuse, RZ, 0x1 ;  /* 0x00000015150a7211 */ /* 0x080fe200078f08ff */
[----:B------:R-:W-:Y:S01]  /*1170*/  IMAD.SHL.U32 R89, R0, 0x2, RZ ;  /* 0x0000000200597824 */ /* 0x000fe200078e00ff */
[----:B------:R-:W-:Y:S01]  /*1180*/  SHF.R.S32.HI R11, RZ, 0x1f, R16 ;  /* 0x0000001fff0b7819 */ /* 0x000fe20000011410 */
[----:B------:R-:W-:Y:S01]  /*1190*/  IMAD.MOV.U32 R158, RZ, RZ, c[0x0][0x2b8] ;  /* 0x0000ae00ff9e7624 */ /* 0x000fe200078e00ff */
[----:B------:R-:W-:Y:S01]  /*11a0*/  SHF.R.S32.HI R35, RZ, 0x1, R10 ;  /* 0x00000001ff237819 */ /* 0x000fe2000001140a */
[----:B------:R-:W-:Y:S01]  /*11b0*/  IMAD.MOV.U32 R156, RZ, RZ, c[0x0][0x27c] ;  /* 0x00009f00ff9c7624 */ /* 0x000fe200078e00ff */
[----:B------:R-:W-:Y:S01]  /*11c0*/  @!PT LDS RZ, [RZ] ;  /* 0x00000000fffff984 */ /* 0x000fe20000000800 */
[----:B------:R-:W-:Y:S01]  /*11d0*/  @!PT LDS RZ, [RZ] ;  /* 0x00000000fffff984 */ /* 0x000fe20000000800 */
[----:B------:R-:W-:Y:S01]  /*11e0*/  @!PT LDS RZ, [RZ] ;  /* 0x00000000fffff984 */ /* 0x000fe20000000800 */
[----:B------:R1:W-:Y:S01]  /*11f0*/  @P1 LDGSTS.E.BYPASS.LTC128B.128 [R89+0x3c80], [R4.64], !P6 ;  /* 0x03c8000004591fae */ /* 0x0003e2000f101d4c */
[----:B------:R-:W-:Y:S01]  /*1200*/  LEA.HI R7, R20, R21, RZ, 0x4 ;  /* 0x0000001514077211 */ /* 0x000fe200078f20ff */
[----:B------:R-:W-:Y:S01]  /*1210*/  IMAD.MOV.U32 R77, RZ, RZ, c[0x0][0x27c] ;  /* 0x00009f00ff4d7624 */ /* 0x000fe200078e00ff */
[C---:B------:R-:W-:Y:S01]  /*1220*/  LEA.HI R0, R10.reuse, R35, RZ, 0x1 ;  /* 0x000000230a007211 */ /* 0x040fe200078f08ff */
[----:B------:R1:W-:Y:S01]  /*1230*/  @P1 LDGSTS.E.BYPASS.LTC128B.128 [R89+0x4880], [R4.64+0x40], !P5 ;  /* 0x0488004004591fae */ /* 0x0003e2000e901d4c */
[----:B------:R-:W-:Y:S01]  /*1240*/  LOP3.LUT R10, R10, 0xfffffffe, RZ, 0xc0, !PT ;  /* 0xfffffffe0a0a7812 */ /* 0x000fe200078ec0ff */
[----:B------:R-:W-:Y:S01]  /*1250*/  IMAD.SHL.U32 R7, R7, 0x10, RZ ;  /* 0x0000001007077824 */ /* 0x000fe200078e00ff */
[----:B------:R-:W-:Y:S01]  /*1260*/  LOP3.LUT R0, R0, 0x7fffffe, RZ, 0xc0, !PT ;  /* 0x07fffffe00007812 */ /* 0x000fe200078ec0ff */
[----:B------:R1:W-:Y:S01]  /*1270*/  @P1 LDGSTS.E.BYPASS.LTC128B.128 [R89+0x5480], [R4.64+0x80], !P3 ;  /* 0x0548008004591fae */ /* 0x0003e2000d901d4c */
[----:B------:R-:W-:Y:S01]  /*1280*/  @P0 IADD3 R6, P1, R6, UR8, RZ ;  /* 0x0000000806060c10 */ /* 0x000fe2000ff3e0ff */
[----:B------:R-:W-:Y:S01]  /*1290*/  IMAD.SHL.U32 R77, R77, 0x2, RZ ;  /* 0x000000024d4d7824 */ /* 0x000fe200078e00ff */
[----:B------:R-:W-:Y:S01]  /*12a0*/  LOP3.LUT R7, R7, 0xffffff00, RZ, 0xc0, !PT ;  /* 0xffffff0007077812 */ /* 0x000fe200078ec0ff */
[----:B------:R-:W-:Y:S01]  /*12b0*/  IMAD.IADD R0, R35, 0x1, -R0 ;  /* 0x0000000123007824 */ /* 0x000fe200078e0a00 */
[----:B------:R-:W-:-:S02]  /*12c0*/  SHF.R.S32.HI R20, RZ, 0x1f, R35 ;  /* 0x0000001fff147819 */ /* 0x000fc40000011423 */
[----:B------:R-:W-:Y:S01]  /*12d0*/  P2R R117, PR, RZ, 0x8 ;  /* 0x00000008ff757803 */ /* 0x000fe20000000000 */
[----:B------:R-:W-:Y:S01]  /*12e0*/  IMAD R7, R0, 0x20, R7 ;  /* 0x0000002000077824 */ /* 0x000fe200078e0207 */
[----:B------:R-:W-:Y:S01]  /*12f0*/  P2R R118, PR, RZ, 0x20 ;  /* 0x00000020ff767803 */ /* 0x000fe20000000000 */
[----:B------:R-:W-:Y:S01]  /*1300*/  IMAD R0, R20, c[0x0][0x280], RZ ;  /* 0x0000a00014007a24 */ /* 0x000fe200078e02ff */
[----:B------:R-:W-:Y:S01]  /*1310*/  ISETP.NE.AND P4, PT, R158, 0x1, PT ;  /* 0x000000019e00780c */ /* 0x000fe20003f85270 */
[----:B------:R-:W-:Y:S02]  /*1320*/  IMAD R20, R20, c[0x0][0x290], RZ ;  /* 0x0000a40014147a24 */ /* 0x000fe400078e02ff */
[C---:B------:R-:W-:Y:S02]  /*1330*/  IMAD R0, R35.reuse, c[0x0][0x284], R0 ;  /* 0x0000a10023007a24 */ /* 0x040fe400078e0200 */
[----:B------:R-:W-:Y:S01]  /*1340*/  IMAD R20, R35, c[0x0][0x294], R20 ;  /* 0x0000a50023147a24 */ /* 0x000fe200078e0214 */
[----:B-1----:R-:W-:Y:S01]  /*1350*/  @P0 IADD3.X R5, R3, UR9, RZ, P1, !PT ;  /* 0x0000000903050c10 */ /* 0x002fe20008ffe4ff */
[----:B------:R-:W-:Y:S01]  /*1360*/  IMAD.IADD R3, R21, 0x1, -R10 ;  /* 0x0000000115037824 */ /* 0x000fe200078e0a0a */
[----:B------:R-:W-:-:S03]  /*1370*/  @P0 LEA R4, P1, R6, c[0x0][0x220], 0x1 ;  /* 0x0000880006040a11 */ /* 0x000fc600078208ff */
[C---:B------:R-:W-:Y:S01]  /*1380*/  IMAD.SHL.U32 R36, R3.reuse, 0x4, RZ ;  /* 0x0000000403247824 */ /* 0x040fe200078e00ff */
[----:B------:R-:W-:Y:S01]  /*1390*/  @P0 LEA.HI.X R5, R6, c[0x0][0x224], R5, 0x1, P1 ;  /* 0x0000890006050a11 */ /* 0x000fe200008f0c05 */
[----:B------:R-:W-:Y:S01]  /*13a0*/  IMAD.SHL.U32 R28, R3, 0x8, RZ ;  /* 0x00000008031c7824 */ /* 0x000fe200078e00ff */
[----:B------:R-:W-:Y:S02]  /*13b0*/  LEA.HI R6, R11, R119, RZ, 0x2 ;  /* 0x000000770b067211 */ /* 0x000fe400078f10ff */
[----:B------:R-:W-:Y:S01]  /*13c0*/  SHF.R.S32.HI R37, RZ, 0x1f, R36 ;  /* 0x0000001fff257819 */ /* 0x000fe20000011424 */
[----:B------:R1:W-:Y:S01]  /*13d0*/  @P0 LDGSTS.E.BYPASS.LTC128B.128 [R89+0x4480], [R4.64], !P6 ;  /* 0x0448000004590fae */ /* 0x0003e2000f101d4c */
[----:B------:R-:W-:Y:S02]  /*13e0*/  LOP3.LUT R6, R6, 0xfffffffc, RZ, 0xc0, !PT ;  /* 0xfffffffc06067812 */ /* 0x000fe400078ec0ff */
[----:B------:R-:W-:Y:S01]  /*13f0*/  SHF.R.S32.HI R29, RZ, 0x1f, R28 ;  /* 0x0000001fff1d7819 */ /* 0x000fe2000001141c */
[----:B------:R-:W-:Y:S01]  /*1400*/  IMAD.WIDE.U32 R16, R35, c[0x0][0x280], R36 ;  /* 0x0000a00023107a25 */ /* 0x000fe200078e0024 */
[----:B------:R1:W-:Y:S01]  /*1410*/  @P0 LDGSTS.E.BYPASS.LTC128B.128 [R89+0x5080], [R4.64+0x40], !P5 ;  /* 0x0508004004590fae */ /* 0x0003e2000e901d4c */
[----:B------:R-:W-:-:S02]  /*1420*/  IADD3 R39, R36, 0x10, RZ ;  /* 0x0000001024277810 */ /* 0x000fc40007ffe0ff */
[----:B------:R-:W-:Y:S01]  /*1430*/  IMAD.IADD R6, R119, 0x1, -R6 ;  /* 0x0000000177067824 */ /* 0x000fe200078e0a06 */
[----:B------:R1:W-:Y:S01]  /*1440*/  @P0 LDGSTS.E.BYPASS.LTC128B.128 [R89+0x5c80], [R4.64+0x80], !P3 ;  /* 0x05c8008004590fae */ /* 0x0003e2000d901d4c */
[C---:B------:R-:W-:Y:S01]  /*1450*/  IMAD.WIDE.U32 R14, R35.reuse, c[0x0][0x290], R36 ;  /* 0x0000a400230e7a25 */ /* 0x040fe200078e0024 */
[----:B------:R-:W-:Y:S02]  /*1460*/  IADD3 R38, R36, 0x20, RZ ;  /* 0x0000002024267810 */ /* 0x000fe40007ffe0ff */
[C---:B------:R-:W-:Y:S01]  /*1470*/  LOP3.LUT P1, RZ, R6.reuse, 0x2, RZ, 0xc0, !PT ;  /* 0x0000000206ff7812 */ /* 0x040fe2000782c0ff */
[----:B------:R-:W-:Y:S01]  /*1480*/  IMAD.SHL.U32 R6, R6, 0x40, RZ ;  /* 0x0000004006067824 */ /* 0x000fe200078e00ff */
[----:B------:R-:W-:Y:S01]  /*1490*/  IADD3 R103, R28, 0x30, RZ ;  /* 0x000000301c677810 */ /* 0x000fe20007ffe0ff */
[----:B------:R-:W-:Y:S01]  /*14a0*/  IMAD.IADD R27, R36, 0x1, R39 ;  /* 0x00000001241b7824 */ /* 0x000fe200078e0227 */
[----:B------:R-:W0:Y:S01]  /*14b0*/  LDGDEPBAR ;  /* 0x00000000000079af */ /* 0x000e220000000000 */
[----:B------:R-:W-:Y:S01]  /*14c0*/  IMAD.WIDE.U32 R10, R35, c[0x0][0x290], R28 ;  /* 0x0000a400230a7a25 */ /* 0x000fe200078e001c */
[----:B------:R-:W-:-:S02]  /*14d0*/  LOP3.LUT R106, R6, 0xc0, RZ, 0xc0, !PT ;  /* 0x000000c0066a7812 */ /* 0x000fc400078ec0ff */
[----:B------:R-:W-:Y:S01]  /*14e0*/  IADD3 R102, R28, 0x40, RZ ;  /* 0x000000401c667810 */ /* 0x000fe20007ffe0ff */
[----:B------:R-:W-:Y:S01]  /*14f0*/  IMAD R6, R31, c[0x0][0x260], RZ ;  /* 0x000098001f067a24 */ /* 0x000fe200078e02ff */
[----:B------:R-:W-:Y:S01]  /*1500*/  SHF.R.U32.HI R107, RZ, 0x3, R106 ;  /* 0x00000003ff6b7819 */ /* 0x000fe2000001166a */
[----:B------:R-:W-:Y:S01]  /*1510*/  IMAD.IADD R30, R36, 0x1, R38 ;  /* 0x00000001241e7824 */ /* 0x000fe200078e0226 */
[----:B------:R-:W-:Y:S01]  /*1520*/  IADD3 R101, R28, 0x50, RZ ;  /* 0x000000501c657810 */ /* 0x000fe20007ffe0ff */
[----:B------:R-:W-:Y:S01]  /*1530*/  IMAD R6, R26, c[0x0][0x264], R6 ;  /* 0x000099001a067a24 */ /* 0x000fe200078e0206 */
[----:B------:R-:W-:Y:S01]  /*1540*/  IADD3 R42, R36, 0x28, RZ ;  /* 0x00000028242a7810 */ /* 0x000fe20007ffe0ff */
[----:B------:R-:W-:Y:S01]  /*1550*/  IMAD.IADD R21, R20, 0x1, R11 ;  /* 0x0000000114157824 */ /* 0x000fe200078e020b */
[----:B------:R-:W-:Y:S01]  /*1560*/  BAR.SYNC.DEFER_BLOCKING 0x0 ;  /* 0x0000000000007b1d */ /* 0x000fe20000010000 */
[----:B------:R-:W-:Y:S01]  /*1570*/  ISETP.GE.AND P3, PT, R30, c[0x0][0x27c], PT ;  /* 0x00009f001e007a0c */ /* 0x000fe20003f66270 */
[----:B------:R-:W-:Y:S01]  /*1580*/  IMAD.MOV.U32 R22, RZ, RZ, R16 ;  /* 0x000000ffff167224 */ /* 0x000fe200078e0010 */
[C---:B------:R-:W-:Y:S01]  /*1590*/  IADD3 R41, R36.reuse, 0x8, RZ ;  /* 0x0000000824297810 */ /* 0x040fe20007ffe0ff */
[----:B------:R-:W-:Y:S01]  /*15a0*/  IMAD.MOV.U32 R16, RZ, RZ, R14 ;  /* 0x000000ffff107224 */ /* 0x000fe200078e000e */
[----:B------:R-:W-:-:S02]  /*15b0*/  IADD3 R40, R36, 0x18, RZ ;  /* 0x0000001824287810 */ /* 0x000fc40007ffe0ff */
[----:B------:R-:W-:Y:S02]  /*15c0*/  ISETP.GE.AND P0, PT, R156, 0x1, PT ;  /* 0x000000019c00780c */ /* 0x000fe40003f06270 */
[----:B---3--:R-:W-:Y:S01]  /*15d0*/  @P2 SHF.R.S32.HI R19, RZ, 0x1f, R18 ;  /* 0x0000001fff132819 */ /* 0x008fe20000011412 */
[----:B------:R-:W-:Y:S02]  /*15e0*/  @!P2 IMAD.MOV.U32 R19, RZ, RZ, R12 ;  /* 0x000000ffff13a224 */ /* 0x000fe400078e000c */
[----:B------:R-:W-:-:S04]  /*15f0*/  IMAD.WIDE.U32 R12, R35, c[0x0][0x280], R28 ;  /* 0x0000a000230c7a25 */ /* 0x000fc800078e001c */
[----:B------:R-:W-:Y:S01]  /*1600*/  @!P2 IMAD.MOV.U32 R18, RZ, RZ, R23 ;  /* 0x000000ffff12a224 */ /* 0x000fe200078e0017 */
[----:B------:R-:W-:Y:S01]  /*1610*/  ISETP.GE.AND P2, PT, R28, c[0x0][0x27c], PT ;  /* 0x00009f001c007a0c */ /* 0x000fe20003f46270 */
[----:B------:R-:W-:Y:S02]  /*1620*/  IMAD.IADD R23, R17, 0x1, R0 ;  /* 0x0000000111177824 */ /* 0x000fe400078e0200 */
[----:B------:R-:W-:Y:S02]  /*1630*/  IMAD.IADD R17, R15, 0x1, R20 ;  /* 0x000000010f117824 */ /* 0x000fe400078e0214 */
[----:B------:R-:W-:Y:S01]  /*1640*/  IMAD.IADD R15, R0, 0x1, R13 ;  /* 0x00000001000f7824 */ /* 0x000fe200078e020d */
[----:B------:R-:W-:Y:S01]  /*1650*/  LOP3.LUT R0, R106, 0x8, R28, 0xf8, !PT ;  /* 0x000000086a007812 */ /* 0x000fe200078ef81c */
[----:B------:R-:W-:Y:S02]  /*1660*/  IMAD.MOV.U32 R20, RZ, RZ, R10 ;  /* 0x000000ffff147224 */ /* 0x000fe400078e000a */
[----:B------:R-:W-:Y:S01]  /*1670*/  IMAD.MOV.U32 R14, RZ, RZ, R12 ;  /* 0x000000ffff0e7224 */ /* 0x000fe200078e000c */
[----:B-1----:R-:W-:Y:S01]  /*1680*/  LOP3.LUT R4, R0, R107, RZ, 0x3c, !PT ;  /* 0x0000006b00047212 */ /* 0x002fe200078e3cff */
[----:B------:R-:W-:Y:S01]  /*1690*/  IMAD.WIDE.U32 R134, R18, c[0x0][0x2b0], RZ ;  /* 0x0000ac0012867a25 */ /* 0x000fe200078e00ff */
[----:B------:R-:W-:-:S03]  /*16a0*/  SEL R0, RZ, c[0x0][0x27c], !P2 ;  /* 0x00009f00ff007a07 */ /* 0x000fc60005000000 */
[----:B------:R-:W-:Y:S02]  /*16b0*/  IMAD.IADD R90, R7, 0x1, R4 ;  /* 0x00000001075a7824 */ /* 0x000fe400078e0204 */
[----:B------:R-:W-:Y:S02]  /*16c0*/  IMAD.IADD R0, R28, 0x1, R0 ;  /* 0x000000011c007824 */ /* 0x000fe400078e0200 */
[----:B------:R-:W-:Y:S01]  /*16d0*/  IMAD.WIDE.U32 R4, R26, c[0x0][0x260], R8 ;  /* 0x000098001a047a25 */ /* 0x000fe200078e0008 */
[----:B------:R-:W-:Y:S02]  /*16e0*/  LEA R90, R90, 0x1880, 0x1 ;  /* 0x000018805a5a7811 */ /* 0x000fe400078e08ff */
[----:B------:R-:W-:Y:S01]  /*16f0*/  SHF.R.S32.HI R8, RZ, 0x1f, R0 ;  /* 0x0000001fff087819 */ /* 0x000fe20000011400 */
[----:B------:R-:W-:Y:S01]  /*1700*/  IMAD.IADD R5, R5, 0x1, R6 ;  /* 0x0000000105057824 */ /* 0x000fe200078e0206 */
[C---:B------:R-:W-:Y:S01]  /*1710*/  IADD3 R91, R90.reuse, 0x20, RZ ;  /* 0x000000205a5b7810 */ /* 0x040fe20007ffe0ff */
[----:B-----5:R-:W-:Y:S01]  /*1720*/  IMAD.WIDE.U32 R132, R159, c[0x0][0x280], R22 ;  /* 0x0000a0009f847a25 */ /* 0x020fe200078e0016 */
[----:B------:R-:W-:-:S02]  /*1730*/  @P1 IADD3 R91, R90, -0x20, RZ ;  /* 0xffffffe05a5b1810 */ /* 0x000fc40007ffe0ff */
[----:B------:R-:W-:Y:S01]  /*1740*/  ISETP.GE.AND P1, PT, R27, c[0x0][0x27c], PT ;  /* 0x00009f001b007a0c */ /* 0x000fe20003f26270 */
[C---:B------:R-:W-:Y:S01]  /*1750*/  IMAD.WIDE.U32 R130, R159.reuse, c[0x0][0x290], R16 ;  /* 0x0000a4009f827a25 */ /* 0x040fe200078e0010 */
[CC--:B------:R-:W-:Y:S02]  /*1760*/  LEA.HI R6, R8.reuse, R0.reuse, RZ, 0x3 ;  /* 0x0000000008067211 */ /* 0x0c0fe400078f18ff */
[----:B------:R-:W-:Y:S01]  /*1770*/  LEA.HI R10, R8, R0, RZ, 0x5 ;  /* 0x00000000080a7211 */ /* 0x000fe200078f28ff */
[----:B------:R-:W-:Y:S01]  /*1780*/  IMAD R0, R24, c[0x0][0x268], RZ ;  /* 0x00009a0018007a24 */ /* 0x000fe200078e02ff */
[----:B------:R-:W-:Y:S01]  /*1790*/  SEL R8, RZ, c[0x0][0x27c], !P1 ;  /* 0x00009f00ff087a07 */ /* 0x000fe20004800000 */
[----:B------:R-:W-:Y:S01]  /*17a0*/  IMAD.WIDE.U32 R128, R159, c[0x0][0x280], R14 ;  /* 0x0000a0009f807a25 */ /* 0x000fe200078e000e */
[----:B------:R-:W-:Y:S02]  /*17b0*/  SEL R9, RZ, c[0x0][0x27c], !P3 ;  /* 0x00009f00ff097a07 */ /* 0x000fe40005800000 */
[----:B------:R-:W-:Y:S01]  /*17c0*/  SHF.R.S32.HI R10, RZ, 0x5, R10 ;  /* 0x00000005ff0a7819 */ /* 0x000fe2000001140a */
[----:B------:R-:W-:Y:S01]  /*17d0*/  IMAD.IADD R8, R8, 0x1, R27 ;  /* 0x0000000108087824 */ /* 0x000fe200078e021b */
[----:B------:R-:W-:Y:S01]  /*17e0*/  LOP3.LUT R11, R106, 0x18, R6, 0xf8, !PT ;  /* 0x000000186a0b7812 */ /* 0x000fe200078ef806 */
[----:B------:R-:W-:Y:S01]  /*17f0*/  IMAD R116, R114, c[0x0][0x26c], R0 ;  /* 0x00009b0072747a24 */ /* 0x000fe200078e0200 */
[----:B------:R-:W-:Y:S01]  /*1800*/  SHF.R.S32.HI R75, RZ, 0x3, R6 ;  /* 0x00000003ff4b7819 */ /* 0x000fe20000011406 */
[----:B------:R-:W-:Y:S01]  /*1810*/  IMAD.IADD R0, R9, 0x1, R30 ;  /* 0x0000000109007824 */ /* 0x000fe200078e021e */
[----:B------:R-:W-:Y:S01]  /*1820*/  LOP3.LUT R6, R6, 0xfffffff8, RZ, 0xc0, !PT ;  /* 0xfffffff806067812 */ /* 0x000fe200078ec0ff */
[----:B------:R-:W-:Y:S01]  /*1830*/  IMAD.WIDE.U32 R114, R114, c[0x0][0x268], R4 ;  /* 0x00009a0072727a25 */ /* 0x000fe200078e0004 */
[----:B------:R-:W-:-:S02]  /*1840*/  SHF.R.S32.HI R4, RZ, 0x1f, R8 ;  /* 0x0000001fff047819 */ /* 0x000fc40000011408 */
[----:B------:R-:W-:Y:S01]  /*1850*/  SHF.R.S32.HI R9, RZ, 0x1f, R0 ;  /* 0x0000001fff097819 */ /* 0x000fe20000011400 */
[----:B------:R-:W-:Y:S01]  /*1860*/  IMAD R10, R10, 0x600, R7 ;  /* 0x000006000a0a7824 */ /* 0x000fe200078e0207 */
[-C--:B------:R-:W-:Y:S01]  /*1870*/  LEA.HI R5, R4, R8.reuse, RZ, 0x3 ;  /* 0x0000000804057211 */ /* 0x080fe200078f18ff */
[----:B------:R-:W-:Y:S01]  /*1880*/  IMAD.SHL.U32 R143, R6, 0x2, RZ ;  /* 0x00000002068f7824 */ /* 0x000fe200078e00ff */
[----:B------:R-:W-:Y:S01]  /*1890*/  LEA.HI R12, R4, R8, RZ, 0x5 ;  /* 0x00000008040c7211 */ /* 0x000fe200078f28ff */
[----:B------:R-:W-:Y:S01]  /*18a0*/  IMAD.WIDE.U32 R124, R159, c[0x0][0x290], R20 ;  /* 0x0000a4009f7c7a25 */ /* 0x000fe200078e0014 */
[----:B------:R-:W-:Y:S02]  /*18b0*/  LOP3.LUT R8, R11, R107, RZ, 0x3c, !PT ;  /* 0x0000006b0b087212 */ /* 0x000fe400078e3cff */
[-C--:B------:R-:W-:Y:S01]  /*18c0*/  LEA.HI R4, R9, R0.reuse, RZ, 0x3 ;  /* 0x0000000009047211 */ /* 0x080fe200078f18ff */
[----:B------:R-:W-:Y:S01]  /*18d0*/  IMAD.IADD R116, R115, 0x1, R116 ;  /* 0x0000000173747824 */ /* 0x000fe200078e0274 */
[----:B------:R-:W-:Y:S01]  /*18e0*/  LEA.HI R0, R9, R0, RZ, 0x5 ;  /* 0x0000000009007211 */ /* 0x000fe200078f28ff */
[----:B------:R-:W-:Y:S01]  /*18f0*/  IMAD.IADD R25, R10, 0x1, R8 ;  /* 0x000000010a197824 */ /* 0x000fe200078e0208 */
[----:B------:R-:W-:-:S02]  /*1900*/  SHF.R.S32.HI R9, RZ, 0x5, R12 ;  /* 0x00000005ff097819 */ /* 0x000fc4000001140c */
[----:B------:R-:W-:Y:S01]  /*1910*/  SHF.R.S32.HI R0, RZ, 0x5, R0 ;  /* 0x00000005ff007819 */ /* 0x000fe20000011400 */
[----:B------:R-:W-:Y:S01]  /*1920*/  IMAD.SHL.U32 R142, R25, 0x2, RZ ;  /* 0x00000002198e7824 */ /* 0x000fe200078e00ff */
[C---:B------:R-:W-:Y:S01]  /*1930*/  LOP3.LUT R8, R106.reuse, 0x18, R5, 0xf8, !PT ;  /* 0x000000186a087812 */ /* 0x040fe200078ef805 */
[--C-:B------:R-:W-:Y:S01]  /*1940*/  IMAD R11, R9, 0x600, R7.reuse ;  /* 0x00000600090b7824 */ /* 0x100fe200078e0207 */
[----:B------:R-:W-:Y:S02]  /*1950*/  LOP3.LUT R10, R106, 0x18, R4, 0xf8, !PT ;  /* 0x000000186a0a7812 */ /* 0x000fe400078ef804 */
[-C--:B------:R-:W-:Y:S01]  /*1960*/  LOP3.LUT R9, R8, R107.reuse, RZ, 0x3c, !PT ;  /* 0x0000006b08097212 */ /* 0x080fe200078e3cff */
[----:B------:R-:W-:Y:S01]  /*1970*/  IMAD R8, R0, 0x600, R7 ;  /* 0x0000060000087824 */ /* 0x000fe200078e0207 */
[----:B------:R-:W-:Y:S01]  /*1980*/  LOP3.LUT R0, R10, R107, RZ, 0x3c, !PT ;  /* 0x0000006b0a007212 */ /* 0x000fe200078e3cff */
[----:B------:R-:W-:Y:S01]  /*1990*/  IMAD R10, R31, c[0x0][0x1e8], RZ ;  /* 0x00007a001f0a7a24 */ /* 0x000fe200078e02ff */
[----:B------:R-:W-:Y:S01]  /*19a0*/  SHF.R.S32.HI R12, RZ, 0x1f, R102 ;  /* 0x0000001fff0c7819 */ /* 0x000fe20000011466 */
[----:B------:R-:W-:Y:S01]  /*19b0*/  IMAD.IADD R24, R11, 0x1, R9 ;  /* 0x000000010b187824 */ /* 0x000fe200078e0209 */
[----:B------:R-:W-:Y:S01]  /*19c0*/  SHF.R.S32.HI R74, RZ, 0x3, R5 ;  /* 0x00000003ff4a7819 */ /* 0x000fe20000011405 */
[----:B------:R-:W-:Y:S01]  /*19d0*/  IMAD.IADD R13, R8, 0x1, R0 ;  /* 0x00000001080d7824 */ /* 0x000fe200078e0200 */
[----:B------:R-:W-:Y:S01]  /*19e0*/  SHF.R.S32.HI R0, RZ, 0x1f, R159 ;  /* 0x0000001fff007819 */ /* 0x000fe2000001149f */
[----:B------:R-:W-:Y:S01]  /*19f0*/  IMAD R11, R31, c[0x0][0x210], RZ ;  /* 0x000084001f0b7a24 */ /* 0x000fe200078e02ff */
[----:B------:R-:W-:Y:S01]  /*1a00*/  LEA.HI R12, R12, R102, RZ, 0x3 ;  /* 0x000000660c0c7211 */ /* 0x000fe200078f18ff */
[----:B------:R-:W-:Y:S01]  /*1a10*/  IMAD R10, R26, c[0x0][0x1ec], R10 ;  /* 0x00007b001a0a7a24 */ /* 0x000fe200078e020a */
[----:B------:R-:W-:Y:S01]  /*1a20*/  SHF.R.S32.HI R73, RZ, 0x3, R4 ;  /* 0x00000003ff497819 */ /* 0x000fe20000011404 */
[----:B------:R-:W-:Y:S01]  /*1a30*/  IMAD R9, R0, c[0x0][0x280], RZ ;  /* 0x0000a00000097a24 */ /* 0x000fe200078e02ff */
[----:B------:R-:W-:Y:S01]  /*1a40*/  LOP3.LUT R98, R12, 0xfffffff8, RZ, 0xc0, !PT ;  /* 0xfffffff80c627812 */ /* 0x000fe200078ec0ff */
[----:B------:R-:W-:-:S02]  /*1a50*/  IMAD R8, R0, c[0x0][0x290], RZ ;  /* 0x0000a40000087a24 */ /* 0x000fc400078e02ff */
[----:B------:R-:W-:Y:S01]  /*1a60*/  IMAD R0, R26, c[0x0][0x214], R11 ;  /* 0x000085001a007a24 */ /* 0x000fe200078e020b */
[----:B------:R-:W-:Y:S01]  /*1a70*/  SHF.R.S32.HI R11, RZ, 0x1f, R101 ;  /* 0x0000001fff0b7819 */ /* 0x000fe20000011465 */
[----:B------:R-:W-:Y:S01]  /*1a80*/  IMAD.IADD R152, R165, 0x1, R10 ;  /* 0x00000001a5987824 */ /* 0x000fe200078e020a */
[----:B------:R-:W-:Y:S01]  /*1a90*/  SHF.R.S32.HI R10, RZ, 0x1f, R27 ;  /* 0x0000001fff0a7819 */ /* 0x000fe2000001141b */
[----:B------:R-:W-:Y:S01]  /*1aa0*/  IMAD.IADD R151, R163, 0x1, R0 ;  /* 0x00000001a3977824 */ /* 0x000fe200078e0200 */
[----:B------:R-:W-:Y:S01]  /*1ab0*/  LEA.HI R11, R11, R101, RZ, 0x3 ;  /* 0x000000650b0b7211 */ /* 0x000fe200078f18ff */
[----:B------:R-:W-:Y:S01]  /*1ac0*/  IMAD R0, R3, 0x40, R35 ;  /* 0x0000004003007824 */ /* 0x000fe200078e0223 */
[----:B------:R-:W-:Y:S01]  /*1ad0*/  SHF.R.S32.HI R3, RZ, 0x1f, R103 ;  /* 0x0000001fff037819 */ /* 0x000fe20000011467 */
[C---:B------:R-:W-:Y:S01]  /*1ae0*/  IMAD R9, R159.reuse, c[0x0][0x284], R9 ;  /* 0x0000a1009f097a24 */ /* 0x040fe200078e0209 */
[----:B------:R-:W-:Y:S01]  /*1af0*/  LEA.HI R10, R10, R27, RZ, 0x3 ;  /* 0x0000001b0a0a7211 */ /* 0x000fe200078f18ff */
[----:B------:R-:W-:Y:S01]  /*1b00*/  IMAD R8, R159, c[0x0][0x294], R8 ;  /* 0x0000a5009f087a24 */ /* 0x000fe200078e0208 */
[----:B------:R-:W-:Y:S01]  /*1b10*/  LEA.HI R99, R3, R103, RZ, 0x3 ;  /* 0x0000006703637211 */ /* 0x000fe200078f18ff */
[----:B------:R-:W-:Y:S01]  /*1b20*/  IMAD.IADD R149, R133, 0x1, R9 ;  /* 0x0000000185957824 */ /* 0x000fe200078e0209 */
[----:B------:R-:W-:Y:S01]  /*1b30*/  SHF.R.S32.HI R3, RZ, 0x1f, R30 ;  /* 0x0000001fff037819 */ /* 0x000fe2000001141e */
[----:B------:R-:W-:Y:S01]  /*1b40*/  IMAD.IADD R146, R9, 0x1, R129 ;  /* 0x0000000109927824 */ /* 0x000fe200078e0281 */
[----:B------:R-:W-:Y:S01]  /*1b50*/  LOP3.LUT R99, R99, 0xfffffff8, RZ, 0xc0, !PT ;  /* 0xfffffff863637812 */ /* 0x000fe200078ec0ff */
[----:B------:R-:W-:Y:S01]  /*1b60*/  IMAD.IADD R147, R131, 0x1, R8 ;  /* 0x0000000183937824 */ /* 0x000fe200078e0208 */
[----:B------:R-:W-:Y:S01]  /*1b70*/  LEA.HI R95, R3, R30, RZ, 0x3 ;  /* 0x0000001e035f7211 */ /* 0x000fe200078f18ff */
[----:B------:R-:W-:Y:S01]  /*1b80*/  IMAD R3, R19, c[0x0][0x2b0], RZ ;  /* 0x0000ac0013037a24 */ /* 0x000fe200078e02ff */
[----:B------:R-:W-:Y:S01]  /*1b90*/  LOP3.LUT R97, R11, 0xfffffff8, RZ, 0xc0, !PT ;  /* 0xfffffff80b617812 */ /* 0x000fe200078ec0ff */
[----:B------:R-:W-:Y:S01]  /*1ba0*/  IMAD.IADD R145, R8, 0x1, R125 ;  /* 0x0000000108917824 */ /* 0x000fe200078e027d */
[----:B------:R-:W-:Y:S01]  /*1bb0*/  LOP3.LUT R96, R10, 0xfffffff8, RZ, 0xc0, !PT ;  /* 0xfffffff80a607812 */ /* 0x000fe200078ec0ff */
[----:B------:R-:W-:Y:S01]  /*1bc0*/  IMAD R3, R18, c[0x0][0x2b4], R3 ;  /* 0x0000ad0012037a24 */ /* 0x000fe200078e0203 */
        /* <DEDUP_REMOVED lines=9> */
[----:B------:R-:W-:Y:S02]  /*1c60*/  LOP3.LUT R3, R4, 0xfffffff8, RZ, 0xc0, !PT ;  /* 0xfffffff804037812 */ /* 0x000fe400078ec0ff */
[----:B------:R-:W-:Y:S01]  /*1c70*/  SHF.R.S32.HI R5, RZ, 0x1f, R6 ;  /* 0x0000001fff057819 */ /* 0x000fe20000011406 */
[----:B------:R-:W-:Y:S01]  /*1c80*/  IMAD.SHL.U32 R140, R6, 0x2, RZ ;  /* 0x00000002068c7824 */ /* 0x000fe200078e00ff */
[----:B------:R-:W-:Y:S01]  /*1c90*/  SHF.R.S32.HI R4, RZ, 0x1f, R3 ;  /* 0x0000001fff047819 */ /* 0x000fe20000011403 */
[----:B------:R-:W-:Y:S01]  /*1ca0*/  IMAD.SHL.U32 R138, R3, 0x2, RZ ;  /* 0x00000002038a7824 */ /* 0x000fe200078e00ff */
[----:B------:R-:W-:-:S02]  /*1cb0*/  SHF.R.S32.HI R110, RZ, 0x1f, R97 ;  /* 0x0000001fff6e7819 */ /* 0x000fc40000011461 */
[----:B------:R-:W-:Y:S02]  /*1cc0*/  SHF.R.S32.HI R109, RZ, 0x1f, R96 ;  /* 0x0000001fff6d7819 */ /* 0x000fe40000011460 */
[----:B------:R-:W-:Y:S02]  /*1cd0*/  SHF.R.S32.HI R108, RZ, 0x1f, R95 ;  /* 0x0000001fff6c7819 */ /* 0x000fe4000001145f */
[----:B------:R-:W-:Y:S02]  /*1ce0*/  SHF.L.U64.HI R141, R6, 0x1, R5 ;  /* 0x00000001068d7819 */ /* 0x000fe40000010205 */
[----:B------:R-:W-:Y:S02]  /*1cf0*/  SHF.L.U64.HI R139, R3, 0x1, R4 ;  /* 0x00000001038b7819 */ /* 0x000fe40000010204 */
.L_x_432:
[----:B------:R-:W-:Y:S01]  /*1d00*/  IMAD R3, R43, 0x30, R0 ;  /* 0x000000302b037824 */ /* 0x000fe200078e0200 */
[----:B------:R-:W-:Y:S01]  /*1d10*/  ISETP.NE.AND P4, PT, R158, 0x1, PT ;  /* 0x000000019e00780c */ /* 0x000fe20003f85270 */
[----:B------:R-:W-:Y:S01]  /*1d20*/  IMAD.MOV.U32 R93, RZ, RZ, RZ ;  /* 0x000000ffff5d7224 */ /* 0x000fe200078e00ff */
[----:B------:R-:W-:Y:S04]  /*1d30*/  DEPBAR.LE SB0, 0x0 ;  /* 0x000080000000791a */ /* 0x000fe80000000000 */
[----:B-1-3--:R-:W-:Y:S01]  /*1d40*/  IMAD.IADD R4, R153, 0x1, R3 ;  /* 0x0000000199047824 */ /* 0x00afe200078e0203 */
[----:B------:R-:W-:Y:S01]  /*1d50*/  ISETP.GE.AND P0, PT, R3, R2, PT ;  /* 0x000000020300720c */ /* 0x000fe20003f06270 */
[----:B------:R-:W-:Y:S01]  /*1d60*/  BSSY B1, `(.L_x_407) ;  /* 0x00003d6000017945 */ /* 0x000fe20003800000 */
[----:B------:R-:W-:Y:S01]  /*1d70*/  ISETP.GE.AND P5, PT, R156, 0x1, PT ;  /* 0x000000019c00780c */ /* 0x000fe20003fa6270 */
[--C-:B------:R-:W-:Y:S01]  /*1d80*/  IMAD.MOV.U32 R3, RZ, RZ, R4.reuse ;  /* 0x000000ffff037224 */ /* 0x100fe200078e0004 */
[----:B------:R-:W-:Y:S02]  /*1d90*/  ISETP.GT.OR P0, PT, R0, 0x2f, P0 ;  /* 0x0000002f0000780c */ /* 0x000fe40000704670 */
[----:B------:R-:W-:Y:S05]  /*1da0*/  @P4 IMAD.HI.U32 R5, R4, c[0x0][0x2bc], RZ ;  /* 0x0000af0004054a27 */ /* 0x000fea00078e00ff */
[----:B------:R-:W-:Y:S06]  /*1db0*/  @P4 SHF.R.U32.HI R3, RZ, c[0x0][0x2c0], R5 ;  /* 0x0000b000ff034a19 */ /* 0x000fec0000011605 */
[C---:B------:R-:W-:Y:S04]  /*1dc0*/  @!P0 IADD3 R5, P4, R3.reuse, R134, RZ ;  /* 0x0000008603058210 */ /* 0x040fe80007f9e0ff */
[----:B------:R-:W-:Y:S01]  /*1dd0*/  @!P0 LEA.HI.X.SX32 R6, R3, R148, 0x1, P4 ;  /* 0x0000009403068211 */ /* 0x000fe200020f0eff */
[----:B------:R-:W-:Y:S01]  /*1de0*/  IMAD.MOV R3, RZ, RZ, -R3 ;  /* 0x000000ffff037224 */ /* 0x000fe200078e0a03 */
[----:B------:R-:W-:Y:S03]  /*1df0*/  @!P0 LEA R8, P4, R5, c[0x0][0x2a0], 0x2 ;  /* 0x0000a80005088a11 */ /* 0x000fe600078810ff */
        /* <DEDUP_REMOVED lines=18> */
[C---:B------:R-:W-:Y:S01]  /*1f20*/  IMAD R6, R43.reuse, UR14, RZ ;  /* 0x0000000e2b067c24 */ /* 0x040fe2000f8e02ff */
[----:B------:R-:W-:Y:S01]  /*1f30*/  ISETP.NE.AND P0, PT, RZ, UR4, PT ;  /* 0x00000004ff007c0c */ /* 0x000fe2000bf05270 */
[C---:B------:R-:W-:Y:S01]  /*1f40*/  IMAD R5, R43.reuse, UR5, RZ ;  /* 0x000000052b057c24 */ /* 0x040fe2000f8e02ff */
[----:B------:R-:W-:Y:S01]  /*1f50*/  SHF.R.S32.HI R4, RZ, 0x1f, R43 ;  /* 0x0000001fff047819 */ /* 0x000fe2000001142b */
[C---:B------:R-:W-:Y:S02]  /*1f60*/  IMAD R3, R43.reuse, -0x30, R2 ;  /* 0xffffffd02b037824 */ /* 0x040fe400078e0202 */
[----:B------:R-:W-:Y:S03]  /*1f70*/  IMAD.WIDE.U32 R24, R43, UR16, RZ ;  /* 0x000000102b187c25 */ /* 0x000fe6000f8e00ff */
[----:B------:R-:W-:Y:S01]  /*1f80*/  IMNMX R92, R3, 0x30, PT ;  /* 0x00000030035c7817 */ /* 0x000fe20003800200 */
[C---:B------:R-:W-:Y:S02]  /*1f90*/  IMAD R6, R4.reuse, UR16, R6 ;  /* 0x0000001004067c24 */ /* 0x040fe4000f8e0206 */
[----:B------:R-:W-:Y:S02]  /*1fa0*/  IMAD R5, R4, UR18, R5 ;  /* 0x0000001204057c24 */ /* 0x000fe4000f8e0205 */
[----:B------:R-:W-:Y:S01]  /*1fb0*/  IMAD.WIDE.U32 R32, R43, UR18, RZ ;  /* 0x000000122b207c25 */ /* 0x000fe2000f8e00ff */
        /* <DEDUP_REMOVED lines=62> */
.L_x_411:
[----:B------:R-:W-:Y:S05]  /*23a0*/  BSYNC B0 ;  /* 0x0000000000007941 */ /* 0x000fea0003800000 */
.L_x_410:
        /* <DEDUP_REMOVED lines=11> */
[----:B--2---:R-:W-:Y:S01]  /*2460*/  PRMT R31, R3, 0x5410, R6 ;  /* 0x00005410031f7816 */ /* 0x004fe20000000006 */
        /* <DEDUP_REMOVED lines=58> */
[----:B------:R-:W-:Y:S01]  /*2810*/  @!P0 FMUL.FTZ R4, R4, R6 ;  /* 0x0000000604048220 */ /* 0x000fe20000410000 */
        /* <DEDUP_REMOVED lines=23> */
.L_x_414:
[----:B------:R-:W-:Y:S05]  /*2990*/  BSYNC B0 ;  /* 0x0000000000007941 */ /* 0x000fea0003800000 */
.L_x_413:
        /* <DEDUP_REMOVED lines=10> */
[----:B------:R-:W-:Y:S02]  /*2a40*/  @!P0 SHF.R.U64 R3, R12, 0x10, R13 ;  /* 0x000000100c038819 */ /* 0x000fe4000000120d */
[----:B------:R-:W-:Y:S02]  /*2a50*/  @!P0 PRMT R6, R58, 0x5410, R6 ;  /* 0x000054103a068816 */ /* 0x000fe40000000006 */
[----:B------:R-:W-:Y:S02]  /*2a60*/  @!P0 PRMT R3, R24, 0x5432, R3 ;  /* 0x0000543218038816 */ /* 0x000fe40000000003 */
[----:B------:R-:W-:Y:S01]  /*2a70*/  @!P0 SHF.R.U32.HI R12, RZ, 0x10, R13 ;  /* 0x00000010ff0c8819 */ /* 0x000fe2000001160d */
[----:B------:R-:W-:Y:S01]  /*2a80*/  @!P0 IMAD.U32 R18, R6, 0x10000, RZ ;  /* 0x0001000006128824 */ /* 0x000fe200078e00ff */
[----:B------:R-:W-:Y:S01]  /*2a90*/  @!P0 SHF.R.U32.HI R34, RZ, 0x10, R49 ;  /* 0x00000010ff228819 */ /* 0x000fe20000011631 */
[C---:B------:R-:W-:Y:S01]  /*2aa0*/  @!P0 IMAD.U32 R13, R3.reuse, 0x10000, RZ ;  /* 0x00010000030d8824 */ /* 0x040fe200078e00ff */
        /* <DEDUP_REMOVED lines=13> */
[-C--:B------:R-:W-:Y:S01]  /*2b80*/  @!P0 FMUL.FTZ R4, R5, R6.reuse ;  /* 0x0000000605048220 */ /* 0x080fe20000410000 */
        /* <DEDUP_REMOVED lines=13> */
[-C--:B------:R-:W-:Y:S02]  /*2c60*/  @!P0 FMUL.FTZ R6, R6, R12.reuse ;  /* 0x0000000c06068220 */ /* 0x080fe40000410000 */
        /* <DEDUP_REMOVED lines=13> */
.L_x_416:
[----:B------:R-:W-:Y:S05]  /*2d40*/  BSYNC B0 ;  /* 0x0000000000007941 */ /* 0x000fea0003800000 */
.L_x_415:
        /* <DEDUP_REMOVED lines=14> */
[C---:B------:R-:W-:Y:S01]  /*2e30*/  @!P0 IMAD.U32 R13, R18.reuse, 0x10000, RZ ;  /* 0x00010000120d8824 */ /* 0x040fe200078e00ff */
[----:B------:R-:W-:Y:S01]  /*2e40*/  @!P0 SHF.R.U32.HI R24, RZ, 0x10, R51 ;  /* 0x00000010ff188819 */ /* 0x000fe20000011633 */
[C---:B------:R-:W-:Y:S01]  /*2e50*/  @!P0 IMAD.U32 R12, R3.reuse, 0x10000, RZ ;  /* 0x00010000030c8824 */ /* 0x040fe200078e00ff */
[----:B------:R-:W-:Y:S02]  /*2e60*/  @!P0 LOP3.LUT R18, R18, 0xffff0000, RZ, 0xc0, !PT ;  /* 0xffff000012128812 */ /* 0x000fe400078ec0ff */
[----:B------:R-:W-:Y:S02]  /*2e70*/  @!P0 LOP3.LUT R6, R3, 0xffff0000, RZ, 0xc0, !PT ;  /* 0xffff000003068812 */ /* 0x000fe400078ec0ff */
[----:B------:R-:W-:Y:S02]  /*2e80*/  @!P0 PRMT R14, R25, 0x5410, R14 ;  /* 0x00005410190e8816 */ /* 0x000fe4000000000e */
[----:B------:R-:W-:Y:S01]  /*2e90*/  @!P0 PRMT R24, R59, 0x5432, R24 ;  /* 0x000054323b188816 */ /* 0x000fe20000000018 */
[C---:B-1----:R-:W-:Y:S01]  /*2ea0*/  @!P0 IMAD.U32 R15, R8.reuse, 0x10000, RZ ;  /* 0x00010000080f8824 */ /* 0x042fe200078e00ff */
[----:B------:R-:W-:Y:S02]  /*2eb0*/  @!P0 LOP3.LUT R4, R8, 0xffff0000, RZ, 0xc0, !PT ;  /* 0xffff000008048812 */ /* 0x000fe400078ec0ff */
[C---:B------:R-:W-:Y:S02]  /*2ec0*/  @!P0 LOP3.LUT R5, R9.reuse, 0xffff0000, RZ, 0xc0, !PT ;  /* 0xffff000009058812 */ /* 0x040fe400078ec0ff */
[----:B------:R-:W-:Y:S01]  /*2ed0*/  @!P0 SHF.L.U32 R19, R9, 0x10, RZ ;  /* 0x0000001009138819 */ /* 0x000fe200000006ff */
[C---:B------:R-:W-:Y:S02]  /*2ee0*/  @!P0 FMUL.FTZ R25, R4.reuse, R13 ;  /* 0x0000000d04198220 */ /* 0x040fe40000410000 */
[----:B------:R-:W-:Y:S02]  /*2ef0*/  @!P0 FMUL.FTZ R3, R4, R12 ;  /* 0x0000000c04038220 */ /* 0x000fe40000410000 */
        /* <DEDUP_REMOVED lines=31> */
.L_x_418:
[----:B------:R-:W-:Y:S05]  /*30f0*/  BSYNC B0 ;  /* 0x0000000000007941 */ /* 0x000fea0003800000 */
.L_x_417:
        /* <DEDUP_REMOVED lines=58> */
.L_x_420:
[----:B------:R-:W-:Y:S05]  /*34a0*/  BSYNC B0 ;  /* 0x0000000000007941 */ /* 0x000fea0003800000 */
.L_x_419:
        /* <DEDUP_REMOVED lines=58> */
.L_x_422:
[----:B------:R-:W-:Y:S05]  /*3850*/  BSYNC B0 ;  /* 0x0000000000007941 */ /* 0x000fea0003800000 */
.L_x_421:
        /* <DEDUP_REMOVED lines=58> */
.L_x_409:
        /* <DEDUP_REMOVED lines=31> */
[----:B------:R-:W-:Y:S01]  /*3df0*/  LEA.HI.X R13, R3, c[0x0][0x274], R4, 0x1, P0 ;  /* 0x00009d00030d7a11 */ /* 0x000fe200000f0c04 */
[----:B------:R-:W-:Y:S01]  /*3e00*/  CS2R R68, SRZ ;  /* 0x0000000000447805 */ /* 0x000fe2000001ff00 */
[C---:B------:R-:W-:Y:S04]  /*3e10*/  LEA R4, P0, R5.reuse, c[0x0][0x288], 0x1 ;  /* 0x0000a20005047a11 */ /* 0x040fe800078008ff */
[----:B------:R-:W-:Y:S02]  /*3e20*/  LEA.HI.X R5, R5, c[0x0][0x28c], R6, 0x1, P0 ;  /* 0x0000a30005057a11 */ /* 0x000fe400000f0c06 */
[----:B------:R-:W-:Y:S11]  /*3e30*/  ISETP.GE.AND P0, PT, R28, c[0x0][0x27c], PT ;  /* 0x00009f001c007a0c */ /* 0x000ff60003f06270 */
[----:B------:R-:W-:Y:S02]  /*3e40*/  @!UPT UIADD3 URZ, URZ, URZ, URZ ;  /* 0x0000003f3f3ff290 */ /* 0x000fe4000fffe03f */
        /* <DEDUP_REMOVED lines=10> */
.L_x_424:
[----:B------:R-:W-:Y:S05]  /*3ef0*/  BSYNC B0 ;  /* 0x0000000000007941 */ /* 0x000fea0003800000 */
.L_x_423:
[----:B------:R2:W3:Y:S04]  /*3f00*/  SHFL.IDX PT, R79, R26, RZ, 0x1e1f ;  /* 0x001e1fff1a4f7589 */ /* 0x0004e800000e0000 */
[----:B------:R2:W4:Y:S01]  /*3f10*/  SHFL.IDX PT, R78, R31, RZ, 0x1e1f ;  /* 0x001e1fff1f4e7589 */ /* 0x00052200000e0000 */
[----:B------:R-:W-:-:S05]  /*3f20*/  @P4 BRA `(.L_x_412) ;  /* 0x00001b9000004947 */ /* 0x000fca0003800000 */
[----:B------:R-:W-:Y:S01]  /*3f30*/  ISETP.GE.AND P0, PT, R28, c[0x0][0x1d4], PT ;  /* 0x000075001c007a0c */ /* 0x000fe20003f06270 */
[----:B-----5:R-:W-:Y:S01]  /*3f40*/  IMAD.MOV.U32 R6, RZ, RZ, R22 ;  /* 0x000000ffff067224 */ /* 0x020fe200078e0016 */
[----:B------:R-:W-:Y:S01]  /*3f50*/  IADD3 R76, -R77, c[0x0][0x1d4], RZ ;  /* 0x000075004d4c7a10 */ /* 0x000fe20007ffe1ff */
[----:B-1----:R-:W-:Y:S01]  /*3f60*/  IMAD.MOV.U32 R5, RZ, RZ, R23 ;  /* 0x000000ffff057224 */ /* 0x002fe200078e0017 */
        /* <DEDUP_REMOVED lines=24> */
[----:B------:R-:W-:Y:S01]  /*40f0*/  SEL R3, R77, R76, !P2 ;  /* 0x0000004c4d037207 */ /* 0x000fe20005000000 */
[----:B------:R-:W1:Y:S01]  /*4100*/  LDS.128 R60, [R142+0x3c80] ;  /* 0x003c80008e3c7984 */ /* 0x000e620000000c00 */
[----:B------:R-:W-:Y:S01]  /*4110*/  ISETP.GE.AND P0, PT, R28, c[0x0][0x27c], PT ;  /* 0x00009f001c007a0c */ /* 0x000fe20003f06270 */
[----:B------:R-:W-:Y:S01]  /*4120*/  IMAD.MOV.U32 R25, RZ, RZ, R8 ;  /* 0x000000ffff197224 */ /* 0x000fe200078e0008 */
[----:B------:R-:W-:Y:S01]  /*4130*/  SHF.R.S32.HI R4, RZ, 0x1f, R3 ;  /* 0x0000001fff047819 */ /* 0x000fe20000011403 */
[----:B------:R-:W-:Y:S01]  /*4140*/  IMAD.MOV.U32 R5, RZ, RZ, R10 ;  /* 0x000000ffff057224 */ /* 0x000fe200078e000a */
[----:B------:R-:W-:Y:S01]  /*4150*/  MOV R50, R44 ;  /* 0x0000002c00327202 */ /* 0x000fe20000000f00 */
[----:B------:R-:W-:Y:S01]  /*4160*/  IMAD.MOV.U32 R24, RZ, RZ, R9 ;  /* 0x000000ffff187224 */ /* 0x000fe200078e0009 */
[----:B------:R-:W-:Y:S01]  /*4170*/  LEA.HI R3, R4, R3, RZ, 0x4 ;  /* 0x0000000304037211 */ /* 0x000fe200078f20ff */
[----:B------:R-:W-:Y:S02]  /*4180*/  IMAD.MOV.U32 R48, RZ, RZ, R47 ;  /* 0x000000ffff307224 */ /* 0x000fe400078e002f */
[--C-:B------:R-:W-:Y:S01]  /*4190*/  IMAD.MOV.U32 R52, RZ, RZ, R45.reuse ;  /* 0x000000ffff347224 */ /* 0x100fe200078e002d */
[----:B------:R-:W-:Y:S03]  /*41a0*/  LEA.HI.SX32 R3, R3, R75, 0x1c ;  /* 0x0000004b03037211 */ /* 0x000fe600078fe2ff */
[----:B------:R-:W-:Y:S02]  /*41b0*/  @!P0 SHF.R.U64 R51, R44, 0x10, R45 ;  /* 0x000000102c338819 */ /* 0x000fe4000000122d */
[----:B------:R-:W-:Y:S01]  /*41c0*/  IMAD.SHL.U32 R80, R3, 0x8, RZ ;  /* 0x0000000803507824 */ /* 0x000fe200078e00ff */
[----:B------:R-:W-:Y:S02]  /*41d0*/  SHF.R.S32.HI R4, RZ, 0x1f, R3 ;  /* 0x0000001fff047819 */ /* 0x000fe40000011403 */
[----:B------:R-:W-:Y:S02]  /*41e0*/  @!P0 SHF.R.U64 R26, R8, 0x10, R9 ;  /* 0x00000010081a8819 */ /* 0x000fe40000001209 */
[----:B------:R-:W-:Y:S02]  /*41f0*/  LEA.HI R4, R4, R3, RZ, 0x2 ;  /* 0x0000000304047211 */ /* 0x000fe400078f10ff */
[----:B------:R-:W-:Y:S02]  /*4200*/  @!P0 PRMT R50, R50, 0x5410, R51 ;  /* 0x0000541032328816 */ /* 0x000fe40000000033 */
[----:B------:R-:W-:Y:S02]  /*4210*/  SHF.R.S32.HI R3, RZ, 0x2, R4 ;  /* 0x00000002ff037819 */ /* 0x000fe40000011404 */
[----:B------:R-:W-:Y:S02]  /*4220*/  LOP3.LUT R4, R106, 0x18, R80, 0xf8, !PT ;  /* 0x000000186a047812 */ /* 0x000fe400078ef850 */
[----:B------:R-:W-:Y:S01]  /*4230*/  @!P0 SHF.R.U64 R8, R10, 0x10, R11 ;  /* 0x000000100a088819 */ /* 0x000fe2000000120b */
[----:B------:R-:W-:Y:S01]  /*4240*/  IMAD R3, R3, 0x600, R7 ;  /* 0x0000060003037824 */ /* 0x000fe200078e0207 */
[----:B------:R-:W-:Y:S02]  /*4250*/  LOP3.LUT R4, R4, R107, RZ, 0x3c, !PT ;  /* 0x0000006b04047212 */ /* 0x000fe400078e3cff */
[----:B------:R-:W-:Y:S02]  /*4260*/  @!P0 SHF.R.U32.HI R6, RZ, 0x10, R9 ;  /* 0x00000010ff068819 */ /* 0x000fe40000011609 */
[----:B------:R-:W-:Y:S01]  /*4270*/  @!P0 SHF.R.U32.HI R44, RZ, 0x10, R47 ;  /* 0x00000010ff2c8819 */ /* 0x000fe2000001162f */
[----:B------:R-:W-:Y:S01]  /*4280*/  IMAD.IADD R3, R3, 0x1, R4 ;  /* 0x0000000103037824 */ /* 0x000fe200078e0204 */
[----:B------:R-:W-:Y:S01]  /*4290*/  @!P0 PRMT R9, R25, 0x5410, R26 ;  /* 0x0000541019098816 */ /* 0x000fe2000000001a */
[----:B------:R-:W-:Y:S01]  /*42a0*/  IMAD.MOV.U32 R4, RZ, RZ, R11 ;  /* 0x000000ffff047224 */ /* 0x000fe200078e000b */
[----:B------:R-:W-:Y:S01]  /*42b0*/  @!P0 LOP3.LUT R26, R50, 0xffff0000, RZ, 0xc0, !PT ;  /* 0xffff0000321a8812 */ /* 0x000fe200078ec0ff */
[----:B------:R-:W-:Y:S01]  /*42c0*/  IMAD.SHL.U32 R3, R3, 0x2, RZ ;  /* 0x0000000203037824 */ /* 0x000fe200078e00ff */
[----:B------:R-:W-:Y:S01]  /*42d0*/  @!P0 SHF.R.U32.HI R49, RZ, 0x10, R45 ;  /* 0x00000010ff318819 */ /* 0x000fe2000001162d */
[----:B-1----:R-:W-:Y:S01]  /*42e0*/  @!P0 IMAD.U32 R54, R63, 0x10000, RZ ;  /* 0x000100003f368824 */ /* 0x002fe200078e00ff */
[----:B------:R-:W-:Y:S02]  /*42f0*/  @!P0 PRMT R10, R24, 0x5410, R6 ;  /* 0x00005410180a8816 */ /* 0x000fe40000000006 */
[----:B------:R1:W2:Y:S01]  /*4300*/  LDS.128 R12, [R3+0x3c80] ;  /* 0x003c8000030c7984 */ /* 0x0002a20000000c00 */
[----:B------:R-:W-:Y:S02]  /*4310*/  @!P0 PRMT R55, R48, 0x5410, R44 ;  /* 0x0000541030378816 */ /* 0x000fe4000000002c */
[----:B------:R-:W-:Y:S02]  /*4320*/  @!P0 LOP3.LUT R6, R9, 0xffff0000, RZ, 0xc0, !PT ;  /* 0xffff000009068812 */ /* 0x000fe400078ec0ff */
[----:B------:R-:W-:Y:S02]  /*4330*/  @!P0 LOP3.LUT R44, R60, 0xffff0000, RZ, 0xc0, !PT ;  /* 0xffff00003c2c8812 */ /* 0x000fe400078ec0ff */
[----:B------:R-:W-:Y:S02]  /*4340*/  @!P0 PRMT R49, R52, 0x5410, R49 ;  /* 0x0000541034318816 */ /* 0x000fe40000000031 */
[----:B------:R-:W-:Y:S02]  /*4350*/  @!P0 SHF.L.U32 R24, R60, 0x10, RZ ;  /* 0x000000103c188819 */ /* 0x000fe400000006ff */
[----:B------:R-:W-:Y:S02]  /*4360*/  @!P0 LOP3.LUT R48, R61, 0xffff0000, RZ, 0xc0, !PT ;  /* 0xffff00003d308812 */ /* 0x000fe400078ec0ff */
[----:B------:R-:W-:Y:S02]  /*4370*/  @!P0 LOP3.LUT R52, R62, 0xffff0000, RZ, 0xc0, !PT ;  /* 0xffff00003e348812 */ /* 0x000fe400078ec0ff */
[----:B------:R-:W-:Y:S02]  /*4380*/  @!P0 LOP3.LUT R56, R63, 0xffff0000, RZ, 0xc0, !PT ;  /* 0xffff00003f388812 */ /* 0x000fe400078ec0ff */
[----:B------:R-:W-:Y:S02]  /*4390*/  MOV R45, R46 ;  /* 0x0000002e002d7202 */ /* 0x000fe40000000f00 */
[----:B------:R-:W-:Y:S02]  /*43a0*/  @!P0 SHF.R.U64 R46, R46, 0x10, R47 ;  /* 0x000000102e2e8819 */ /* 0x000fe4000000122f */
[----:B------:R-:W-:Y:S02]  /*43b0*/  @!P0 LOP3.LUT R47, R49, 0xffff0000, RZ, 0xc0, !PT ;  /* 0xffff0000312f8812 */ /* 0x000fe400078ec0ff */
[----:B-1----:R-:W-:Y:S02]  /*43c0*/  @!P0 SHF.R.U32.HI R3, RZ, 0x10, R11 ;  /* 0x00000010ff038819 */ /* 0x002fe4000001160b */
[----:B------:R-:W-:Y:S01]  /*43d0*/  @!P0 PRMT R11, R5, 0x5410, R8 ;  /* 0x00005410050b8816 */ /* 0x000fe20000000008 */
[----:B------:R-:W-:Y:S01]  /*43e0*/  @!P0 IMAD.U32 R8, R50, 0x10000, RZ ;  /* 0x0001000032088824 */ /* 0x000fe200078e00ff */
[----:B------:R-:W-:Y:S01]  /*43f0*/  @!P0 PRMT R25, R4, 0x5410, R3 ;  /* 0x0000541004198816 */ /* 0x000fe20000000003 */
[----:B------:R-:W-:Y:S01]  /*4400*/  @!P0 IMAD.U32 R5, R9, 0x10000, RZ ;  /* 0x0001000009058824 */ /* 0x000fe200078e00ff */
[----:B------:R-:W-:Y:S02]  /*4410*/  @!P0 PRMT R51, R45, 0x5410, R46 ;  /* 0x000054102d338816 */ /* 0x000fe4000000002e */
[----:B------:R-:W-:Y:S02]  /*4420*/  @!P0 SHF.L.U32 R46, R61, 0x10, RZ ;  /* 0x000000103d2e8819 */ /* 0x000fe400000006ff */
[----:B------:R-:W-:Y:S01]  /*4430*/  @!P0 SHF.L.U32 R50, R62, 0x10, RZ ;  /* 0x000000103e328819 */ /* 0x000fe200000006ff */
[C---:B--2---:R-:W-:Y:S01]  /*4440*/  @!P0 IMAD.U32 R3, R12.reuse, 0x10000, RZ ;  /* 0x000100000c038824 */ /* 0x044fe200078e00ff */
[----:B------:R-:W-:Y:S03]  /*4450*/  @!P0 LOP3.LUT R4, R12, 0xffff0000, RZ, 0xc0, !PT ;  /* 0xffff00000c048812 */ /* 0x000fe600078ec0ff */
[----:B------:R-:W-:Y:S02]  /*4460*/  @!P0 FMUL.FTZ R9, R3, R8 ;  /* 0x0000000803098220 */ /* 0x000fe40000410000 */
[C---:B------:R-:W-:Y:S02]  /*4470*/  @!P0 FMUL.FTZ R45, R4.reuse, R26 ;  /* 0x0000001a042d8220 */ /* 0x040fe40000410000 */
[-C--:B------:R-:W-:Y:S02]  /*4480*/  @!P0 FMUL.FTZ R4, R4, R6.reuse ;  /* 0x0000000604048220 */ /* 0x080fe40000410000 */
[----:B------:R-:W-:Y:S01]  /*4490*/  @!P0 FFMA.FTZ R87, R44, R6, -R45 ;  /* 0x000000062c578223 */ /* 0x000fe2000001082d */
[----:B------:R-:W-:Y:S01]  /*44a0*/  @!P0 LOP3.LUT R6, R13, 0xffff0000, RZ, 0xc0, !PT ;  /* 0xffff00000d068812 */ /* 0x000fe200078ec0ff */
[-C--:B------:R-:W-:Y:S02]  /*44b0*/  @!P0 FMUL.FTZ R3, R3, R5.reuse ;  /* 0x0000000503038220 */ /* 0x080fe40000410000 */
[----:B------:R-:W-:Y:S01]  /*44c0*/  @!P0 FFMA.FTZ R88, R24, R5, -R9 ;  /* 0x0000000518588223 */ /* 0x000fe20000010809 */
[----:B------:R-:W-:Y:S01]  /*44d0*/  @!P0 LOP3.LUT R9, R10, 0xffff0000, RZ, 0xc0, !PT ;  /* 0xffff00000a098812 */ /* 0x000fe200078ec0ff */
[----:B------:R-:W-:Y:S02]  /*44e0*/  @!P0 IMAD.U32 R45, R49, 0x10000, RZ ;  /* 0x00010000312d8824 */ /* 0x000fe400078e00ff */
[----:B------:R-:W-:Y:S02]  /*44f0*/  @!P0 IMAD.U32 R5, R13, 0x10000, RZ ;  /* 0x000100000d058824 */ /* 0x000fe400078e00ff */
[----:B------:R-:W-:Y:S02]  /*4500*/  @!P0 FFMA.FTZ R3, R8, R24, R3 ;  /* 0x0000001808038223 */ /* 0x000fe40000010003 */
[----:B------:R-:W-:Y:S02]  /*4510*/  @!P0 IMAD.U32 R8, R10, 0x10000, RZ ;  /* 0x000100000a088824 */ /* 0x000fe400078e00ff */
[C---:B------:R-:W-:Y:S02]  /*4520*/  @!P0 FMUL.FTZ R10, R5.reuse, R45 ;  /* 0x0000002d050a8220 */ /* 0x040fe40000410000 */
[----:B------:R-:W-:Y:S02]  /*4530*/  @!P0 FMUL.FTZ R24, R6, R47 ;  /* 0x0000002f06188220 */ /* 0x000fe40000410000 */
[-C--:B------:R-:W-:Y:S02]  /*4540*/  @!P0 FMUL.FTZ R5, R5, R8.reuse ;  /* 0x0000000805058220 */ /* 0x080fe40000410000 */
[----:B------:R-:W-:Y:S01]  /*4550*/  @!P0 FFMA.FTZ R86, R46, R8, -R10 ;  /* 0x000000082e568223 */ /* 0x000fe2000001080a */
[C---:B------:R-:W-:Y:S01]  /*4560*/  @!P0 SHF.L.U32 R10, R11.reuse, 0x10, RZ ;  /* 0x000000100b0a8819 */ /* 0x040fe200000006ff */
[-C--:B------:R-:W-:Y:S01]  /*4570*/  @!P0 FMUL.FTZ R6, R6, R9.reuse ;  /* 0x0000000906068220 */ /* 0x080fe20000410000 */
[----:B------:R-:W-:Y:S01]  /*4580*/  @!P0 LOP3.LUT R11, R11, 0xffff0000, RZ, 0xc0, !PT ;  /* 0xffff00000b0b8812 */ /* 0x000fe200078ec0ff */
[----:B------:R-:W-:Y:S01]  /*4590*/  @!P0 FFMA.FTZ R85, R48, R9, -R24 ;  /* 0x0000000930558223 */ /* 0x000fe20000010818 */
[C---:B------:R-:W-:Y:S01]  /*45a0*/  @!P0 LOP3.LUT R9, R14.reuse, 0xffff0000, RZ, 0xc0, !PT ;  /* 0xffff00000e098812 */ /* 0x040fe200078ec0ff */
[C---:B------:R-:W-:Y:S01]  /*45b0*/  @!P0 IMAD.U32 R49, R51.reuse, 0x10000, RZ ;  /* 0x0001000033318824 */ /* 0x040fe200078e00ff */
[----:B------:R-:W-:Y:S01]  /*45c0*/  @!P0 LOP3.LUT R51, R51, 0xffff0000, RZ, 0xc0, !PT ;  /* 0xffff000033338812 */ /* 0x000fe200078ec0ff */
[----:B------:R-:W-:Y:S02]  /*45d0*/  @!P0 IMAD.U32 R8, R14, 0x10000, RZ ;  /* 0x000100000e088824 */ /* 0x000fe400078e00ff */
[----:B------:R-:W-:Y:S01]  /*45e0*/  @!P0 FFMA.FTZ R4, R26, R44, R4 ;  /* 0x0000002c1a048223 */ /* 0x000fe20000010004 */
[----:B------:R-:W-:Y:S01]  /*45f0*/  @!P0 F2FP.BF16.PACK_AB R26, R87, R88 ;  /* 0x00000058571a823e */ /* 0x000fe200000010ff */
[----:B------:R-:W-:Y:S01]  /*4600*/  @!P0 FMUL.FTZ R24, R8, R49 ;  /* 0x0000003108188220 */ /* 0x000fe20000410000 */
[----:B------:R-:W-:Y:S01]  /*4610*/  @!P0 F2FP.BF16.PACK_AB R44, R85, R86 ;  /* 0x00000056552c823e */ /* 0x000fe200000010ff */
[----:B------:R-:W-:Y:S01]  /*4620*/  @!P0 FMUL.FTZ R53, R9, R51 ;  /* 0x0000003309358220 */ /* 0x000fe20000410000 */
[----:B------:R-:W-:Y:S01]  /*4630*/  @!P0 F2FP.BF16.PACK_AB R3, R4, R3 ;  /* 0x000000030403823e */ /* 0x000fe200000010ff */
[----:B------:R-:W-:Y:S01]  /*4640*/  @!P0 FMUL.FTZ R8, R8, R10 ;  /* 0x0000000a08088220 */ /* 0x000fe20000410000 */
[----:B------:R-:W-:Y:S01]  /*4650*/  @!P0 MOV R61, R44 ;  /* 0x0000002c003d8202 */ /* 0x000fe20000000f00 */
[----:B------:R-:W-:Y:S01]  /*4660*/  @!P0 FFMA.FTZ R84, R50, R10, -R24 ;  /* 0x0000000a32548223 */ /* 0x000fe20000010818 */
[----:B------:R-:W-:Y:S01]  /*4670*/  @!P0 SHF.L.U32 R10, R15, 0x10, RZ ;  /* 0x000000100f0a8819 */ /* 0x000fe200000006ff */
[----:B------:R-:W-:Y:S01]  /*4680*/  @!P0 FMUL.FTZ R9, R9, R11 ;  /* 0x0000000b09098220 */ /* 0x000fe20000410000 */
[----:B------:R-:W-:Y:S01]  /*4690*/  @!P0 MOV R12, R3 ;  /* 0x00000003000c8202 */ /* 0x000fe20000000f00 */
[----:B------:R-:W-:Y:S01]  /*46a0*/  @!P0 FFMA.FTZ R83, R52, R11, -R53 ;  /* 0x0000000b34538223 */ /* 0x000fe20000010835 */
[----:B------:R-:W-:Y:S01]  /*46b0*/  @!P0 LOP3.LUT R11, R15, 0xffff0000, RZ, 0xc0, !PT ;  /* 0xffff00000f0b8812 */ /* 0x000fe200078ec0ff */
[C---:B------:R-:W-:Y:S01]  /*46c0*/  @!P0 IMAD.U32 R53, R55.reuse, 0x10000, RZ ;  /* 0x0001000037358824 */ /* 0x040fe200078e00ff */
[----:B------:R-:W-:Y:S01]  /*46d0*/  @!P0 LOP3.LUT R55, R55, 0xffff0000, RZ, 0xc0, !PT ;  /* 0xffff000037378812 */ /* 0x000fe200078ec0ff */
[C---:B------:R-:W-:Y:S01]  /*46e0*/  @!P0 IMAD.U32 R24, R25.reuse, 0x10000, RZ ;  /* 0x0001000019188824 */ /* 0x040fe200078e00ff */
[----:B------:R-:W-:Y:S01]  /*46f0*/  @!P0 LOP3.LUT R25, R25, 0xffff0000, RZ, 0xc0, !PT ;  /* 0xffff000019198812 */ /* 0x000fe200078ec0ff */
[----:B------:R-:W-:Y:S02]  /*4700*/  @!P0 FFMA.FTZ R5, R45, R46, R5 ;  /* 0x0000002e2d058223 */ /* 0x000fe40000010005 */
[----:B------:R-:W-:Y:S02]  /*4710*/  @!P0 FFMA.FTZ R6, R47, R48, R6 ;  /* 0x000000302f068223 */ /* 0x000fe40000010006 */
[C---:B------:R-:W-:Y:S02]  /*4720*/  @!P0 FMUL.FTZ R81, R10.reuse, R53 ;  /* 0x000000350a518220 */ /* 0x040fe40000410000 */
        /* <DEDUP_REMOVED lines=26> */
.L_x_426:
[----:B------:R-:W-:Y:S05]  /*48d0*/  BSYNC B0 ;  /* 0x0000000000007941 */ /* 0x000fea0003800000 */
.L_x_425:
[----:B------:R-:W-:Y:S01]  /*48e0*/  ISETP.GE.AND P0, PT, R27, c[0x0][0x1d4], PT ;  /* 0x000075001b007a0c */ /* 0x000fe20003f06270 */
[----:B------:R-:W-:Y:S01]  /*48f0*/  @!UPT UIADD3 URZ, URZ, URZ, URZ ;  /* 0x0000003f3f3ff290 */ /* 0x000fe2000fffe03f */
[----:B------:R-:W-:Y:S11]  /*4900*/  BSSY B0, `(.L_x_427) ;  /* 0x0000078000007945 */ /* 0x000ff60003800000 */
[----:B------:R-:W-:-:S05]  /*4910*/  @P0 BRA `(.L_x_428) ;  /* 0x0000076000000947 */ /* 0x000fca0003800000 */
[----:B------:R-:W-:Y:S01]  /*4920*/  SEL R3, R77, R76, !P1 ;  /* 0x0000004c4d037207 */ /* 0x000fe20004800000 */
[----:B------:R-:W2:Y:S01]  /*4930*/  LDS.128 R52, [R137+0x3c80] ;  /* 0x003c800089347984 */ /* 0x000ea20000000c00 */
[----:B------:R-:W-:Y:S02]  /*4940*/  ISETP.GE.AND P0, PT, R27, c[0x0][0x27c], PT ;  /* 0x00009f001b007a0c */ /* 0x000fe40003f06270 */
[----:B-1----:R-:W-:Y:S04]  /*4950*/  SHF.R.S32.HI R4, RZ, 0x1f, R3 ;  /* 0x0000001fff047819 */ /* 0x002fe80000011403 */
[----:B------:R-:W-:Y:S04]  /*4960*/  LEA.HI R3, R4, R3, RZ, 0x4 ;  /* 0x0000000304037211 */ /* 0x000fe800078f20ff */
[----:B------:R-:W-:Y:S03]  /*4970*/  LEA.HI.SX32 R3, R3, R74, 0x1c ;  /* 0x0000004a03037211 */ /* 0x000fe600078fe2ff */
[----:B------:R-:W-:Y:S02]  /*4980*/  @!P0 SHF.R.U64 R8, R64, 0x10, R65 ;  /* 0x0000001040088819 */ /* 0x000fe40000001241 */
[----:B------:R-:W-:Y:S01]  /*4990*/  IMAD.SHL.U32 R60, R3, 0x8, RZ ;  /* 0x00000008033c7824 */ /* 0x000fe200078e00ff */
[----:B------:R-:W-:Y:S02]  /*49a0*/  SHF.R.S32.HI R4, RZ, 0x1f, R3 ;  /* 0x0000001fff047819 */ /* 0x000fe40000011403 */
[----:B------:R-:W-:Y:S02]  /*49b0*/  @!P0 SHF.R.U32.HI R10, RZ, 0x10, R65 ;  /* 0x00000010ff0a8819 */ /* 0x000fe40000011641 */
[----:B------:R-:W-:Y:S02]  /*49c0*/  LEA.HI R4, R4, R3, RZ, 0x2 ;  /* 0x0000000304047211 */ /* 0x000fe400078f10ff */
[----:B------:R-:W-:Y:S02]  /*49d0*/  @!P0 SHF.R.U64 R5, R16, 0x10, R17 ;  /* 0x0000001010058819 */ /* 0x000fe40000001211 */
[----:B------:R-:W-:Y:S02]  /*49e0*/  SHF.R.S32.HI R3, RZ, 0x2, R4 ;  /* 0x00000002ff037819 */ /* 0x000fe40000011404 */
[----:B------:R-:W-:Y:S02]  /*49f0*/  LOP3.LUT R4, R106, 0x18, R60, 0xf8, !PT ;  /* 0x000000186a047812 */ /* 0x000fe400078ef83c */
[----:B------:R-:W-:Y:S01]  /*4a00*/  @!P0 SHF.R.U32.HI R6, RZ, 0x10, R19 ;  /* 0x00000010ff068819 */ /* 0x000fe20000011613 */
[----:B------:R-:W-:Y:S01]  /*4a10*/  IMAD R3, R3, 0x600, R7 ;  /* 0x0000060003037824 */ /* 0x000fe200078e0207 */
[----:B------:R-:W-:Y:S02]  /*4a20*/  LOP3.LUT R4, R4, R107, RZ, 0x3c, !PT ;  /* 0x0000006b04047212 */ /* 0x000fe400078e3cff */
[----:B------:R-:W-:Y:S02]  /*4a30*/  @!P0 PRMT R9, R31, 0x5432, R5 ;  /* 0x000054321f098816 */ /* 0x000fe40000000005 */
[----:B------:R-:W-:Y:S01]  /*4a40*/  @!P0 SHF.R.U32.HI R16, RZ, 0x10, R67 ;  /* 0x00000010ff108819 */ /* 0x000fe20000011643 */
[----:B------:R-:W-:Y:S01]  /*4a50*/  IMAD.IADD R3, R3, 0x1, R4 ;  /* 0x0000000103037824 */ /* 0x000fe200078e0204 */
[----:B------:R-:W-:Y:S02]  /*4a60*/  @!P0 SHF.R.U32.HI R4, RZ, 0x10, R17 ;  /* 0x00000010ff048819 */ /* 0x000fe40000011611 */
[----:B------:R-:W-:Y:S01]  /*4a70*/  @!P0 SHF.R.U64 R11, R66, 0x10, R67 ;  /* 0x00000010420b8819 */ /* 0x000fe20000001243 */
[----:B------:R-:W-:Y:S01]  /*4a80*/  IMAD.SHL.U32 R3, R3, 0x2, RZ ;  /* 0x0000000203037824 */ /* 0x000fe200078e00ff */
[----:B------:R-:W-:Y:S01]  /*4a90*/  @!P0 PRMT R44, R58, 0x5410, R16 ;  /* 0x000054103a2c8816 */ /* 0x000fe20000000010 */
[----:B--2---:R-:W-:Y:S01]  /*4aa0*/  @!P0 IMAD.U32 R25, R53, 0x10000, RZ ;  /* 0x0001000035198824 */ /* 0x004fe200078e00ff */
[----:B------:R-:W-:Y:S01]  /*4ab0*/  @!P0 PRMT R16, R32, 0x5410, R6 ;  /* 0x0000541020108816 */ /* 0x000fe20000000006 */
[C---:B------:R-:W-:Y:S01]  /*4ac0*/  @!P0 IMAD.U32 R48, R55.reuse, 0x10000, RZ ;  /* 0x0001000037308824 */ /* 0x040fe200078e00ff */
[----:B------:R1:W2:Y:S01]  /*4ad0*/  LDS.128 R12, [R3+0x3c80] ;  /* 0x003c8000030c7984 */ /* 0x0002a20000000c00 */
[----:B------:R-:W-:Y:S01]  /*4ae0*/  @!P0 IMAD.U32 R47, R44, 0x10000, RZ ;  /* 0x000100002c2f8824 */ /* 0x000fe200078e00ff */
[----:B------:R-:W-:Y:S01]  /*4af0*/  @!P0 PRMT R45, R58, 0x5432, R11 ;  /* 0x000054323a2d8816 */ /* 0x000fe2000000000b */
[----:B------:R-:W-:Y:S01]  /*4b00*/  @!P0 IMAD.U32 R11, R52, 0x10000, RZ ;  /* 0x00010000340b8824 */ /* 0x000fe200078e00ff */
[----:B------:R-:W-:Y:S01]  /*4b10*/  @!P0 LOP3.LUT R49, R44, 0xffff0000, RZ, 0xc0, !PT ;  /* 0xffff00002c318812 */ /* 0x000fe200078ec0ff */
[C---:B------:R-:W-:Y:S01]  /*4b20*/  @!P0 IMAD.U32 R44, R54.reuse, 0x10000, RZ ;  /* 0x00010000362c8824 */ /* 0x040fe200078e00ff */
[----:B------:R-:W-:Y:S02]  /*4b30*/  @!P0 LOP3.LUT R50, R55, 0xffff0000, RZ, 0xc0, !PT ;  /* 0xffff000037328812 */ /* 0x000fe400078ec0ff */
[----:B------:R-:W-:Y:S02]  /*4b40*/  @!P0 LOP3.LUT R46, R54, 0xffff0000, RZ, 0xc0, !PT ;  /* 0xffff0000362e8812 */ /* 0x000fe400078ec0ff */
[----:B-1----:R-:W-:Y:S02]  /*4b50*/  @!P0 SHF.R.U64 R3, R18, 0x10, R19 ;  /* 0x0000001012038819 */ /* 0x002fe40000001213 */
[C---:B------:R-:W-:Y:S02]  /*4b60*/  @!P0 PRMT R19, R57.reuse, 0x5410, R8 ;  /* 0x0000541039138816 */ /* 0x040fe40000000008 */
[----:B------:R-:W-:Y:S02]  /*4b70*/  @!P0 PRMT R18, R57, 0x5432, R10 ;  /* 0x0000543239128816 */ /* 0x000fe4000000000a */
[----:B------:R-:W-:Y:S02]  /*4b80*/  @!P0 SHF.L.U32 R10, R19, 0x10, RZ ;  /* 0x00000010130a8819 */ /* 0x000fe400000006ff */
[----:B------:R-:W-:Y:S01]  /*4b90*/  @!P0 PRMT R8, R31, 0x5410, R4 ;  /* 0x000054101f088816 */ /* 0x000fe20000000004 */
[----:B------:R-:W-:Y:S01]  /*4ba0*/  @!P0 IMAD.U32 R24, R18, 0x10000, RZ ;  /* 0x0001000012188824 */ /* 0x000fe200078e00ff */
[----:B------:R-:W-:Y:S01]  /*4bb0*/  @!P0 PRMT R17, R32, 0x5432, R3 ;  /* 0x0000543220118816 */ /* 0x000fe20000000003 */
[C---:B------:R-:W-:Y:S01]  /*4bc0*/  @!P0 IMAD.U32 R4, R9.reuse, 0x10000, RZ ;  /* 0x0001000009048824 */ /* 0x040fe200078e00ff */
[C---:B------:R-:W-:Y:S02]  /*4bd0*/  @!P0 SHF.L.U32 R6, R8.reuse, 0x10, RZ ;  /* 0x0000001008068819 */ /* 0x040fe400000006ff */
[----:B------:R-:W-:Y:S02]  /*4be0*/  @!P0 LOP3.LUT R9, R9, 0xffff0000, RZ, 0xc0, !PT ;  /* 0xffff000009098812 */ /* 0x000fe400078ec0ff */
[----:B------:R-:W-:Y:S01]  /*4bf0*/  @!P0 LOP3.LUT R8, R8, 0xffff0000, RZ, 0xc0, !PT ;  /* 0xffff000008088812 */ /* 0x000fe200078ec0ff */
[----:B--2---:R-:W-:Y:S02]  /*4c00*/  @!P0 IMAD.U32 R3, R12, 0x10000, RZ ;  /* 0x000100000c038824 */ /* 0x004fe400078e00ff */
[----:B------:R-:W-:Y:S02]  /*4c10*/  @!P0 IMAD.U32 R5, R13, 0x10000, RZ ;  /* 0x000100000d058824 */ /* 0x000fe400078e00ff */
[----:B------:R-:W-:Y:S02]  /*4c20*/  @!P0 FMUL.FTZ R26, R3, R10 ;  /* 0x0000000a031a8220 */ /* 0x000fe40000410000 */
[----:B------:R-:W-:Y:S02]  /*4c30*/  @!P0 FMUL.FTZ R31, R5, R24 ;  /* 0x00000018051f8220 */ /* 0x000fe40000410000 */
[-C--:B------:R-:W-:Y:S02]  /*4c40*/  @!P0 FMUL.FTZ R3, R3, R4.reuse ;  /* 0x0000000403038220 */ /* 0x080fe40000410000 */
[----:B------:R-:W-:Y:S01]  /*4c50*/  @!P0 FFMA.FTZ R64, R11, R4, -R26 ;  /* 0x000000040b408223 */ /* 0x000fe2000001081a */
[----:B------:R-:W-:Y:S01]  /*4c60*/  @!P0 LOP3.LUT R26, R18, 0xffff0000, RZ, 0xc0, !PT ;  /* 0xffff0000121a8812 */ /* 0x000fe200078ec0ff */
[-C--:B------:R-:W-:Y:S01]  /*4c70*/  @!P0 FMUL.FTZ R5, R5, R6.reuse ;  /* 0x0000000605058220 */ /* 0x080fe20000410000 */
[----:B------:R-:W-:Y:S01]  /*4c80*/  @!P0 LOP3.LUT R18, R19, 0xffff0000, RZ, 0xc0, !PT ;  /* 0xffff000013128812 */ /* 0x000fe200078ec0ff */
[----:B------:R-:W-:Y:S01]  /*4c90*/  @!P0 FFMA.FTZ R63, R25, R6, -R31 ;  /* 0x00000006193f8223 */ /* 0x000fe2000001081f */
[----:B------:R-:W-:Y:S01]  /*4ca0*/  @!P0 LOP3.LUT R4, R12, 0xffff0000, RZ, 0xc0, !PT ;  /* 0xffff00000c048812 */ /* 0x000fe200078ec0ff */
[----:B------:R-:W-:Y:S01]  /*4cb0*/  @!P0 FFMA.FTZ R3, R10, R11, R3 ;  /* 0x0000000b0a038223 */ /* 0x000fe20000010003 */
[----:B------:R-:W-:Y:S02]  /*4cc0*/  @!P0 LOP3.LUT R6, R13, 0xffff0000, RZ, 0xc0, !PT ;  /* 0xffff00000d068812 */ /* 0x000fe400078ec0ff */
[----:B------:R-:W-:Y:S01]  /*4cd0*/  @!P0 LOP3.LUT R19, R52, 0xffff0000, RZ, 0xc0, !PT ;  /* 0xffff000034138812 */ /* 0x000fe200078ec0ff */
[----:B------:R-:W-:Y:S01]  /*4ce0*/  @!P0 FMUL.FTZ R11, R4, R18 ;  /* 0x00000012040b8220 */ /* 0x000fe20000410000 */
[----:B------:R-:W-:Y:S01]  /*4cf0*/  @!P0 LOP3.LUT R31, R53, 0xffff0000, RZ, 0xc0, !PT ;  /* 0xffff0000351f8812 */ /* 0x000fe200078ec0ff */
[C---:B------:R-:W-:Y:S02]  /*4d00*/  @!P0 FMUL.FTZ R10, R6.reuse, R26 ;  /* 0x0000001a060a8220 */ /* 0x040fe40000410000 */
[----:B------:R-:W-:Y:S01]  /*4d10*/  @!P0 FFMA.FTZ R61, R19, R9, -R11 ;  /* 0x00000009133d8223 */ /* 0x000fe2000001080b */
[----:B------:R-:W-:Y:S01]  /*4d20*/  @!P0 LOP3.LUT R11, R15, 0xffff0000, RZ, 0xc0, !PT ;  /* 0xffff00000f0b8812 */ /* 0x000fe200078ec0ff */
[-C--:B------:R-:W-:Y:S01]  /*4d30*/  @!P0 FFMA.FTZ R62, R31, R8.reuse, -R10 ;  /* 0x000000081f3e8223 */ /* 0x080fe2000001080a */
[----:B------:R-:W-:Y:S01]  /*4d40*/  @!P0 SHF.L.U32 R10, R15, 0x10, RZ ;  /* 0x000000100f0a8819 */ /* 0x000fe200000006ff */
[----:B------:R-:W-:Y:S01]  /*4d50*/  @!P0 FMUL.FTZ R6, R6, R8 ;  /* 0x0000000806068220 */ /* 0x000fe20000410000 */
[----:B------:R-:W-:Y:S01]  /*4d60*/  @!P0 LOP3.LUT R8, R16, 0xffff0000, RZ, 0xc0, !PT ;  /* 0xffff000010088812 */ /* 0x000fe200078ec0ff */
[C---:B------:R-:W-:Y:S02]  /*4d70*/  @!P0 FMUL.FTZ R32, R11.reuse, R49 ;  /* 0x000000310b208220 */ /* 0x040fe40000410000 */
[----:B------:R-:W-:Y:S02]  /*4d80*/  @!P0 FMUL.FTZ R4, R4, R9 ;  /* 0x0000000904048220 */ /* 0x000fe40000410000 */
[----:B------:R-:W-:Y:S02]  /*4d90*/  @!P0 IMAD.U32 R9, R16, 0x10000, RZ ;  /* 0x0001000010098824 */ /* 0x000fe400078e00ff */
[----:B------:R-:W-:Y:S02]  /*4da0*/  @!P0 FMUL.FTZ R16, R10, R47 ;  /* 0x0000002f0a108220 */ /* 0x000fe40000410000 */
[-C--:B------:R-:W-:Y:S02]  /*4db0*/  @!P0 FMUL.FTZ R11, R11, R8.reuse ;  /* 0x000000080b0b8220 */ /* 0x080fe40000410000 */
[----:B------:R-:W-:Y:S01]  /*4dc0*/  @!P0 FFMA.FTZ R57, R50, R8, -R32 ;  /* 0x0000000832398223 */ /* 0x000fe20000010820 */
[----:B------:R-:W-:Y:S01]  /*4dd0*/  @!P0 SHF.L.U32 R8, R14, 0x10, RZ ;  /* 0x000000100e088819 */ /* 0x000fe200000006ff */
[-C--:B------:R-:W-:Y:S02]  /*4de0*/  @!P0 FFMA.FTZ R58, R48, R9.reuse, -R16 ;  /* 0x00000009303a8223 */ /* 0x080fe40000010810 */
[C---:B------:R-:W-:Y:S01]  /*4df0*/  @!P0 IMAD.U32 R32, R45.reuse, 0x10000, RZ ;  /* 0x000100002d208824 */ /* 0x040fe200078e00ff */
[----:B------:R-:W-:Y:S01]  /*4e00*/  @!P0 LOP3.LUT R45, R45, 0xffff0000, RZ, 0xc0, !PT ;  /* 0xffff00002d2d8812 */ /* 0x000fe200078ec0ff */
[C---:B------:R-:W-:Y:S01]  /*4e10*/  @!P0 IMAD.U32 R16, R17.reuse, 0x10000, RZ ;  /* 0x0001000011108824 */ /* 0x040fe200078e00ff */
[----:B------:R-:W-:Y:S01]  /*4e20*/  @!P0 LOP3.LUT R17, R17, 0xffff0000, RZ, 0xc0, !PT ;  /* 0xffff000011118812 */ /* 0x000fe200078ec0ff */
[----:B------:R-:W-:Y:S01]  /*4e30*/  @!P0 FMUL.FTZ R10, R10, R9 ;  /* 0x000000090a0a8220 */ /* 0x000fe20000410000 */
[----:B------:R-:W-:Y:S01]  /*4e40*/  @!P0 LOP3.LUT R9, R14, 0xffff0000, RZ, 0xc0, !PT ;  /* 0xffff00000e098812 */ /* 0x000fe200078ec0ff */
[----:B------:R-:W-:Y:S01]  /*4e50*/  @!P0 FFMA.FTZ R4, R18, R19, R4 ;  /* 0x0000001312048223 */ /* 0x000fe20000010004 */
[----:B------:R-:W-:Y:S01]  /*4e60*/  @!P0 F2FP.BF16.PACK_AB R19, R62, R63 ;  /* 0x0000003f3e13823e */ /* 0x000fe200000010ff */
[C---:B------:R-:W-:Y:S01]  /*4e70*/  @!P0 FMUL.FTZ R51, R8.reuse, R32 ;  /* 0x0000002008338220 */ /* 0x040fe20000410000 */
[----:B------:R-:W-:Y:S01]  /*4e80*/  @!P0 F2FP.BF16.PACK_AB R18, R61, R64 ;  /* 0x000000403d12823e */ /* 0x000fe200000010ff */
[----:B------:R-:W-:Y:S01]  /*4e90*/  @!P0 FMUL.FTZ R8, R8, R16 ;  /* 0x0000001008088220 */ /* 0x000fe20000410000 */
[----:B------:R-:W-:Y:S01]  /*4ea0*/  @!P0 F2FP.BF16.PACK_AB R3, R4, R3 ;  /* 0x000000030403823e */ /* 0x000fe200000010ff */
[----:B------:R-:W-:Y:S02]  /*4eb0*/  @!P0 FFMA.FTZ R5, R24, R25, R5 ;  /* 0x0000001918058223 */ /* 0x000fe40000010005 */
[C---:B------:R-:W-:Y:S02]  /*4ec0*/  @!P0 FMUL.FTZ R56, R9.reuse, R45 ;  /* 0x0000002d09388220 */ /* 0x040fe40000410000 */
[----:B------:R-:W-:Y:S02]  /*4ed0*/  @!P0 FMUL.FTZ R9, R9, R17 ;  /* 0x0000001109098220 */ /* 0x000fe40000410000 */
[----:B------:R-:W-:Y:S02]  /*4ee0*/  @!P0 FFMA.FTZ R6, R26, R31, R6 ;  /* 0x0000001f1a068223 */ /* 0x000fe40000010006 */
[----:B------:R-:W-:Y:S02]  /*4ef0*/  @!P0 FFMA.FTZ R8, R32, R44, R8 ;  /* 0x0000002c20088223 */ /* 0x000fe40000010008 */
[----:B------:R-:W-:Y:S01]  /*4f00*/  @!P0 FFMA.FTZ R9, R45, R46, R9 ;  /* 0x0000002e2d098223 */ /* 0x000fe20000010009 */
[----:B------:R-:W-:Y:S01]  /*4f10*/  @!P0 F2FP.BF16.PACK_AB R5, R6, R5 ;  /* 0x000000050605823e */ /* 0x000fe200000010ff */
[----:B------:R-:W-:Y:S02]  /*4f20*/  @!P0 FFMA.FTZ R10, R47, R48, R10 ;  /* 0x000000302f0a8223 */ /* 0x000fe4000001000a */
[----:B------:R-:W-:Y:S01]  /*4f30*/  @!P0 FFMA.FTZ R11, R49, R50, R11 ;  /* 0x00000032310b8223 */ /* 0x000fe2000001000b */
[----:B------:R-:W-:Y:S01]  /*4f40*/  @!P0 F2FP.BF16.PACK_AB R8, R9, R8 ;  /* 0x000000080908823e */ /* 0x000fe200000010ff */
[----:B------:R-:W-:Y:S02]  /*4f50*/  @!P0 FFMA.FTZ R51, R44, R16, -R51 ;  /* 0x000000102c338223 */ /* 0x000fe40000010833 */
[----:B------:R-:W-:Y:S01]  /*4f60*/  @!P0 FFMA.FTZ R56, R46, R17, -R56 ;  /* 0x000000112e388223 */ /* 0x000fe20000010838 */
[----:B------:R-:W-:Y:S01]  /*4f70*/  @!P0 F2FP.BF16.PACK_AB R17, R57, R58 ;  /* 0x0000003a3911823e */ /* 0x000fe200000010ff */
[----:B------:R-:W-:Y:S01]  /*4f80*/  @!P0 IMAD.MOV.U32 R52, RZ, RZ, R18 ;  /* 0x000000ffff348224 */ /* 0x000fe200078e0012 */
[----:B------:R-:W-:Y:S01]  /*4f90*/  @!P0 F2FP.BF16.PACK_AB R10, R11, R10 ;  /* 0x0000000a0b0a823e */ /* 0x000fe200000010ff */
[----:B------:R-:W-:Y:S01]  /*4fa0*/  @!P0 IMAD.MOV.U32 R53, RZ, RZ, R19 ;  /* 0x000000ffff358224 */ /* 0x000fe200078e0013 */
[----:B------:R-:W-:Y:S01]  /*4fb0*/  @!P0 F2FP.BF16.PACK_AB R16, R56, R51 ;  /* 0x000000333810823e */ /* 0x000fe200000010ff */
[----:B------:R-:W-:Y:S01]  /*4fc0*/  @!P0 IMAD.MOV.U32 R55, RZ, RZ, R17 ;  /* 0x000000ffff378224 */ /* 0x000fe200078e0011 */
[----:B------:R-:W-:Y:S01]  /*4fd0*/  @!P0 MOV R14, R8 ;  /* 0x00000008000e8202 */ /* 0x000fe20000000f00 */
[----:B------:R-:W-:Y:S01]  /*4fe0*/  @!P0 IMAD.MOV.U32 R12, RZ, RZ, R3 ;  /* 0x000000ffff0c8224 */ /* 0x000fe200078e0003 */
[----:B------:R-:W-:Y:S01]  /*4ff0*/  @!P0 MOV R54, R16 ;  /* 0x0000001000368202 */ /* 0x000fe20000000f00 */
        /* <DEDUP_REMOVED lines=8> */
.L_x_428:
[----:B------:R-:W-:Y:S05]  /*5080*/  BSYNC B0 ;  /* 0x0000000000007941 */ /* 0x000fea0003800000 */
.L_x_427:
[----:B------:R-:W-:Y:S11]  /*5090*/  ISETP.GE.AND P0, PT, R30, c[0x0][0x1d4], PT ;  /* 0x000075001e007a0c */ /* 0x000ff60003f06270 */
[----:B------:R-:W-:Y:S02]  /*50a0*/  @!UPT UIADD3 URZ, URZ, URZ, URZ ;  /* 0x0000003f3f3ff290 */ /* 0x000fe4000fffe03f */
[----:B------:R-:W-:-:S05]  /*50b0*/  @P0 BRA `(.L_x_412) ;  /* 0x00000a0000000947 */ /* 0x000fca0003800000 */
[----:B------:R-:W-:Y:S01]  /*50c0*/  SEL R3, R77, R76, !P3 ;  /* 0x0000004c4d037207 */ /* 0x000fe20005800000 */
[----:B------:R-:W2:Y:S01]  /*50d0*/  LDS.128 R48, [R136+0x3c80] ;  /* 0x003c800088307984 */ /* 0x000ea20000000c00 */
[----:B-1--4-:R-:W-:Y:S02]  /*50e0*/  IADD3 R60, P0, R78, R138, RZ ;  /* 0x0000008a4e3c7210 */ /* 0x012fe40007f1e0ff */
[----:B------:R-:W-:Y:S03]  /*50f0*/  SHF.R.S32.HI R4, RZ, 0x1f, R3 ;  /* 0x0000001fff047819 */ /* 0x000fe60000011403 */
[----:B---3--:R-:W-:Y:S01]  /*5100*/  IMAD.X R61, R79, 0x1, R139, P0 ;  /* 0x000000014f3d7824 */ /* 0x008fe200000e068b */
[----:B------:R-:W-:Y:S02]  /*5110*/  LEA.HI R3, R4, R3, RZ, 0x4 ;  /* 0x0000000304037211 */ /* 0x000fe400078f20ff */
[----:B------:R-:W-:Y:S02]  /*5120*/  ISETP.GE.AND P0, PT, R30, c[0x0][0x27c], PT ;  /* 0x00009f001e007a0c */ /* 0x000fe40003f06270 */
[----:B------:R-:W-:Y:S04]  /*5130*/  LEA.HI.SX32 R3, R3, R73, 0x1c ;  /* 0x0000004903037211 */ /* 0x000fe800078fe2ff */
[----:B------:R-:W-:Y:S01]  /*5140*/  SHF.R.S32.HI R4, RZ, 0x1f, R3 ;  /* 0x0000001fff047819 */ /* 0x000fe20000011403 */
[----:B------:R-:W-:Y:S03]  /*5150*/  IMAD.SHL.U32 R45, R3, 0x8, RZ ;  /* 0x00000008032d7824 */ /* 0x000fe600078e00ff */
[----:B------:R-:W-:Y:S03]  /*5160*/  LEA.HI R4, R4, R3, RZ, 0x2 ;  /* 0x0000000304047211 */ /* 0x000fe600078f10ff */
[----:B------:R-:W-:Y:S02]  /*5170*/  @!P0 SHF.R.U64 R11, R70, 0x10, R71 ;  /* 0x00000010460b8819 */ /* 0x000fe40000001247 */
[----:B------:R-:W-:Y:S02]  /*5180*/  SHF.R.S32.HI R3, RZ, 0x2, R4 ;  /* 0x00000002ff037819 */ /* 0x000fe40000011404 */
[----:B------:R-:W-:Y:S02]  /*5190*/  LOP3.LUT R4, R106, 0x18, R45, 0xf8, !PT ;  /* 0x000000186a047812 */ /* 0x000fe400078ef82d */
[----:B------:R-:W-:Y:S01]  /*51a0*/  @!P0 PRMT R26, R72, 0x5432, R11 ;  /* 0x00005432481a8816 */ /* 0x000fe2000000000b */
[----:B------:R-:W-:Y:S01]  /*51b0*/  IMAD R3, R3, 0x600, R7 ;  /* 0x0000060003037824 */ /* 0x000fe200078e0207 */
[----:B------:R-:W-:Y:S02]  /*51c0*/  LOP3.LUT R4, R4, R107, RZ, 0x3c, !PT ;  /* 0x0000006b04047212 */ /* 0x000fe400078e3cff */
[----:B------:R-:W-:Y:S02]  /*51d0*/  @!P0 SHF.R.U64 R8, R68, 0x10, R69 ;  /* 0x0000001044088819 */ /* 0x000fe40000001245 */
[----:B------:R-:W-:Y:S01]  /*51e0*/  @!P0 SHF.R.U64 R5, R22, 0x10, R23 ;  /* 0x0000001016058819 */ /* 0x000fe20000001217 */
[----:B------:R-:W-:Y:S01]  /*51f0*/  IMAD.IADD R3, R3, 0x1, R4 ;  /* 0x0000000103037824 */ /* 0x000fe200078e0204 */
[----:B------:R-:W-:Y:S02]  /*5200*/  @!P0 SHF.R.U32.HI R4, RZ, 0x10, R21 ;  /* 0x00000010ff048819 */ /* 0x000fe40000011615 */
[----:B------:R-:W-:Y:S01]  /*5210*/  @!P0 PRMT R18, R59, 0x5410, R8 ;  /* 0x000054103b128816 */ /* 0x000fe20000000008 */
[----:B------:R-:W-:Y:S01]  /*5220*/  IMAD.SHL.U32 R3, R3, 0x2, RZ ;  /* 0x0000000203037824 */ /* 0x000fe200078e00ff */
[----:B--2---:R-:W-:Y:S01]  /*5230*/  @!P0 SHF.L.U32 R11, R48, 0x10, RZ ;  /* 0x00000010300b8819 */ /* 0x004fe200000006ff */
[C---:B------:R-:W-:Y:S01]  /*5240*/  @!P0 IMAD.U32 R25, R50.reuse, 0x10000, RZ ;  /* 0x0001000032198824 */ /* 0x040fe200078e00ff */
[----:B------:R-:W-:Y:S02]  /*5250*/  @!P0 LOP3.LUT R44, R51, 0xffff0000, RZ, 0xc0, !PT ;  /* 0xffff0000332c8812 */ /* 0x000fe400078ec0ff */
[----:B------:R1:W2:Y:S01]  /*5260*/  LDS.128 R12, [R3+0x3c80] ;  /* 0x003c8000030c7984 */ /* 0x0002a20000000c00 */
[----:B------:R-:W-:Y:S02]  /*5270*/  @!P0 LOP3.LUT R31, R50, 0xffff0000, RZ, 0xc0, !PT ;  /* 0xffff0000321f8812 */ /* 0x000fe400078ec0ff */
[----:B------:R-:W-:Y:S02]  /*5280*/  @!P0 PRMT R8, R33, 0x5410, R4 ;  /* 0x0000541021088816 */ /* 0x000fe40000000004 */
[C---:B------:R-:W-:Y:S02]  /*5290*/  @!P0 PRMT R17, R34.reuse, 0x5432, R5 ;  /* 0x0000543222118816 */ /* 0x040fe40000000005 */
[----:B------:R-:W-:Y:S02]  /*52a0*/  @!P0 SHF.R.U32.HI R6, RZ, 0x10, R23 ;  /* 0x00000010ff068819 */ /* 0x000fe40000011617 */
[----:B------:R-:W-:Y:S02]  /*52b0*/  @!P0 SHF.R.U32.HI R10, RZ, 0x10, R69 ;  /* 0x00000010ff0a8819 */ /* 0x000fe40000011645 */
[----:B------:R-:W-:Y:S01]  /*52c0*/  @!P0 PRMT R16, R34, 0x5410, R6 ;  /* 0x0000541022108816 */ /* 0x000fe20000000006 */
[C---:B------:R-:W-:Y:S01]  /*52d0*/  @!P0 IMAD.U32 R6, R8.reuse, 0x10000, RZ ;  /* 0x0001000008068824 */ /* 0x040fe200078e00ff */
[----:B------:R-:W-:Y:S02]  /*52e0*/  @!P0 LOP3.LUT R8, R8, 0xffff0000, RZ, 0xc0, !PT ;  /* 0xffff000008088812 */ /* 0x000fe400078ec0ff */
[----:B------:R-:W-:Y:S01]  /*52f0*/  @!P0 PRMT R22, R59, 0x5432, R10 ;  /* 0x000054323b168816 */ /* 0x000fe2000000000a */
[C---:B------:R-:W-:Y:S01]  /*5300*/  @!P0 IMAD.U32 R10, R18.reuse, 0x10000, RZ ;  /* 0x00010000120a8824 */ /* 0x040fe200078e00ff */
[----:B------:R-:W-:Y:S02]  /*5310*/  @!P0 LOP3.LUT R18, R18, 0xffff0000, RZ, 0xc0, !PT ;  /* 0xffff000012128812 */ /* 0x000fe400078ec0ff */
[----:B------:R-:W-:Y:S02]  /*5320*/  @!P0 SHF.R.U32.HI R24, RZ, 0x10, R71 ;  /* 0x00000010ff188819 */ /* 0x000fe40000011647 */
[----:B-1----:R-:W-:Y:S01]  /*5330*/  @!P0 SHF.R.U64 R3, R20, 0x10, R21 ;  /* 0x0000001014038819 */ /* 0x002fe20000001215 */
[C---:B------:R-:W-:Y:S01]  /*5340*/  @!P0 IMAD.U32 R20, R22.reuse, 0x10000, RZ ;  /* 0x0001000016148824 */ /* 0x040fe200078e00ff */
[----:B------:R-:W-:Y:S01]  /*5350*/  @!P0 LOP3.LUT R22, R22, 0xffff0000, RZ, 0xc0, !PT ;  /* 0xffff000016168812 */ /* 0x000fe200078ec0ff */
[----:B------:R-:W-:Y:S01]  /*5360*/  @!P0 IMAD.U32 R21, R49, 0x10000, RZ ;  /* 0x0001000031158824 */ /* 0x000fe200078e00ff */
[----:B------:R-:W-:Y:S01]  /*5370*/  @!P0 PRMT R9, R33, 0x5432, R3 ;  /* 0x0000543221098816 */ /* 0x000fe20000000003 */
[----:B------:R-:W-:Y:S01]  /*5380*/  @!P0 IMAD.U32 R33, R51, 0x10000, RZ ;  /* 0x0001000033218824 */ /* 0x000fe200078e00ff */
[----:B------:R-:W-:Y:S03]  /*5390*/  @!P0 PRMT R24, R72, 0x5410, R24 ;  /* 0x0000541048188816 */ /* 0x000fe60000000018 */
[C---:B------:R-:W-:Y:S01]  /*53a0*/  @!P0 IMAD.U32 R4, R9.reuse, 0x10000, RZ ;  /* 0x0001000009048824 */ /* 0x040fe200078e00ff */
[----:B------:R-:W-:Y:S02]  /*53b0*/  @!P0 LOP3.LUT R9, R9, 0xffff0000, RZ, 0xc0, !PT ;  /* 0xffff000009098812 */ /* 0x000fe400078ec0ff */
[C---:B------:R-:W-:Y:S02]  /*53c0*/  @!P0 SHF.L.U32 R32, R24.reuse, 0x10, RZ ;  /* 0x0000001018208819 */ /* 0x040fe400000006ff */
[----:B------:R-:W-:Y:S01]  /*53d0*/  @!P0 LOP3.LUT R34, R24, 0xffff0000, RZ, 0xc0, !PT ;  /* 0xffff000018228812 */ /* 0x000fe200078ec0ff */
[----:B--2---:R-:W-:Y:S01]  /*53e0*/  @!P0 IMAD.U32 R3, R12, 0x10000, RZ ;  /* 0x000100000c038824 */ /* 0x004fe200078e00ff */
[----:B------:R-:W-:Y:S03]  /*53f0*/  @!P0 SHF.L.U32 R5, R13, 0x10, RZ ;  /* 0x000000100d058819 */ /* 0x000fe600000006ff */
        /* <DEDUP_REMOVED lines=10> */
[----:B------:R-:W-:Y:S01]  /*54a0*/  @!P0 LOP3.LUT R6, R13, 0xffff0000, RZ, 0xc0, !PT ;  /* 0xffff00000d068812 */ /* 0x000fe200078ec0ff */
[C---:B------:R-:W-:Y:S02]  /*54b0*/  @!P0 FMUL.FTZ R11, R4.reuse, R18 ;  /* 0x00000012040b8220 */ /* 0x040fe40000410000 */
[-C--:B------:R-:W-:Y:S02]  /*54c0*/  @!P0 FMUL.FTZ R4, R4, R9.reuse ;  /* 0x0000000904048220 */ /* 0x080fe40000410000 */
[C---:B------:R-:W-:Y:S02]  /*54d0*/  @!P0 FMUL.FTZ R10, R6.reuse, R22 ;  /* 0x00000016060a8220 */ /* 0x040fe40000410000 */
[----:B------:R-:W-:Y:S01]  /*54e0*/  @!P0 FFMA.FTZ R54, R19, R9, -R11 ;  /* 0x0000000913368223 */ /* 0x000fe2000001080b */
[----:B------:R-:W-:Y:S01]  /*54f0*/  @!P0 LOP3.LUT R11, R15, 0xffff0000, RZ, 0xc0, !PT ;  /* 0xffff00000f0b8812 */ /* 0x000fe200078ec0ff */
[-C--:B------:R-:W-:Y:S02]  /*5500*/  @!P0 FFMA.FTZ R55, R23, R8.reuse, -R10 ;  /* 0x0000000817378223 */ /* 0x080fe4000001080a */
[----:B------:R-:W-:Y:S02]  /*5510*/  @!P0 IMAD.U32 R10, R15, 0x10000, RZ ;  /* 0x000100000f0a8824 */ /* 0x000fe400078e00ff */
[----:B------:R-:W-:Y:S01]  /*5520*/  @!P0 FMUL.FTZ R6, R6, R8 ;  /* 0x0000000806068220 */ /* 0x000fe20000410000 */
[C---:B------:R-:W-:Y:S01]  /*5530*/  @!P0 LOP3.LUT R8, R16.reuse, 0xffff0000, RZ, 0xc0, !PT ;  /* 0xffff000010088812 */ /* 0x040fe200078ec0ff */
[----:B------:R-:W-:Y:S02]  /*5540*/  @!P0 IMAD.U32 R9, R16, 0x10000, RZ ;  /* 0x0001000010098824 */ /* 0x000fe400078e00ff */
[C---:B------:R-:W-:Y:S02]  /*5550*/  @!P0 FMUL.FTZ R16, R10.reuse, R32 ;  /* 0x000000200a108220 */ /* 0x040fe40000410000 */
[----:B------:R-:W-:Y:S02]  /*5560*/  @!P0 FMUL.FTZ R24, R11, R34 ;  /* 0x000000220b188220 */ /* 0x000fe40000410000 */
[-C--:B------:R-:W-:Y:S02]  /*5570*/  @!P0 FMUL.FTZ R10, R10, R9.reuse ;  /* 0x000000090a0a8220 */ /* 0x080fe40000410000 */
[----:B------:R-:W-:Y:S01]  /*5580*/  @!P0 FFMA.FTZ R53, R33, R9, -R16 ;  /* 0x0000000921358223 */ /* 0x000fe20000010810 */
[----:B------:R-:W-:Y:S01]  /*5590*/  @!P0 LOP3.LUT R9, R14, 0xffff0000, RZ, 0xc0, !PT ;  /* 0xffff00000e098812 */ /* 0x000fe200078ec0ff */
[-C--:B------:R-:W-:Y:S01]  /*55a0*/  @!P0 FFMA.FTZ R52, R44, R8.reuse, -R24 ;  /* 0x000000082c348223 */ /* 0x080fe20000010818 */
[C---:B------:R-:W-:Y:S01]  /*55b0*/  @!P0 SHF.L.U32 R24, R26.reuse, 0x10, RZ ;  /* 0x000000101a188819 */ /* 0x040fe200000006ff */
[----:B------:R-:W-:Y:S01]  /*55c0*/  @!P0 FMUL.FTZ R11, R11, R8 ;  /* 0x000000080b0b8220 */ /* 0x000fe20000410000 */
[----:B------:R-:W-:Y:S01]  /*55d0*/  @!P0 LOP3.LUT R26, R26, 0xffff0000, RZ, 0xc0, !PT ;  /* 0xffff00001a1a8812 */ /* 0x000fe200078ec0ff */
[----:B------:R-:W-:Y:S02]  /*55e0*/  @!P0 IMAD.U32 R8, R14, 0x10000, RZ ;  /* 0x000100000e088824 */ /* 0x000fe400078e00ff */
[C---:B------:R-:W-:Y:S01]  /*55f0*/  @!P0 IMAD.U32 R16, R17.reuse, 0x10000, RZ ;  /* 0x0001000011108824 */ /* 0x040fe200078e00ff */
[----:B------:R-:W-:Y:S01]  /*5600*/  @!P0 LOP3.LUT R17, R17, 0xffff0000, RZ, 0xc0, !PT ;  /* 0xffff000011118812 */ /* 0x000fe200078ec0ff */
[----:B------:R-:W-:Y:S02]  /*5610*/  @!P0 FMUL.FTZ R46, R8, R24 ;  /* 0x00000018082e8220 */ /* 0x000fe40000410000 */
[----:B------:R-:W-:Y:S02]  /*5620*/  @!P0 FMUL.FTZ R47, R9, R26 ;  /* 0x0000001a092f8220 */ /* 0x000fe40000410000 */
[----:B------:R-:W-:Y:S01]  /*5630*/  @!P0 FFMA.FTZ R4, R18, R19, R4 ;  /* 0x0000001312048223 */ /* 0x000fe20000010004 */
[----:B------:R-:W-:Y:S01]  /*5640*/  @!P0 F2FP.BF16.PACK_AB R18, R54, R57 ;  /* 0x000000393612823e */ /* 0x000fe200000010ff */
[----:B------:R-:W-:Y:S01]  /*5650*/  @!P0 FMUL.FTZ R8, R8, R16 ;  /* 0x0000001008088220 */ /* 0x000fe20000410000 */
[----:B------:R-:W-:Y:S01]  /*5660*/  @!P0 F2FP.BF16.PACK_AB R19, R55, R56 ;  /* 0x000000383713823e */ /* 0x000fe200000010ff */
[----:B------:R-:W-:Y:S01]  /*5670*/  @!P0 FFMA.FTZ R46, R25, R16, -R46 ;  /* 0x00000010192e8223 */ /* 0x000fe2000001082e */
[----:B------:R-:W-:Y:S01]  /*5680*/  @!P0 F2FP.BF16.PACK_AB R3, R4, R3 ;  /* 0x000000030403823e */ /* 0x000fe200000010ff */
[----:B------:R-:W-:Y:S01]  /*5690*/  @!P0 FFMA.FTZ R47, R31, R17, -R47 ;  /* 0x000000111f2f8223 */ /* 0x000fe2000001082f */
[----:B------:R-:W-:Y:S01]  /*56a0*/  @!P0 MOV R49, R19 ;  /* 0x0000001300318202 */ /* 0x000fe20000000f00 */
[----:B------:R-:W-:Y:S02]  /*56b0*/  @!P0 FFMA.FTZ R5, R20, R21, R5 ;  /* 0x0000001514058223 */ /* 0x000fe40000010005 */
[----:B------:R-:W-:Y:S01]  /*56c0*/  @!P0 FMUL.FTZ R9, R9, R17 ;  /* 0x0000001109098220 */ /* 0x000fe20000410000 */
[----:B------:R-:W-:Y:S01]  /*56d0*/  @!P0 F2FP.BF16.PACK_AB R17, R52, R53 ;  /* 0x000000353411823e */ /* 0x000fe200000010ff */
[----:B------:R-:W-:Y:S01]  /*56e0*/  @!P0 FFMA.FTZ R6, R22, R23, R6 ;  /* 0x0000001716068223 */ /* 0x000fe20000010006 */
[----:B------:R-:W-:Y:S01]  /*56f0*/  @!P0 F2FP.BF16.PACK_AB R16, R47, R46 ;  /* 0x0000002e2f10823e */ /* 0x000fe200000010ff */
[----:B------:R-:W-:Y:S02]  /*5700*/  @!P0 FFMA.FTZ R8, R24, R25, R8 ;  /* 0x0000001918088223 */ /* 0x000fe40000010008 */
[----:B------:R-:W-:Y:S01]  /*5710*/  @!P0 FFMA.FTZ R9, R26, R31, R9 ;  /* 0x0000001f1a098223 */ /* 0x000fe20000010009 */
[----:B------:R-:W-:Y:S01]  /*5720*/  @!P0 F2FP.BF16.PACK_AB R5, R6, R5 ;  /* 0x000000050605823e */ /* 0x000fe200000010ff */
[----:B------:R-:W-:Y:S02]  /*5730*/  @!P0 FFMA.FTZ R10, R32, R33, R10 ;  /* 0x00000021200a8223 */ /* 0x000fe4000001000a */
[----:B------:R-:W-:Y:S01]  /*5740*/  @!P0 FFMA.FTZ R11, R34, R44, R11 ;  /* 0x0000002c220b8223 */ /* 0x000fe2000001000b */
[----:B------:R-:W-:Y:S01]  /*5750*/  @!P0 F2FP.BF16.PACK_AB R8, R9, R8 ;  /* 0x000000080908823e */ /* 0x000fe200000010ff */
[----:B------:R-:W-:Y:S01]  /*5760*/  @!P0 IMAD.MOV.U32 R48, RZ, RZ, R18 ;  /* 0x000000ffff308224 */ /* 0x000fe200078e0012 */
[----:B------:R-:W-:Y:S01]  /*5770*/  @!P0 MOV R13, R5 ;  /* 0x00000005000d8202 */ /* 0x000fe20000000f00 */
[----:B------:R-:W-:Y:S01]  /*5780*/  @!P0 IMAD.MOV.U32 R50, RZ, RZ, R16 ;  /* 0x000000ffff328224 */ /* 0x000fe200078e0010 */
[----:B------:R-:W-:Y:S01]  /*5790*/  @!P0 F2FP.BF16.PACK_AB R10, R11, R10 ;  /* 0x0000000a0b0a823e */ /* 0x000fe200000010ff */
        /* <DEDUP_REMOVED lines=12> */
.L_x_408:
[----:B------:R1:W2:Y:S01]  /*5860*/  SHFL.IDX PT, R5, R26, RZ, 0x1e1f ;  /* 0x001e1fff1a057589 */ /* 0x0002a200000e0000 */
[----:B------:R-:W-:Y:S03]  /*5870*/  IMAD R3, R43, -0x30, R2 ;  /* 0xffffffd02b037824 */ /* 0x000fe600078e0202 */
[----:B------:R1:W3:Y:S02]  /*5880*/  SHFL.IDX PT, R4, R31, RZ, 0x1e1f ;  /* 0x001e1fff1f047589 */ /* 0x0002e400000e0000 */
[----:B------:R-:W-:Y:S04]  /*5890*/  IMNMX R92, R3, 0x30, PT ;  /* 0x00000030035c7817 */ /* 0x000fe80003800200 */
[----:B------:R-:W-:Y:S11]  /*58a0*/  ISETP.GT.AND P0, PT, R92, R35, PT ;  /* 0x000000235c00720c */ /* 0x000ff60003f04270 */
[----:B------:R-:W-:Y:S02]  /*58b0*/  @!UPT UIADD3 URZ, URZ, URZ, URZ ;  /* 0x0000003f3f3ff290 */ /* 0x000fe4000fffe03f */
[----:B------:R-:W-:-:S05]  /*58c0*/  @!P0 BRA `(.L_x_412) ;  /* 0x000001f000008947 */ /* 0x000fca0003800000 */
[----:B------:R-:W-:Y:S02]  /*58d0*/  ISETP.GE.AND P4, PT, R28, c[0x0][0x1d4], PT ;  /* 0x000075001c007a0c */ /* 0x000fe40003f86270 */
[----:B------:R-:W-:Y:S11]  /*58e0*/  ISETP.GE.AND P6, PT, R30, c[0x0][0x1d4], PT ;  /* 0x000075001e007a0c */ /* 0x000ff60003fc6270 */
[----:B------:R-:W4:Y:S01]  /*58f0*/  @!P4 LDS.128 R16, [R90+0x2400] ;  /* 0x002400005a10c984 */ /* 0x000f220000000c00 */
[CC--:B---3--:R-:W-:Y:S04]  /*5900*/  @!P4 LEA R10, P0, R28.reuse, R4.reuse, 0x1 ;  /* 0x000000041c0ac211 */ /* 0x0c8fe800078008ff */
[-C--:B--2---:R-:W-:Y:S02]  /*5910*/  @!P4 LEA.HI.X R11, R28, R5.reuse, R29, 0x1, P0 ;  /* 0x000000051c0bc211 */ /* 0x084fe400000f0c1d */
[----:B------:R-:W-:Y:S11]  /*5920*/  ISETP.GE.AND P0, PT, R27, c[0x0][0x1d4], PT ;  /* 0x000075001b007a0c */ /* 0x000ff60003f06270 */
[----:B------:R-:W-:Y:S02]  /*5930*/  @!UPT UIADD3 URZ, URZ, URZ, URZ ;  /* 0x0000003f3f3ff290 */ /* 0x000fe4000fffe03f */
[CC--:B------:R-:W-:Y:S04]  /*5940*/  @!P0 LEA R8, P5, R96.reuse, R4.reuse, 0x1 ;  /* 0x0000000460088211 */ /* 0x0c0fe800078a08ff */
[-C--:B------:R-:W-:Y:S02]  /*5950*/  @!P0 LEA.HI.X R9, R96, R5.reuse, R109, 0x1, P5 ;  /* 0x0000000560098211 */ /* 0x080fe400028f0c6d */
[CC--:B------:R-:W-:Y:S04]  /*5960*/  @!P6 LEA R12, P5, R95.reuse, R4.reuse, 0x1 ;  /* 0x000000045f0ce211 */ /* 0x0c0fe800078a08ff */
[-C--:B------:R-:W-:Y:S02]  /*5970*/  @!P6 LEA.HI.X R13, R95, R5.reuse, R108, 0x1, P5 ;  /* 0x000000055f0de211 */ /* 0x080fe400028f0c6c */
[----:B------:R-:W-:Y:S01]  /*5980*/  ISETP.GE.AND P5, PT, R103, c[0x0][0x1d4], PT ;  /* 0x0000750067007a0c */ /* 0x000fe20003fa6270 */
[----:B----4-:R2:W-:Y:S04]  /*5990*/  @!P4 ST.E.128 [R10.64], R16 ;  /* 0x000000100a00c985 */ /* 0x0105e8000c101d0c */
[----:B------:R-:W3:Y:S08]  /*59a0*/  @!P0 LDS.128 R16, [R91+0x2400] ;  /* 0x002400005b108984 */ /* 0x000ef00000000c00 */
[CC--:B--2---:R-:W-:Y:S04]  /*59b0*/  @!P5 LEA R10, P4, R99.reuse, R4.reuse, 0x1 ;  /* 0x00000004630ad211 */ /* 0x0c4fe800078808ff */
[-C--:B------:R-:W-:Y:S02]  /*59c0*/  @!P5 LEA.HI.X R11, R99, R5.reuse, R112, 0x1, P4 ;  /* 0x00000005630bd211 */ /* 0x080fe400020f0c70 */
[----:B------:R-:W-:Y:S01]  /*59d0*/  ISETP.GE.AND P4, PT, R102, c[0x0][0x1d4], PT ;  /* 0x0000750066007a0c */ /* 0x000fe20003f86270 */
[----:B---3--:R2:W-:Y:S04]  /*59e0*/  @!P0 ST.E.128 [R8.64], R16 ;  /* 0x0000001008008985 */ /* 0x0085e8000c101d0c */
[----:B------:R-:W3:Y:S08]  /*59f0*/  @!P6 LDS.128 R16, [R90+0x3000] ;  /* 0x003000005a10e984 */ /* 0x000ef00000000c00 */
[CC--:B--2---:R-:W-:Y:S04]  /*5a00*/  @!P4 LEA R8, P0, R98.reuse, R4.reuse, 0x1 ;  /* 0x000000046208c211 */ /* 0x0c4fe800078008ff */
[-C--:B------:R-:W-:Y:S02]  /*5a10*/  @!P4 LEA.HI.X R9, R98, R5.reuse, R111, 0x1, P0 ;  /* 0x000000056209c211 */ /* 0x080fe400000f0c6f */
[----:B------:R-:W-:Y:S01]  /*5a20*/  ISETP.GE.AND P0, PT, R101, c[0x0][0x1d4], PT ;  /* 0x0000750065007a0c */ /* 0x000fe20003f06270 */
[----:B---3--:R-:W-:Y:S04]  /*5a30*/  @!P6 ST.E.128 [R12.64], R16 ;  /* 0x000000100c00e985 */ /* 0x008fe8000c101d0c */
[----:B------:R-:W2:Y:S08]  /*5a40*/  @!P5 LDS.128 R12, [R91+0x3000] ;  /* 0x003000005b0cd984 */ /* 0x000eb00000000c00 */
[C---:B------:R-:W-:Y:S04]  /*5a50*/  @!P0 LEA R4, P6, R97.reuse, R4, 0x1 ;  /* 0x0000000461048211 */ /* 0x040fe800078c08ff */
[----:B------:R-:W-:Y:S01]  /*5a60*/  @!P0 LEA.HI.X R5, R97, R5, R110, 0x1, P6 ;  /* 0x0000000561058211 */ /* 0x000fe200030f0c6e */
[----:B--2---:R-:W-:Y:S04]  /*5a70*/  @!P5 ST.E.128 [R10.64], R12 ;  /* 0x0000000c0a00d985 */ /* 0x004fe8000c101d0c */
[----:B------:R-:W2:Y:S04]  /*5a80*/  @!P4 LDS.128 R12, [R90+0x3c00] ;  /* 0x003c00005a0cc984 */ /* 0x000ea80000000c00 */
[----:B--2---:R-:W-:Y:S04]  /*5a90*/  @!P4 ST.E.128 [R8.64], R12 ;  /* 0x0000000c0800c985 */ /* 0x004fe8000c101d0c */
[----:B------:R-:W2:Y:S04]  /*5aa0*/  @!P0 LDS.128 R8, [R91+0x3c00] ;  /* 0x003c00005b088984 */ /* 0x000ea80000000c00 */
[----:B--2---:R2:W-:Y:S02]  /*5ab0*/  @!P0 ST.E.128 [R4.64], R8 ;  /* 0x0000000804008985 */ /* 0x0045e4000c101d0c */
.L_x_412:
[----:B------:R-:W-:Y:S05]  /*5ac0*/  BSYNC B1 ;  /* 0x0000000000017941 */ /* 0x000fea0003800000 */
.L_x_407:
[----:B------:R-:W-:Y:S01]  /*5ad0*/  IMAD.IADD R3, R92, 0x1, -R119 ;  /* 0x000000015c037824 */ /* 0x000fe200078e0a77 */
[----:B------:R-:W-:Y:S01]  /*5ae0*/  ISETP.NE.AND P6, PT, R117, RZ, PT ;  /* 0x000000ff7500720c */ /* 0x000fe20003fc5270 */
[----:B-12--5:R-:W-:Y:S01]  /*5af0*/  IMAD.WIDE R8, R43, 0x30, R120 ;  /* 0x000000302b087825 */ /* 0x026fe200078e0278 */
[----:B------:R-:W-:Y:S01]  /*5b00*/  P2R R13, PR, RZ, 0x2 ;  /* 0x00000002ff0d7803 */ /* 0x000fe20000000000 */
[----:B------:R-:W-:Y:S01]  /*5b10*/  BSSY B0, `(.L_x_429) ;  /* 0x0000058000007945 */ /* 0x000fe20003800000 */
[----:B------:R-:W-:Y:S01]  /*5b20*/  ISETP.GE.AND P0, PT, R3, 0x21, PT ;  /* 0x000000210300780c */ /* 0x000fe20003f06270 */
[----:B------:R-:W-:Y:S01]  /*5b30*/  IMAD R6, R105, c[0x0][0x218], RZ ;  /* 0x0000860069067a24 */ /* 0x000fe200078e02ff */
[----:B------:R-:W-:Y:S03]  /*5b40*/  ISETP.NE.AND P1, PT, R100, RZ, PT ;  /* 0x000000ff6400720c */ /* 0x000fe60003f25270 */
[----:B------:R-:W-:Y:S08]  /*5b50*/  IMAD R6, R93, c[0x0][0x21c], R6 ;  /* 0x000087005d067a24 */ /* 0x000ff000078e0206 */
[C---:B------:R-:W-:Y:S01]  /*5b60*/  @P0 IADD3 R12, P4, R8.reuse, 0x20, RZ ;  /* 0x00000020080c0810 */ /* 0x040fe20007f9e0ff */
[----:B------:R-:W-:Y:S04]  /*5b70*/  @P0 IMAD.MOV.U32 R11, RZ, RZ, R116 ;  /* 0x000000ffff0b0224 */ /* 0x000fe800078e0074 */
[----:B------:R-:W-:Y:S01]  /*5b80*/  @P0 IMAD.X R10, RZ, RZ, R9, P4 ;  /* 0x000000ffff0a0224 */ /* 0x000fe200020e0609 */
[----:B------:R-:W-:Y:S11]  /*5b90*/  ISETP.GE.AND P4, PT, R3, 0x1, PT ;  /* 0x000000010300780c */ /* 0x000ff60003f86270 */
[----:B------:R-:W-:Y:S02]  /*5ba0*/  @!UPT UIADD3 URZ, URZ, URZ, URZ ;  /* 0x0000003f3f3ff290 */ /* 0x000fe4000fffe03f */
[----:B------:R-:W-:Y:S01]  /*5bb0*/  @P4 MOV R5, R116 ;  /* 0x0000007400054202 */ /* 0x000fe20000000f00 */
[----:B------:R-:W-:Y:S02]  /*5bc0*/  @P4 IMAD R3, R9, c[0x0][0x258], RZ ;  /* 0x0000960009034a24 */ /* 0x000fe400078e02ff */
[----:B---3--:R-:W-:Y:S04]  /*5bd0*/  @P4 IMAD.MOV.U32 R4, RZ, RZ, R114 ;  /* 0x000000ffff044224 */ /* 0x008fe800078e0072 */
[C---:B------:R-:W-:Y:S04]  /*5be0*/  @P4 IMAD.WIDE.U32 R4, R8.reuse, c[0x0][0x258], R4 ;  /* 0x0000960008044a25 */ /* 0x040fe800078e0004 */
[----:B------:R-:W-:Y:S04]  /*5bf0*/  @P4 IMAD R8, R8, c[0x0][0x25c], R3 ;  /* 0x0000970008084a24 */ /* 0x000fe800078e0203 */
[----:B------:R-:W-:Y:S01]  /*5c00*/  @P4 IMAD.IADD R3, R5, 0x1, R8 ;  /* 0x0000000105034824 */ /* 0x000fe200078e0208 */
[C---:B------:R-:W-:Y:S04]  /*5c10*/  @P4 LEA R8, P5, R4.reuse, c[0x0][0x250], 0x1 ;  /* 0x0000940004084a11 */ /* 0x040fe800078a08ff */
[----:B------:R-:W-:Y:S01]  /*5c20*/  @P4 LEA.HI.X R9, R4, c[0x0][0x254], R3, 0x1, P5 ;  /* 0x0000950004094a11 */ /* 0x000fe200028f0c03 */
[----:B------:R-:W-:Y:S02]  /*5c30*/  IMAD R3, R104, c[0x0][0x208], RZ ;  /* 0x0000820068037a24 */ /* 0x000fe400078e02ff */
[C---:B------:R-:W-:Y:S02]  /*5c40*/  IMAD.WIDE.U32 R4, R94.reuse, c[0x0][0x208], RZ ;  /* 0x000082005e047a25 */ /* 0x040fe400078e00ff */
[----:B------:R-:W-:Y:S01]  /*5c50*/  @!PT LDS RZ, [RZ] ;  /* 0x00000000fffff984 */ /* 0x000fe20000000800 */
[----:B------:R-:W-:Y:S01]  /*5c60*/  @!PT LDS RZ, [RZ] ;  /* 0x00000000fffff984 */ /* 0x000fe20000000800 */
[----:B------:R-:W-:Y:S01]  /*5c70*/  @!PT LDS RZ, [RZ] ;  /* 0x00000000fffff984 */ /* 0x000fe20000000800 */
[----:B------:R1:W-:Y:S01]  /*5c80*/  @P4 LDGSTS.E.BYPASS.LTC128B.128 [R89+0x1880], [R8.64], !P1 ;  /* 0x0188000008594fae */ /* 0x0003e2000c901d4c */
[----:B------:R-:W-:Y:S01]  /*5c90*/  ISETP.NE.AND P1, PT, R13, RZ, PT ;  /* 0x000000ff0d00720c */ /* 0x000fe20003f25270 */
[----:B------:R-:W-:Y:S04]  /*5ca0*/  IMAD R3, R94, c[0x0][0x20c], R3 ;  /* 0x000083005e037a24 */ /* 0x000fe800078e0203 */
[----:B------:R-:W-:Y:S04]  /*5cb0*/  IMAD.IADD R5, R5, 0x1, R3 ;  /* 0x0000000105057824 */ /* 0x000fe800078e0203 */
[----:B------:R-:W-:Y:S05]  /*5cc0*/  IMAD.WIDE.U32 R4, R93, c[0x0][0x218], R4 ;  /* 0x000086005d047a25 */ /* 0x000fea00078e0004 */
[----:B------:R-:W-:Y:S01]  /*5cd0*/  IADD3 R3, P5, R162, R4, RZ ;  /* 0x00000004a2037210 */ /* 0x000fe20007fbe0ff */
[----:B------:R-:W-:Y:S01]  /*5ce0*/  @P0 IMAD R4, R10, c[0x0][0x258], RZ ;  /* 0x000096000a040a24 */ /* 0x000fe200078e02ff */
[----:B------:R-:W-:Y:S02]  /*5cf0*/  @P0 MOV R10, R114 ;  /* 0x00000072000a0202 */ /* 0x000fe40000000f00 */
[----:B------:R-:W-:Y:S01]  /*5d00*/  IADD3.X R6, R151, R5, R6, P5, !PT ;  /* 0x0000000597067210 */ /* 0x000fe20002ffe406 */
[C---:B------:R-:W-:Y:S02]  /*5d10*/  @P0 IMAD R4, R12.reuse, c[0x0][0x25c], R4 ;  /* 0x000097000c040a24 */ /* 0x040fe400078e0204 */
[----:B------:R-:W-:Y:S05]  /*5d20*/  @P0 IMAD.WIDE.U32 R10, R12, c[0x0][0x258], R10 ;  /* 0x000096000c0a0a25 */ /* 0x000fea00078e000a */
[----:B------:R-:W-:Y:S02]  /*5d30*/  @P0 IADD3 R5, R11, R4, RZ ;  /* 0x000000040b050210 */ /* 0x000fe40007ffe0ff */
[C---:B------:R-:W-:Y:S04]  /*5d40*/  @P0 LEA R4, P5, R10.reuse, c[0x0][0x250], 0x1 ;  /* 0x000094000a040a11 */ /* 0x040fe800078a08ff */
[----:B------:R-:W-:Y:S02]  /*5d50*/  @P0 LEA.HI.X R5, R10, c[0x0][0x254], R5, 0x1, P5 ;  /* 0x000095000a050a11 */ /* 0x000fe400028f0c05 */
[C---:B------:R-:W-:Y:S04]  /*5d60*/  LEA R10, P5, R3.reuse, c[0x0][0x1f8], 0x1 ;  /* 0x00007e00030a7a11 */ /* 0x040fe800078a08ff */
[----:B------:R-:W-:Y:S02]  /*5d70*/  LEA.HI.X R6, R3, c[0x0][0x1fc], R6, 0x1, P5 ;  /* 0x00007f0003067a11 */ /* 0x000fe400028f0c06 */
[----:B------:R1:W2:Y:S01]  /*5d80*/  SHFL.IDX PT, R3, R10, RZ, 0x1e1f ;  /* 0x001e1fff0a037589 */ /* 0x0002a200000e0000 */
[----:B------:R-:W-:Y:S11]  /*5d90*/  ISETP.NE.AND P5, PT, R118, RZ, PT ;  /* 0x000000ff7600720c */ /* 0x000ff60003fa5270 */
[----:B------:R-:W-:Y:S02]  /*5da0*/  @!UPT UIADD3 URZ, URZ, URZ, URZ ;  /* 0x0000003f3f3ff290 */ /* 0x000fe4000fffe03f */
[----:B------:R1:W-:Y:S04]  /*5db0*/  @P4 LDGSTS.E.BYPASS.LTC128B.128 [R89+0x2480], [R8.64+0x40], !P5 ;  /* 0x0248004008594fae */ /* 0x0003e8000e901d4c */
[----:B------:R1:W-:Y:S01]  /*5dc0*/  @P4 LDGSTS.E.BYPASS.LTC128B.128 [R89+0x3080], [R8.64+0x80], !P6 ;  /* 0x0308008008594fae */ /* 0x0003e2000f101d4c */
[----:B------:R-:W-:Y:S11]  /*5dd0*/  ISETP.NE.AND P4, PT, R100, RZ, PT ;  /* 0x000000ff6400720c */ /* 0x000ff60003f85270 */
[----:B------:R-:W-:Y:S02]  /*5de0*/  @!UPT UIADD3 URZ, URZ, URZ, URZ ;  /* 0x0000003f3f3ff290 */ /* 0x000fe4000fffe03f */
        /* <DEDUP_REMOVED lines=10> */
[----:B------:R-:W-:Y:S11]  /*5e90*/  ISETP.GE.AND P6, PT, R30, c[0x0][0x1d4], PT ;  /* 0x000075001e007a0c */ /* 0x000ff60003fc6270 */
[----:B------:R-:W2:Y:S01]  /*5ea0*/  @!P4 LDS.128 R16, [R90] ;  /* 0x000000005a10c984 */ /* 0x000ea20000000c00 */
[CC--:B-1----:R-:W-:Y:S04]  /*5eb0*/  @!P4 LEA R10, P0, R28.reuse, R3.reuse, 0x1 ;  /* 0x000000031c0ac211 */ /* 0x0c2fe800078008ff */
[-C--:B---3--:R-:W-:Y:S02]  /*5ec0*/  @!P4 LEA.HI.X R11, R28, R4.reuse, R29, 0x1, P0 ;  /* 0x000000041c0bc211 */ /* 0x088fe400000f0c1d */
[----:B------:R-:W-:Y:S11]  /*5ed0*/  ISETP.GE.AND P0, PT, R27, c[0x0][0x1d4], PT ;  /* 0x000075001b007a0c */ /* 0x000ff60003f06270 */
[----:B------:R-:W-:Y:S02]  /*5ee0*/  @!UPT UIADD3 URZ, URZ, URZ, URZ ;  /* 0x0000003f3f3ff290 */ /* 0x000fe4000fffe03f */
[CC--:B------:R-:W-:Y:S04]  /*5ef0*/  @!P0 LEA R8, P5, R96.reuse, R3.reuse, 0x1 ;  /* 0x0000000360088211 */ /* 0x0c0fe800078a08ff */
[-C--:B------:R-:W-:Y:S02]  /*5f00*/  @!P0 LEA.HI.X R9, R96, R4.reuse, R109, 0x1, P5 ;  /* 0x0000000460098211 */ /* 0x080fe400028f0c6d */
[CC--:B------:R-:W-:Y:S04]  /*5f10*/  @!P6 LEA R14, P5, R95.reuse, R3.reuse, 0x1 ;  /* 0x000000035f0ee211 */ /* 0x0c0fe800078a08ff */
[-C--:B------:R-:W-:Y:S02]  /*5f20*/  @!P6 LEA.HI.X R15, R95, R4.reuse, R108, 0x1, P5 ;  /* 0x000000045f0fe211 */ /* 0x080fe400028f0c6c */
[----:B------:R-:W-:Y:S01]  /*5f30*/  ISETP.GE.AND P5, PT, R103, c[0x0][0x1d4], PT ;  /* 0x0000750067007a0c */ /* 0x000fe20003fa6270 */
[----:B--2---:R-:W-:Y:S04]  /*5f40*/  @!P4 ST.E.128 [R10.64], R16 ;  /* 0x000000100a00c985 */ /* 0x004fe8000c101d0c */
[----:B------:R-:W1:Y:S08]  /*5f50*/  @!P0 LDS.128 R16, [R91] ;  /* 0x000000005b108984 */ /* 0x000e700000000c00 */
[CC--:B------:R-:W-:Y:S04]  /*5f60*/  @!P5 LEA R12, P4, R99.reuse, R3.reuse, 0x1 ;  /* 0x00000003630cd211 */ /* 0x0c0fe800078808ff */
[-C--:B------:R-:W-:Y:S02]  /*5f70*/  @!P5 LEA.HI.X R13, R99, R4.reuse, R112, 0x1, P4 ;  /* 0x00000004630dd211 */ /* 0x080fe400020f0c70 */
[----:B------:R-:W-:Y:S01]  /*5f80*/  ISETP.GE.AND P4, PT, R102, c[0x0][0x1d4], PT ;  /* 0x0000750066007a0c */ /* 0x000fe20003f86270 */
[----:B-1----:R-:W-:Y:S11]  /*5f90*/  @!P0 ST.E.128 [R8.64], R16 ;  /* 0x0000001008008985 */ /* 0x002ff6000c101d0c */
[----:B------:R-:W-:Y:S01]  /*5fa0*/  @!UPT UIADD3 URZ, URZ, URZ, URZ ;  /* 0x0000003f3f3ff290 */ /* 0x000fe2000fffe03f */
[CC--:B------:R-:W-:Y:S01]  /*5fb0*/  @!P4 LEA R10, P0, R98.reuse, R3.reuse, 0x1 ;  /* 0x00000003620ac211 */ /* 0x0c0fe200078008ff */
[----:B------:R-:W1:Y:S03]  /*5fc0*/  @!P6 LDS.128 R16, [R90+0xc00] ;  /* 0x000c00005a10e984 */ /* 0x000e660000000c00 */
[-C--:B------:R-:W-:Y:S02]  /*5fd0*/  @!P4 LEA.HI.X R11, R98, R4.reuse, R111, 0x1, P0 ;  /* 0x00000004620bc211 */ /* 0x080fe400000f0c6f */
[----:B------:R-:W-:Y:S01]  /*5fe0*/  ISETP.GE.AND P0, PT, R101, c[0x0][0x1d4], PT ;  /* 0x0000750065007a0c */ /* 0x000fe20003f06270 */
[----:B-1----:R-:W-:Y:S11]  /*5ff0*/  @!P6 ST.E.128 [R14.64], R16 ;  /* 0x000000100e00e985 */ /* 0x002ff6000c101d0c */
[----:B------:R-:W-:Y:S01]  /*6000*/  @!UPT UIADD3 URZ, URZ, URZ, URZ ;  /* 0x0000003f3f3ff290 */ /* 0x000fe2000fffe03f */
[C---:B------:R-:W-:Y:S01]  /*6010*/  @!P0 LEA R8, P6, R97.reuse, R3, 0x1 ;  /* 0x0000000361088211 */ /* 0x040fe200078c08ff */
[----:B------:R-:W1:Y:S03]  /*6020*/  @!P5 LDS.128 R16, [R91+0xc00] ;  /* 0x000c00005b10d984 */ /* 0x000e660000000c00 */
[----:B------:R-:W-:Y:S01]  /*6030*/  @!P0 LEA.HI.X R9, R97, R4, R110, 0x1, P6 ;  /* 0x0000000461098211 */ /* 0x000fe200030f0c6e */
[----:B-1----:R-:W-:Y:S04]  /*6040*/  @!P5 ST.E.128 [R12.64], R16 ;  /* 0x000000100c00d985 */ /* 0x002fe8000c101d0c */
[----:B------:R-:W1:Y:S04]  /*6050*/  @!P4 LDS.128 R12, [R90+0x1800] ;  /* 0x001800005a0cc984 */ /* 0x000e680000000c00 */
[----:B-1----:R-:W-:Y:S04]  /*6060*/  @!P4 ST.E.128 [R10.64], R12 ;  /* 0x0000000c0a00c985 */ /* 0x002fe8000c101d0c */
[----:B------:R-:W1:Y:S04]  /*6070*/  @!P0 LDS.128 R12, [R91+0x1800] ;  /* 0x001800005b0c8984 */ /* 0x000e680000000c00 */
[----:B-1----:R1:W-:Y:S02]  /*6080*/  @!P0 ST.E.128 [R8.64], R12 ;  /* 0x0000000c08008985 */ /* 0x0023e4000c101d0c */
.L_x_430:
[----:B--2---:R-:W-:Y:S05]  /*6090*/  BSYNC B0 ;  /* 0x0000000000007941 */ /* 0x004fea0003800000 */
.L_x_429:
[----:B------:R-:W-:Y:S11]  /*60a0*/  ISETP.GT.AND P5, PT, R43, R150, PT ;  /* 0x000000962b00720c */ /* 0x000ff60003fa4270 */
[----:B------:R-:W-:Y:S02]  /*60b0*/  @!UPT UIADD3 URZ, URZ, URZ, URZ ;  /* 0x0000003f3f3ff290 */ /* 0x000fe4000fffe03f */
[----:B------:R-:W-:-:S05]  /*60c0*/  @!P5 BRA `(.L_x_431) ;  /* 0x000002300000d947 */ /* 0x000fca0003800000 */
[----:B------:R-:W-:Y:S01]  /*60d0*/  IADD3 R3, R43, -0x1, RZ ;  /* 0xffffffff2b037810 */ /* 0x000fe20007ffe0ff */
[----:B---3--:R-:W-:Y:S01]  /*60e0*/  IMAD.MOV.U32 R4, RZ, RZ, R126 ;  /* 0x000000ffff047224 */ /* 0x008fe200078e007e */
[----:B------:R-:W-:Y:S01]  /*60f0*/  ISETP.GE.AND P4, PT, R113, 0x1, PT ;  /* 0x000000017100780c */ /* 0x000fe20003f86270 */
[----:B------:R-:W-:Y:S01]  /*6100*/  IMAD.MOV.U32 R5, RZ, RZ, R123 ;  /* 0x000000ffff057224 */ /* 0x000fe200078e007b */
[----:B-1----:R-:W-:Y:S01]  /*6110*/  SHF.R.S32.HI R8, RZ, 0x1f, R3 ;  /* 0x0000001fff087819 */ /* 0x002fe20000011403 */
[C---:B------:R-:W-:Y:S01]  /*6120*/  IMAD R6, R3.reuse, UR7, RZ ;  /* 0x0000000703067c24 */ /* 0x040fe2000f8e02ff */
[----:B------:R-:W-:Y:S01]  /*6130*/  P2R R11, PR, RZ, 0x4 ;  /* 0x00000004ff0b7803 */ /* 0x000fe20000000000 */
[----:B------:R-:W-:Y:S01]  /*6140*/  IMAD.WIDE.U32 R4, R3, UR10, R4 ;  /* 0x0000000a03047c25 */ /* 0x000fe2000f8e0004 */
[----:B------:R-:W-:Y:S02]  /*6150*/  ISETP.NE.AND P2, PT, R100, RZ, PT ;  /* 0x000000ff6400720c */ /* 0x000fe40003f45270 */
[----:B------:R-:W-:Y:S01]  /*6160*/  P2R R10, PR, RZ, 0x2 ;  /* 0x00000002ff0a7803 */ /* 0x000fe20000000000 */
[----:B------:R-:W-:Y:S01]  /*6170*/  IMAD R3, R8, UR10, R6 ;  /* 0x0000000a08037c24 */ /* 0x000fe2000f8e0206 */
[----:B------:R-:W-:Y:S03]  /*6180*/  ISETP.NE.AND P1, PT, R118, RZ, PT ;  /* 0x000000ff7600720c */ /* 0x000fe60003f25270 */
[----:B------:R-:W-:Y:S01]  /*6190*/  IMAD.IADD R3, R5, 0x1, R3 ;  /* 0x0000000105037824 */ /* 0x000fe200078e0203 */
[C---:B------:R-:W-:Y:S04]  /*61a0*/  @P4 LEA R8, P0, R4.reuse, c[0x0][0x220], 0x1 ;  /* 0x0000880004084a11 */ /* 0x040fe800078008ff */
[C---:B------:R-:W-:Y:S02]  /*61b0*/  @P4 LEA.HI.X R9, R4.reuse, c[0x0][0x224], R3, 0x1, P0 ;  /* 0x0000890004094a11 */ /* 0x040fe400000f0c03 */
[----:B------:R-:W-:Y:S03]  /*61c0*/  ISETP.GE.AND P0, PT, R113, 0x21, PT ;  /* 0x000000217100780c */ /* 0x000fe60003f06270 */
[----:B------:R-:W-:Y:S01]  /*61d0*/  @!PT LDS RZ, [RZ] ;  /* 0x00000000fffff984 */ /* 0x000fe20000000800 */
[----:B------:R-:W-:Y:S01]  /*61e0*/  @!PT LDS RZ, [RZ] ;  /* 0x00000000fffff984 */ /* 0x000fe20000000800 */
[----:B------:R-:W-:Y:S01]  /*61f0*/  @!PT LDS RZ, [RZ] ;  /* 0x00000000fffff984 */ /* 0x000fe20000000800 */
[----:B------:R1:W-:Y:S01]  /*6200*/  @P4 LDGSTS.E.BYPASS.LTC128B.128 [R89+0x3c80], [R8.64], !P2 ;  /* 0x03c8000008594fae */ /* 0x0003e2000d101d4c */
[----:B------:R-:W-:Y:S03]  /*6210*/  ISETP.NE.AND P2, PT, R11, RZ, PT ;  /* 0x000000ff0b00720c */ /* 0x000fe60003f45270 */
[----:B------:R1:W-:Y:S06]  /*6220*/  @P4 LDGSTS.E.BYPASS.LTC128B.128 [R89+0x4880], [R8.64+0x40], !P1 ;  /* 0x0488004008594fae */ /* 0x0003ec000c901d4c */
[----:B------:R-:W-:Y:S04]  /*6230*/  @P0 IADD3 R5, P6, R4, UR8, RZ ;  /* 0x0000000804050c10 */ /* 0x000fe8000ffde0ff */
[----:B------:R-:W-:Y:S02]  /*6240*/  @P0 IADD3.X R3, R3, UR9, RZ, P6, !PT ;  /* 0x0000000903030c10 */ /* 0x000fe4000b7fe4ff */
[C---:B------:R-:W-:Y:S04]  /*6250*/  @P0 LEA R4, P6, R5.reuse, c[0x0][0x220], 0x1 ;  /* 0x0000880005040a11 */ /* 0x040fe800078c08ff */
[----:B------:R-:W-:Y:S02]  /*6260*/  @P0 LEA.HI.X R5, R5, c[0x0][0x224], R3, 0x1, P6 ;  /* 0x0000890005050a11 */ /* 0x000fe400030f0c03 */
[----:B------:R-:W-:Y:S11]  /*6270*/  ISETP.NE.AND P6, PT, R117, RZ, PT ;  /* 0x000000ff7500720c */ /* 0x000ff60003fc5270 */
[----:B------:R-:W-:Y:S02]  /*6280*/  @!UPT UIADD3 URZ, URZ, URZ, URZ ;  /* 0x0000003f3f3ff290 */ /* 0x000fe4000fffe03f */
[----:B------:R1:W-:Y:S01]  /*6290*/  @P4 LDGSTS.E.BYPASS.LTC128B.128 [R89+0x5480], [R8.64+0x80], !P6 ;  /* 0x0548008008594fae */ /* 0x0003e2000f101d4c */
[----:B------:R-:W-:Y:S11]  /*62a0*/  ISETP.NE.AND P4, PT, R100, RZ, PT ;  /* 0x000000ff6400720c */ /* 0x000ff60003f85270 */
[----:B------:R-:W-:Y:S02]  /*62b0*/  @!UPT UIADD3 URZ, URZ, URZ, URZ ;  /* 0x0000003f3f3ff290 */ /* 0x000fe4000fffe03f */
[----:B------:R1:W-:Y:S04]  /*62c0*/  @P0 LDGSTS.E.BYPASS.LTC128B.128 [R89+0x4480], [R4.64], !P4 ;  /* 0x0448000004590fae */ /* 0x0003e8000e101d4c */
[----:B------:R1:W-:Y:S01]  /*62d0*/  @P0 LDGSTS.E.BYPASS.LTC128B.128 [R89+0x5080], [R4.64+0x40], !P1 ;  /* 0x0508004004590fae */ /* 0x0003e2000c901d4c */
[----:B------:R-:W-:Y:S03]  /*62e0*/  ISETP.NE.AND P1, PT, R10, RZ, PT ;  /* 0x000000ff0a00720c */ /* 0x000fe60003f25270 */
[----:B------:R1:W-:Y:S04]  /*62f0*/  @P0 LDGSTS.E.BYPASS.LTC128B.128 [R89+0x5c80], [R4.64+0x80], !P6 ;  /* 0x05c8008004590fae */ /* 0x0003e8000f101d4c */
.L_x_431:
[----:B------:R-:W0:Y:S01]  /*6300*/  LDGDEPBAR ;  /* 0x00000000000079af */ /* 0x000e220000000000 */
[----:B------:R-:W-:Y:S01]  /*6310*/  IADD3 R43, R43, -0x1, RZ ;  /* 0xffffffff2b2b7810 */ /* 0x000fe20007ffe0ff */
[----:B------:R-:W-:-:S05]  /*6320*/  @P5 BRA `(.L_x_432) ;  /* 0xffffb9d000005947 */ /* 0x000fca000383ffff */
[----:B------:R-:W-:Y:S06]  /*6330*/  BAR.SYNC.DEFER_BLOCKING 0x0 ;  /* 0x0000000000007b1d */ /* 0x000fec0000010000 */
.L_x_406:
[----:B------:R-:W-:Y:S01]  /*6340*/  IMAD.MOV.U32 R7, RZ, RZ, c[0x0][0x2c4] ;  /* 0x0000b100ff077624 */ /* 0x000fe200078e00ff */
[----:B------:R-:W-:Y:S01]  /*6350*/  IADD3 R0, R196, 0x7f, RZ ;  /* 0x0000007fc4007810 */ /* 0x000fe20007ffe0ff */
[----:B------:R-:W-:-:S03]  /*6360*/  IMAD.MOV.U32 R3, RZ, RZ, c[0x0][0x32c] ;  /* 0x0000cb00ff037624 */ /* 0x000fc600078e00ff */
[----:B------:R-:W-:Y:S02]  /*6370*/  ISETP.NE.AND P2, PT, R7, 0x1, PT ;  /* 0x000000010700780c */ /* 0x000fe40003f45270 */
[----:B------:R-:W-:-:S11]  /*6380*/  ISETP.GE.AND P1, PT, R3, 0x1, PT ;  /* 0x000000010300780c */ /* 0x000fd60003f26270 */
[----:B------:R-:W-:-:S05]  /*6390*/  @P2 IMAD.HI.U32 R2, R0, c[0x0][0x2c8], RZ ;  /* 0x0000b20000022a27 */ /* 0x000fca00078e00ff */
[----:B------:R-:W-:-:S05]  /*63a0*/  @P2 SHF.R.U32.HI R0, RZ, c[0x0][0x2cc], R2 ;  /* 0x0000b300ff002a19 */ /* 0x000fca0000011602 */
[----:B------:R-:W-:-:S05]  /*63b0*/  IMAD.IADD R0, R154, 0x1, R0 ;  /* 0x000000019a007824 */ /* 0x000fca00078e0200 */
[----:B------:R-:W-:Y:S01]  /*63c0*/  IADD3 R3, R0, c[0x0][0x328], RZ ;  /* 0x0000ca0000037a10 */ /* 0x000fe20007ffe0ff */
[----:B------:R-:W-:Y:S05]  /*63d0*/  @!P1 BRA `(.L_x_433) ;  /* 0x000000f000009947 */ /* 0x000fea0003800000 */
[C---:B------:R-:W-:Y:S01]  /*63e0*/  ISETP.GT.AND P0, PT, R0.reuse, RZ, PT ;  /* 0x000000ff0000720c */ /* 0x040fe20003f04270 */
[----:B-1-3--:R-:W-:Y:S01]  /*63f0*/  IMAD.MOV.U32 R4, RZ, RZ, c[0x0][0x32c] ;  /* 0x0000cb00ff047624 */ /* 0x00afe200078e00ff */
        /* <DEDUP_REMOVED lines=8> */
.L_x_434:
[----:B------:R-:W-:-:S13]  /*6480*/  ISETP.NE.AND P0, PT, R4, 0x1, PT ;  /* 0x000000010400780c */ /* 0x000fda0003f05270 */
[----:B------:R-:W-:-:S05]  /*6490*/  @P0 IMAD.HI.U32 R0, R2, c[0x0][0x330], RZ ;  /* 0x0000cc0002000a27 */ /* 0x000fca00078e00ff */
[----:B------:R-:W-:-:S05]  /*64a0*/  @P0 SHF.R.U32.HI R2, RZ, c[0x0][0x334], R0 ;  /* 0x0000cd00ff020a19 */ /* 0x000fca0000011600 */
.L_x_435:
[----:B------:R-:W-:-:S05]  /*64b0*/  IMAD R2, R2, R4, c[0x0][0x32c] ;  /* 0x0000cb0002027624 */ /* 0x000fca00078e0204 */
[----:B------:R-:W-:-:S04]  /*64c0*/  IMNMX R3, R3, R2, PT ;  /* 0x0000000203037217 */ /* 0x000fc80003800200 */
.L_x_433:
[----:B------:R-:W-:Y:S01]  /*64d0*/  IADD3 R3, R3, 0x2f, RZ ;  /* 0x0000002f03037810 */ /* 0x000fe20007ffe0ff */
[----:B------:R-:W-:-:S04]  /*64e0*/  @P2 IMAD.HI.U32 R2, R196, c[0x0][0x2c8], RZ ;  /* 0x0000b200c4022a27 */ /* 0x000fc800078e00ff */
[----:B------:R-:W-:-:S04]  /*64f0*/  IMAD.HI R3, R3, 0x2aaaaaab, RZ ;  /* 0x2aaaaaab03037827 */ /* 0x000fc800078e02ff */
[----:B------:R-:W-:Y:S01]  /*6500*/  IMAD.MOV.U32 R0, RZ, RZ, R196 ;  /* 0x000000ffff007224 */ /* 0x000fe200078e00c4 */
[----:B------:R-:W-:Y:S02]  /*6510*/  @P2 SHF.R.U32.HI R0, RZ, c[0x0][0x2cc], R2 ;  /* 0x0000b300ff002a19 */ /* 0x000fe40000011602 */
[----:B------:R-:W-:-:S03]  /*6520*/  SHF.R.U32.HI R2, RZ, 0x1f, R3 ;  /* 0x0000001fff027819 */ /* 0x000fc60000011603 */
        /* <DEDUP_REMOVED lines=14> */
.L_x_437:
[----:B------:R-:W-:-:S04]  /*6610*/  MOV R2, c[0x0][0x32c] ;  /* 0x0000cb0000027a02 */ /* 0x000fc80000000f00 */
[----:B------:R-:W-:-:S13]  /*6620*/  ISETP.NE.AND P0, PT, R2, 0x1, PT ;  /* 0x000000010200780c */ /* 0x000fda0003f05270 */
[----:B------:R-:W-:-:S05]  /*6630*/  @P0 IMAD.HI.U32 R2, R0, c[0x0][0x330], RZ ;  /* 0x0000cc0000020a27 */ /* 0x000fca00078e00ff */
[----:B------:R-:W-:-:S05]  /*6640*/  @P0 SHF.R.U32.HI R0, RZ, c[0x0][0x334], R2 ;  /* 0x0000cd00ff000a19 */ /* 0x000fca0000011602 */
.L_x_438:
[----:B------:R-:W-:-:S05]  /*6650*/  IMAD R0, R0, c[0x0][0x32c], RZ ;  /* 0x0000cb0000007a24 */ /* 0x000fca00078e02ff */
[----:B------:R-:W-:-:S05]  /*6660*/  IMNMX R3, R3, R0, !PT ;  /* 0x0000000003037217 */ /* 0x000fca0007800200 */
.L_x_436:
        /* <DEDUP_REMOVED lines=8> */
[----:B-1----:R-:W-:Y:S01]  /*66f0*/  CS2R R12, SRZ ;  /* 0x00000000000c7805 */ /* 0x002fe2000001ff00 */
[----:B------:R-:W-:Y:S01]  /*6700*/  LEA.HI.SX32 R0, R0, R2, 0x1d ;  /* 0x0000000200007211 */ /* 0x000fe200078feaff */
[----:B------:R-:W-:Y:S01]  /*6710*/  CS2R R88, SRZ ;  /* 0x0000000000587805 */ /* 0x000fe2000001ff00 */
[----:B------:R-:W-:Y:S01]  /*6720*/  MOV R90, RZ ;  /* 0x000000ff005a7202 */ /* 0x000fe20000000f00 */
[----:B------:R-:W-:Y:S01]  /*6730*/  CS2R R86, SRZ ;  /* 0x0000000000567805 */ /* 0x000fe2000001ff00 */
[----:B---3--:R-:W-:Y:S01]  /*6740*/  IMNMX R4, RZ, R0, !PT ;  /* 0x00000000ff047217 */ /* 0x008fe20007800200 */
[----:B------:R-:W-:Y:S01]  /*6750*/  CS2R R84, SRZ ;  /* 0x0000000000547805 */ /* 0x000fe2000001ff00 */
[----:B------:R-:W-:Y:S01]  /*6760*/  CS2R R14, SRZ ;  /* 0x00000000000e7805 */ /* 0x000fe2000001ff00 */
[----:B----4-:R-:W-:Y:S01]  /*6770*/  IMAD.MOV.U32 R78, RZ, RZ, RZ ;  /* 0x000000ffff4e7224 */ /* 0x010fe200078e00ff */
        /* <DEDUP_REMOVED lines=59> */
[----:B-1----:R-:W3:Y:S01]  /*6b30*/  LDL R10, [R1+0x48] ;  /* 0x00004800010a7983 */ /* 0x002ee20000100800 */
[----:B------:R-:W-:-:S03]  /*6b40*/  ISETP.NE.U32.AND P0, PT, RZ, c[0x0][0x340], PT ;  /* 0x0000d000ff007a0c */ /* 0x000fc60003f05070 */
[----:B------:R-:W1:Y:S01]  /*6b50*/  S2R R109, SR_TID.X ;  /* 0x00000000006d7919 */ /* 0x000e620000002100 */
[----:B------:R-:W-:Y:S02]  /*6b60*/  ISETP.NE.AND.EX P2, PT, RZ, c[0x0][0x344], PT, P0 ;  /* 0x0000d100ff007a0c */ /* 0x000fe40003f45300 */
[----:B------:R-:W-:-:S05]  /*6b70*/  SHF.R.S32.HI R0, RZ, 0x1f, R160 ;  /* 0x0000001fff007819 */ /* 0x000fca00000114a0 */
[----:B------:R-:W-:-:S06]  /*6b80*/  IMAD R0, R0, c[0x0][0x178], RZ ;  /* 0x00005e0000007a24 */ /* 0x000fcc00078e02ff */
[----:B------:R-:W-:Y:S02]  /*6b90*/  @P2 IMAD.MOV.U32 R2, RZ, RZ, 0x4 ;  /* 0x00000004ff022424 */ /* 0x000fe400078e00ff */
[----:B------:R-:W-:Y:S01]  /*6ba0*/  IMAD R0, R160, c[0x0][0x17c], R0 ;  /* 0x00005f00a0007a24 */ /* 0x000fe200078e0200 */
[----:B-1----:R-:W-:-:S04]  /*6bb0*/  SHF.R.S32.HI R9, RZ, 0x1f, R109 ;  /* 0x0000001fff097819 */ /* 0x002fc8000001146d */
[----:B------:R-:W-:-:S04]  /*6bc0*/  LEA.HI R4, R9, R109, RZ, 0x2 ;  /* 0x0000006d09047211 */ /* 0x000fc800078f10ff */
[----:B------:R-:W-:Y:S01]  /*6bd0*/  SHF.R.S32.HI R112, RZ, 0x2, R4 ;  /* 0x00000002ff707819 */ /* 0x000fe20000011404 */
[----:B------:R-:W1:Y:S01]  /*6be0*/  S2R R5, SR_CTAID.Y ;  /* 0x0000000000057919 */ /* 0x000e620000002600 */
[----:B---3--:R-:W-:-:S05]  /*6bf0*/  @P2 IMAD.WIDE R2, R10, R2, c[0x0][0x340] ;  /* 0x0000d0000a022625 */ /* 0x008fca00078e0202 */
[----:B------:R3:W5:Y:S01]  /*6c00*/  @P2 LDG.E R14, [R2.64] ;  /* 0x0000000c020e2981 */ /* 0x000762000c1e1900 */
[----:B------:R-:W-:Y:S02]  /*6c10*/  ISETP.NE.AND P5, PT, R7, 0x1, PT ;  /* 0x000000010700780c */ /* 0x000fe40003fa5270 */
[----:B-1----:R-:W-:Y:S01]  /*6c20*/  SHF.R.S32.HI R48, RZ, 0x1f, R5 ;  /* 0x0000001fff307819 */ /* 0x002fe20000011405 */
[----:B------:R-:W1:Y:S01]  /*6c30*/  S2R R29, SR_CTAID.Y ;  /* 0x00000000001d7919 */ /* 0x000e620000002600 */
[----:B------:R-:W-:-:S03]  /*6c40*/  ISETP.NE.U32.AND P0, PT, RZ, c[0x0][0x348], PT ;  /* 0x0000d200ff007a0c */ /* 0x000fc60003f05070 */
[----:B------:R-:W-:Y:S01]  /*6c50*/  IMAD R6, R48, c[0x0][0x1b8], RZ ;  /* 0x00006e0030067a24 */ /* 0x000fe200078e02ff */
[----:B------:R-:W-:Y:S01]  /*6c60*/  ISETP.NE.AND.EX P0, PT, RZ, c[0x0][0x34c], PT, P0 ;  /* 0x0000d300ff007a0c */ /* 0x000fe20003f05300 */
[----:B---3--:R-:W-:-:S04]  /*6c70*/  IMAD.WIDE.U32 R2, R160, c[0x0][0x178], RZ ;  /* 0x00005e00a0027a25 */ /* 0x008fc800078e00ff */
[----:B------:R-:W-:Y:S01]  /*6c80*/  IMAD.IADD R3, R3, 0x1, R0 ;  /* 0x0000000103037824 */ /* 0x000fe200078e0200 */
[----:B------:R-:W-:Y:S01]  /*6c90*/  LOP3.LUT R0, R4, 0xfffffffc, RZ, 0xc0, !PT ;  /* 0xfffffffc04007812 */ /* 0x000fe200078ec0ff */
[C---:B-1----:R-:W-:Y:S02]  /*6ca0*/  IMAD R6, R29.reuse, c[0x0][0x1bc], R6 ;  /* 0x00006f001d067a24 */ /* 0x042fe400078e0206 */
[----:B------:R-:W-:-:S04]  /*6cb0*/  IMAD.WIDE.U32 R2, R29, c[0x0][0x1b8], R2 ;  /* 0x00006e001d027a25 */ /* 0x000fc800078e0002 */
[----:B------:R-:W-:Y:S01]  /*6cc0*/  IMAD.IADD R121, R109, 0x1, -R0 ;  /* 0x000000016d797824 */ /* 0x000fe200078e0a00 */
[----:B------:R-:W-:-:S03]  /*6cd0*/  SHF.R.S32.HI R0, RZ, 0x1f, R10 ;  /* 0x0000001fff007819 */ /* 0x000fc6000001140a */
[----:B------:R-:W-:Y:S01]  /*6ce0*/  IMAD R15, R121, 0x20, R112 ;  /* 0x00000020790f7824 */ /* 0x000fe200078e0270 */
[----:B------:R-:W-:-:S03]  /*6cf0*/  SEL R7, R0, RZ, !P0 ;  /* 0x000000ff00077207 */ /* 0x000fc60004000000 */
[----:B------:R-:W-:Y:S01]  /*6d00*/  IMAD.IADD R5, R196, 0x1, R15 ;  /* 0x00000001c4057824 */ /* 0x000fe200078e020f */
[----:B------:R1:W-:Y:S04]  /*6d10*/  STL [R1+0x24], R15 ;  /* 0x0000240f01007387 */ /* 0x0003e80000100800 */
[----:B------:R-:W3:Y:S01]  /*6d20*/  LDL R11, [R1+0x18] ;  /* 0x00001800010b7983 */ /* 0x000ee20000100800 */
[----:B--2---:R-:W-:Y:S01]  /*6d30*/  @P5 IMAD.HI.U32 R8, R5, c[0x0][0x2c8], RZ ;  /* 0x0000b20005085a27 */ /* 0x004fe200078e00ff */
[----:B------:R-:W-:Y:S01]  /*6d40*/  SEL R4, R10, RZ, !P0 ;  /* 0x000000ff0a047207 */ /* 0x000fe20004000000 */
[----:B------:R-:W-:Y:S01]  /*6d50*/  BSSY B0, `(.L_x_440) ;  /* 0x000004b000007945 */ /* 0x000fe20003800000 */
[-C--:B------:R-:W-:Y:S01]  /*6d60*/  LEA.HI R108, R9, R109.reuse, RZ, 0x3 ;  /* 0x0000006d096c7211 */ /* 0x080fe200078f18ff */
[----:B------:R-:W-:Y:S01]  /*6d70*/  IMAD.IADD R3, R3, 0x1, R6 ;  /* 0x0000000103037824 */ /* 0x000fe200078e0206 */
[----:B------:R-:W-:Y:S01]  /*6d80*/  LEA.HI R126, R9, R109, RZ, 0x5 ;  /* 0x0000006d097e7211 */ /* 0x000fe200078f28ff */
[----:B------:R-:W-:Y:S01]  /*6d90*/  IMAD.MOV.U32 R0, RZ, RZ, R5 ;  /* 0x000000ffff007224 */ /* 0x000fe200078e0005 */
[----:B------:R-:W-:Y:S01]  /*6da0*/  @P5 SHF.R.U32.HI R0, RZ, c[0x0][0x2cc], R8 ;  /* 0x0000b300ff005a19 */ /* 0x000fe20000011608 */
[----:B------:R-:W-:Y:S01]  /*6db0*/  IMAD R6, R7, c[0x0][0x1c0], RZ ;  /* 0x0000700007067a24 */ /* 0x000fe200078e02ff */
[----:B------:R-:W-:Y:S01]  /*6dc0*/  SHF.R.S32.HI R107, RZ, 0x3, R108 ;  /* 0x00000003ff6b7819 */ /* 0x000fe2000001146c */
[----:B------:R-:W-:Y:S01]  /*6dd0*/  IMAD.WIDE.U32 R2, R4, c[0x0][0x1c0], R2 ;  /* 0x0000700004027a25 */ /* 0x000fe200078e0002 */
[----:B------:R-:W-:-:S03]  /*6de0*/  SHF.R.S32.HI R124, RZ, 0x5, R126 ;  /* 0x00000005ff7c7819 */ /* 0x000fc6000001147e */
[----:B------:R-:W-:Y:S01]  /*6df0*/  IMAD R7, R4, c[0x0][0x1c4], R6 ;  /* 0x0000710004077a24 */ /* 0x000fe200078e0206 */
[--C-:B------:R-:W-:Y:S01]  /*6e00*/  SHF.R.S32.HI R6, RZ, 0x1f, R0.reuse ;  /* 0x0000001fff067819 */ /* 0x100fe20000011400 */
[----:B------:R-:W-:Y:S02]  /*6e10*/  IMAD.MOV R4, RZ, RZ, -R0 ;  /* 0x000000ffff047224 */ /* 0x000fe400078e0a00 */
[----:B------:R-:W-:Y:S02]  /*6e20*/  IMAD.IADD R3, R3, 0x1, R7 ;  /* 0x0000000103037824 */ /* 0x000fe400078e0207 */
[----:B------:R-:W-:Y:S02]  /*6e30*/  IMAD R6, R6, c[0x0][0x1b0], RZ ;  /* 0x00006c0006067a24 */ /* 0x000fe400078e02ff */
[----:B------:R-:W-:Y:S02]  /*6e40*/  IMAD R4, R4, c[0x0][0x2c4], R5 ;  /* 0x0000b10004047a24 */ /* 0x000fe400078e0205 */
[C---:B------:R-:W-:Y:S01]  /*6e50*/  IMAD R5, R0.reuse, c[0x0][0x1b4], R6 ;  /* 0x00006d0000057a24 */ /* 0x040fe200078e0206 */
[----:B------:R-:W-:Y:S01]  /*6e60*/  LEA.HI R6, R9, R109, RZ, 0x4 ;  /* 0x0000006d09067211 */ /* 0x000fe200078f20ff */
[----:B------:R-:W-:Y:S01]  /*6e70*/  IMAD.WIDE.U32 R2, R0, c[0x0][0x1b0], R2 ;  /* 0x00006c0000027a25 */ /* 0x000fe200078e0002 */
[----:B------:R-:W-:-:S02]  /*6e80*/  SHF.R.S32.HI R0, RZ, 0x1f, R4 ;  /* 0x0000001fff007819 */ /* 0x000fc40000011404 */
[----:B------:R-:W-:Y:S01]  /*6e90*/  LOP3.LUT R6, R6, 0xfffffff0, RZ, 0xc0, !PT ;  /* 0xfffffff006067812 */ /* 0x000fe200078ec0ff */
[----:B------:R-:W-:Y:S02]  /*6ea0*/  IMAD.IADD R3, R3, 0x1, R5 ;  /* 0x0000000103037824 */ /* 0x000fe400078e0205 */
[----:B------:R-:W-:Y:S02]  /*6eb0*/  IMAD R5, R0, c[0x0][0x1a8], RZ ;  /* 0x00006a0000057a24 */ /* 0x000fe400078e02ff */
[----:B------:R-:W-:Y:S02]  /*6ec0*/  IMAD.SHL.U32 R0, R107, 0x40, RZ ;  /* 0x000000406b007824 */ /* 0x000fe400078e00ff */
[----:B------:R-:W-:Y:S02]  /*6ed0*/  IMAD.IADD R98, R109, 0x1, -R6 ;  /* 0x000000016d627824 */ /* 0x000fe400078e0a06 */
[----:B------:R-:W-:Y:S01]  /*6ee0*/  IMAD.SHL.U32 R227, R121, 0x8, RZ ;  /* 0x0000000879e37824 */ /* 0x000fe200078e00ff */
[----:B------:R-:W-:Y:S01]  /*6ef0*/  LOP3.LUT R0, R0, 0xc0, RZ, 0xc0, !PT ;  /* 0x000000c000007812 */ /* 0x000fe200078ec0ff */
[----:B------:R-:W-:Y:S01]  /*6f00*/  IMAD R7, R4, c[0x0][0x1ac], R5 ;  /* 0x00006b0004077a24 */ /* 0x000fe200078e0205 */
[----:B------:R-:W-:Y:S01]  /*6f10*/  LEA.HI R103, R98, R98, RZ, 0x1 ;  /* 0x0000006262677211 */ /* 0x000fe200078f08ff */
[----:B------:R-:W-:Y:S01]  /*6f20*/  IMAD.WIDE.U32 R2, R4, c[0x0][0x1a8], R2 ;  /* 0x00006a0004027a25 */ /* 0x000fe200078e0002 */
[----:B------:R-:W-:-:S02]  /*6f30*/  SHF.R.U32.HI R5, RZ, 0x3, R0 ;  /* 0x00000003ff057819 */ /* 0x000fc40000011600 */
[----:B------:R-:W-:Y:S01]  /*6f40*/  LOP3.LUT R4, R0, 0x18, R227, 0xf8, !PT ;  /* 0x0000001800047812 */ /* 0x000fe200078ef8e3 */
[----:B------:R-:W-:Y:S01]  /*6f50*/  IMAD.IADD R0, R3, 0x1, R7 ;  /* 0x0000000103007824 */ /* 0x000fe200078e0207 */
[C---:B------:R-:W-:Y:S02]  /*6f60*/  LEA R13, P0, R2.reuse, c[0x0][0x160], 0x1 ;  /* 0x00005800020d7a11 */ /* 0x040fe400078008ff */
[--C-:B------:R-:W-:Y:S02]  /*6f70*/  SHF.R.S32.HI R6, RZ, 0x1, R103.reuse ;  /* 0x00000001ff067819 */ /* 0x100fe40000011467 */
[----:B------:R-:W-:Y:S02]  /*6f80*/  SHF.R.S32.HI R3, RZ, 0x1f, R103 ;  /* 0x0000001fff037819 */ /* 0x000fe40000011467 */
[----:B------:R-:W-:Y:S02]  /*6f90*/  LEA.HI.X R12, R2, c[0x0][0x164], R0, 0x1, P0 ;  /* 0x00005900020c7a11 */ /* 0x000fe400000f0c00 */
[----:B------:R-:W-:Y:S01]  /*6fa0*/  LOP3.LUT R7, R4, R5, RZ, 0x3c, !PT ;  /* 0x0000000504077212 */ /* 0x000fe200078e3cff */
[----:B------:R1:W2:Y:S01]  /*6fb0*/  SHFL.IDX PT, R2, R13, RZ, 0x1c1f ;  /* 0x001c1fff0d027589 */ /* 0x0002a200000e0000 */
[----:B------:R-:W-:-:S02]  /*6fc0*/  LEA.HI R0, R3, R6, RZ, 0x2 ;  /* 0x0000000603007211 */ /* 0x000fc400078f10ff */
[----:B------:R-:W-:Y:S01]  /*6fd0*/  LEA.HI R5, R112, R112, RZ, 0x1 ;  /* 0x0000007070057211 */ /* 0x000fe200078f08ff */
[----:B------:R1:W4:Y:S01]  /*6fe0*/  SHFL.IDX PT, R3, R12, RZ, 0x1c1f ;  /* 0x001c1fff0c037589 */ /* 0x00032200000e0000 */
[----:B------:R-:W-:Y:S02]  /*6ff0*/  LOP3.LUT R4, R0, 0xfffffffc, RZ, 0xc0, !PT ;  /* 0xfffffffc00047812 */ /* 0x000fe400078ec0ff */
[----:B------:R-:W-:Y:S02]  /*7000*/  LOP3.LUT R0, R5, 0x7fffffe, RZ, 0xc0, !PT ;  /* 0x07fffffe05007812 */ /* 0x000fe400078ec0ff */
[C---:B------:R-:W-:Y:S01]  /*7010*/  IADD3 R111, R227.reuse, 0x20, RZ ;  /* 0x00000020e36f7810 */ /* 0x040fe20007ffe0ff */
[----:B------:R-:W-:Y:S01]  /*7020*/  IMAD.IADD R106, R6, 0x1, -R4 ;  /* 0x00000001066a7824 */ /* 0x000fe200078e0a04 */
[C---:B------:R-:W-:Y:S01]  /*7030*/  IADD3 R110, R227.reuse, 0x40, RZ ;  /* 0x00000040e36e7810 */ /* 0x040fe20007ffe0ff */
[----:B------:R-:W-:Y:S01]  /*7040*/  IMAD.IADD R0, R112, 0x1, -R0 ;  /* 0x0000000170007824 */ /* 0x000fe200078e0a00 */
[----:B------:R-:W-:Y:S01]  /*7050*/  ISETP.GE.AND P1, PT, R227, c[0x0][0x198], PT ;  /* 0x00006600e3007a0c */ /* 0x000fe20003f26270 */
[----:B------:R-:W-:Y:S01]  /*7060*/  IMAD.MOV.U32 R4, RZ, RZ, 0x10 ;  /* 0x00000010ff047424 */ /* 0x000fe200078e00ff */
[----:B------:R-:W-:Y:S01]  /*7070*/  LOP3.LUT P0, RZ, R106, 0x2, RZ, 0xc0, !PT ;  /* 0x000000026aff7812 */ /* 0x000fe2000780c0ff */
[----:B------:R-:W-:Y:S01]  /*7080*/  IMAD R0, R124, 0x8, R0 ;  /* 0x000000087c007824 */ /* 0x000fe200078e0200 */
[----:B------:R-:W-:-:S02]  /*7090*/  ISETP.GE.AND P3, PT, R110, c[0x0][0x198], PT ;  /* 0x000066006e007a0c */ /* 0x000fc40003f66270 */
[----:B------:R-:W-:Y:S01]  /*70a0*/  SEL R4, R4, 0xfffffff0, !P0 ;  /* 0xfffffff004047807 */ /* 0x000fe20004000000 */
[----:B------:R-:W-:Y:S02]  /*70b0*/  IMAD.U32 R222, R0, 0x20, R7 ;  /* 0x0000002000de7824 */ /* 0x000fe400078e0007 */
[----:B------:R-:W-:Y:S01]  /*70c0*/  @!P2 IMAD.MOV.U32 R14, RZ, RZ, R10 ;  /* 0x000000ffff0ea224 */ /* 0x000fe200078e000a */
[----:B------:R-:W-:Y:S01]  /*70d0*/  ISETP.GE.AND P2, PT, R111, c[0x0][0x198], PT ;  /* 0x000066006f007a0c */ /* 0x000fe20003f46270 */
[----:B---3--:R-:W-:Y:S02]  /*70e0*/  IMAD R40, R11, c[0x0][0x2c4], RZ ;  /* 0x0000b1000b287a24 */ /* 0x008fe400078e02ff */
[----:B------:R-:W-:-:S05]  /*70f0*/  IMAD.IADD R11, R196, 0x1, R112 ;  /* 0x00000001c40b7824 */ /* 0x000fca00078e0270 */
[----:B------:R-:W-:-:S13]  /*7100*/  ISETP.GE.AND P4, PT, R11, R40, PT ;  /* 0x000000280b00720c */ /* 0x000fda0003f86270 */
[----:B------:R-:W-:Y:S05]  /*7110*/  @P4 BRA `(.L_x_441) ;  /* 0x000000e000004947 */ /* 0x000fea0003800000 */
[----:B-12-4-:R-:W-:Y:S01]  /*7120*/  SHF.R.S32.HI R5, RZ, 0x1f, R111 ;  /* 0x0000001fff057819 */ /* 0x016fe2000001146f */
[----:B------:R-:W-:Y:S01]  /*7130*/  IMAD.WIDE R8, R227, 0x2, R2 ;  /* 0x00000002e3087825 */ /* 0x000fe200078e0202 */
        /* <DEDUP_REMOVED lines=12> */
.L_x_441:
[----:B-12-4-:R-:W-:Y:S05]  /*7200*/  BSYNC B0 ;  /* 0x0000000000007941 */ /* 0x016fea0003800000 */
.L_x_440:
        /* <DEDUP_REMOVED lines=20> */
.L_x_443:
[----:B------:R-:W-:Y:S05]  /*7350*/  BSYNC B0 ;  /* 0x0000000000007941 */ /* 0x000fea0003800000 */
.L_x_442:
        /* <DEDUP_REMOVED lines=20> */
.L_x_445:
[----:B------:R-:W-:Y:S05]  /*74a0*/  BSYNC B0 ;  /* 0x0000000000007941 */ /* 0x000fea0003800000 */
.L_x_444:
[----:B--2---:R-:W2:Y:S04]  /*74b0*/  LDL R16, [R1+0x14] ;  /* 0x0000140001107983 */ /* 0x004ea80000100800 */
[----:B---3--:R-:W3:Y:S04]  /*74c0*/  LDL R9, [R1+0x3c] ;  /* 0x00003c0001097983 */ /* 0x008ee80000100800 */
[----:B------:R-:W-:Y:S04]  /*74d0*/  SHFL.IDX PT, R2, R13, 0x3, 0x1c1f ;  /* 0x007c1f000d027f89 */ /* 0x000fe800000e0000 */
[----:B----4-:R-:W4:Y:S01]  /*74e0*/  SHFL.IDX PT, R3, R12, 0x3, 0x1c1f ;  /* 0x007c1f000c037f89 */ /* 0x010f2200000e0000 */
[----:B------:R-:W-:-:S04]  /*74f0*/  IADD3 R0, R11, 0x60, RZ ;  /* 0x000000600b007810 */ /* 0x000fc80007ffe0ff */
[----:B------:R-:W-:Y:S01]  /*7500*/  ISETP.GE.AND P0, PT, R0, R40, PT ;  /* 0x000000280000720c */ /* 0x000fe20003f06270 */
[----:B------:R-:W-:-:S05]  /*7510*/  IMAD.MOV.U32 R5, RZ, RZ, c[0x0][0x2b8] ;  /* 0x0000ae00ff057624 */ /* 0x000fca00078e00ff */
[----:B------:R-:W-:-:S07]  /*7520*/  ISETP.NE.AND P4, PT, R5, 0x1, PT ;  /* 0x000000010500780c */ /* 0x000fce0003f85270 */
[----:B------:R-:W-:Y:S01]  /*7530*/  @!P0 IMAD.SHL.U32 R11, R222, 0x2, RZ ;  /* 0x00000002de0b8824 */ /* 0x000fe200078e00ff */
[----:B------:R-:W-:Y:S01]  /*7540*/  @!P0 SHF.R.S32.HI R5, RZ, 0x1f, R111 ;  /* 0x0000001fff058819 */ /* 0x000fe2000001146f */
[----:B----4-:R-:W-:Y:S01]  /*7550*/  @!P0 IMAD.WIDE R6, R227, 0x2, R2 ;  /* 0x00000002e3068825 */ /* 0x010fe200078e0202 */
[----:B-----5:R-:W-:-:S04]  /*7560*/  SHF.R.S32.HI R8, RZ, 0x1f, R14 ;  /* 0x0000001fff087819 */ /* 0x020fc8000001140e */
[----:B------:R-:W-:Y:S01]  /*7570*/  @!PT LDS RZ, [RZ] ;  /* 0x00000000fffff984 */ /* 0x000fe20000000800 */
[----:B------:R4:W-:Y:S01]  /*7580*/  @!P0 LDGSTS.E.BYPASS.LTC128B.128 [R11+0x7880], [R6.64], !P1 ;  /* 0x07880000060b8fae */ /* 0x0009e2000c901d4c */
[----:B------:R-:W-:-:S04]  /*7590*/  IMAD.MOV.U32 R120, RZ, RZ, 0x30 ;  /* 0x00000030ff787424 */ /* 0x000fc800078e00ff */
[----:B------:R-:W-:-:S04]  /*75a0*/  IMAD R123, R247, R120, -0x30 ;  /* 0xffffffd0f77b7424 */ /* 0x000fc800078e0278 */
[----:B------:R-:W-:Y:S01]  /*75b0*/  IMAD.IADD R0, R15, 0x1, R123 ;  /* 0x000000010f007824 */ /* 0x000fe200078e027b */
[----:B----4-:R-:W-:Y:S01]  /*75c0*/  @!P0 LEA.HI R6, R5, R111, RZ, 0x3 ;  /* 0x0000006f05068211 */ /* 0x010fe200078f18ff */
[----:B------:R-:W-:-:S03]  /*75d0*/  IMAD R5, R8, c[0x0][0x2b0], RZ ;  /* 0x0000ac0008057a24 */ /* 0x000fc600078e02ff */
[----:B------:R-:W-:Y:S02]  /*75e0*/  @!P0 LOP3.LUT R6, R6, 0xfffffff8, RZ, 0xc0, !PT ;  /* 0xfffffff806068812 */ /* 0x000fe400078ec0ff */
[----:B------:R-:W-:-:S03]  /*75f0*/  @!P0 SHF.R.S32.HI R8, RZ, 0x1f, R110 ;  /* 0x0000001fff088819 */ /* 0x000fc6000001146e */
[----:B------:R-:W-:Y:S01]  /*7600*/  @!P0 IMAD.WIDE R6, R6, 0x2, R2 ;  /* 0x0000000206068825 */ /* 0x000fe200078e0202 */
[----:B------:R-:W-:-:S04]  /*7610*/  @!P0 LEA.HI R8, R8, R110, RZ, 0x3 ;  /* 0x0000006e08088211 */ /* 0x000fc800078f18ff */
[----:B------:R4:W-:Y:S01]  /*7620*/  @!P0 LDGSTS.E.BYPASS.LTC128B.128 [R11+0x9880], [R6.64], !P2 ;  /* 0x09880000060b8fae */ /* 0x0009e2000d101d4c */
[C---:B------:R-:W-:Y:S02]  /*7630*/  IMAD R10, R14.reuse, c[0x0][0x2b4], R5 ;  /* 0x0000ad000e0a7a24 */ /* 0x040fe400078e0205 */
[----:B------:R-:W-:Y:S01]  /*7640*/  IMAD.WIDE.U32 R18, R14, c[0x0][0x2b0], RZ ;  /* 0x0000ac000e127a25 */ /* 0x000fe200078e00ff */
[----:B----4-:R-:W-:-:S05]  /*7650*/  @!P0 LOP3.LUT R7, R8, 0xfffffff8, RZ, 0xc0, !PT ;  /* 0xfffffff808078812 */ /* 0x010fca00078ec0ff */
[----:B------:R-:W-:-:S05]  /*7660*/  @!P0 IMAD.WIDE R2, R7, 0x2, R2 ;  /* 0x0000000207028825 */ /* 0x000fca00078e0202 */
[----:B------:R4:W-:Y:S04]  /*7670*/  @!P0 LDGSTS.E.BYPASS.LTC128B.128 [R11+0xb880], [R2.64], !P3 ;  /* 0x0b880000020b8fae */ /* 0x0009e8000d901d4c */
[----:B------:R-:W0:Y:S01]  /*7680*/  LDGDEPBAR ;  /* 0x00000000000079af */ /* 0x000e220000000000 */
[----:B-1----:R-:W-:Y:S02]  /*7690*/  IMAD.IADD R12, R19, 0x1, R10 ;  /* 0x00000001130c7824 */ /* 0x002fe400078e020a */
[----:B------:R-:W-:Y:S01]  /*76a0*/  IMAD.MOV.U32 R224, RZ, RZ, RZ ;  /* 0x000000ffffe07224 */ /* 0x000fe200078e00ff */
[C---:B--2---:R-:W-:Y:S01]  /*76b0*/  ISETP.GE.AND P1, PT, R0.reuse, R16, PT ;  /* 0x000000100000720c */ /* 0x044fe20003f26270 */
[----:B---3--:R-:W-:-:S03]  /*76c0*/  IMAD.IADD R9, R0, 0x1, R9 ;  /* 0x0000000100097824 */ /* 0x008fc600078e0209 */
[----:B------:R-:W-:Y:S01]  /*76d0*/  ISETP.GT.OR P1, PT, R15, 0x2f, P1 ;  /* 0x0000002f0f00780c */ /* 0x000fe20000f24670 */
[----:B------:R-:W-:-:S04]  /*76e0*/  @P4 IMAD.HI.U32 R5, R9, c[0x0][0x2bc], RZ ;  /* 0x0000af0009054a27 */ /* 0x000fc800078e00ff */
[----:B------:R-:W-:Y:S01]  /*76f0*/  IMAD.MOV.U32 R0, RZ, RZ, R9 ;  /* 0x000000ffff007224 */ /* 0x000fe200078e0009 */
[----:B------:R-:W-:Y:S01]  /*7700*/  @P4 SHF.R.U32.HI R0, RZ, c[0x0][0x2c0], R5 ;  /* 0x0000b000ff004a19 */ /* 0x000fe20000011605 */
[----:B------:R-:W-:Y:S06]  /*7710*/  BAR.SYNC.DEFER_BLOCKING 0x0 ;  /* 0x0000000000007b1d */ /* 0x000fec0000010000 */
[----:B------:R-:W-:-:S04]  /*7720*/  @!P1 IADD3 R5, P2, R0, R18, RZ ;  /* 0x0000001200059210 */ /* 0x000fc80007f5e0ff */
[----:B------:R-:W-:Y:S02]  /*7730*/  @!P1 LEA.HI.X.SX32 R8, R0, R12, 0x1, P2 ;  /* 0x0000000c00089211 */ /* 0x000fe400010f0eff */
[----:B------:R-:W-:-:S04]  /*7740*/  @!P1 LEA R6, P2, R5, c[0x0][0x2a0], 0x2 ;  /* 0x0000a80005069a11 */ /* 0x000fc800078410ff */
[----:B------:R-:W-:-:S05]  /*7750*/  @!P1 LEA.HI.X R7, R5, c[0x0][0x2a4], R8, 0x2, P2 ;  /* 0x0000a90005079a11 */ /* 0x000fca00010f1408 */
[----:B------:R1:W2:Y:S01]  /*7760*/  @!P1 LDG.E R224, [R6.64] ;  /* 0x0000000c06e09981 */ /* 0x0002a2000c1e1900 */
[----:B------:R-:W-:-:S04]  /*7770*/  IMAD.MOV R0, RZ, RZ, -R0 ;  /* 0x000000ffff007224 */ /* 0x000fc800078e0a00 */
[----:B------:R-:W-:-:S05]  /*7780*/  IMAD R226, R0, c[0x0][0x2b8], R9 ;  /* 0x0000ae0000e27a24 */ /* 0x000fca00078e0209 */
[----:B------:R-:W-:Y:S01]  /*7790*/  SHF.R.S32.HI R104, RZ, 0x1f, R226 ;  /* 0x0000001fff687819 */ /* 0x000fe200000114e2 */
[----:B----4-:R-:W-:-:S04]  /*77a0*/  IMAD.WIDE.U32 R2, R226, c[0x0][0x1e0], RZ ;  /* 0x00007800e2027a25 */ /* 0x010fc800078e00ff */
[----:B------:R-:W-:-:S04]  /*77b0*/  IMAD R0, R104, c[0x0][0x1e0], RZ ;  /* 0x0000780068007a24 */ /* 0x000fc800078e02ff */
[----:B------:R-:W-:Y:S01]  /*77c0*/  IMAD R0, R226, c[0x0][0x1e4], R0 ;  /* 0x00007900e2007a24 */ /* 0x000fe200078e0200 */
[----:B------:R-:W-:Y:S03]  /*77d0*/  STL.64 [R1+0x30], R18 ;  /* 0x0000301201007387 */ /* 0x000fe60000100a00 */
[----:B------:R-:W-:Y:S02]  /*77e0*/  IMAD.IADD R3, R3, 0x1, R0 ;  /* 0x0000000103037824 */ /* 0x000fe400078e0200 */
[----:B------:R-:W-:Y:S01]  /*77f0*/  IMAD R0, R48, c[0x0][0x1e8], RZ ;  /* 0x00007a0030007a24 */ /* 0x000fe200078e02ff */
[----:B------:R3:W-:Y:S01]  /*7800*/  STL [R1+0x38], R12 ;  /* 0x0000380c01007387 */ /* 0x0007e20000100800 */
[----:B------:R-:W-:Y:S02]  /*7810*/  IMAD R120, R247, -0x30, R120 ;  /* 0xffffffd0f7787824 */ /* 0x000fe400078e0278 */
[----:B------:R-:W-:-:S02]  /*7820*/  IMAD R0, R29, c[0x0][0x1ec], R0 ;  /* 0x00007b001d007a24 */ /* 0x000fc400078e0200 */
[----:B------:R-:W-:-:S05]  /*7830*/  IMAD.IADD R122, R16, 0x1, R120 ;  /* 0x00000001107a7824 */ /* 0x000fca00078e0278 */
[----:B-1----:R-:W-:Y:S01]  /*7840*/  IMNMX R6, R122, 0x30, PT ;  /* 0x000000307a067817 */ /* 0x002fe20003800200 */
[----:B---3--:R-:W-:-:S04]  /*7850*/  IMAD.WIDE.U32 R12, R29, c[0x0][0x1e8], RZ ;  /* 0x00007a001d0c7a25 */ /* 0x008fc800078e00ff */
[----:B------:R-:W-:Y:S02]  /*7860*/  IMAD.IADD R10, R13, 0x1, R0 ;  /* 0x000000010d0a7824 */ /* 0x000fe400078e0200 */
[----:B------:R-:W-:Y:S01]  /*7870*/  IMAD.IADD R14, R6, 0x1, -R112 ;  /* 0x00000001060e7824 */ /* 0x000fe200078e0a70 */
[----:B------:R-:W-:Y:S02]  /*7880*/  LOP3.LUT R157, R157, 0xfffff7ff, RZ, 0xc0, !PT ;  /* 0xfffff7ff9d9d7812 */ /* 0x000fe400078ec0ff */
[----:B------:R-:W-:Y:S02]  /*7890*/  ISETP.GE.AND P2, PT, R227, c[0x0][0x1d4], PT ;  /* 0x00007500e3007a0c */ /* 0x000fe40003f46270 */
[----:B------:R-:W-:Y:S02]  /*78a0*/  @P4 LOP3.LUT R157, R157, 0x800, RZ, 0xfc, !PT ;  /* 0x000008009d9d4812 */ /* 0x000fe400078efcff */
[----:B------:R-:W-:Y:S02]  /*78b0*/  ISETP.GE.AND P6, PT, R111, c[0x0][0x1d4], PT ;  /* 0x000075006f007a0c */ /* 0x000fe40003fc6270 */
[----:B------:R-:W-:-:S02]  /*78c0*/  ISETP.GE.AND P4, PT, R110, c[0x0][0x1d4], PT ;  /* 0x000075006e007a0c */ /* 0x000fc40003f86270 */
[----:B------:R-:W-:-:S05]  /*78d0*/  LOP3.LUT R157, R157, 0xfffffdff, RZ, 0xc0, !PT ;  /* 0xfffffdff9d9d7812 */ /* 0x000fca00078ec0ff */
[----:B------:R-:W-:-:S04]  /*78e0*/  @P2 LOP3.LUT R157, R157, 0x200, RZ, 0xfc, !PT ;  /* 0x000002009d9d2812 */ /* 0x000fc800078efcff */
[----:B------:R-:W-:-:S04]  /*78f0*/  LOP3.LUT R157, R157, 0xfffffeff, RZ, 0xc0, !PT ;  /* 0xfffffeff9d9d7812 */ /* 0x000fc800078ec0ff */
[----:B------:R-:W-:-:S04]  /*7900*/  @P6 LOP3.LUT R157, R157, 0x100, RZ, 0xfc, !PT ;  /* 0x000001009d9d6812 */ /* 0x000fc800078efcff */
[----:B------:R-:W-:-:S04]  /*7910*/  LOP3.LUT R157, R157, 0xffffff7f, RZ, 0xc0, !PT ;  /* 0xffffff7f9d9d7812 */ /* 0x000fc800078ec0ff */
[----:B------:R-:W-:-:S04]  /*7920*/  @P4 LOP3.LUT R157, R157, 0x80, RZ, 0xfc, !PT ;  /* 0x000000809d9d4812 */ /* 0x000fc800078efcff */
[----:B------:R-:W-:Y:S01]  /*7930*/  LOP3.LUT R157, R157, 0xffffffbf, RZ, 0xc0, !PT ;  /* 0xffffffbf9d9d7812 */ /* 0x000fe200078ec0ff */
[----:B------:R-:W-:Y:S01]  /*7940*/  IMAD.WIDE.U32 R114, R29, c[0x0][0x210], RZ ;  /* 0x000084001d727a25 */ /* 0x000fe200078e00ff */
[----:B------:R-:W-:Y:S02]  /*7950*/  IADD3 R125, R247, -0x1, RZ ;  /* 0xfffffffff77d7810 */ /* 0x000fe40007ffe0ff */
        /* <DEDUP_REMOVED lines=8> */
[----:B------:R-:W-:Y:S01]  /*79e0*/  ISETP.GE.AND P0, PT, R14, 0x1, PT ;  /* 0x000000010e00780c */ /* 0x000fe20003f06270 */
[----:B------:R-:W-:Y:S04]  /*79f0*/  SHFL.IDX PT, R2, R13, RZ, 0x1c1f ;  /* 0x001c1fff0d027589 */ /* 0x000fe800000e0000 */
[----:B------:R-:W1:Y:S08]  /*7a00*/  SHFL.IDX PT, R3, R12, RZ, 0x1c1f ;  /* 0x001c1fff0c037589 */ /* 0x000e7000000e0000 */
[----:B------:R-:W-:-:S02]  /*7a10*/  @P0 SHF.R.S32.HI R5, RZ, 0x1f, R111 ;  /* 0x0000001fff050819 */ /* 0x000fc4000001146f */
[----:B------:R-:W-:Y:S02]  /*7a20*/  @P0 SHF.R.S32.HI R0, RZ, 0x1f, R110 ;  /* 0x0000001fff000819 */ /* 0x000fe4000001146e */
[----:B------:R-:W-:Y:S02]  /*7a30*/  @P0 LEA.HI R5, R5, R111, RZ, 0x3 ;  /* 0x0000006f05050211 */ /* 0x000fe400078f18ff */
[----:B------:R-:W-:Y:S02]  /*7a40*/  @P0 LEA.HI R0, R0, R110, RZ, 0x3 ;  /* 0x0000006e00000211 */ /* 0x000fe400078f18ff */
[----:B------:R-:W-:Y:S02]  /*7a50*/  @P0 LOP3.LUT R8, R5, 0xfffffff8, RZ, 0xc0, !PT ;  /* 0xfffffff805080812 */ /* 0x000fe400078ec0ff */
[----:B------:R-:W-:Y:S01]  /*7a60*/  @P0 LOP3.LUT R0, R0, 0xfffffff8, RZ, 0xc0, !PT ;  /* 0xfffffff800000812 */ /* 0x000fe200078ec0ff */
[----:B------:R-:W-:Y:S02]  /*7a70*/  @P0 IMAD.SHL.U32 R5, R222, 0x2, RZ ;  /* 0x00000002de050824 */ /* 0x000fe400078e00ff */
[----:B-1----:R-:W-:-:S04]  /*7a80*/  @P0 IMAD.WIDE R10, R227, 0x2, R2 ;  /* 0x00000002e30a0825 */ /* 0x002fc800078e0202 */
[--C-:B------:R-:W-:Y:S01]  /*7a90*/  @P0 IMAD.WIDE R8, R8, 0x2, R2.reuse ;  /* 0x0000000208080825 */ /* 0x100fe200078e0202 */
[----:B------:R-:W-:Y:S01]  /*7aa0*/  @!PT LDS RZ, [RZ] ;  /* 0x00000000fffff984 */ /* 0x000fe20000000800 */
[----:B------:R1:W-:Y:S03]  /*7ab0*/  @P0 LDGSTS.E.BYPASS.LTC128B.128 [R5+0x3c80], [R10.64], !P2 ;  /* 0x03c800000a050fae */ /* 0x0003e6000d101d4c */
[----:B------:R-:W-:Y:S01]  /*7ac0*/  @P0 IMAD.WIDE R6, R0, 0x2, R2 ;  /* 0x0000000200060825 */ /* 0x000fe200078e0202 */
[----:B------:R1:W-:Y:S04]  /*7ad0*/  @P0 LDGSTS.E.BYPASS.LTC128B.128 [R5+0x4880], [R8.64], !P6 ;  /* 0x0488000008050fae */ /* 0x0003e8000f101d4c */
[----:B------:R1:W-:Y:S01]  /*7ae0*/  @P0 LDGSTS.E.BYPASS.LTC128B.128 [R5+0x5480], [R6.64], !P4 ;  /* 0x0548000006050fae */ /* 0x0003e2000e101d4c */
[----:B------:R-:W-:-:S03]  /*7af0*/  ISETP.GE.AND P0, PT, R14, 0x21, PT ;  /* 0x000000210e00780c */ /* 0x000fc60003f06270 */
[----:B------:R-:W-:Y:S04]  /*7b00*/  SHFL.IDX PT, R2, R13, 0x1, 0x1c1f ;  /* 0x003c1f000d027f89 */ /* 0x000fe800000e0000 */
[----:B------:R-:W2:Y:S06]  /*7b10*/  SHFL.IDX PT, R3, R12, 0x1, 0x1c1f ;  /* 0x003c1f000c037f89 */ /* 0x000eac00000e0000 */
[----:B------:R-:W-:-:S02]  /*7b20*/  @P0 SHF.R.S32.HI R0, RZ, 0x1f, R110 ;  /* 0x0000001fff000819 */ /* 0x000fc4000001146e */
[----:B-1----:R-:W-:-:S04]  /*7b30*/  @P0 SHF.R.S32.HI R5, RZ, 0x1f, R111 ;  /* 0x0000001fff050819 */ /* 0x002fc8000001146f */
[----:B------:R-:W-:Y:S02]  /*7b40*/  @P0 LEA.HI R6, R5, R111, RZ, 0x3 ;  /* 0x0000006f05060211 */ /* 0x000fe400078f18ff */
[----:B------:R-:W-:Y:S02]  /*7b50*/  @P0 LEA.HI R5, R0, R110, RZ, 0x3 ;  /* 0x0000006e00050211 */ /* 0x000fe400078f18ff */
[----:B------:R-:W-:Y:S02]  /*7b60*/  @P0 LOP3.LUT R6, R6, 0xfffffff8, RZ, 0xc0, !PT ;  /* 0xfffffff806060812 */ /* 0x000fe400078ec0ff */
[----:B------:R-:W-:Y:S01]  /*7b70*/  @P0 LOP3.LUT R5, R5, 0xfffffff8, RZ, 0xc0, !PT ;  /* 0xfffffff805050812 */ /* 0x000fe200078ec0ff */
[----:B------:R-:W-:Y:S02]  /*7b80*/  @P0 IMAD.SHL.U32 R0, R222, 0x2, RZ ;  /* 0x00000002de000824 */ /* 0x000fe400078e00ff */
[----:B--2---:R-:W-:-:S04]  /*7b90*/  @P0 IMAD.WIDE R8, R227, 0x2, R2 ;  /* 0x00000002e3080825 */ /* 0x004fc800078e0202 */
[--C-:B------:R-:W-:Y:S01]  /*7ba0*/  @P0 IMAD.WIDE R6, R6, 0x2, R2.reuse ;  /* 0x0000000206060825 */ /* 0x100fe200078e0202 */
[----:B------:R1:W-:Y:S03]  /*7bb0*/  @P0 LDGSTS.E.BYPASS.LTC128B.128 [R0+0x4480], [R8.64], !P2 ;  /* 0x0448000008000fae */ /* 0x0003e6000d101d4c */
[----:B------:R-:W-:Y:S01]  /*7bc0*/  @P0 IMAD.WIDE R2, R5, 0x2, R2 ;  /* 0x0000000205020825 */ /* 0x000fe200078e0202 */
[----:B------:R1:W-:Y:S04]  /*7bd0*/  @P0 LDGSTS.E.BYPASS.LTC128B.128 [R0+0x5080], [R6.64], !P6 ;  /* 0x0508000006000fae */ /* 0x0003e8000f101d4c */
[----:B------:R1:W-:Y:S01]  /*7be0*/  @P0 LDGSTS.E.BYPASS.LTC128B.128 [R0+0x5c80], [R2.64], !P4 ;  /* 0x05c8000002000fae */ /* 0x0003e2000e101d4c */
[----:B------:R-:W-:-:S02]  /*7bf0*/  ISETP.GT.AND P0, PT, R15, 0x2f, PT ;  /* 0x0000002f0f00780c */ /* 0x000fc40003f04270 */
[----:B------:R-:W-:Y:S01]  /*7c00*/  SHF.R.S32.HI R5, RZ, 0x1f, R109 ;  /* 0x0000001fff057819 */ /* 0x000fe2000001146d */
[----:B------:R-:W0:Y:S10]  /*7c10*/  LDGDEPBAR ;  /* 0x00000000000079af */ /* 0x000e340000000000 */
[----:B------:R-:W-:-:S02]  /*7c20*/  @P0 LOP3.LUT R157, R157, 0x40, RZ, 0xfc, !PT ;  /* 0x000000409d9d0812 */ /* 0x000fc400078efcff */
[----:B------:R-:W-:Y:S01]  /*7c30*/  ISETP.LT.AND P0, PT, RZ, c[0x0][0x27c], PT ;  /* 0x00009f00ff007a0c */ /* 0x000fe20003f01270 */
[----:B-1----:R-:W-:Y:S01]  /*7c40*/  IMAD R0, R48, c[0x0][0x210], RZ ;  /* 0x0000840030007a24 */ /* 0x002fe200078e02ff */
[----:B------:R-:W-:-:S03]  /*7c50*/  LEA.HI R2, R5, R109, RZ, 0x4 ;  /* 0x0000006d05027211 */ /* 0x000fc600078f20ff */
[----:B------:R-:W-:Y:S01]  /*7c60*/  IMAD R0, R29, c[0x0][0x214], R0 ;  /* 0x000085001d007a24 */ /* 0x000fe200078e0200 */
[----:B------:R-:W-:-:S03]  /*7c70*/  SHF.R.S32.HI R89, RZ, 0x4, R2 ;  /* 0x00000004ff597819 */ /* 0x000fc60000011402 */
[----:B------:R-:W-:-:S04]  /*7c80*/  IMAD.IADD R113, R115, 0x1, R0 ;  /* 0x0000000173717824 */ /* 0x000fc800078e0200 */
[----:B------:R-:W-:Y:S05]  /*7c90*/  @P0 BRA `(.L_x_446) ;  /* 0x0000002000000947 */ /* 0x000fea0003800000 */
[----:B------:R-:W-:-:S04]  /*7ca0*/  DEPBAR.LE SB0, 0x1 ;  /* 0x000080400000791a */ /* 0x000fc80000000000 */
[----:B------:R-:W-:Y:S05]  /*7cb0*/  BRA `(.L_x_447) ;  /* 0x000075a000007947 */ /* 0x000fea0003800000 */
.L_x_446:
[----:B------:R-:W-:Y:S01]  /*7cc0*/  ULDC.U8 UR4, c[0x0][0x298] ;  /* 0x0000a60000047ab9 */ /* 0x000fe20000000000 */
[----:B------:R-:W-:Y:S01]  /*7cd0*/  SHF.R.S32.HI R0, RZ, 0x1f, R159 ;  /* 0x0000001fff007819 */ /* 0x000fe2000001149f */
[----:B------:R-:W-:Y:S01]  /*7ce0*/  IMAD.WIDE.U32 R10, R159, c[0x0][0x280], RZ ;  /* 0x0000a0009f0a7a25 */ /* 0x000fe200078e00ff */
[----:B------:R-:W-:Y:S01]  /*7cf0*/  ISETP.NE.AND P0, PT, RZ, UR4, PT ;  /* 0x00000004ff007c0c */ /* 0x000fe2000bf05270 */
[----:B------:R-:W-:Y:S01]  /*7d00*/  BSSY B2, `(.L_x_447) ;  /* 0x0000755000027945 */ /* 0x000fe20003800000 */
[-C--:B------:R-:W-:Y:S01]  /*7d10*/  LEA.HI R3, R109, R109.reuse, RZ, 0x1 ;  /* 0x0000006d6d037211 */ /* 0x080fe200078f08ff */
[C---:B------:R-:W-:Y:S02]  /*7d20*/  IMAD R2, R0.reuse, c[0x0][0x280], RZ ;  /* 0x0000a00000027a24 */ /* 0x040fe400078e02ff */
[----:B------:R-:W-:Y:S01]  /*7d30*/  IMAD R0, R0, c[0x0][0x290], RZ ;  /* 0x0000a40000007a24 */ /* 0x000fe200078e02ff */
[----:B------:R-:W-:Y:S01]  /*7d40*/  SHF.R.S32.HI R56, RZ, 0x1, R3 ;  /* 0x00000001ff387819 */ /* 0x000fe20000011403 */
[----:B------:R-:W-:Y:S01]  /*7d50*/  IMAD R2, R159, c[0x0][0x284], R2 ;  /* 0x0000a1009f027a24 */ /* 0x000fe200078e0202 */
[----:B------:R-:W-:Y:S01]  /*7d60*/  LOP3.LUT R3, R3, 0xfffffffe, RZ, 0xc0, !PT ;  /* 0xfffffffe03037812 */ /* 0x000fe200078ec0ff */
[C---:B------:R-:W-:Y:S01]  /*7d70*/  IMAD R0, R159.reuse, c[0x0][0x294], R0 ;  /* 0x0000a5009f007a24 */ /* 0x040fe200078e0200 */
[----:B------:R-:W-:Y:S01]  /*7d80*/  IADD3 R28, R196, R56, RZ ;  /* 0x00000038c41c7210 */ /* 0x000fe20007ffe0ff */
[----:B------:R-:W-:Y:S01]  /*7d90*/  IMAD.WIDE.U32 R8, R159, c[0x0][0x290], RZ ;  /* 0x0000a4009f087a25 */ /* 0x000fe200078e00ff */
[----:B------:R-:W-:-:S02]  /*7da0*/  IADD3 R45, -R3, R109, RZ ;  /* 0x0000006d032d7210 */ /* 0x000fc40007ffe1ff */
[----:B------:R-:W-:Y:S01]  /*7db0*/  IADD3 R7, R2, R11, RZ ;  /* 0x0000000b02077210 */ /* 0x000fe20007ffe0ff */
[----:B------:R-:W-:Y:S01]  /*7dc0*/  IMAD.IADD R3, R0, 0x1, R9 ;  /* 0x0000000100037824 */ /* 0x000fe200078e0209 */
[C---:B------:R-:W-:Y:S01]  /*7dd0*/  SHF.L.U32 R57, R45.reuse, 0x3, RZ ;  /* 0x000000032d397819 */ /* 0x040fe200000006ff */
[----:B------:R-:W-:Y:S01]  /*7de0*/  IMAD R0, R45, 0x40, R28 ;  /* 0x000000402d007824 */ /* 0x000fe200078e021c */
[----:B------:R-:W-:Y:S05]  /*7df0*/  @!P0 BRA `(.L_x_448) ;  /* 0x0000381000008947 */ /* 0x000fea0003800000 */
[----:B------:R-:W-:Y:S01]  /*7e00*/  @P5 IMAD.HI.U32 R2, R0, c[0x0][0x2c8], RZ ;  /* 0x0000b20000025a27 */ /* 0x000fe200078e00ff */
[----:B------:R-:W-:Y:S01]  /*7e10*/  MOV R6, R10 ;  /* 0x0000000a00067202 */ /* 0x000fe20000000f00 */
[----:B------:R-:W-:Y:S01]  /*7e20*/  BSSY B0, `(.L_x_449) ;  /* 0x0000062000007945 */ /* 0x000fe20003800000 */
[----:B------:R-:W-:Y:S01]  /*7e30*/  CS2R R68, SRZ ;  /* 0x0000000000447805 */ /* 0x000fe2000001ff00 */
[----:B------:R-:W-:Y:S01]  /*7e40*/  IMAD.SHL.U32 R18, R45, 0x4, RZ ;  /* 0x000000042d127824 */ /* 0x000fe200078e00ff */
[----:B------:R-:W-:Y:S01]  /*7e50*/  @P5 SHF.R.U32.HI R0, RZ, c[0x0][0x2cc], R2 ;  /* 0x0000b300ff005a19 */ /* 0x000fe20000011602 */
[----:B------:R-:W-:Y:S01]  /*7e60*/  CS2R R38, SRZ ;  /* 0x0000000000267805 */ /* 0x000fe2000001ff00 */
[----:B------:R-:W-:Y:S01]  /*7e70*/  CS2R R34, SRZ ;  /* 0x0000000000227805 */ /* 0x000fe2000001ff00 */
[----:B------:R-:W-:Y:S01]  /*7e80*/  CS2R R30, SRZ ;  /* 0x00000000001e7805 */ /* 0x000fe2000001ff00 */
[----:B------:R-:W-:Y:S01]  /*7e90*/  SHF.R.S32.HI R5, RZ, 0x1f, R0 ;  /* 0x0000001fff057819 */ /* 0x000fe20000011400 */
[----:B------:R-:W-:Y:S01]  /*7ea0*/  IMAD.WIDE.U32 R6, R0, c[0x0][0x280], R6 ;  /* 0x0000a00000067a25 */ /* 0x000fe200078e0006 */
[----:B------:R-:W-:Y:S01]  /*7eb0*/  CS2R R24, SRZ ;  /* 0x0000000000187805 */ /* 0x000fe2000001ff00 */
[----:B------:R-:W-:Y:S01]  /*7ec0*/  CS2R R20, SRZ ;  /* 0x0000000000147805 */ /* 0x000fe2000001ff00 */
[----:B------:R-:W-:Y:S01]  /*7ed0*/  CS2R R12, SRZ ;  /* 0x00000000000c7805 */ /* 0x000fe2000001ff00 */
[C---:B------:R-:W-:Y:S01]  /*7ee0*/  IMAD R2, R5.reuse, c[0x0][0x280], RZ ;  /* 0x0000a00005027a24 */ /* 0x040fe200078e02ff */
[----:B------:R-:W-:Y:S01]  /*7ef0*/  LEA R29, P0, R6, c[0x0][0x270], 0x1 ;  /* 0x00009c00061d7a11 */ /* 0x000fe200078008ff */
[----:B------:R-:W-:Y:S01]  /*7f00*/  IMAD R5, R5, c[0x0][0x290], RZ ;  /* 0x0000a40005057a24 */ /* 0x000fe200078e02ff */
[----:B------:R-:W-:Y:S01]  /*7f10*/  CS2R R42, SRZ ;  /* 0x00000000002a7805 */ /* 0x000fe2000001ff00 */
[----:B------:R-:W-:Y:S01]  /*7f20*/  IMAD R2, R0, c[0x0][0x284], R2 ;  /* 0x0000a10000027a24 */ /* 0x000fe200078e0202 */
[----:B------:R-:W-:Y:S01]  /*7f30*/  CS2R R36, SRZ ;  /* 0x0000000000247805 */ /* 0x000fe2000001ff00 */
[----:B------:R-:W-:Y:S01]  /*7f40*/  CS2R R32, SRZ ;  /* 0x0000000000207805 */ /* 0x000fe2000001ff00 */
[----:B------:R-:W-:Y:S01]  /*7f50*/  CS2R R26, SRZ ;  /* 0x00000000001a7805 */ /* 0x000fe2000001ff00 */
[----:B------:R-:W-:Y:S01]  /*7f60*/  CS2R R22, SRZ ;  /* 0x0000000000167805 */ /* 0x000fe2000001ff00 */
[----:B------:R-:W-:Y:S01]  /*7f70*/  IADD3 R2, R7, R2, RZ ;  /* 0x0000000207027210 */ /* 0x000fe20007ffe0ff */
[----:B------:R-:W-:-:S03]  /*7f80*/  CS2R R14, SRZ ;  /* 0x00000000000e7805 */ /* 0x000fc6000001ff00 */
[----:B------:R-:W-:Y:S01]  /*7f90*/  LEA.HI.X R19, R6, c[0x0][0x274], R2, 0x1, P0 ;  /* 0x00009d0006137a11 */ /* 0x000fe200000f0c02 */
[----:B------:R-:W-:Y:S02]  /*7fa0*/  IMAD.MOV.U32 R2, RZ, RZ, R8 ;  /* 0x000000ffff027224 */ /* 0x000fe400078e0008 */
[----:B------:R1:W2:Y:S02]  /*7fb0*/  SHFL.IDX PT, R8, R29, RZ, 0x1e1f ;  /* 0x001e1fff1d087589 */ /* 0x0002a400000e0000 */
[C---:B------:R-:W-:Y:S02]  /*7fc0*/  IMAD.WIDE.U32 R2, R0.reuse, c[0x0][0x290], R2 ;  /* 0x0000a40000027a25 */ /* 0x040fe400078e0002 */
[----:B------:R1:W3:Y:S02]  /*7fd0*/  SHFL.IDX PT, R9, R19, RZ, 0x1e1f ;  /* 0x001e1fff13097589 */ /* 0x0002e400000e0000 */
[----:B------:R-:W-:Y:S01]  /*7fe0*/  IMAD R0, R0, c[0x0][0x294], R5 ;  /* 0x0000a50000007a24 */ /* 0x000fe200078e0205 */
[----:B------:R-:W-:-:S04]  /*7ff0*/  LEA R17, P0, R2, c[0x0][0x288], 0x1 ;  /* 0x0000a20002117a11 */ /* 0x000fc800078008ff */
[----:B------:R-:W-:Y:S01]  /*8000*/  IADD3 R0, R3, R0, RZ ;  /* 0x0000000003007210 */ /* 0x000fe20007ffe0ff */
[----:B------:R1:W4:Y:S03]  /*8010*/  SHFL.IDX PT, R10, R17, RZ, 0x1e1f ;  /* 0x001e1fff110a7589 */ /* 0x00032600000e0000 */
[----:B------:R-:W-:Y:S02]  /*8020*/  LEA.HI.X R16, R2, c[0x0][0x28c], R0, 0x1, P0 ;  /* 0x0000a30002107a11 */ /* 0x000fe400000f0c00 */
[----:B------:R-:W-:-:S03]  /*8030*/  ISETP.GE.AND P0, PT, R28, R40, PT ;  /* 0x000000281c00720c */ /* 0x000fc60003f06270 */
[----:B------:R1:W1:Y:S10]  /*8040*/  SHFL.IDX PT, R11, R16, RZ, 0x1e1f ;  /* 0x001e1fff100b7589 */ /* 0x00027400000e0000 */
[----:B------:R-:W-:Y:S05]  /*8050*/  @P0 BRA `(.L_x_450) ;  /* 0x000003e000000947 */ /* 0x000fea0003800000 */
[----:B--23--:R-:W-:Y:S01]  /*8060*/  ISETP.GE.AND P0, PT, R18, c[0x0][0x27c], PT ;  /* 0x00009f0012007a0c */ /* 0x00cfe20003f06270 */
[----:B------:R-:W-:Y:S01]  /*8070*/  CS2R R14, SRZ ;  /* 0x00000000000e7805 */ /* 0x000fe2000001ff00 */
[----:B------:R-:W-:-:S11]  /*8080*/  CS2R R12, SRZ ;  /* 0x00000000000c7805 */ /* 0x000fd6000001ff00 */
[----:B-1--4-:R-:W-:-:S04]  /*8090*/  @!P0 IMAD.WIDE R2, R18, 0x2, R10 ;  /* 0x0000000212028825 */ /* 0x012fc800078e020a */
[C---:B------:R-:W-:Y:S01]  /*80a0*/  @!P0 IMAD.WIDE R6, R18.reuse, 0x2, R8 ;  /* 0x0000000212068825 */ /* 0x040fe200078e0208 */
[----:B------:R1:W5:Y:S04]  /*80b0*/  @!P0 LD.E.64 R14, [R2.64] ;  /* 0x0000000c020e8980 */ /* 0x000368000c101b00 */
[----:B------:R2:W5:Y:S01]  /*80c0*/  @!P0 LD.E.64 R12, [R6.64] ;  /* 0x0000000c060c8980 */ /* 0x000562000c101b00 */
[----:B-1----:R-:W-:-:S04]  /*80d0*/  IADD3 R2, R18, 0x8, RZ ;  /* 0x0000000812027810 */ /* 0x002fc80007ffe0ff */
[----:B------:R-:W-:Y:S01]  /*80e0*/  ISETP.GE.AND P0, PT, R2, c[0x0][0x27c], PT ;  /* 0x00009f0002007a0c */ /* 0x000fe20003f06270 */
[----:B------:R-:W-:-:S12]  /*80f0*/  CS2R R22, SRZ ;  /* 0x0000000000167805 */ /* 0x000fd8000001ff00 */
[----:B------:R-:W-:-:S04]  /*8100*/  @!P0 SHF.R.S32.HI R0, RZ, 0x1f, R2 ;  /* 0x0000001fff008819 */ /* 0x000fc80000011402 */
[----:B------:R-:W-:-:S04]  /*8110*/  @!P0 LEA.HI R0, R0, R2, RZ, 0x2 ;  /* 0x0000000200008211 */ /* 0x000fc800078f10ff */
[----:B------:R-:W-:Y:S01]  /*8120*/  @!P0 LOP3.LUT R0, R0, 0xfffffffc, RZ, 0xc0, !PT ;  /* 0xfffffffc00008812 */ /* 0x000fe200078ec0ff */
[----:B------:R-:W-:-:S04]  /*8130*/  CS2R R20, SRZ ;  /* 0x0000000000147805 */ /* 0x000fc8000001ff00 */
[----:B------:R-:W-:-:S04]  /*8140*/  @!P0 IMAD.WIDE R2, R0, 0x2, R10 ;  /* 0x0000000200028825 */ /* 0x000fc800078e020a */
[----:B--2---:R-:W-:Y:S01]  /*8150*/  @!P0 IMAD.WIDE R6, R0, 0x2, R8 ;  /* 0x0000000200068825 */ /* 0x004fe200078e0208 */
        /* <DEDUP_REMOVED lines=42> */
[----:B--2---:R-:W-:-:S04]  /*8400*/  @!P0 IMAD.WIDE R6, R0, 0x2, R8 ;  /* 0x0000000200068825 */ /* 0x004fc800078e0208 */
[----:B------:R-:W-:Y:S01]  /*8410*/  @!P0 IMAD.WIDE R2, R0, 0x2, R10 ;  /* 0x0000000200028825 */ /* 0x000fe200078e020a */
[----:B------:R1:W5:Y:S04]  /*8420*/  @!P0 LD.E.64 R38, [R6.64] ;  /* 0x0000000c06268980 */ /* 0x000368000c101b00 */
[----:B------:R1:W5:Y:S02]  /*8430*/  @!P0 LD.E.64 R42, [R2.64] ;  /* 0x0000000c022a8980 */ /* 0x000364000c101b00 */
.L_x_450:
[----:B--23--:R-:W-:Y:S05]  /*8440*/  BSYNC B0 ;  /* 0x0000000000007941 */ /* 0x00cfea0003800000 */
.L_x_449:
[----:B-1---5:R-:W-:Y:S01]  /*8450*/  IMAD.MOV.U32 R2, RZ, RZ, R38 ;  /* 0x000000ffff027224 */ /* 0x022fe200078e0026 */
[----:B------:R1:W2:Y:S01]  /*8460*/  SHFL.IDX PT, R11, R16, 0x1, 0x1e1f ;  /* 0x003e1f00100b7f89 */ /* 0x0002a200000e0000 */
[----:B------:R-:W-:Y:S01]  /*8470*/  IMAD.MOV.U32 R0, RZ, RZ, R39 ;  /* 0x000000ffff007224 */ /* 0x000fe200078e0027 */
[----:B------:R-:W-:Y:S01]  /*8480*/  BSSY B0, `(.L_x_451) ;  /* 0x0000072000007945 */ /* 0x000fe20003800000 */
[----:B------:R-:W-:Y:S01]  /*8490*/  IMAD.MOV.U32 R5, RZ, RZ, R34 ;  /* 0x000000ffff057224 */ /* 0x000fe200078e0022 */
[----:B------:R3:W4:Y:S01]  /*84a0*/  SHFL.IDX PT, R9, R19, 0x1, 0x1e1f ;  /* 0x003e1f0013097f89 */ /* 0x00072200000e0000 */
[----:B------:R-:W-:Y:S01]  /*84b0*/  IMAD.MOV.U32 R3, RZ, RZ, R35 ;  /* 0x000000ffff037224 */ /* 0x000fe200078e0023 */
[----:B------:R-:W-:Y:S01]  /*84c0*/  PRMT R82, R0, 0x5410, R2 ;  /* 0x0000541000527816 */ /* 0x000fe20000000002 */
[----:B------:R-:W-:Y:S01]  /*84d0*/  IMAD.MOV.U32 R0, RZ, RZ, R31 ;  /* 0x000000ffff007224 */ /* 0x000fe200078e001f */
[----:B------:R-:W-:Y:S01]  /*84e0*/  MOV R2, R30 ;  /* 0x0000001e00027202 */ /* 0x000fe20000000f00 */
[----:B------:R3:W1:Y:S01]  /*84f0*/  SHFL.IDX PT, R8, R29, 0x1, 0x1e1f ;  /* 0x003e1f001d087f89 */ /* 0x00066200000e0000 */
[----:B------:R-:W-:Y:S01]  /*8500*/  PRMT R78, R3, 0x5410, R5 ;  /* 0x00005410034e7816 */ /* 0x000fe20000000005 */
[----:B------:R-:W-:Y:S01]  /*8510*/  IMAD.MOV.U32 R5, RZ, RZ, R24 ;  /* 0x000000ffff057224 */ /* 0x000fe200078e0018 */
[----:B------:R-:W-:Y:S01]  /*8520*/  PRMT R75, R0, 0x5410, R2 ;  /* 0x00005410004b7816 */ /* 0x000fe20000000002 */
[----:B------:R-:W-:Y:S01]  /*8530*/  IMAD.MOV.U32 R0, RZ, RZ, R21 ;  /* 0x000000ffff007224 */ /* 0x000fe200078e0015 */
[----:B------:R-:W-:Y:S01]  /*8540*/  MOV R2, R20 ;  /* 0x0000001400027202 */ /* 0x000fe20000000f00 */
[----:B------:R-:W-:Y:S01]  /*8550*/  IMAD.MOV.U32 R3, RZ, RZ, R25 ;  /* 0x000000ffff037224 */ /* 0x000fe200078e0019 */
[----:B----4-:R3:W4:Y:S01]  /*8560*/  SHFL.IDX PT, R10, R17, 0x1, 0x1e1f ;  /* 0x003e1f00110a7f89 */ /* 0x01072200000e0000 */
[----:B------:R-:W-:Y:S01]  /*8570*/  CS2R R62, SRZ ;  /* 0x00000000003e7805 */ /* 0x000fe2000001ff00 */
[----:B------:R-:W-:Y:S01]  /*8580*/  PRMT R71, R0, 0x5410, R2 ;  /* 0x0000541000477816 */ /* 0x000fe20000000002 */
[----:B------:R-:W-:Y:S01]  /*8590*/  IMAD.MOV.U32 R0, RZ, RZ, R43 ;  /* 0x000000ffff007224 */ /* 0x000fe200078e002b */
[----:B------:R-:W-:Y:S01]  /*85a0*/  MOV R2, R42 ;  /* 0x0000002a00027202 */ /* 0x000fe20000000f00 */
[----:B------:R-:W-:Y:S01]  /*85b0*/  CS2R R58, SRZ ;  /* 0x00000000003a7805 */ /* 0x000fe2000001ff00 */
[----:B------:R-:W-:Y:S01]  /*85c0*/  PRMT R73, R3, 0x5410, R5 ;  /* 0x0000541003497816 */ /* 0x000fe20000000005 */
[----:B------:R-:W-:Y:S01]  /*85d0*/  IMAD.MOV.U32 R5, RZ, RZ, R12 ;  /* 0x000000ffff057224 */ /* 0x000fe200078e000c */
[----:B------:R-:W-:Y:S01]  /*85e0*/  PRMT R80, R0, 0x5410, R2 ;  /* 0x0000541000507816 */ /* 0x000fe20000000002 */
[----:B------:R-:W-:Y:S01]  /*85f0*/  IMAD.MOV.U32 R0, RZ, RZ, R33 ;  /* 0x000000ffff007224 */ /* 0x000fe200078e0021 */
[----:B------:R-:W-:Y:S01]  /*8600*/  MOV R2, R32 ;  /* 0x0000002000027202 */ /* 0x000fe20000000f00 */
[----:B------:R-:W-:Y:S01]  /*8610*/  IMAD.MOV.U32 R3, RZ, RZ, R13 ;  /* 0x000000ffff037224 */ /* 0x000fe200078e000d */
[----:B------:R-:W-:Y:S01]  /*8620*/  CS2R R52, SRZ ;  /* 0x0000000000347805 */ /* 0x000fe2000001ff00 */
        /* <DEDUP_REMOVED lines=13> */
[----:B-1----:R-:W-:Y:S01]  /*8700*/  PRMT R16, R0, 0x5410, R2 ;  /* 0x0000541000107816 */ /* 0x002fe20000000002 */
[----:B------:R-:W-:Y:S01]  /*8710*/  CS2R R60, SRZ ;  /* 0x00000000003c7805 */ /* 0x000fe2000001ff00 */
[----:B------:R-:W-:Y:S01]  /*8720*/  IADD3 R0, R28, 0x40, RZ ;  /* 0x000000401c007810 */ /* 0x000fe20007ffe0ff */
[----:B------:R-:W-:Y:S01]  /*8730*/  CS2R R54, SRZ ;  /* 0x0000000000367805 */ /* 0x000fe2000001ff00 */
[----:B------:R-:W-:Y:S01]  /*8740*/  PRMT R76, R3, 0x5410, R5 ;  /* 0x00005410034c7816 */ /* 0x000fe20000000005 */
[----:B------:R-:W-:Y:S01]  /*8750*/  IMAD.MOV.U32 R5, RZ, RZ, R22 ;  /* 0x000000ffff057224 */ /* 0x000fe200078e0016 */
[----:B------:R-:W-:Y:S01]  /*8760*/  ISETP.GE.AND P0, PT, R0, R40, PT ;  /* 0x000000280000720c */ /* 0x000fe20003f06270 */
[----:B------:R-:W-:Y:S01]  /*8770*/  IMAD.MOV.U32 R3, RZ, RZ, R23 ;  /* 0x000000ffff037224 */ /* 0x000fe200078e0017 */
[----:B------:R-:W-:Y:S01]  /*8780*/  CS2R R50, SRZ ;  /* 0x0000000000327805 */ /* 0x000fe2000001ff00 */
[----:B------:R-:W-:-:S03]  /*8790*/  CS2R R46, SRZ ;  /* 0x00000000002e7805 */ /* 0x000fc6000001ff00 */
[----:B------:R-:W-:-:S07]  /*87a0*/  PRMT R70, R3, 0x5410, R5 ;  /* 0x0000541003467816 */ /* 0x000fce0000000005 */
[----:B------:R-:W-:Y:S05]  /*87b0*/  @P0 BRA `(.L_x_452) ;  /* 0x000003e000000947 */ /* 0x000fea0003800000 */
[----:B--234-:R-:W-:Y:S01]  /*87c0*/  ISETP.GE.AND P0, PT, R18, c[0x0][0x27c], PT ;  /* 0x00009f0012007a0c */ /* 0x01cfe20003f06270 */
[----:B------:R-:W-:Y:S01]  /*87d0*/  CS2R R46, SRZ ;  /* 0x00000000002e7805 */ /* 0x000fe2000001ff00 */
[----:B------:R-:W-:-:S11]  /*87e0*/  CS2R R44, SRZ ;  /* 0x00000000002c7805 */ /* 0x000fd6000001ff00 */
[----:B------:R-:W-:-:S04]  /*87f0*/  @!P0 IMAD.WIDE R2, R18, 0x2, R10 ;  /* 0x0000000212028825 */ /* 0x000fc800078e020a */
        /* <DEDUP_REMOVED lines=58> */
.L_x_452:
[----:B--234-:R-:W-:Y:S05]  /*8ba0*/  BSYNC B0 ;  /* 0x0000000000007941 */ /* 0x01cfea0003800000 */
.L_x_451:
[----:B------:R-:W-:Y:S01]  /*8bb0*/  SHF.R.S32.HI R0, RZ, 0x1f, R112 ;  /* 0x0000001fff007819 */ /* 0x000fe20000011470 */
[----:B------:R-:W-:-:S04]  /*8bc0*/  DEPBAR.LE SB0, 0x1 ;  /* 0x000080400000791a */ /* 0x000fc80000000000 */
[----:B------:R-:W-:Y:S01]  /*8bd0*/  LEA.HI R0, R0, R112, RZ, 0x2 ;  /* 0x0000007000007211 */ /* 0x000fe200078f10ff */
[----:B------:R-:W-:Y:S01]  /*8be0*/  BSSY B1, `(.L_x_453) ;  /* 0x000016f000017945 */ /* 0x000fe20003800000 */
[----:B-1----:R-:W-:Y:S02]  /*8bf0*/  LEA.HI R2, R56, R56, RZ, 0x1 ;  /* 0x0000003838027211 */ /* 0x002fe400078f08ff */
[----:B------:R-:W-:Y:S02]  /*8c00*/  LOP3.LUT R0, R0, 0xfffffffc, RZ, 0xc0, !PT ;  /* 0xfffffffc00007812 */ /* 0x000fe400078ec0ff */
[----:B------:R-:W-:-:S03]  /*8c10*/  LOP3.LUT R2, R2, 0x7fffffe, RZ, 0xc0, !PT ;  /* 0x07fffffe02027812 */ /* 0x000fc600078ec0ff */
[----:B------:R-:W-:Y:S02]  /*8c20*/  IMAD.IADD R3, R112, 0x1, -R0 ;  /* 0x0000000170037824 */ /* 0x000fe400078e0a00 */
[----:B------:R-:W-:Y:S02]  /*8c30*/  IMAD.IADD R2, R56, 0x1, -R2 ;  /* 0x0000000138027824 */ /* 0x000fe400078e0a02 */
[----:B------:R-:W-:Y:S01]  /*8c40*/  IMAD.SHL.U32 R0, R3, 0x40, RZ ;  /* 0x0000004003007824 */ /* 0x000fe200078e00ff */
[----:B------:R-:W-:Y:S01]  /*8c50*/  BAR.SYNC.DEFER_BLOCKING 0x0 ;  /* 0x0000000000007b1d */ /* 0x000fe20000010000 */
[----:B------:R-:W-:Y:S01]  /*8c60*/  IMAD R2, R89, 0x8, R2 ;  /* 0x0000000859027824 */ /* 0x000fe200078e0202 */
[----:B------:R-:W-:Y:S01]  /*8c70*/  LOP3.LUT P0, RZ, R3, 0x2, RZ, 0xc0, !PT ;  /* 0x0000000203ff7812 */ /* 0x000fe2000780c0ff */
[----:B-----5:R-:W-:Y:S01]  /*8c80*/  IMAD.MOV.U32 R3, RZ, RZ, R62 ;  /* 0x000000ffff037224 */ /* 0x020fe200078e003e */
[----:B------:R-:W-:-:S04]  /*8c90*/  LOP3.LUT R0, R0, 0xc0, RZ, 0xc0, !PT ;  /* 0x000000c000007812 */ /* 0x000fc800078ec0ff */
[----:B------:R-:W-:Y:S02]  /*8ca0*/  LOP3.LUT R5, R0, 0x8, R57, 0xf8, !PT ;  /* 0x0000000800057812 */ /* 0x000fe400078ef839 */
[----:B------:R-:W-:-:S04]  /*8cb0*/  SHF.R.U32.HI R0, RZ, 0x3, R0 ;  /* 0x00000003ff007819 */ /* 0x000fc80000011600 */
[----:B------:R-:W-:Y:S01]  /*8cc0*/  LOP3.LUT R0, R5, R0, RZ, 0x3c, !PT ;  /* 0x0000000005007212 */ /* 0x000fe200078e3cff */
[----:B------:R-:W-:-:S04]  /*8cd0*/  IMAD.MOV.U32 R5, RZ, RZ, R69 ;  /* 0x000000ffff057224 */ /* 0x000fc800078e0045 */
[----:B------:R-:W-:Y:S02]  /*8ce0*/  IMAD.U32 R6, R2, 0x20, R0 ;  /* 0x0000002002067824 */ /* 0x000fe400078e0000 */
[----:B------:R-:W-:Y:S02]  /*8cf0*/  IMAD.MOV.U32 R0, RZ, RZ, R68 ;  /* 0x000000ffff007224 */ /* 0x000fe400078e0044 */
[----:B------:R-:W-:Y:S01]  /*8d00*/  IMAD.MOV.U32 R2, RZ, RZ, R63 ;  /* 0x000000ffff027224 */ /* 0x000fe200078e003f */
[----:B------:R-:W-:Y:S02]  /*8d10*/  IADD3 R7, R6, 0x10, RZ ;  /* 0x0000001006077810 */ /* 0x000fe40007ffe0ff */
[----:B------:R-:W-:Y:S01]  /*8d20*/  PRMT R91, R5, 0x5410, R0 ;  /* 0x00005410055b7816 */ /* 0x000fe20000000000 */
[----:B------:R-:W-:Y:S01]  /*8d30*/  IMAD.MOV.U32 R0, RZ, RZ, R58 ;  /* 0x000000ffff007224 */ /* 0x000fe200078e003a */
[----:B------:R-:W-:Y:S01]  /*8d40*/  PRMT R88, R2, 0x5410, R3 ;  /* 0x0000541002587816 */ /* 0x000fe20000000003 */
[----:B------:R-:W-:Y:S01]  /*8d50*/  IMAD.MOV.U32 R5, RZ, RZ, R59 ;  /* 0x000000ffff057224 */ /* 0x000fe200078e003b */
[----:B------:R-:W-:Y:S01]  /*8d60*/  @P0 IADD3 R7, R6, -0x10, RZ ;  /* 0xfffffff006070810 */ /* 0x000fe20007ffe0ff */
[----:B------:R-:W-:Y:S01]  /*8d70*/  IMAD.MOV.U32 R3, RZ, RZ, R52 ;  /* 0x000000ffff037224 */ /* 0x000fe200078e0034 */
[----:B------:R-:W-:Y:S01]  /*8d80*/  PRMT R86, R86, 0x5410, R0 ;  /* 0x0000541056567816 */ /* 0x000fe20000000000 */
[----:B------:R-:W-:Y:S01]  /*8d90*/  IMAD.MOV.U32 R0, RZ, RZ, R48 ;  /* 0x000000ffff007224 */ /* 0x000fe200078e0030 */
[----:B------:R-:W-:Y:S01]  /*8da0*/  LEA R28, R6, 0x6080, 0x1 ;  /* 0x00006080061c7811 */ /* 0x000fe200078e08ff */
[----:B------:R-:W-:Y:S01]  /*8db0*/  IMAD.MOV.U32 R2, RZ, RZ, R53 ;  /* 0x000000ffff027224 */ /* 0x000fe200078e0035 */
[----:B------:R-:W-:Y:S01]  /*8dc0*/  PRMT R86, R5, 0x7610, R86 ;  /* 0x0000761005567816 */ /* 0x000fe20000000056 */
        /* <DEDUP_REMOVED lines=18> */
[----:B------:R-:W-:Y:S01]  /*8ef0*/  IMAD.IADD R5, R40, 0x1, -R196 ;  /* 0x0000000128057824 */ /* 0x000fe200078e0ac4 */
[----:B------:R-:W-:Y:S01]  /*8f00*/  PRMT R79, R79, 0x5410, R0 ;  /* 0x000054104f4f7816 */ /* 0x000fe20000000000 */
[----:B------:R-:W-:-:S02]  /*8f10*/  IMAD.MOV.U32 R2, RZ, RZ, R65 ;  /* 0x000000ffff027224 */ /* 0x000fc400078e0041 */
[----:B------:R-:W-:Y:S01]  /*8f20*/  IMAD.MOV.U32 R0, RZ, RZ, R47 ;  /* 0x000000ffff007224 */ /* 0x000fe200078e002f */
[----:B------:R-:W-:Y:S02]  /*8f30*/  IMNMX R40, R5, 0x80, PT ;  /* 0x0000008005287817 */ /* 0x000fe40003800200 */
[----:B------:R-:W-:Y:S01]  /*8f40*/  PRMT R87, R2, 0x5410, R3 ;  /* 0x0000541002577816 */ /* 0x000fe20000000003 */
[----:B------:R-:W-:Y:S01]  /*8f50*/  IMAD.MOV.U32 R3, RZ, RZ, R54 ;  /* 0x000000ffff037224 */ /* 0x000fe200078e0036 */
[----:B------:R-:W-:Y:S01]  /*8f60*/  ISETP.GE.AND P0, PT, R56, R40, PT ;  /* 0x000000283800720c */ /* 0x000fe20003f06270 */
[----:B------:R-:W-:-:S05]  /*8f70*/  IMAD.MOV.U32 R2, RZ, RZ, R55 ;  /* 0x000000ffff027224 */ /* 0x000fca00078e0037 */
[----:B------:R-:W-:Y:S01]  /*8f80*/  PRMT R83, R2, 0x5410, R3 ;  /* 0x0000541002537816 */ /* 0x000fe20000000003 */
[----:B------:R-:W-:Y:S02]  /*8f90*/  IMAD.MOV.U32 R3, RZ, RZ, R51 ;  /* 0x000000ffff037224 */ /* 0x000fe400078e0033 */
[----:B------:R-:W-:-:S03]  /*8fa0*/  IMAD.MOV.U32 R2, RZ, RZ, R46 ;  /* 0x000000ffff027224 */ /* 0x000fc600078e002e */
[----:B------:R-:W-:Y:S02]  /*8fb0*/  PRMT R79, R3, 0x7610, R79 ;  /* 0x00007610034f7816 */ /* 0x000fe4000000004f */
[----:B------:R-:W-:Y:S01]  /*8fc0*/  PRMT R57, R0, 0x5410, R2 ;  /* 0x0000541000397816 */ /* 0x000fe20000000002 */
[----:B------:R-:W-:Y:S05]  /*8fd0*/  @P0 BRA `(.L_x_454) ;  /* 0x000012f000000947 */ /* 0x000fea0003800000 */
[----:B------:R-:W-:Y:S01]  /*8fe0*/  ISETP.GE.AND P0, PT, R18, c[0x0][0x27c], PT ;  /* 0x00009f0012007a0c */ /* 0x000fe20003f06270 */
[----:B------:R-:W-:-:S12]  /*8ff0*/  BSSY B0, `(.L_x_455) ;  /* 0x0000030000007945 */ /* 0x000fd80003800000 */
[----:B------:R-:W-:Y:S05]  /*9000*/  @P0 BRA `(.L_x_456) ;  /* 0x000002e000000947 */ /* 0x000fea0003800000 */
[----:B------:R-:W1:Y:S01]  /*9010*/  LDS.128 R8, [R28] ;  /* 0x000000001c087984 */ /* 0x000e620000000c00 */
[----:B------:R-:W-:Y:S02]  /*9020*/  SHF.R.U64 R0, R12, 0x10, R13 ;  /* 0x000000100c007819 */ /* 0x000fe4000000120d */
[----:B------:R-:W-:Y:S02]  /*9030*/  SHF.R.U32.HI R5, RZ, 0x10, R15 ;  /* 0x00000010ff057819 */ /* 0x000fe4000001160f */
[----:B------:R-:W-:Y:S02]  /*9040*/  SHF.R.U32.HI R2, RZ, 0x10, R13 ;  /* 0x00000010ff027819 */ /* 0x000fe4000001160d */
[----:B------:R-:W-:Y:S02]  /*9050*/  SHF.R.U64 R3, R14, 0x10, R15 ;  /* 0x000000100e037819 */ /* 0x000fe4000000120f */
[----:B------:R-:W-:Y:S02]  /*9060*/  PRMT R13, R41, 0x5432, R0 ;  /* 0x00005432290d7816 */ /* 0x000fe40000000000 */
[----:B------:R-:W-:-:S02]  /*9070*/  PRMT R0, R16, 0x5410, R5 ;  /* 0x0000541010007816 */ /* 0x000fc40000000005 */
[----:B------:R-:W-:Y:S02]  /*9080*/  PRMT R2, R41, 0x5410, R2 ;  /* 0x0000541029027816 */ /* 0x000fe40000000002 */
[----:B------:R-:W-:Y:S01]  /*9090*/  PRMT R12, R16, 0x5432, R3 ;  /* 0x00005432100c7816 */ /* 0x000fe20000000003 */
[C---:B------:R-:W-:Y:S01]  /*90a0*/  IMAD.U32 R16, R0.reuse, 0x10000, RZ ;  /* 0x0001000000107824 */ /* 0x040fe200078e00ff */
[----:B------:R-:W-:Y:S01]  /*90b0*/  LOP3.LUT R19, R0, 0xffff0000, RZ, 0xc0, !PT ;  /* 0xffff000000137812 */ /* 0x000fe200078ec0ff */
[----:B------:R-:W-:Y:S01]  /*90c0*/  IMAD.U32 R17, R2, 0x10000, RZ ;  /* 0x0001000002117824 */ /* 0x000fe200078e00ff */
[C---:B-1----:R-:W-:Y:S01]  /*90d0*/  LOP3.LUT R3, R10.reuse, 0xffff0000, RZ, 0xc0, !PT ;  /* 0xffff00000a037812 */ /* 0x042fe200078ec0ff */
[----:B------:R-:W-:Y:S01]  /*90e0*/  IMAD.U32 R5, R10, 0x10000, RZ ;  /* 0x000100000a057824 */ /* 0x000fe200078e00ff */
[C---:B------:R-:W-:Y:S01]  /*90f0*/  LOP3.LUT R10, R11.reuse, 0xffff0000, RZ, 0xc0, !PT ;  /* 0xffff00000b0a7812 */ /* 0x040fe200078ec0ff */
[----:B------:R-:W-:Y:S01]  /*9100*/  IMAD.U32 R7, R11, 0x10000, RZ ;  /* 0x000100000b077824 */ /* 0x000fe200078e00ff */
[----:B------:R-:W-:Y:S01]  /*9110*/  LOP3.LUT R11, R2, 0xffff0000, RZ, 0xc0, !PT ;  /* 0xffff0000020b7812 */ /* 0x000fe200078ec0ff */
[CC--:B------:R-:W-:Y:S01]  /*9120*/  FMUL.FTZ R0, R3.reuse, R16.reuse ;  /* 0x0000001003007220 */ /* 0x0c0fe20000410000 */
[C---:B------:R-:W-:Y:S01]  /*9130*/  SHF.L.U32 R14, R8.reuse, 0x10, RZ ;  /* 0x00000010080e7819 */ /* 0x040fe200000006ff */
[-C--:B------:R-:W-:Y:S01]  /*9140*/  FMUL.FTZ R3, R3, R17.reuse ;  /* 0x0000001103037220 */ /* 0x080fe20000410000 */
[----:B------:R-:W-:Y:S01]  /*9150*/  LOP3.LUT R6, R8, 0xffff0000, RZ, 0xc0, !PT ;  /* 0xffff000008067812 */ /* 0x000fe200078ec0ff */
[----:B------:R-:W-:Y:S01]  /*9160*/  FFMA.FTZ R17, R5, R17, -R0 ;  /* 0x0000001105117223 */ /* 0x000fe20000010800 */
[C---:B------:R-:W-:Y:S01]  /*9170*/  SHF.L.U32 R15, R9.reuse, 0x10, RZ ;  /* 0x00000010090f7819 */ /* 0x040fe200000006ff */
[C---:B------:R-:W-:Y:S01]  /*9180*/  FMUL.FTZ R2, R10.reuse, R19 ;  /* 0x000000130a027220 */ /* 0x040fe20000410000 */
[----:B------:R-:W-:Y:S01]  /*9190*/  LOP3.LUT R8, R9, 0xffff0000, RZ, 0xc0, !PT ;  /* 0xffff000009087812 */ /* 0x000fe200078ec0ff */
[-C--:B------:R-:W-:Y:S01]  /*91a0*/  FMUL.FTZ R0, R10, R11.reuse ;  /* 0x0000000b0a007220 */ /* 0x080fe20000410000 */
[----:B------:R-:W-:Y:S01]  /*91b0*/  SHF.L.U32 R9, R13, 0x10, RZ ;  /* 0x000000100d097819 */ /* 0x000fe200000006ff */
[C---:B------:R-:W-:Y:S01]  /*91c0*/  IMAD.U32 R10, R12.reuse, 0x10000, RZ ;  /* 0x000100000c0a7824 */ /* 0x040fe200078e00ff */
[----:B------:R-:W-:Y:S01]  /*91d0*/  LOP3.LUT R12, R12, 0xffff0000, RZ, 0xc0, !PT ;  /* 0xffff00000c0c7812 */ /* 0x000fe200078ec0ff */
[----:B------:R-:W-:Y:S01]  /*91e0*/  FFMA.FTZ R16, R5, R16, R3 ;  /* 0x0000001005107223 */ /* 0x000fe20000010003 */
[----:B------:R-:W-:Y:S01]  /*91f0*/  LOP3.LUT R13, R13, 0xffff0000, RZ, 0xc0, !PT ;  /* 0xffff00000d0d7812 */ /* 0x000fe200078ec0ff */
[----:B------:R-:W-:-:S02]  /*9200*/  FFMA.FTZ R5, R7, R11, -R2 ;  /* 0x0000000b07057223 */ /* 0x000fc40000010802 */
[----:B------:R-:W-:Y:S02]  /*9210*/  FFMA.FTZ R11, R7, R19, R0 ;  /* 0x00000013070b7223 */ /* 0x000fe40000010000 */
[----:B------:R-:W-:Y:S02]  /*9220*/  FMUL.FTZ R3, R6, R10 ;  /* 0x0000000a06037220 */ /* 0x000fe40000410000 */
[----:B------:R-:W-:Y:S01]  /*9230*/  FMUL.FTZ R0, R8, R12 ;  /* 0x0000000c08007220 */ /* 0x000fe20000410000 */
[----:B------:R-:W-:Y:S01]  /*9240*/  F2FP.BF16.PACK_AB R11, R11, R5 ;  /* 0x000000050b0b723e */ /* 0x000fe200000010ff */
[----:B------:R-:W-:Y:S02]  /*9250*/  FMUL.FTZ R2, R6, R9 ;  /* 0x0000000906027220 */ /* 0x000fe40000410000 */
[----:B------:R-:W-:Y:S02]  /*9260*/  FMUL.FTZ R8, R8, R13 ;  /* 0x0000000d08087220 */ /* 0x000fe40000410000 */
[----:B------:R-:W-:-:S02]  /*9270*/  FFMA.FTZ R3, R14, R9, -R3 ;  /* 0x000000090e037223 */ /* 0x000fc40000010803 */
[----:B------:R-:W-:Y:S01]  /*9280*/  FFMA.FTZ R2, R14, R10, R2 ;  /* 0x0000000a0e027223 */ /* 0x000fe20000010002 */
[----:B------:R-:W-:Y:S01]  /*9290*/  F2FP.BF16.PACK_AB R10, R16, R17 ;  /* 0x00000011100a723e */ /* 0x000fe200000010ff */
[C---:B------:R-:W-:Y:S02]  /*92a0*/  FFMA.FTZ R0, R15.reuse, R13, -R0 ;  /* 0x0000000d0f007223 */ /* 0x040fe40000010800 */
[----:B------:R-:W-:Y:S01]  /*92b0*/  FFMA.FTZ R9, R15, R12, R8 ;  /* 0x0000000c0f097223 */ /* 0x000fe20000010008 */
[----:B------:R-:W-:-:S04]  /*92c0*/  F2FP.BF16.PACK_AB R8, R2, R3 ;  /* 0x000000030208723e */ /* 0x000fc800000010ff */
[----:B------:R-:W-:-:S05]  /*92d0*/  F2FP.BF16.PACK_AB R9, R9, R0 ;  /* 0x000000000909723e */ /* 0x000fca00000010ff */
[----:B------:R1:W-:Y:S02]  /*92e0*/  STS.128 [R28], R8 ;  /* 0x000000081c007388 */ /* 0x0003e40000000c00 */
.L_x_456:
[----:B------:R-:W-:Y:S05]  /*92f0*/  BSYNC B0 ;  /* 0x0000000000007941 */ /* 0x000fea0003800000 */
.L_x_455:
[----:B------:R-:W-:Y:S01]  /*9300*/  IADD3 R0, R18, 0x8, RZ ;  /* 0x0000000812007810 */ /* 0x000fe20007ffe0ff */
[----:B------:R-:W-:Y:S03]  /*9310*/  BSSY B0, `(.L_x_457) ;  /* 0x0000031000007945 */ /* 0x000fe60003800000 */
[----:B------:R-:W-:-:S13]  /*9320*/  ISETP.GE.AND P0, PT, R0, c[0x0][0x27c], PT ;  /* 0x00009f0000007a0c */ /* 0x000fda0003f06270 */
[----:B------:R-:W-:Y:S05]  /*9330*/  @P0 BRA `(.L_x_458) ;  /* 0x000002e000000947 */ /* 0x000fea0003800000 */
[----:B-1----:R-:W1:Y:S01]  /*9340*/  LDS.128 R8, [R29] ;  /* 0x000000001d087984 */ /* 0x002e620000000c00 */
        /* <DEDUP_REMOVED lines=45> */
.L_x_458:
[----:B------:R-:W-:Y:S05]  /*9620*/  BSYNC B0 ;  /* 0x0000000000007941 */ /* 0x000fea0003800000 */
.L_x_457:
[----:B------:R-:W-:Y:S01]  /*9630*/  IADD3 R0, R18, 0x10, RZ ;  /* 0x0000001012007810 */ /* 0x000fe20007ffe0ff */
[----:B------:R-:W-:Y:S03]  /*9640*/  BSSY B0, `(.L_x_459) ;  /* 0x0000031000007945 */ /* 0x000fe60003800000 */
[----:B------:R-:W-:-:S13]  /*9650*/  ISETP.GE.AND P0, PT, R0, c[0x0][0x27c], PT ;  /* 0x00009f0000007a0c */ /* 0x000fda0003f06270 */
[----:B------:R-:W-:Y:S05]  /*9660*/  @P0 BRA `(.L_x_460) ;  /* 0x000002e000000947 */ /* 0x000fea0003800000 */
[----:B-1----:R-:W1:Y:S01]  /*9670*/  LDS.128 R8, [R28+0x2000] ;  /* 0x002000001c087984 */ /* 0x002e620000000c00 */
        /* <DEDUP_REMOVED lines=44> */
[----:B------:R1:W-:Y:S02]  /*9940*/  STS.128 [R28+0x2000], R8 ;  /* 0x002000081c007388 */ /* 0x0003e40000000c00 */
.L_x_460:
[----:B------:R-:W-:Y:S05]  /*9950*/  BSYNC B0 ;  /* 0x0000000000007941 */ /* 0x000fea0003800000 */
.L_x_459:
        /* <DEDUP_REMOVED lines=50> */
.L_x_462:
[----:B------:R-:W-:Y:S05]  /*9c80*/  BSYNC B0 ;  /* 0x0000000000007941 */ /* 0x000fea0003800000 */
.L_x_461:
        /* <DEDUP_REMOVED lines=50> */
.L_x_464:
[----:B------:R-:W-:Y:S05]  /*9fb0*/  BSYNC B0 ;  /* 0x0000000000007941 */ /* 0x000fea0003800000 */
.L_x_463:
[----:B------:R-:W-:-:S04]  /*9fc0*/  IADD3 R0, R18, 0x28, RZ ;  /* 0x0000002812007810 */ /* 0x000fc80007ffe0ff */
        /* <DEDUP_REMOVED lines=48> */
.L_x_454:
[----:B------:R-:W-:Y:S05]  /*a2d0*/  BSYNC B1 ;  /* 0x0000000000017941 */ /* 0x000fea0003800000 */
.L_x_453:
[----:B------:R-:W-:-:S04]  /*a2e0*/  IADD3 R0, R56, 0x40, RZ ;  /* 0x0000004038007810 */ /* 0x000fc80007ffe0ff */
[----:B------:R-:W-:-:S13]  /*a2f0*/  ISETP.GE.AND P0, PT, R0, R40, PT ;  /* 0x000000280000720c */ /* 0x000fda0003f06270 */
[----:B------:R-:W-:Y:S05]  /*a300*/  @P0 BRA `(.L_x_465) ;  /* 0x00004f4000000947 */ /* 0x000fea0003800000 */
[----:B------:R-:W-:Y:S01]  /*a310*/  ISETP.GE.AND P0, PT, R18, c[0x0][0x27c], PT ;  /* 0x00009f0012007a0c */ /* 0x000fe20003f06270 */
[----:B------:R-:W-:-:S12]  /*a320*/  BSSY B0, `(.L_x_466) ;  /* 0x0000030000007945 */ /* 0x000fd80003800000 */
        /* <DEDUP_REMOVED lines=47> */
.L_x_467:
[----:B------:R-:W-:Y:S05]  /*a620*/  BSYNC B0 ;  /* 0x0000000000007941 */ /* 0x000fea0003800000 */
.L_x_466:
        /* <DEDUP_REMOVED lines=50> */
.L_x_469:
[----:B------:R-:W-:Y:S05]  /*a950*/  BSYNC B0 ;  /* 0x0000000000007941 */ /* 0x000fea0003800000 */
.L_x_468:
        /* <DEDUP_REMOVED lines=50> */
.L_x_471:
[----:B------:R-:W-:Y:S05]  /*ac80*/  BSYNC B0 ;  /* 0x0000000000007941 */ /* 0x000fea0003800000 */
.L_x_470:
        /* <DEDUP_REMOVED lines=50> */
.L_x_473:
[----:B------:R-:W-:Y:S05]  /*afb0*/  BSYNC B0 ;  /* 0x0000000000007941 */ /* 0x000fea0003800000 */
.L_x_472:
        /* <DEDUP_REMOVED lines=50> */
.L_x_475:
[----:B------:R-:W-:Y:S05]  /*b2e0*/  BSYNC B0 ;  /* 0x0000000000007941 */ /* 0x000fea0003800000 */
.L_x_474:
        /* <DEDUP_REMOVED lines=48> */
[----:B------:R1:W-:Y:S01]  /*b5f0*/  STS.128 [R29+0x5000], R8 ;  /* 0x005000081d007388 */ /* 0x0003e20000000c00 */
[----:B------:R-:W-:Y:S05]  /*b600*/  BRA `(.L_x_465) ;  /* 0x00003c4000007947 */ /* 0x000fea0003800000 */
.L_x_448:
[----:B------:R-:W-:Y:S01]  /*b610*/  @P5 IMAD.HI.U32 R2, R0, c[0x0][0x2c8], RZ ;  /* 0x0000b20000025a27 */ /* 0x000fe200078e00ff */
[----:B------:R-:W-:Y:S01]  /*b620*/  BSSY B0, `(.L_x_476) ;  /* 0x0000047000007945 */ /* 0x000fe20003800000 */
[----:B------:R-:W-:Y:S01]  /*b630*/  CS2R R82, SRZ ;  /* 0x0000000000527805 */ /* 0x000fe2000001ff00 */
[----:B------:R-:W-:Y:S01]  /*b640*/  CS2R R50, SRZ ;  /* 0x0000000000327805 */ /* 0x000fe2000001ff00 */
[----:B------:R-:W-:Y:S01]  /*b650*/  IMAD.MOV.U32 R6, RZ, RZ, R10 ;  /* 0x000000ffff067224 */ /* 0x000fe200078e000a */
        /* <DEDUP_REMOVED lines=17> */
[----:B------:R-:W-:Y:S01]  /*b770*/  IMAD.IADD R2, R7, 0x1, R2 ;  /* 0x0000000107027824 */ /* 0x000fe200078e0202 */
[----:B------:R-:W-:-:S04]  /*b780*/  CS2R R20, SRZ ;  /* 0x0000000000147805 */ /* 0x000fc8000001ff00 */
[----:B------:R-:W-:Y:S02]  /*b790*/  LEA.HI.X R14, R6, c[0x0][0x274], R2, 0x1, P0 ;  /* 0x00009d00060e7a11 */ /* 0x000fe400000f0c02 */
[----:B------:R-:W-:Y:S01]  /*b7a0*/  MOV R2, R8 ;  /* 0x0000000800027202 */ /* 0x000fe20000000f00 */
[----:B------:R1:W2:Y:S04]  /*b7b0*/  SHFL.IDX PT, R6, R15, RZ, 0x1e1f ;  /* 0x001e1fff0f067589 */ /* 0x0002a800000e0000 */
[C---:B------:R-:W-:Y:S01]  /*b7c0*/  IMAD.WIDE.U32 R2, R0.reuse, c[0x0][0x290], R2 ;  /* 0x0000a40000027a25 */ /* 0x040fe200078e0002 */
[----:B------:R1:W3:Y:S03]  /*b7d0*/  SHFL.IDX PT, R7, R14, RZ, 0x1e1f ;  /* 0x001e1fff0e077589 */ /* 0x0002e600000e0000 */
[----:B------:R-:W-:Y:S01]  /*b7e0*/  IMAD R0, R0, c[0x0][0x294], R5 ;  /* 0x0000a50000007a24 */ /* 0x000fe200078e0205 */
[----:B------:R-:W-:-:S04]  /*b7f0*/  LEA R13, P0, R2, c[0x0][0x288], 0x1 ;  /* 0x0000a200020d7a11 */ /* 0x000fc800078008ff */
[----:B------:R-:W-:-:S04]  /*b800*/  IADD3 R0, R3, R0, RZ ;  /* 0x0000000003007210 */ /* 0x000fc80007ffe0ff */
[----:B------:R-:W-:Y:S02]  /*b810*/  LEA.HI.X R12, R2, c[0x0][0x28c], R0, 0x1, P0 ;  /* 0x0000a300020c7a11 */ /* 0x000fe400000f0c00 */
[----:B------:R-:W-:Y:S01]  /*b820*/  ISETP.GE.AND P0, PT, R28, R40, PT ;  /* 0x000000281c00720c */ /* 0x000fe20003f06270 */
[----:B------:R1:W4:Y:S04]  /*b830*/  SHFL.IDX PT, R2, R13, RZ, 0x1e1f ;  /* 0x001e1fff0d027589 */ /* 0x00032800000e0000 */
[----:B------:R1:W1:Y:S08]  /*b840*/  SHFL.IDX PT, R3, R12, RZ, 0x1e1f ;  /* 0x001e1fff0c037589 */ /* 0x00027000000e0000 */
[----:B------:R-:W-:Y:S05]  /*b850*/  @P0 BRA `(.L_x_477) ;  /* 0x0000023000000947 */ /* 0x000fea0003800000 */
[C---:B--23--:R-:W-:Y:S01]  /*b860*/  ISETP.GE.AND P0, PT, R57.reuse, c[0x0][0x27c], PT ;  /* 0x00009f0039007a0c */ /* 0x04cfe20003f06270 */
[----:B------:R-:W-:Y:S01]  /*b870*/  CS2R R18, SRZ ;  /* 0x0000000000127805 */ /* 0x000fe2000001ff00 */
[----:B------:R-:W-:Y:S01]  /*b880*/  CS2R R16, SRZ ;  /* 0x0000000000107805 */ /* 0x000fe2000001ff00 */
[----:B------:R-:W-:Y:S01]  /*b890*/  CS2R R22, SRZ ;  /* 0x0000000000167805 */ /* 0x000fe2000001ff00 */
[----:B------:R-:W-:Y:S01]  /*b8a0*/  CS2R R20, SRZ ;  /* 0x0000000000147805 */ /* 0x000fe2000001ff00 */
[----:B------:R-:W-:-:S08]  /*b8b0*/  IADD3 R5, R57, 0x10, RZ ;  /* 0x0000001039057810 */ /* 0x000fd00007ffe0ff */
[----:B------:R-:W-:-:S04]  /*b8c0*/  @!P0 IMAD.WIDE R10, R57, 0x2, R6 ;  /* 0x00000002390a8825 */ /* 0x000fc800078e0206 */
[----:B-1--4-:R-:W-:Y:S01]  /*b8d0*/  @!P0 IMAD.WIDE R8, R57, 0x2, R2 ;  /* 0x0000000239088825 */ /* 0x012fe200078e0202 */
[----:B------:R1:W5:Y:S04]  /*b8e0*/  @!P0 LD.E.128 R16, [R10.64] ;  /* 0x0000000c0a108980 */ /* 0x000368000c101d00 */
[----:B------:R2:W5:Y:S01]  /*b8f0*/  @!P0 LD.E.128 R20, [R8.64] ;  /* 0x0000000c08148980 */ /* 0x000562000c101d00 */
[----:B------:R-:W-:Y:S01]  /*b900*/  ISETP.GE.AND P0, PT, R5, c[0x0][0x27c], PT ;  /* 0x00009f0005007a0c */ /* 0x000fe20003f06270 */
[----:B------:R-:W-:Y:S01]  /*b910*/  CS2R R34, SRZ ;  /* 0x0000000000227805 */ /* 0x000fe2000001ff00 */
[----:B------:R-:W-:Y:S01]  /*b920*/  CS2R R32, SRZ ;  /* 0x0000000000207805 */ /* 0x000fe2000001ff00 */
[----:B------:R-:W-:Y:S01]  /*b930*/  CS2R R38, SRZ ;  /* 0x0000000000267805 */ /* 0x000fe2000001ff00 */
[----:B------:R-:W-:-:S09]  /*b940*/  CS2R R36, SRZ ;  /* 0x0000000000247805 */ /* 0x000fd2000001ff00 */
[----:B------:R-:W-:-:S04]  /*b950*/  @!P0 SHF.R.S32.HI R0, RZ, 0x1f, R5 ;  /* 0x0000001fff008819 */ /* 0x000fc80000011405 */
[----:B------:R-:W-:-:S04]  /*b960*/  @!P0 LEA.HI R0, R0, R5, RZ, 0x3 ;  /* 0x0000000500008211 */ /* 0x000fc800078f18ff */
[----:B------:R-:W-:Y:S02]  /*b970*/  @!P0 LOP3.LUT R0, R0, 0xfffffff8, RZ, 0xc0, !PT ;  /* 0xfffffff800008812 */ /* 0x000fe400078ec0ff */
[----:B------:R-:W-:-:S03]  /*b980*/  IADD3 R5, R57, 0x20, RZ ;  /* 0x0000002039057810 */ /* 0x000fc60007ffe0ff */
[----:B-1----:R-:W-:-:S04]  /*b990*/  @!P0 IMAD.WIDE R10, R0, 0x2, R6 ;  /* 0x00000002000a8825 */ /* 0x002fc800078e0206 */
[----:B--2---:R-:W-:Y:S01]  /*b9a0*/  @!P0 IMAD.WIDE R8, R0, 0x2, R2 ;  /* 0x0000000200088825 */ /* 0x004fe200078e0202 */
        /* <DEDUP_REMOVED lines=9> */
[----:B------:R-:W-:-:S05]  /*ba40*/  @!P0 LOP3.LUT R0, R0, 0xfffffff8, RZ, 0xc0, !PT ;  /* 0xfffffff800008812 */ /* 0x000fca00078ec0ff */
[----:B------:R-:W-:-:S04]  /*ba50*/  @!P0 IMAD.WIDE R6, R0, 0x2, R6 ;  /* 0x0000000200068825 */ /* 0x000fc800078e0206 */
[----:B------:R-:W-:Y:S01]  /*ba60*/  @!P0 IMAD.WIDE R2, R0, 0x2, R2 ;  /* 0x0000000200028825 */ /* 0x000fe200078e0202 */
[----:B------:R1:W5:Y:S04]  /*ba70*/  @!P0 LD.E.128 R48, [R6.64] ;  /* 0x0000000c06308980 */ /* 0x000368000c101d00 */
[----:B------:R1:W5:Y:S02]  /*ba80*/  @!P0 LD.E.128 R52, [R2.64] ;  /* 0x0000000c02348980 */ /* 0x000364000c101d00 */
.L_x_477:
[----:B--23--:R-:W-:Y:S05]  /*ba90*/  BSYNC B0 ;  /* 0x0000000000007941 */ /* 0x00cfea0003800000 */
.L_x_476:
[----:B-1--45:R-:W-:Y:S01]  /*baa0*/  IMAD.MOV.U32 R2, RZ, RZ, R50 ;  /* 0x000000ffff027224 */ /* 0x032fe200078e0032 */
[----:B------:R1:W2:Y:S01]  /*bab0*/  SHFL.IDX PT, R9, R14, 0x1, 0x1e1f ;  /* 0x003e1f000e097f89 */ /* 0x0002a200000e0000 */
[----:B------:R-:W-:Y:S01]  /*bac0*/  IMAD.MOV.U32 R0, RZ, RZ, R51 ;  /* 0x000000ffff007224 */ /* 0x000fe200078e0033 */
[----:B------:R-:W-:Y:S01]  /*bad0*/  BSSY B0, `(.L_x_478) ;  /* 0x0000057000007945 */ /* 0x000fe20003800000 */
[----:B------:R-:W-:Y:S01]  /*bae0*/  IMAD.MOV.U32 R5, RZ, RZ, R48 ;  /* 0x000000ffff057224 */ /* 0x000fe200078e0030 */
[----:B------:R1:W3:Y:S01]  /*baf0*/  SHFL.IDX PT, R8, R15, 0x1, 0x1e1f ;  /* 0x003e1f000f087f89 */ /* 0x0002e200000e0000 */
[----:B------:R-:W-:Y:S01]  /*bb00*/  IMAD.MOV.U32 R3, RZ, RZ, R49 ;  /* 0x000000ffff037224 */ /* 0x000fe200078e0031 */
[----:B------:R-:W-:Y:S01]  /*bb10*/  PRMT R88, R0, 0x5410, R2 ;  /* 0x0000541000587816 */ /* 0x000fe20000000002 */
[----:B------:R-:W-:Y:S01]  /*bb20*/  IMAD.MOV.U32 R0, RZ, RZ, R35 ;  /* 0x000000ffff007224 */ /* 0x000fe200078e0023 */
[----:B------:R-:W-:Y:S01]  /*bb30*/  MOV R2, R34 ;  /* 0x0000002200027202 */ /* 0x000fe20000000f00 */
[----:B------:R1:W4:Y:S01]  /*bb40*/  SHFL.IDX PT, R11, R12, 0x1, 0x1e1f ;  /* 0x003e1f000c0b7f89 */ /* 0x00032200000e0000 */
[----:B------:R-:W-:Y:S01]  /*bb50*/  PRMT R87, R3, 0x5410, R5 ;  /* 0x0000541003577816 */ /* 0x000fe20000000005 */
[----:B------:R-:W-:Y:S01]  /*bb60*/  IMAD.MOV.U32 R5, RZ, RZ, R32 ;  /* 0x000000ffff057224 */ /* 0x000fe200078e0020 */
[----:B------:R-:W-:Y:S01]  /*bb70*/  PRMT R84, R0, 0x5410, R2 ;  /* 0x0000541000547816 */ /* 0x000fe20000000002 */
[----:B------:R-:W-:Y:S01]  /*bb80*/  IMAD.MOV.U32 R0, RZ, RZ, R19 ;  /* 0x000000ffff007224 */ /* 0x000fe200078e0013 */
[----:B------:R-:W-:Y:S01]  /*bb90*/  MOV R2, R18 ;  /* 0x0000001200027202 */ /* 0x000fe20000000f00 */
[----:B------:R-:W-:Y:S01]  /*bba0*/  IMAD.MOV.U32 R3, RZ, RZ, R33 ;  /* 0x000000ffff037224 */ /* 0x000fe200078e0021 */
[----:B------:R1:W1:Y:S01]  /*bbb0*/  SHFL.IDX PT, R10, R13, 0x1, 0x1e1f ;  /* 0x003e1f000d0a7f89 */ /* 0x00026200000e0000 */
        /* <DEDUP_REMOVED lines=37> */
[----:B-1234-:R-:W-:Y:S01]  /*be10*/  ISETP.GE.AND P0, PT, R57, c[0x0][0x27c], PT ;  /* 0x00009f0039007a0c */ /* 0x01efe20003f06270 */
[----:B------:R-:W-:Y:S01]  /*be20*/  CS2R R66, SRZ ;  /* 0x0000000000427805 */ /* 0x000fe2000001ff00 */
[----:B------:R-:W-:Y:S01]  /*be30*/  CS2R R64, SRZ ;  /* 0x0000000000407805 */ /* 0x000fe2000001ff00 */
[----:B------:R-:W-:Y:S01]  /*be40*/  CS2R R62, SRZ ;  /* 0x00000000003e7805 */ /* 0x000fe2000001ff00 */
[----:B------:R-:W-:-:S09]  /*be50*/  CS2R R60, SRZ ;  /* 0x00000000003c7805 */ /* 0x000fd2000001ff00 */
[----:B------:R-:W-:-:S04]  /*be60*/  @!P0 IMAD.WIDE R2, R57, 0x2, R10 ;  /* 0x0000000239028825 */ /* 0x000fc800078e020a */
[C---:B------:R-:W-:Y:S01]  /*be70*/  @!P0 IMAD.WIDE R6, R57.reuse, 0x2, R8 ;  /* 0x0000000239068825 */ /* 0x040fe200078e0208 */
[----:B------:R1:W5:Y:S04]  /*be80*/  @!P0 LD.E.128 R64, [R2.64] ;  /* 0x0000000c02408980 */ /* 0x000368000c101d00 */
[----:B------:R2:W5:Y:S01]  /*be90*/  @!P0 LD.E.128 R60, [R6.64] ;  /* 0x0000000c063c8980 */ /* 0x000562000c101d00 */
[----:B-1----:R-:W-:-:S04]  /*bea0*/  IADD3 R2, R57, 0x10, RZ ;  /* 0x0000001039027810 */ /* 0x002fc80007ffe0ff */
[----:B------:R-:W-:Y:S01]  /*beb0*/  ISETP.GE.AND P0, PT, R2, c[0x0][0x27c], PT ;  /* 0x00009f0002007a0c */ /* 0x000fe20003f06270 */
[----:B------:R-:W-:-:S12]  /*bec0*/  CS2R R74, SRZ ;  /* 0x00000000004a7805 */ /* 0x000fd8000001ff00 */
[----:B------:R-:W-:-:S04]  /*bed0*/  @!P0 SHF.R.S32.HI R0, RZ, 0x1f, R2 ;  /* 0x0000001fff008819 */ /* 0x000fc80000011402 */
[----:B------:R-:W-:-:S04]  /*bee0*/  @!P0 LEA.HI R0, R0, R2, RZ, 0x3 ;  /* 0x0000000200008211 */ /* 0x000fc800078f18ff */
[----:B------:R-:W-:Y:S01]  /*bef0*/  @!P0 LOP3.LUT R0, R0, 0xfffffff8, RZ, 0xc0, !PT ;  /* 0xfffffff800008812 */ /* 0x000fe200078ec0ff */
[----:B------:R-:W-:Y:S01]  /*bf00*/  CS2R R72, SRZ ;  /* 0x0000000000487805 */ /* 0x000fe2000001ff00 */
[----:B------:R-:W-:-:S03]  /*bf10*/  CS2R R70, SRZ ;  /* 0x0000000000467805 */ /* 0x000fc6000001ff00 */
[----:B------:R-:W-:Y:S01]  /*bf20*/  @!P0 IMAD.WIDE R2, R0, 0x2, R10 ;  /* 0x0000000200028825 */ /* 0x000fe200078e020a */
[----:B------:R-:W-:-:S03]  /*bf30*/  CS2R R68, SRZ ;  /* 0x0000000000447805 */ /* 0x000fc6000001ff00 */
[----:B--2---:R-:W-:Y:S01]  /*bf40*/  @!P0 IMAD.WIDE R6, R0, 0x2, R8 ;  /* 0x0000000200068825 */ /* 0x004fe200078e0208 */
        /* <DEDUP_REMOVED lines=9> */
[----:B------:R-:W-:Y:S01]  /*bfe0*/  CS2R R78, SRZ ;  /* 0x00000000004e7805 */ /* 0x000fe2000001ff00 */
[----:B------:R-:W-:Y:S02]  /*bff0*/  CS2R R76, SRZ ;  /* 0x00000000004c7805 */ /* 0x000fe4000001ff00 */
[----:B--2---:R-:W-:-:S04]  /*c000*/  @!P0 IMAD.WIDE R6, R0, 0x2, R8 ;  /* 0x0000000200068825 */ /* 0x004fc800078e0208 */
[----:B------:R-:W-:Y:S01]  /*c010*/  @!P0 IMAD.WIDE R2, R0, 0x2, R10 ;  /* 0x0000000200028825 */ /* 0x000fe200078e020a */
[----:B------:R1:W5:Y:S04]  /*c020*/  @!P0 LD.E.128 R80, [R6.64] ;  /* 0x0000000c06508980 */ /* 0x000368000c101d00 */
[----:B------:R1:W5:Y:S02]  /*c030*/  @!P0 LD.E.128 R76, [R2.64] ;  /* 0x0000000c024c8980 */ /* 0x000364000c101d00 */
.L_x_479:
[----:B-1234-:R-:W-:Y:S05]  /*c040*/  BSYNC B0 ;  /* 0x0000000000007941 */ /* 0x01efea0003800000 */
.L_x_478:
[----:B-----5:R-:W-:Y:S01]  /*c050*/  IMAD.MOV.U32 R0, RZ, RZ, R80 ;  /* 0x000000ffff007224 */ /* 0x020fe200078e0050 */
[----:B------:R-:W-:-:S04]  /*c060*/  DEPBAR.LE SB0, 0x1 ;  /* 0x000080400000791a */ /* 0x000fc80000000000 */
[----:B------:R-:W-:Y:S01]  /*c070*/  IMAD.MOV.U32 R5, RZ, RZ, R81 ;  /* 0x000000ffff057224 */ /* 0x000fe200078e0051 */
[----:B------:R-:W-:Y:S01]  /*c080*/  PRMT R101, R101, 0x5410, R0 ;  /* 0x0000541065657816 */ /* 0x000fe20000000000 */
[----:B------:R-:W-:Y:S01]  /*c090*/  IMAD.MOV.U32 R3, RZ, RZ, R82 ;  /* 0x000000ffff037224 */ /* 0x000fe200078e0052 */
[----:B------:R-:W-:Y:S01]  /*c0a0*/  MOV R0, R68 ;  /* 0x0000004400007202 */ /* 0x000fe20000000f00 */
        /* <DEDUP_REMOVED lines=11> */
[----:B------:R-:W-:Y:S01]  /*c160*/  MOV R5, R61 ;  /* 0x0000003d00057202 */ /* 0x000fe20000000f00 */
[----:B------:R-:W-:Y:S01]  /*c170*/  BSSY B1, `(.L_x_480) ;  /* 0x0000190000017945 */ /* 0x000fe20003800000 */
[----:B------:R-:W-:Y:S01]  /*c180*/  PRMT R97, R2, 0x5410, R3 ;  /* 0x0000541002617816 */ /* 0x000fe20000000003 */
[----:B------:R-:W-:Y:S01]  /*c190*/  IMAD.MOV.U32 R3, RZ, RZ, R62 ;  /* 0x000000ffff037224 */ /* 0x000fe200078e003e */
[----:B------:R-:W-:Y:S01]  /*c1a0*/  PRMT R92, R5, 0x7610, R92 ;  /* 0x00007610055c7816 */ /* 0x000fe2000000005c */
[----:B------:R-:W-:Y:S01]  /*c1b0*/  IMAD.MOV.U32 R2, RZ, RZ, R63 ;  /* 0x000000ffff027224 */ /* 0x000fe200078e003f */
[----:B------:R-:W-:Y:S01]  /*c1c0*/  PRMT R99, R99, 0x5410, R0 ;  /* 0x0000541063637816 */ /* 0x000fe20000000000 */
[----:B------:R-:W-:-:S02]  /*c1d0*/  IMAD.MOV.U32 R5, RZ, RZ, R77 ;  /* 0x000000ffff057224 */ /* 0x000fc400078e004d */
[----:B------:R-:W-:Y:S01]  /*c1e0*/  IMAD.MOV.U32 R0, RZ, RZ, R72 ;  /* 0x000000ffff007224 */ /* 0x000fe200078e0048 */
[----:B------:R-:W-:Y:S01]  /*c1f0*/  PRMT R93, R2, 0x5410, R3 ;  /* 0x00005410025d7816 */ /* 0x000fe20000000003 */
[----:B------:R-:W-:Y:S01]  /*c200*/  IMAD.MOV.U32 R3, RZ, RZ, R78 ;  /* 0x000000ffff037224 */ /* 0x000fe200078e004e */
[----:B------:R-:W-:Y:S01]  /*c210*/  PRMT R99, R5, 0x7610, R99 ;  /* 0x0000761005637816 */ /* 0x000fe20000000063 */
[----:B------:R-:W-:Y:S01]  /*c220*/  IMAD.MOV.U32 R2, RZ, RZ, R79 ;  /* 0x000000ffff027224 */ /* 0x000fe200078e004f */
[----:B------:R-:W-:Y:S02]  /*c230*/  IADD3 R5, -R196, R40, RZ ;  /* 0x00000028c4057210 */ /* 0x000fe40007ffe1ff */
[----:B------:R-:W-:Y:S01]  /*c240*/  PRMT R94, R94, 0x5410, R0 ;  /* 0x000054105e5e7816 */ /* 0x000fe20000000000 */
[----:B------:R-:W-:Y:S01]  /*c250*/  IMAD.MOV.U32 R0, RZ, RZ, R66 ;  /* 0x000000ffff007224 */ /* 0x000fe200078e0042 */
[----:B------:R-:W-:Y:S02]  /*c260*/  IMNMX R46, R5, 0x80, PT ;  /* 0x00000080052e7817 */ /* 0x000fe40003800200 */
[----:B------:R-:W-:Y:S01]  /*c270*/  PRMT R100, R2, 0x5410, R3 ;  /* 0x0000541002647816 */ /* 0x000fe20000000003 */
[----:B------:R-:W-:Y:S01]  /*c280*/  IMAD.MOV.U32 R2, RZ, RZ, R75 ;  /* 0x000000ffff027224 */ /* 0x000fe200078e004b */
[----:B------:R-:W-:Y:S01]  /*c290*/  MOV R3, R74 ;  /* 0x0000004a00037202 */ /* 0x000fe20000000f00 */
[----:B------:R-:W-:Y:S01]  /*c2a0*/  BAR.SYNC.DEFER_BLOCKING 0x0 ;  /* 0x0000000000007b1d */ /* 0x000fe20000010000 */
[----:B------:R-:W-:-:S02]  /*c2b0*/  ISETP.GE.AND P0, PT, R56, R46, PT ;  /* 0x0000002e3800720c */ /* 0x000fc40003f06270 */
[----:B------:R-:W-:Y:S01]  /*c2c0*/  PRMT R95, R2, 0x5410, R3 ;  /* 0x00005410025f7816 */ /* 0x000fe20000000003 */
[----:B------:R-:W-:Y:S01]  /*c2d0*/  IMAD.MOV.U32 R2, RZ, RZ, R73 ;  /* 0x000000ffff027224 */ /* 0x000fe200078e0049 */
[----:B------:R-:W-:Y:S01]  /*c2e0*/  PRMT R91, R91, 0x5410, R0 ;  /* 0x000054105b5b7816 */ /* 0x000fe20000000000 */
[----:B------:R-:W-:Y:S02]  /*c2f0*/  IMAD.MOV.U32 R3, RZ, RZ, R67 ;  /* 0x000000ffff037224 */ /* 0x000fe400078e0043 */
[----:B------:R-:W-:Y:S01]  /*c300*/  IMAD.MOV.U32 R0, RZ, RZ, R65 ;  /* 0x000000ffff007224 */ /* 0x000fe200078e0041 */
[----:B------:R-:W-:Y:S01]  /*c310*/  PRMT R94, R2, 0x7610, R94 ;  /* 0x00007610025e7816 */ /* 0x000fe2000000005e */
[----:B------:R-:W-:Y:S01]  /*c320*/  IMAD.MOV.U32 R2, RZ, RZ, R64 ;  /* 0x000000ffff027224 */ /* 0x000fe200078e0040 */
[----:B------:R-:W-:-:S04]  /*c330*/  PRMT R91, R3, 0x7610, R91 ;  /* 0x00007610035b7816 */ /* 0x000fc8000000005b */
[----:B------:R-:W-:Y:S01]  /*c340*/  PRMT R90, R0, 0x5410, R2 ;  /* 0x00005410005a7816 */ /* 0x000fe20000000002 */
[----:B------:R-:W-:Y:S05]  /*c350*/  @P0 BRA `(.L_x_481) ;  /* 0x0000171000000947 */ /* 0x000fea0003800000 */
[----:B------:R-:W-:Y:S01]  /*c360*/  ISETP.GE.AND P0, PT, R57, c[0x0][0x27c], PT ;  /* 0x00009f0039007a0c */ /* 0x000fe20003f06270 */
[----:B------:R-:W-:-:S12]  /*c370*/  BSSY B0, `(.L_x_482) ;  /* 0x0000075000007945 */ /* 0x000fd80003800000 */
[----:B------:R-:W-:Y:S05]  /*c380*/  @P0 BRA `(.L_x_483) ;  /* 0x0000073000000947 */ /* 0x000fea0003800000 */
[----:B------:R-:W-:Y:S01]  /*c390*/  IMAD.MOV.U32 R3, RZ, RZ, c[0x0][0x27c] ;  /* 0x00009f00ff037624 */ /* 0x000fe200078e00ff */
[----:B------:R-:W-:Y:S01]  /*c3a0*/  LEA.HI R2, R56, R56, RZ, 0x1 ;  /* 0x0000003838027211 */ /* 0x000fe200078f08ff */
[----:B------:R-:W-:-:S03]  /*c3b0*/  IMAD.SHL.U32 R0, R112, 0x40, RZ ;  /* 0x0000004070007824 */ /* 0x000fc600078e00ff */
[----:B------:R-:W-:Y:S02]  /*c3c0*/  LOP3.LUT R2, R2, 0x7fffffe, RZ, 0xc0, !PT ;  /* 0x07fffffe02027812 */ /* 0x000fe400078ec0ff */
[----:B------:R-:W-:Y:S02]  /*c3d0*/  LEA.HI R3, R3, R45, RZ, 0x1d ;  /* 0x0000002d03037211 */ /* 0x000fe400078fe8ff */
[----:B------:R-:W-:Y:S01]  /*c3e0*/  LOP3.LUT R0, R0, 0xc0, RZ, 0xc0, !PT ;  /* 0x000000c000007812 */ /* 0x000fe200078ec0ff */
[----:B------:R-:W-:Y:S01]  /*c3f0*/  IMAD.IADD R2, R56, 0x1, -R2 ;  /* 0x0000000138027824 */ /* 0x000fe200078e0a02 */
[----:B------:R-:W-:Y:S02]  /*c400*/  SHF.R.S32.HI R6, RZ, 0x1f, R3 ;  /* 0x0000001fff067819 */ /* 0x000fe40000011403 */
[----:B------:R-:W-:Y:S01]  /*c410*/  LOP3.LUT R5, R0, 0x18, R57, 0xf8, !PT ;  /* 0x0000001800057812 */ /* 0x000fe200078ef839 */
[----:B------:R-:W-:Y:S01]  /*c420*/  IMAD R2, R89, 0x8, R2 ;  /* 0x0000000859027824 */ /* 0x000fe200078e0202 */
[----:B------:R-:W-:-:S02]  /*c430*/  SHF.R.U32.HI R8, RZ, 0x3, R0 ;  /* 0x00000003ff087819 */ /* 0x000fc40000011600 */
[----:B------:R-:W-:Y:S01]  /*c440*/  LEA.HI R6, R6, R3, RZ, 0x2 ;  /* 0x0000000306067211 */ /* 0x000fe200078f10ff */
[----:B------:R-:W-:Y:S01]  /*c450*/  IMAD.SHL.U32 R3, R3, 0x8, RZ ;  /* 0x0000000803037824 */ /* 0x000fe200078e00ff */
[-C--:B------:R-:W-:Y:S01]  /*c460*/  LOP3.LUT R7, R5, R8.reuse, RZ, 0x3c, !PT ;  /* 0x0000000805077212 */ /* 0x080fe200078e3cff */
[----:B------:R-:W-:Y:S01]  /*c470*/  IMAD.SHL.U32 R5, R2, 0x20, RZ ;  /* 0x0000002002057824 */ /* 0x000fe200078e00ff */
[----:B------:R-:W-:Y:S02]  /*c480*/  SHF.L.U32 R2, R6, 0xa, RZ ;  /* 0x0000000a06027819 */ /* 0x000fe400000006ff */
[----:B------:R-:W-:Y:S01]  /*c490*/  LOP3.LUT R0, R0, 0x18, R3, 0xf8, !PT ;  /* 0x0000001800007812 */ /* 0x000fe200078ef803 */
[----:B------:R-:W-:Y:S01]  /*c4a0*/  IMAD.IADD R3, R5, 0x1, R7 ;  /* 0x0000000105037824 */ /* 0x000fe200078e0207 */
[----:B------:R-:W-:Y:S02]  /*c4b0*/  LOP3.LUT R2, R2, 0x7ffff000, RZ, 0xc0, !PT ;  /* 0x7ffff00002027812 */ /* 0x000fe400078ec0ff */
[----:B------:R-:W-:Y:S01]  /*c4c0*/  LOP3.LUT R0, R0, R8, RZ, 0x3c, !PT ;  /* 0x0000000800007212 */ /* 0x000fe200078e3cff */
[----:B------:R-:W-:Y:S01]  /*c4d0*/  IMAD.SHL.U32 R43, R3, 0x2, RZ ;  /* 0x00000002032b7824 */ /* 0x000fe200078e00ff */
[----:B------:R-:W-:-:S02]  /*c4e0*/  SHF.R.U64 R3, R18, 0x10, R19 ;  /* 0x0000001012037819 */ /* 0x000fc40000001213 */
[----:B------:R-:W-:Y:S02]  /*c4f0*/  IADD3 R0, R0, R2, R5 ;  /* 0x0000000200007210 */ /* 0x000fe40007ffe005 */
[----:B------:R-:W1:Y:S01]  /*c500*/  LDS.128 R12, [R43+0x6080] ;  /* 0x006080002b0c7984 */ /* 0x000e620000000c00 */
[--C-:B------:R-:W-:Y:S02]  /*c510*/  SHF.R.U32.HI R2, RZ, 0x10, R17.reuse ;  /* 0x00000010ff027819 */ /* 0x100fe40000011611 */
[----:B------:R-:W-:Y:S01]  /*c520*/  IMAD.SHL.U32 R41, R0, 0x2, RZ ;  /* 0x0000000200297824 */ /* 0x000fe200078e00ff */
[----:B------:R-:W-:Y:S02]  /*c530*/  SHF.R.U64 R0, R16, 0x10, R17 ;  /* 0x0000001010007819 */ /* 0x000fe40000001211 */
[----:B------:R-:W-:Y:S02]  /*c540*/  SHF.R.U32.HI R5, RZ, 0x10, R19 ;  /* 0x00000010ff057819 */ /* 0x000fe40000011613 */
[----:B------:R-:W2:Y:S01]  /*c550*/  LDS.128 R8, [R41+0x6080] ;  /* 0x0060800029087984 */ /* 0x000ea20000000c00 */
[----:B------:R-:W-:-:S02]  /*c560*/  SHF.R.U64 R6, R20, 0x10, R21 ;  /* 0x0000001014067819 */ /* 0x000fc40000001215 */
[----:B------:R-:W-:Y:S02]  /*c570*/  SHF.R.U32.HI R7, RZ, 0x10, R21 ;  /* 0x00000010ff077819 */ /* 0x000fe40000011615 */
[C---:B------:R-:W-:Y:S02]  /*c580*/  PRMT R18, R25.reuse, 0x5432, R0 ;  /* 0x0000543219127816 */ /* 0x040fe40000000000 */
[----:B------:R-:W-:Y:S02]  /*c590*/  PRMT R21, R25, 0x5410, R2 ;  /* 0x0000541019157816 */ /* 0x000fe40000000002 */
[C---:B------:R-:W-:Y:S02]  /*c5a0*/  PRMT R25, R26.reuse, 0x5432, R3 ;  /* 0x000054321a197816 */ /* 0x040fe40000000003 */
[----:B------:R-:W-:Y:S02]  /*c5b0*/  PRMT R26, R26, 0x5410, R5 ;  /* 0x000054101a1a7816 */ /* 0x000fe40000000005 */
[----:B------:R-:W-:-:S02]  /*c5c0*/  PRMT R5, R24, 0x5432, R6 ;  /* 0x0000543218057816 */ /* 0x000fc40000000006 */
[--C-:B------:R-:W-:Y:S02]  /*c5d0*/  SHF.R.U32.HI R17, RZ, 0x10, R23.reuse ;  /* 0x00000010ff117819 */ /* 0x100fe40000011617 */
[----:B------:R-:W-:Y:S01]  /*c5e0*/  SHF.R.U64 R16, R22, 0x10, R23 ;  /* 0x0000001016107819 */ /* 0x000fe20000001217 */
[----:B------:R-:W-:Y:S01]  /*c5f0*/  IMAD.U32 R30, R5, 0x10000, RZ ;  /* 0x00010000051e7824 */ /* 0x000fe200078e00ff */
[----:B------:R-:W-:Y:S02]  /*c600*/  PRMT R19, R24, 0x5410, R7 ;  /* 0x0000541018137816 */ /* 0x000fe40000000007 */
[C---:B------:R-:W-:Y:S02]  /*c610*/  PRMT R23, R27.reuse, 0x5410, R17 ;  /* 0x000054101b177816 */ /* 0x040fe40000000011 */
[----:B------:R-:W-:Y:S02]  /*c620*/  PRMT R24, R27, 0x5432, R16 ;  /* 0x000054321b187816 */ /* 0x000fe40000000010 */
[----:B------:R-:W-:-:S02]  /*c630*/  SHF.L.U32 R29, R18, 0x10, RZ ;  /* 0x00000010121d7819 */ /* 0x000fc400000006ff */
[----:B------:R-:W-:Y:S01]  /*c640*/  LOP3.LUT R44, R5, 0xffff0000, RZ, 0xc0, !PT ;  /* 0xffff0000052c7812 */ /* 0x000fe200078ec0ff */
[----:B------:R-:W-:Y:S02]  /*c650*/  IMAD.U32 R5, R21, 0x10000, RZ ;  /* 0x0001000015057824 */ /* 0x000fe400078e00ff */
[C---:B-1----:R-:W-:Y:S01]  /*c660*/  IMAD.U32 R17, R13.reuse, 0x10000, RZ ;  /* 0x000100000d117824 */ /* 0x042fe200078e00ff */
[----:B------:R-:W-:Y:S01]  /*c670*/  LOP3.LUT R20, R13, 0xffff0000, RZ, 0xc0, !PT ;  /* 0xffff00000d147812 */ /* 0x000fe200078ec0ff */
[----:B------:R-:W-:Y:S01]  /*c680*/  IMAD.U32 R16, R12, 0x10000, RZ ;  /* 0x000100000c107824 */ /* 0x000fe200078e00ff */
[C---:B------:R-:W-:Y:S01]  /*c690*/  SHF.L.U32 R13, R15.reuse, 0x10, RZ ;  /* 0x000000100f0d7819 */ /* 0x040fe200000006ff */
[----:B------:R-:W-:Y:S01]  /*c6a0*/  IMAD.U32 R22, R14, 0x10000, RZ ;  /* 0x000100000e167824 */ /* 0x000fe200078e00ff */
[----:B------:R-:W-:Y:S02]  /*c6b0*/  LOP3.LUT R27, R15, 0xffff0000, RZ, 0xc0, !PT ;  /* 0xffff00000f1b7812 */ /* 0x000fe400078ec0ff */
[----:B------:R-:W-:Y:S01]  /*c6c0*/  LOP3.LUT R12, R12, 0xffff0000, RZ, 0xc0, !PT ;  /* 0xffff00000c0c7812 */ /* 0x000fe200078ec0ff */
[C---:B--2---:R-:W-:Y:S01]  /*c6d0*/  IMAD.U32 R2, R8.reuse, 0x10000, RZ ;  /* 0x0001000008027824 */ /* 0x044fe200078e00ff */
[----:B------:R-:W-:Y:S01]  /*c6e0*/  LOP3.LUT R3, R8, 0xffff0000, RZ, 0xc0, !PT ;  /* 0xffff000008037812 */ /* 0x000fe200078ec0ff */
[C---:B------:R-:W-:Y:S01]  /*c6f0*/  IMAD.U32 R6, R9.reuse, 0x10000, RZ ;  /* 0x0001000009067824 */ /* 0x040fe200078e00ff */
[----:B------:R-:W-:Y:S01]  /*c700*/  LOP3.LUT R8, R9, 0xffff0000, RZ, 0xc0, !PT ;  /* 0xffff000009087812 */ /* 0x000fe200078ec0ff */
[----:B------:R-:W-:Y:S01]  /*c710*/  FMUL.FTZ R0, R2, R30 ;  /* 0x0000001e02007220 */ /* 0x000fe20000410000 */
[C---:B------:R-:W-:Y:S01]  /*c720*/  LOP3.LUT R15, R10.reuse, 0xffff0000, RZ, 0xc0, !PT ;  /* 0xffff00000a0f7812 */ /* 0x040fe200078ec0ff */
[----:B------:R-:W-:Y:S01]  /*c730*/  IMAD.U32 R9, R10, 0x10000, RZ ;  /* 0x000100000a097824 */ /* 0x000fe200078e00ff */
[----:B------:R-:W-:Y:S01]  /*c740*/  LOP3.LUT R10, R18, 0xffff0000, RZ, 0xc0, !PT ;  /* 0xffff0000120a7812 */ /* 0x000fe200078ec0ff */
[----:B------:R-:W-:Y:S01]  /*c750*/  FFMA.FTZ R42, R16, R29, -R0 ;  /* 0x0000001d102a7223 */ /* 0x000fe20000010800 */
[----:B------:R-:W-:Y:S01]  /*c760*/  LOP3.LUT R28, R14, 0xffff0000, RZ, 0xc0, !PT ;  /* 0xffff00000e1c7812 */ /* 0x000fe200078ec0ff */
[----:B------:R-:W-:Y:S01]  /*c770*/  FMUL.FTZ R0, R3, R44 ;  /* 0x0000002c03007220 */ /* 0x000fe20000410000 */
[C---:B------:R-:W-:Y:S01]  /*c780*/  LOP3.LUT R14, R11.reuse, 0xffff0000, RZ, 0xc0, !PT ;  /* 0xffff00000b0e7812 */ /* 0x040fe200078ec0ff */
[----:B------:R-:W-:-:S02]  /*c790*/  IMAD.U32 R7, R11, 0x10000, RZ ;  /* 0x000100000b077824 */ /* 0x000fc400078e00ff */
[----:B------:R-:W-:Y:S02]  /*c7a0*/  FMUL.FTZ R2, R2, R29 ;  /* 0x0000001d02027220 */ /* 0x000fe40000410000 */
[----:B------:R-:W-:Y:S02]  /*c7b0*/  IMAD.U32 R11, R19, 0x10000, RZ ;  /* 0x00010000130b7824 */ /* 0x000fe400078e00ff */
[-C--:B------:R-:W-:Y:S02]  /*c7c0*/  FMUL.FTZ R3, R3, R10.reuse ;  /* 0x0000000a03037220 */ /* 0x080fe40000410000 */
[----:B------:R-:W-:Y:S01]  /*c7d0*/  FFMA.FTZ R31, R12, R10, -R0 ;  /* 0x0000000a0c1f7223 */ /* 0x000fe20000010800 */
[----:B------:R-:W-:Y:S01]  /*c7e0*/  LOP3.LUT R10, R21, 0xffff0000, RZ, 0xc0, !PT ;  /* 0xffff0000150a7812 */ /* 0x000fe200078ec0ff */
[----:B------:R-:W-:Y:S01]  /*c7f0*/  FFMA.FTZ R40, R16, R30, R2 ;  /* 0x0000001e10287223 */ /* 0x000fe20000010002 */
[----:B------:R-:W-:Y:S01]  /*c800*/  SHF.L.U32 R16, R23, 0x10, RZ ;  /* 0x0000001017107819 */ /* 0x000fe200000006ff */
[----:B------:R-:W-:-:S02]  /*c810*/  FMUL.FTZ R0, R6, R5 ;  /* 0x0000000506007220 */ /* 0x000fc40000410000 */
[-C--:B------:R-:W-:Y:S02]  /*c820*/  FMUL.FTZ R2, R6, R11.reuse ;  /* 0x0000000b06027220 */ /* 0x080fe40000410000 */
[----:B------:R-:W-:Y:S01]  /*c830*/  FFMA.FTZ R30, R12, R44, R3 ;  /* 0x0000002c0c1e7223 */ /* 0x000fe20000010003 */
[----:B------:R-:W-:Y:S01]  /*c840*/  LOP3.LUT R12, R24, 0xffff0000, RZ, 0xc0, !PT ;  /* 0xffff0000180c7812 */ /* 0x000fe200078ec0ff */
[----:B------:R-:W-:Y:S02]  /*c850*/  IMAD.U32 R3, R26, 0x10000, RZ ;  /* 0x000100001a037824 */ /* 0x000fe400078e00ff */
[----:B------:R-:W-:Y:S01]  /*c860*/  FFMA.FTZ R18, R17, R11, R0 ;  /* 0x0000000b11127223 */ /* 0x000fe20000010000 */
[----:B------:R-:W-:Y:S01]  /*c870*/  LOP3.LUT R11, R19, 0xffff0000, RZ, 0xc0, !PT ;  /* 0xffff0000130b7812 */ /* 0x000fe200078ec0ff */
[----:B------:R-:W-:Y:S02]  /*c880*/  FFMA.FTZ R29, R17, R5, -R2 ;  /* 0x00000005111d7223 */ /* 0x000fe40000010802 */
[----:B------:R-:W-:-:S02]  /*c890*/  FMUL.FTZ R2, R7, R16 ;  /* 0x0000001007027220 */ /* 0x000fc40000410000 */
[-C--:B------:R-:W-:Y:S02]  /*c8a0*/  FMUL.FTZ R0, R7, R3.reuse ;  /* 0x0000000307007220 */ /* 0x080fe40000410000 */
[----:B------:R-:W-:Y:S02]  /*c8b0*/  IMAD.U32 R7, R24, 0x10000, RZ ;  /* 0x0001000018077824 */ /* 0x000fe400078e00ff */
[----:B------:R-:W-:Y:S02]  /*c8c0*/  FFMA.FTZ R17, R13, R3, -R2 ;  /* 0x000000030d117223 */ /* 0x000fe40000010802 */
[----:B------:R-:W-:Y:S02]  /*c8d0*/  IMAD.U32 R6, R25, 0x10000, RZ ;  /* 0x0001000019067824 */ /* 0x000fe400078e00ff */
[----:B------:R-:W-:Y:S02]  /*c8e0*/  FMUL.FTZ R5, R8, R11 ;  /* 0x0000000b08057220 */ /* 0x000fe40000410000 */
[----:B------:R-:W-:-:S02]  /*c8f0*/  FMUL.FTZ R2, R9, R7 ;  /* 0x0000000709027220 */ /* 0x000fc40000410000 */
[----:B------:R-:W-:Y:S02]  /*c900*/  FFMA.FTZ R16, R13, R16, R0 ;  /* 0x000000100d107223 */ /* 0x000fe40000010000 */
[-C--:B------:R-:W-:Y:S01]  /*c910*/  FMUL.FTZ R3, R8, R10.reuse ;  /* 0x0000000a08037220 */ /* 0x080fe20000410000 */
[----:B------:R-:W-:Y:S01]  /*c920*/  LOP3.LUT R8, R26, 0xffff0000, RZ, 0xc0, !PT ;  /* 0xffff00001a087812 */ /* 0x000fe200078ec0ff */
[----:B------:R-:W-:Y:S02]  /*c930*/  FFMA.FTZ R13, R20, R10, -R5 ;  /* 0x0000000a140d7223 */ /* 0x000fe40000010805 */
[-C--:B------:R-:W-:Y:S01]  /*c940*/  FMUL.FTZ R0, R9, R6.reuse ;  /* 0x0000000609007220 */ /* 0x080fe20000410000 */
[----:B------:R-:W-:Y:S01]  /*c950*/  LOP3.LUT R9, R23, 0xffff0000, RZ, 0xc0, !PT ;  /* 0xffff000017097812 */ /* 0x000fe200078ec0ff */
[----:B------:R-:W-:Y:S01]  /*c960*/  FFMA.FTZ R10, R22, R6, -R2 ;  /* 0x00000006160a7223 */ /* 0x000fe20000010802 */
[----:B------:R-:W-:Y:S01]  /*c970*/  LOP3.LUT R6, R25, 0xffff0000, RZ, 0xc0, !PT ;  /* 0xffff000019067812 */ /* 0x000fe200078ec0ff */
[----:B------:R-:W-:Y:S01]  /*c980*/  FFMA.FTZ R11, R20, R11, R3 ;  /* 0x0000000b140b7223 */ /* 0x000fe20000010003 */
[----:B------:R-:W-:Y:S01]  /*c990*/  F2FP.BF16.PACK_AB R13, R13, R29 ;  /* 0x0000001d0d0d723e */ /* 0x000fe200000010ff */
[----:B------:R-:W-:-:S02]  /*c9a0*/  FFMA.FTZ R7, R22, R7, R0 ;  /* 0x0000000716077223 */ /* 0x000fc40000010000 */
[C---:B------:R-:W-:Y:S02]  /*c9b0*/  FMUL.FTZ R5, R15.reuse, R12 ;  /* 0x0000000c0f057220 */ /* 0x040fe40000410000 */
[CC--:B------:R-:W-:Y:S02]  /*c9c0*/  FMUL.FTZ R2, R14.reuse, R9.reuse ;  /* 0x000000090e027220 */ /* 0x0c0fe40000410000 */
[----:B------:R-:W-:Y:S02]  /*c9d0*/  FMUL.FTZ R3, R15, R6 ;  /* 0x000000060f037220 */ /* 0x000fe40000410000 */
[----:B------:R-:W-:Y:S02]  /*c9e0*/  FMUL.FTZ R0, R14, R8 ;  /* 0x000000080e007220 */ /* 0x000fe40000410000 */
        /* <DEDUP_REMOVED lines=9> */
[----:B------:R-:W-:Y:S02]  /*ca80*/  F2FP.BF16.PACK_AB R10, R3, R7 ;  /* 0x00000007030a723e */ /* 0x000fe400000010ff */
[----:B------:R-:W-:Y:S01]  /*ca90*/  F2FP.BF16.PACK_AB R11, R0, R16 ;  /* 0x00000010000b723e */ /* 0x000fe200000010ff */
[----:B------:R1:W-:Y:S04]  /*caa0*/  STS.128 [R43+0x6080], R12 ;  /* 0x0060800c2b007388 */ /* 0x0003e80000000c00 */
[----:B------:R1:W-:Y:S02]  /*cab0*/  STS.128 [R41+0x6080], R8 ;  /* 0x0060800829007388 */ /* 0x0003e40000000c00 */
.L_x_483:
[----:B------:R-:W-:Y:S05]  /*cac0*/  BSYNC B0 ;  /* 0x0000000000007941 */ /* 0x000fea0003800000 */
.L_x_482:
[----:B------:R-:W-:Y:S01]  /*cad0*/  IADD3 R0, R57, 0x10, RZ ;  /* 0x0000001039007810 */ /* 0x000fe20007ffe0ff */
[----:B------:R-:W-:Y:S03]  /*cae0*/  BSSY B0, `(.L_x_484) ;  /* 0x000007c000007945 */ /* 0x000fe60003800000 */
[----:B------:R-:W-:-:S13]  /*caf0*/  ISETP.GE.AND P0, PT, R0, c[0x0][0x27c], PT ;  /* 0x00009f0000007a0c */ /* 0x000fda0003f06270 */
[----:B------:R-:W-:Y:S05]  /*cb00*/  @P0 BRA `(.L_x_485) ;  /* 0x0000079000000947 */ /* 0x000fea0003800000 */
[----:B------:R-:W-:Y:S01]  /*cb10*/  SHF.R.S32.HI R5, RZ, 0x1f, R0 ;  /* 0x0000001fff057819 */ /* 0x000fe20000011400 */
[----:B------:R-:W-:Y:S01]  /*cb20*/  IMAD.SHL.U32 R6, R112, 0x40, RZ ;  /* 0x0000004070067824 */ /* 0x000fe200078e00ff */
[----:B------:R-:W-:Y:S01]  /*cb30*/  LEA.HI R7, R56, R56, RZ, 0x1 ;  /* 0x0000003838077211 */ /* 0x000fe200078f08ff */
[----:B-1----:R-:W-:Y:S01]  /*cb40*/  IMAD.MOV.U32 R8, RZ, RZ, c[0x0][0x27c] ;  /* 0x00009f00ff087624 */ /* 0x002fe200078e00ff */
[CC--:B------:R-:W-:Y:S02]  /*cb50*/  LEA.HI R3, R5.reuse, R0.reuse, RZ, 0x3 ;  /* 0x0000000005037211 */ /* 0x0c0fe400078f18ff */
[----:B------:R-:W-:Y:S02]  /*cb60*/  LEA.HI R5, R5, R0, RZ, 0x5 ;  /* 0x0000000005057211 */ /* 0x000fe400078f28ff */
[----:B------:R-:W-:Y:S02]  /*cb70*/  LOP3.LUT R7, R7, 0x7fffffe, RZ, 0xc0, !PT ;  /* 0x07fffffe07077812 */ /* 0x000fe400078ec0ff */
[----:B------:R-:W-:-:S02]  /*cb80*/  SHF.R.S32.HI R2, RZ, 0x3, R3 ;  /* 0x00000003ff027819 */ /* 0x000fc40000011403 */
[----:B------:R-:W-:Y:S01]  /*cb90*/  LOP3.LUT R0, R6, 0xc0, RZ, 0xc0, !PT ;  /* 0x000000c006007812 */ /* 0x000fe200078ec0ff */
[----:B------:R-:W-:Y:S01]  /*cba0*/  IMAD.SHL.U32 R6, R5, 0x80, RZ ;  /* 0x0000008005067824 */ /* 0x000fe200078e00ff */
[----:B------:R-:W-:Y:S01]  /*cbb0*/  LEA.HI R2, R8, R2, RZ, 0x1d ;  /* 0x0000000208027211 */ /* 0x000fe200078fe8ff */
[----:B------:R-:W-:Y:S01]  /*cbc0*/  IMAD.IADD R5, R56, 0x1, -R7 ;  /* 0x0000000138057824 */ /* 0x000fe200078e0a07 */
[----:B------:R-:W-:Y:S02]  /*cbd0*/  LOP3.LUT R7, R0, 0x18, R3, 0xf8, !PT ;  /* 0x0000001800077812 */ /* 0x000fe400078ef803 */
[----:B------:R-:W-:Y:S01]  /*cbe0*/  SHF.R.U32.HI R10, RZ, 0x3, R0 ;  /* 0x00000003ff0a7819 */ /* 0x000fe20000011600 */
[----:B------:R-:W-:Y:S01]  /*cbf0*/  IMAD R3, R89, 0x8, R5 ;  /* 0x0000000859037824 */ /* 0x000fe200078e0205 */
[----:B------:R-:W-:Y:S02]  /*cc00*/  SHF.R.S32.HI R5, RZ, 0x1f, R2 ;  /* 0x0000001fff057819 */ /* 0x000fe40000011402 */
[----:B------:R-:W-:Y:S01]  /*cc10*/  LOP3.LUT R8, R7, R10, RZ, 0x3c, !PT ;  /* 0x0000000a07087212 */ /* 0x000fe200078e3cff */
[----:B------:R-:W-:Y:S01]  /*cc20*/  IMAD.SHL.U32 R7, R2, 0x8, RZ ;  /* 0x0000000802077824 */ /* 0x000fe200078e00ff */
[----:B------:R-:W-:-:S02]  /*cc30*/  LEA.HI R2, R5, R2, RZ, 0x2 ;  /* 0x0000000205027211 */ /* 0x000fc400078f10ff */
[----:B------:R-:W-:Y:S01]  /*cc40*/  LOP3.LUT R9, R6, 0x7ffff000, RZ, 0xc0, !PT ;  /* 0x7ffff00006097812 */ /* 0x000fe200078ec0ff */
[----:B------:R-:W-:Y:S01]  /*cc50*/  IMAD.SHL.U32 R6, R3, 0x20, RZ ;  /* 0x0000002003067824 */ /* 0x000fe200078e00ff */
[----:B------:R-:W-:Y:S01]  /*cc60*/  LOP3.LUT R3, R0, 0x18, R7, 0xf8, !PT ;  /* 0x0000001800037812 */ /* 0x000fe200078ef807 */
[----:B------:R-:W-:Y:S01]  /*cc70*/  IMAD.SHL.U32 R0, R2, 0x400, RZ ;  /* 0x0000040002007824 */ /* 0x000fe200078e00ff */
[----:B------:R-:W-:Y:S02]  /*cc80*/  SHF.R.U32.HI R17, RZ, 0x10, R39 ;  /* 0x00000010ff117819 */ /* 0x000fe40000011627 */
[----:B------:R-:W-:Y:S02]  /*cc90*/  LOP3.LUT R2, R3, R10, RZ, 0x3c, !PT ;  /* 0x0000000a03027212 */ /* 0x000fe400078e3cff */
[----:B------:R-:W-:Y:S02]  /*cca0*/  LOP3.LUT R0, R0, 0x7ffff000, RZ, 0xc0, !PT ;  /* 0x7ffff00000007812 */ /* 0x000fe400078ec0ff */
[----:B------:R-:W-:-:S02]  /*ccb0*/  IADD3 R5, R8, R9, R6 ;  /* 0x0000000908057210 */ /* 0x000fc40007ffe006 */
[----:B------:R-:W-:Y:S02]  /*ccc0*/  IADD3 R0, R2, R0, R6 ;  /* 0x0000000002007210 */ /* 0x000fe40007ffe006 */
[----:B------:R-:W-:Y:S01]  /*ccd0*/  SHF.R.U64 R6, R36, 0x10, R37 ;  /* 0x0000001024067819 */ /* 0x000fe20000001225 */
[----:B------:R-:W-:Y:S01]  /*cce0*/  IMAD.SHL.U32 R41, R5, 0x2, RZ ;  /* 0x0000000205297824 */ /* 0x000fe200078e00ff */
[----:B------:R-:W-:Y:S01]  /*ccf0*/  SHF.R.U32.HI R5, RZ, 0x10, R35 ;  /* 0x00000010ff057819 */ /* 0x000fe20000011623 */
[----:B------:R-:W-:Y:S01]  /*cd00*/  IMAD.SHL.U32 R40, R0, 0x2, RZ ;  /* 0x0000000200287824 */ /* 0x000fe200078e00ff */
[----:B------:R-:W-:Y:S02]  /*cd10*/  SHF.R.U64 R0, R32, 0x10, R33 ;  /* 0x0000001020007819 */ /* 0x000fe40000001221 */
[----:B------:R-:W1:Y:S01]  /*cd20*/  LDS.128 R12, [R41+0x6080] ;  /* 0x00608000290c7984 */ /* 0x000e620000000c00 */
[----:B------:R-:W-:Y:S02]  /*cd30*/  PRMT R26, R84, 0x5410, R5 ;  /* 0x00005410541a7816 */ /* 0x000fe40000000005 */
[----:B------:R-:W-:Y:S01]  /*cd40*/  SHF.R.U32.HI R2, RZ, 0x10, R33 ;  /* 0x00000010ff027819 */ /* 0x000fe20000011621 */
[----:B------:R-:W2:Y:S01]  /*cd50*/  LDS.128 R8, [R40+0x6080] ;  /* 0x0060800028087984 */ /* 0x000ea20000000c00 */
[----:B------:R-:W-:-:S02]  /*cd60*/  PRMT R5, R47, 0x5432, R6 ;  /* 0x000054322f057816 */ /* 0x000fc40000000006 */
[----:B------:R-:W-:Y:S02]  /*cd70*/  SHF.R.U64 R3, R34, 0x10, R35 ;  /* 0x0000001022037819 */ /* 0x000fe40000001223 */
[----:B------:R-:W-:Y:S01]  /*cd80*/  SHF.R.U64 R16, R38, 0x10, R39 ;  /* 0x0000001026107819 */ /* 0x000fe20000001227 */
[----:B------:R-:W-:Y:S01]  /*cd90*/  IMAD.U32 R30, R5, 0x10000, RZ ;  /* 0x00010000051e7824 */ /* 0x000fe200078e00ff */
[C---:B------:R-:W-:Y:S02]  /*cda0*/  PRMT R18, R59.reuse, 0x5432, R0 ;  /* 0x000054323b127816 */ /* 0x040fe40000000000 */
[----:B------:R-:W-:Y:S02]  /*cdb0*/  PRMT R21, R59, 0x5410, R2 ;  /* 0x000054103b157816 */ /* 0x000fe40000000002 */
[----:B------:R-:W-:Y:S01]  /*cdc0*/  SHF.R.U32.HI R7, RZ, 0x10, R37 ;  /* 0x00000010ff077819 */ /* 0x000fe20000011625 */
[----:B------:R-:W-:Y:S01]  /*cdd0*/  IMAD.U32 R29, R18, 0x10000, RZ ;  /* 0x00010000121d7824 */ /* 0x000fe200078e00ff */
[----:B------:R-:W-:-:S02]  /*cde0*/  PRMT R25, R84, 0x5432, R3 ;  /* 0x0000543254197816 */ /* 0x000fc40000000003 */
[C---:B------:R-:W-:Y:S02]  /*cdf0*/  PRMT R23, R58.reuse, 0x5410, R17 ;  /* 0x000054103a177816 */ /* 0x040fe40000000011 */
[----:B------:R-:W-:Y:S02]  /*ce00*/  PRMT R24, R58, 0x5432, R16 ;  /* 0x000054323a187816 */ /* 0x000fe40000000010 */
[----:B------:R-:W-:Y:S01]  /*ce10*/  LOP3.LUT R32, R5, 0xffff0000, RZ, 0xc0, !PT ;  /* 0xffff000005207812 */ /* 0x000fe200078ec0ff */
[----:B------:R-:W-:Y:S01]  /*ce20*/  IMAD.U32 R5, R21, 0x10000, RZ ;  /* 0x0001000015057824 */ /* 0x000fe200078e00ff */
[----:B------:R-:W-:Y:S01]  /*ce30*/  PRMT R19, R47, 0x5410, R7 ;  /* 0x000054102f137816 */ /* 0x000fe20000000007 */
[C---:B-1----:R-:W-:Y:S01]  /*ce40*/  IMAD.U32 R17, R13.reuse, 0x10000, RZ ;  /* 0x000100000d117824 */ /* 0x042fe200078e00ff */
[----:B------:R-:W-:Y:S01]  /*ce50*/  LOP3.LUT R20, R13, 0xffff0000, RZ, 0xc0, !PT ;  /* 0xffff00000d147812 */ /* 0x000fe200078ec0ff */
[----:B------:R-:W-:Y:S01]  /*ce60*/  IMAD.U32 R16, R12, 0x10000, RZ ;  /* 0x000100000c107824 */ /* 0x000fe200078e00ff */
[C---:B------:R-:W-:Y:S01]  /*ce70*/  LOP3.LUT R27, R15.reuse, 0xffff0000, RZ, 0xc0, !PT ;  /* 0xffff00000f1b7812 */ /* 0x040fe200078ec0ff */
[C---:B--2---:R-:W-:Y:S01]  /*ce80*/  IMAD.U32 R2, R8.reuse, 0x10000, RZ ;  /* 0x0001000008027824 */ /* 0x044fe200078e00ff */
[----:B------:R-:W-:Y:S01]  /*ce90*/  LOP3.LUT R3, R8, 0xffff0000, RZ, 0xc0, !PT ;  /* 0xffff000008037812 */ /* 0x000fe200078ec0ff */
[----:B------:R-:W-:Y:S01]  /*cea0*/  IMAD.U32 R13, R15, 0x10000, RZ ;  /* 0x000100000f0d7824 */ /* 0x000fe200078e00ff */
[C---:B------:R-:W-:Y:S01]  /*ceb0*/  LOP3.LUT R8, R9.reuse, 0xffff0000, RZ, 0xc0, !PT ;  /* 0xffff000009087812 */ /* 0x040fe200078ec0ff */
[----:B------:R-:W-:Y:S01]  /*cec0*/  IMAD.U32 R6, R9, 0x10000, RZ ;  /* 0x0001000009067824 */ /* 0x000fe200078e00ff */
[----:B------:R-:W-:Y:S01]  /*ced0*/  LOP3.LUT R15, R10, 0xffff0000, RZ, 0xc0, !PT ;  /* 0xffff00000a0f7812 */ /* 0x000fe200078ec0ff */
[----:B------:R-:W-:Y:S01]  /*cee0*/  FMUL.FTZ R0, R2, R30 ;  /* 0x0000001e02007220 */ /* 0x000fe20000410000 */
[----:B------:R-:W-:Y:S01]  /*cef0*/  LOP3.LUT R12, R12, 0xffff0000, RZ, 0xc0, !PT ;  /* 0xffff00000c0c7812 */ /* 0x000fe200078ec0ff */
[----:B------:R-:W-:Y:S01]  /*cf00*/  IMAD.U32 R9, R10, 0x10000, RZ ;  /* 0x000100000a097824 */ /* 0x000fe200078e00ff */
[----:B------:R-:W-:Y:S01]  /*cf10*/  LOP3.LUT R10, R18, 0xffff0000, RZ, 0xc0, !PT ;  /* 0xffff0000120a7812 */ /* 0x000fe200078ec0ff */
[----:B------:R-:W-:Y:S01]  /*cf20*/  FFMA.FTZ R34, R16, R29, -R0 ;  /* 0x0000001d10227223 */ /* 0x000fe20000010800 */
[C---:B------:R-:W-:Y:S01]  /*cf30*/  LOP3.LUT R28, R14.reuse, 0xffff0000, RZ, 0xc0, !PT ;  /* 0xffff00000e1c7812 */ /* 0x040fe200078ec0ff */
[----:B------:R-:W-:Y:S01]  /*cf40*/  IMAD.U32 R22, R14, 0x10000, RZ ;  /* 0x000100000e167824 */ /* 0x000fe200078e00ff */
[----:B------:R-:W-:Y:S01]  /*cf50*/  LOP3.LUT R14, R11, 0xffff0000, RZ, 0xc0, !PT ;  /* 0xffff00000b0e7812 */ /* 0x000fe200078ec0ff */
[----:B------:R-:W-:-:S02]  /*cf60*/  FMUL.FTZ R0, R3, R32 ;  /* 0x0000002003007220 */ /* 0x000fc40000410000 */
[----:B------:R-:W-:Y:S02]  /*cf70*/  IMAD.U32 R7, R11, 0x10000, RZ ;  /* 0x000100000b077824 */ /* 0x000fe400078e00ff */
[----:B------:R-:W-:Y:S02]  /*cf80*/  FMUL.FTZ R2, R2, R29 ;  /* 0x0000001d02027220 */ /* 0x000fe40000410000 */
[----:B------:R-:W-:Y:S02]  /*cf90*/  IMAD.U32 R11, R19, 0x10000, RZ ;  /* 0x00010000130b7824 */ /* 0x000fe400078e00ff */
[-C--:B------:R-:W-:Y:S02]  /*cfa0*/  FMUL.FTZ R3, R3, R10.reuse ;  /* 0x0000000a03037220 */ /* 0x080fe40000410000 */
[----:B------:R-:W-:Y:S01]  /*cfb0*/  FFMA.FTZ R31, R12, R10, -R0 ;  /* 0x0000000a0c1f7223 */ /* 0x000fe20000010800 */
[----:B------:R-:W-:Y:S01]  /*cfc0*/  LOP3.LUT R10, R21, 0xffff0000, RZ, 0xc0, !PT ;  /* 0xffff0000150a7812 */ /* 0x000fe200078ec0ff */
[----:B------:R-:W-:-:S02]  /*cfd0*/  FFMA.FTZ R33, R16, R30, R2 ;  /* 0x0000001e10217223 */ /* 0x000fc40000010002 */
[C---:B------:R-:W-:Y:S02]  /*cfe0*/  FMUL.FTZ R0, R6.reuse, R5 ;  /* 0x0000000506007220 */ /* 0x040fe40000410000 */
[-C--:B------:R-:W-:Y:S02]  /*cff0*/  FMUL.FTZ R2, R6, R11.reuse ;  /* 0x0000000b06027220 */ /* 0x080fe40000410000 */
[----:B------:R-:W-:Y:S01]  /*d000*/  FFMA.FTZ R30, R12, R32, R3 ;  /* 0x000000200c1e7223 */ /* 0x000fe20000010003 */
[----:B------:R-:W-:Y:S01]  /*d010*/  LOP3.LUT R12, R24, 0xffff0000, RZ, 0xc0, !PT ;  /* 0xffff0000180c7812 */ /* 0x000fe200078ec0ff */
[----:B------:R-:W-:Y:S02]  /*d020*/  IMAD.U32 R16, R23, 0x10000, RZ ;  /* 0x0001000017107824 */ /* 0x000fe400078e00ff */
[----:B------:R-:W-:Y:S02]  /*d030*/  IMAD.U32 R3, R26, 0x10000, RZ ;  /* 0x000100001a037824 */ /* 0x000fe400078e00ff */
[----:B------:R-:W-:Y:S01]  /*d040*/  FFMA.FTZ R18, R17, R11, R0 ;  /* 0x0000000b11127223 */ /* 0x000fe20000010000 */
[----:B------:R-:W-:Y:S01]  /*d050*/  LOP3.LUT R11, R19, 0xffff0000, RZ, 0xc0, !PT ;  /* 0xffff0000130b7812 */ /* 0x000fe200078ec0ff */
[----:B------:R-:W-:-:S02]  /*d060*/  FFMA.FTZ R29, R17, R5, -R2 ;  /* 0x00000005111d7223 */ /* 0x000fc40000010802 */
[C---:B------:R-:W-:Y:S02]  /*d070*/  FMUL.FTZ R2, R7.reuse, R16 ;  /* 0x0000001007027220 */ /* 0x040fe40000410000 */
[-C--:B------:R-:W-:Y:S02]  /*d080*/  FMUL.FTZ R0, R7, R3.reuse ;  /* 0x0000000307007220 */ /* 0x080fe40000410000 */
[----:B------:R-:W-:Y:S02]  /*d090*/  IMAD.U32 R7, R24, 0x10000, RZ ;  /* 0x0001000018077824 */ /* 0x000fe400078e00ff */
[----:B------:R-:W-:Y:S02]  /*d0a0*/  FFMA.FTZ R17, R13, R3, -R2 ;  /* 0x000000030d117223 */ /* 0x000fe40000010802 */
[----:B------:R-:W-:Y:S02]  /*d0b0*/  IMAD.U32 R6, R25, 0x10000, RZ ;  /* 0x0001000019067824 */ /* 0x000fe400078e00ff */
[----:B------:R-:W-:-:S02]  /*d0c0*/  FMUL.FTZ R5, R8, R11 ;  /* 0x0000000b08057220 */ /* 0x000fc40000410000 */
[----:B------:R-:W-:Y:S02]  /*d0d0*/  FMUL.FTZ R2, R9, R7 ;  /* 0x0000000709027220 */ /* 0x000fe40000410000 */
        /* <DEDUP_REMOVED lines=12> */
[C---:B------:R-:W-:Y:S02]  /*d1a0*/  FMUL.FTZ R2, R14.reuse, R9 ;  /* 0x000000090e027220 */ /* 0x040fe40000410000 */
        /* <DEDUP_REMOVED lines=15> */
.L_x_485:
[----:B------:R-:W-:Y:S05]  /*d2a0*/  BSYNC B0 ;  /* 0x0000000000007941 */ /* 0x000fea0003800000 */
.L_x_484:
[----:B------:R-:W-:-:S04]  /*d2b0*/  IADD3 R0, R57, 0x20, RZ ;  /* 0x0000002039007810 */ /* 0x000fc80007ffe0ff */
        /* <DEDUP_REMOVED lines=123> */
.L_x_481:
[----:B------:R-:W-:Y:S05]  /*da70*/  BSYNC B1 ;  /* 0x0000000000017941 */ /* 0x000fea0003800000 */
.L_x_480:
[----:B------:R-:W-:-:S04]  /*da80*/  IADD3 R18, R56, 0x40, RZ ;  /* 0x0000004038127810 */ /* 0x000fc80007ffe0ff */
[----:B------:R-:W-:-:S13]  /*da90*/  ISETP.GE.AND P0, PT, R18, R46, PT ;  /* 0x0000002e1200720c */ /* 0x000fda0003f06270 */
[----:B------:R-:W-:Y:S05]  /*daa0*/  @P0 BRA `(.L_x_465) ;  /* 0x000017a000000947 */ /* 0x000fea0003800000 */
[----:B------:R-:W-:Y:S01]  /*dab0*/  ISETP.GE.AND P0, PT, R57, c[0x0][0x27c], PT ;  /* 0x00009f0039007a0c */ /* 0x000fe20003f06270 */
[----:B------:R-:W-:-:S12]  /*dac0*/  BSSY B0, `(.L_x_486) ;  /* 0x0000078000007945 */ /* 0x000fd80003800000 */
[----:B------:R-:W-:Y:S05]  /*dad0*/  @P0 BRA `(.L_x_487) ;  /* 0x0000076000000947 */ /* 0x000fea0003800000 */
[----:B------:R-:W-:Y:S01]  /*dae0*/  SHF.R.S32.HI R0, RZ, 0x1f, R18 ;  /* 0x0000001fff007819 */ /* 0x000fe20000011412 */
[----:B------:R-:W-:Y:S01]  /*daf0*/  IMAD.MOV.U32 R6, RZ, RZ, c[0x0][0x27c] ;  /* 0x00009f00ff067624 */ /* 0x000fe200078e00ff */
[-C--:B------:R-:W-:Y:S02]  /*db00*/  LEA.HI R2, R18, R18.reuse, RZ, 0x1 ;  /* 0x0000001212027211 */ /* 0x080fe400078f08ff */
[----:B------:R-:W-:Y:S02]  /*db10*/  LEA.HI R0, R0, R18, RZ, 0x3 ;  /* 0x0000001200007211 */ /* 0x000fe400078f18ff */
[----:B------:R-:W-:Y:S01]  /*db20*/  LEA.HI R6, R6, R45, RZ, 0x1d ;  /* 0x0000002d06067211 */ /* 0x000fe200078fe8ff */
[C---:B------:R-:W-:Y:S01]  /*db30*/  IMAD.SHL.U32 R3, R2.reuse, 0x20, RZ ;  /* 0x0000002002037824 */ /* 0x040fe200078e00ff */
[----:B------:R-:W-:Y:S01]  /*db40*/  LOP3.LUT R5, R2, 0x7fffffe, RZ, 0xc0, !PT ;  /* 0x07fffffe02057812 */ /* 0x000fe200078ec0ff */
[----:B------:R-:W-:Y:S01]  /*db50*/  IMAD.SHL.U32 R2, R0, 0x20, RZ ;  /* 0x0000002000027824 */ /* 0x000fe200078e00ff */
[----:B------:R-:W-:-:S02]  /*db60*/  SHF.R.S32.HI R7, RZ, 0x1f, R6 ;  /* 0x0000001fff077819 */ /* 0x000fc40000011406 */
[----:B------:R-:W-:Y:S01]  /*db70*/  LOP3.LUT R0, R3, 0xc0, RZ, 0xc0, !PT ;  /* 0x000000c003007812 */ /* 0x000fe200078ec0ff */
[----:B------:R-:W-:Y:S01]  /*db80*/  IMAD.IADD R3, R18, 0x1, -R5 ;  /* 0x0000000112037824 */ /* 0x000fe200078e0a05 */
[----:B------:R-:W-:Y:S02]  /*db90*/  LOP3.LUT R2, R2, 0xffffff00, RZ, 0xc0, !PT ;  /* 0xffffff0002027812 */ /* 0x000fe400078ec0ff */
[----:B------:R-:W-:Y:S01]  /*dba0*/  LEA.HI R7, R7, R6, RZ, 0x2 ;  /* 0x0000000607077211 */ /* 0x000fe200078f10ff */
[----:B------:R-:W-:Y:S01]  /*dbb0*/  IMAD.SHL.U32 R6, R6, 0x8, RZ ;  /* 0x0000000806067824 */ /* 0x000fe200078e00ff */
[C---:B------:R-:W-:Y:S01]  /*dbc0*/  LOP3.LUT R5, R0.reuse, 0x18, R57, 0xf8, !PT ;  /* 0x0000001800057812 */ /* 0x040fe200078ef839 */
[----:B------:R-:W-:Y:S01]  /*dbd0*/  IMAD R3, R3, 0x20, R2 ;  /* 0x0000002003037824 */ /* 0x000fe200078e0202 */
[----:B-1----:R-:W-:Y:S02]  /*dbe0*/  SHF.R.U32.HI R8, RZ, 0x3, R0 ;  /* 0x00000003ff087819 */ /* 0x002fe40000011600 */
[----:B------:R-:W-:Y:S01]  /*dbf0*/  LOP3.LUT R2, R0, 0x18, R6, 0xf8, !PT ;  /* 0x0000001800027812 */ /* 0x000fe200078ef806 */
[----:B------:R-:W-:Y:S01]  /*dc00*/  IMAD.SHL.U32 R0, R7, 0x400, RZ ;  /* 0x0000040007007824 */ /* 0x000fe200078e00ff */
[----:B------:R-:W-:-:S02]  /*dc10*/  LOP3.LUT R5, R5, R8, RZ, 0x3c, !PT ;  /* 0x0000000805057212 */ /* 0x000fc400078e3cff */
[----:B------:R-:W-:Y:S02]  /*dc20*/  LOP3.LUT R2, R2, R8, RZ, 0x3c, !PT ;  /* 0x0000000802027212 */ /* 0x000fe400078e3cff */
[----:B------:R-:W-:Y:S01]  /*dc30*/  LOP3.LUT R0, R0, 0x7ffff000, RZ, 0xc0, !PT ;  /* 0x7ffff00000007812 */ /* 0x000fe200078ec0ff */
[----:B------:R-:W-:Y:S01]  /*dc40*/  IMAD.IADD R5, R3, 0x1, R5 ;  /* 0x0000000103057824 */ /* 0x000fe200078e0205 */
[----:B------:R-:W-:Y:S02]  /*dc50*/  SHF.R.U64 R6, R64, 0x10, R65 ;  /* 0x0000001040067819 */ /* 0x000fe40000001241 */
[----:B------:R-:W-:Y:S01]  /*dc60*/  IADD3 R0, R2, R0, R3 ;  /* 0x0000000002007210 */ /* 0x000fe20007ffe003 */
[----:B------:R-:W-:Y:S01]  /*dc70*/  IMAD.SHL.U32 R35, R5, 0x2, RZ ;  /* 0x0000000205237824 */ /* 0x000fe200078e00ff */
[----:B------:R-:W-:Y:S02]  /*dc80*/  SHF.R.U32.HI R5, RZ, 0x10, R63 ;  /* 0x00000010ff057819 */ /* 0x000fe4000001163f */
[--C-:B------:R-:W-:Y:S01]  /*dc90*/  SHF.R.U32.HI R2, RZ, 0x10, R61.reuse ;  /* 0x00000010ff027819 */ /* 0x100fe2000001163d */
[----:B------:R-:W-:Y:S01]  /*dca0*/  IMAD.SHL.U32 R33, R0, 0x2, RZ ;  /* 0x0000000200217824 */ /* 0x000fe200078e00ff */
[----:B------:R-:W1:Y:S01]  /*dcb0*/  LDS.128 R12, [R35+0x6080] ;  /* 0x00608000230c7984 */ /* 0x000e620000000c00 */
[----:B------:R-:W-:-:S02]  /*dcc0*/  SHF.R.U64 R0, R60, 0x10, R61 ;  /* 0x000000103c007819 */ /* 0x000fc4000000123d */
[----:B------:R-:W-:Y:S01]  /*dcd0*/  PRMT R26, R93, 0x5410, R5 ;  /* 0x000054105d1a7816 */ /* 0x000fe20000000005 */
[----:B------:R-:W2:Y:S01]  /*dce0*/  LDS.128 R8, [R33+0x6080] ;  /* 0x0060800021087984 */ /* 0x000ea20000000c00 */
[----:B------:R-:W-:Y:S02]  /*dcf0*/  PRMT R5, R90, 0x5432, R6 ;  /* 0x000054325a057816 */ /* 0x000fe40000000006 */
[--C-:B------:R-:W-:Y:S02]  /*dd00*/  SHF.R.U64 R16, R66, 0x10, R67.reuse ;  /* 0x0000001042107819 */ /* 0x100fe40000001243 */
[----:B------:R-:W-:Y:S01]  /*dd10*/  SHF.R.U32.HI R17, RZ, 0x10, R67 ;  /* 0x00000010ff117819 */ /* 0x000fe20000011643 */
[----:B------:R-:W-:Y:S01]  /*dd20*/  IMAD.U32 R31, R5, 0x10000, RZ ;  /* 0x00010000051f7824 */ /* 0x000fe200078e00ff */
[----:B------:R-:W-:Y:S02]  /*dd30*/  SHF.R.U64 R3, R62, 0x10, R63 ;  /* 0x000000103e037819 */ /* 0x000fe4000000123f */
[----:B------:R-:W-:-:S02]  /*dd40*/  PRMT R20, R92, 0x5432, R0 ;  /* 0x000054325c147816 */ /* 0x000fc40000000000 */
[----:B------:R-:W-:Y:S02]  /*dd50*/  SHF.R.U32.HI R7, RZ, 0x10, R65 ;  /* 0x00000010ff077819 */ /* 0x000fe40000011641 */
[----:B------:R-:W-:Y:S01]  /*dd60*/  PRMT R22, R92, 0x5410, R2 ;  /* 0x000054105c167816 */ /* 0x000fe20000000002 */
[----:B------:R-:W-:Y:S01]  /*dd70*/  IMAD.U32 R30, R20, 0x10000, RZ ;  /* 0x00010000141e7824 */ /* 0x000fe200078e00ff */
[C---:B------:R-:W-:Y:S02]  /*dd80*/  PRMT R25, R91.reuse, 0x5432, R16 ;  /* 0x000054325b197816 */ /* 0x040fe40000000010 */
[----:B------:R-:W-:Y:S02]  /*dd90*/  PRMT R24, R91, 0x5410, R17 ;  /* 0x000054105b187816 */ /* 0x000fe40000000011 */
[----:B------:R-:W-:Y:S02]  /*dda0*/  PRMT R27, R93, 0x5432, R3 ;  /* 0x000054325d1b7816 */ /* 0x000fe40000000003 */
[----:B------:R-:W-:-:S02]  /*ddb0*/  PRMT R19, R90, 0x5410, R7 ;  /* 0x000054105a137816 */ /* 0x000fc40000000007 */
[----:B------:R-:W-:Y:S01]  /*ddc0*/  LOP3.LUT R34, R5, 0xffff0000, RZ, 0xc0, !PT ;  /* 0xffff000005227812 */ /* 0x000fe200078ec0ff */
[----:B------:R-:W-:Y:S02]  /*ddd0*/  IMAD.U32 R5, R22, 0x10000, RZ ;  /* 0x0001000016057824 */ /* 0x000fe400078e00ff */
[C---:B-1----:R-:W-:Y:S01]  /*dde0*/  IMAD.U32 R16, R12.reuse, 0x10000, RZ ;  /* 0x000100000c107824 */ /* 0x042fe200078e00ff */
[----:B------:R-:W-:Y:S01]  /*ddf0*/  LOP3.LUT R17, R12, 0xffff0000, RZ, 0xc0, !PT ;  /* 0xffff00000c117812 */ /* 0x000fe200078ec0ff */
[C---:B------:R-:W-:Y:S01]  /*de00*/  IMAD.U32 R12, R13.reuse, 0x10000, RZ ;  /* 0x000100000d0c7824 */ /* 0x040fe200078e00ff */
[----:B------:R-:W-:Y:S01]  /*de10*/  LOP3.LUT R21, R13, 0xffff0000, RZ, 0xc0, !PT ;  /* 0xffff00000d157812 */ /* 0x000fe200078ec0ff */
[C---:B--2---:R-:W-:Y:S01]  /*de20*/  IMAD.U32 R2, R8.reuse, 0x10000, RZ ;  /* 0x0001000008027824 */ /* 0x044fe200078e00ff */
[----:B------:R-:W-:Y:S01]  /*de30*/  LOP3.LUT R3, R8, 0xffff0000, RZ, 0xc0, !PT ;  /* 0xffff000008037812 */ /* 0x000fe200078ec0ff */
[C---:B------:R-:W-:Y:S01]  /*de40*/  IMAD.U32 R13, R15.reuse, 0x10000, RZ ;  /* 0x000100000f0d7824 */ /* 0x040fe200078e00ff */
[----:B------:R-:W-:Y:S01]  /*de50*/  LOP3.LUT R28, R15, 0xffff0000, RZ, 0xc0, !PT ;  /* 0xffff00000f1c7812 */ /* 0x000fe200078ec0ff */
[C---:B------:R-:W-:Y:S01]  /*de60*/  IMAD.U32 R7, R9.reuse, 0x10000, RZ ;  /* 0x0001000009077824 */ /* 0x040fe200078e00ff */
[----:B------:R-:W-:Y:S01]  /*de70*/  LOP3.LUT R8, R9, 0xffff0000, RZ, 0xc0, !PT ;  /* 0xffff000009087812 */ /* 0x000fe200078ec0ff */
[----:B------:R-:W-:Y:S01]  /*de80*/  IMAD.U32 R9, R10, 0x10000, RZ ;  /* 0x000100000a097824 */ /* 0x000fe200078e00ff */
[----:B------:R-:W-:Y:S01]  /*de90*/  SHF.L.U32 R23, R14, 0x10, RZ ;  /* 0x000000100e177819 */ /* 0x000fe200000006ff */
[-C--:B------:R-:W-:Y:S01]  /*dea0*/  FMUL.FTZ R0, R2, R31.reuse ;  /* 0x0000001f02007220 */ /* 0x080fe20000410000 */
[----:B------:R-:W-:Y:S01]  /*deb0*/  LOP3.LUT R29, R14, 0xffff0000, RZ, 0xc0, !PT ;  /* 0xffff00000e1d7812 */ /* 0x000fe200078ec0ff */
[C---:B------:R-:W-:Y:S01]  /*dec0*/  IMAD.U32 R6, R11.reuse, 0x10000, RZ ;  /* 0x000100000b067824 */ /* 0x040fe200078e00ff */
[----:B------:R-:W-:Y:S01]  /*ded0*/  LOP3.LUT R15, R10, 0xffff0000, RZ, 0xc0, !PT ;  /* 0xffff00000a0f7812 */ /* 0x000fe200078ec0ff */
[-C--:B------:R-:W-:Y:S01]  /*dee0*/  FMUL.FTZ R2, R2, R30.reuse ;  /* 0x0000001e02027220 */ /* 0x080fe20000410000 */
[----:B------:R-:W-:Y:S01]  /*def0*/  LOP3.LUT R14, R11, 0xffff0000, RZ, 0xc0, !PT ;  /* 0xffff00000b0e7812 */ /* 0x000fe200078ec0ff */
[----:B------:R-:W-:Y:S01]  /*df00*/  FFMA.FTZ R37, R16, R30, -R0 ;  /* 0x0000001e10257223 */ /* 0x000fe20000010800 */
[----:B------:R-:W-:Y:S01]  /*df10*/  LOP3.LUT R10, R20, 0xffff0000, RZ, 0xc0, !PT ;  /* 0xffff0000140a7812 */ /* 0x000fe200078ec0ff */
[----:B------:R-:W-:Y:S01]  /*df20*/  FMUL.FTZ R0, R3, R34 ;  /* 0x0000002203007220 */ /* 0x000fe20000410000 */
[----:B------:R-:W-:Y:S01]  /*df30*/  SHF.L.U32 R11, R19, 0x10, RZ ;  /* 0x00000010130b7819 */ /* 0x000fe200000006ff */
[----:B------:R-:W-:-:S02]  /*df40*/  FFMA.FTZ R36, R16, R31, R2 ;  /* 0x0000001f10247223 */ /* 0x000fc40000010002 */
[-C--:B------:R-:W-:Y:S02]  /*df50*/  FMUL.FTZ R3, R3, R10.reuse ;  /* 0x0000000a03037220 */ /* 0x080fe40000410000 */
[----:B------:R-:W-:Y:S02]  /*df60*/  FMUL.FTZ R2, R7, R11 ;  /* 0x0000000b07027220 */ /* 0x000fe40000410000 */
[----:B------:R-:W-:Y:S02]  /*df70*/  IMAD.U32 R16, R24, 0x10000, RZ ;  /* 0x0001000018107824 */ /* 0x000fe400078e00ff */
[----:B------:R-:W-:Y:S01]  /*df80*/  FFMA.FTZ R32, R17, R10, -R0 ;  /* 0x0000000a11207223 */ /* 0x000fe20000010800 */
[----:B------:R-:W-:Y:S01]  /*df90*/  LOP3.LUT R10, R22, 0xffff0000, RZ, 0xc0, !PT ;  /* 0xffff0000160a7812 */ /* 0x000fe200078ec0ff */
[----:B------:R-:W-:Y:S01]  /*dfa0*/  FMUL.FTZ R0, R7, R5 ;  /* 0x0000000507007220 */ /* 0x000fe20000410000 */
[----:B------:R-:W-:Y:S01]  /*dfb0*/  LOP3.LUT R7, R19, 0xffff0000, RZ, 0xc0, !PT ;  /* 0xffff000013077812 */ /* 0x000fe200078ec0ff */
[----:B------:R-:W-:-:S02]  /*dfc0*/  FFMA.FTZ R31, R17, R34, R3 ;  /* 0x00000022111f7223 */ /* 0x000fc40000010003 */
[----:B------:R-:W-:Y:S02]  /*dfd0*/  FFMA.FTZ R30, R12, R5, -R2 ;  /* 0x000000050c1e7223 */ /* 0x000fe40000010802 */
[----:B------:R-:W-:Y:S02]  /*dfe0*/  IMAD.U32 R3, R26, 0x10000, RZ ;  /* 0x000100001a037824 */ /* 0x000fe400078e00ff */
[----:B------:R-:W-:Y:S02]  /*dff0*/  FMUL.FTZ R2, R6, R16 ;  /* 0x0000001006027220 */ /* 0x000fe40000410000 */
[C---:B------:R-:W-:Y:S02]  /*e000*/  IMAD.U32 R19, R25.reuse, 0x10000, RZ ;  /* 0x0001000019137824 */ /* 0x040fe400078e00ff */
[----:B------:R-:W-:Y:S01]  /*e010*/  FFMA.FTZ R20, R12, R11, R0 ;  /* 0x0000000b0c147223 */ /* 0x000fe20000010000 */
[----:B------:R-:W-:Y:S01]  /*e020*/  LOP3.LUT R12, R25, 0xffff0000, RZ, 0xc0, !PT ;  /* 0xffff0000190c7812 */ /* 0x000fe200078ec0ff */
[----:B------:R-:W-:-:S02]  /*e030*/  FMUL.FTZ R0, R6, R3 ;  /* 0x0000000306007220 */ /* 0x000fc40000410000 */
[----:B------:R-:W-:Y:S02]  /*e040*/  FFMA.FTZ R17, R13, R3, -R2 ;  /* 0x000000030d117223 */ /* 0x000fe40000010802 */
[----:B------:R-:W-:Y:S02]  /*e050*/  IMAD.U32 R6, R27, 0x10000, RZ ;  /* 0x000100001b067824 */ /* 0x000fe400078e00ff */
[C---:B------:R-:W-:Y:S02]  /*e060*/  FMUL.FTZ R5, R8.reuse, R7 ;  /* 0x0000000708057220 */ /* 0x040fe40000410000 */
[----:B------:R-:W-:Y:S02]  /*e070*/  FMUL.FTZ R2, R9, R19 ;  /* 0x0000001309027220 */ /* 0x000fe40000410000 */
[----:B------:R-:W-:Y:S02]  /*e080*/  FFMA.FTZ R16, R13, R16, R0 ;  /* 0x000000100d107223 */ /* 0x000fe40000010000 */
[-C--:B------:R-:W-:Y:S01]  /*e090*/  FMUL.FTZ R3, R8, R10.reuse ;  /* 0x0000000a08037220 */ /* 0x080fe20000410000 */
[----:B------:R-:W-:Y:S01]  /*e0a0*/  LOP3.LUT R8, R26, 0xffff0000, RZ, 0xc0, !PT ;  /* 0xffff00001a087812 */ /* 0x000fe200078ec0ff */
[----:B------:R-:W-:-:S02]  /*e0b0*/  FFMA.FTZ R13, R21, R10, -R5 ;  /* 0x0000000a150d7223 */ /* 0x000fc40000010805 */
[-C--:B------:R-:W-:Y:S01]  /*e0c0*/  FMUL.FTZ R0, R9, R6.reuse ;  /* 0x0000000609007220 */ /* 0x080fe20000410000 */
[----:B------:R-:W-:Y:S01]  /*e0d0*/  LOP3.LUT R9, R24, 0xffff0000, RZ, 0xc0, !PT ;  /* 0xffff000018097812 */ /* 0x000fe200078ec0ff */
[----:B------:R-:W-:Y:S01]  /*e0e0*/  FFMA.FTZ R10, R23, R6, -R2 ;  /* 0x00000006170a7223 */ /* 0x000fe20000010802 */
[----:B------:R-:W-:Y:S01]  /*e0f0*/  LOP3.LUT R6, R27, 0xffff0000, RZ, 0xc0, !PT ;  /* 0xffff00001b067812 */ /* 0x000fe200078ec0ff */
[----:B------:R-:W-:Y:S01]  /*e100*/  FFMA.FTZ R11, R21, R7, R3 ;  /* 0x00000007150b7223 */ /* 0x000fe20000010003 */
[----:B------:R-:W-:Y:S01]  /*e110*/  F2FP.BF16.PACK_AB R13, R13, R30 ;  /* 0x0000001e0d0d723e */ /* 0x000fe200000010ff */
[----:B------:R-:W-:Y:S02]  /*e120*/  FFMA.FTZ R7, R23, R19, R0 ;  /* 0x0000001317077223 */ /* 0x000fe40000010000 */
[----:B------:R-:W-:Y:S02]  /*e130*/  FMUL.FTZ R5, R15, R12 ;  /* 0x0000000c0f057220 */ /* 0x000fe40000410000 */
[----:B------:R-:W-:-:S02]  /*e140*/  FMUL.FTZ R2, R14, R9 ;  /* 0x000000090e027220 */ /* 0x000fc40000410000 */
        /* <DEDUP_REMOVED lines=15> */
.L_x_487:
[----:B------:R-:W-:Y:S05]  /*e240*/  BSYNC B0 ;  /* 0x0000000000007941 */ /* 0x000fea0003800000 */
.L_x_486:
[----:B------:R-:W-:Y:S01]  /*e250*/  IADD3 R3, R57, 0x10, RZ ;  /* 0x0000001039037810 */ /* 0x000fe20007ffe0ff */
[----:B------:R-:W-:Y:S03]  /*e260*/  BSSY B0, `(.L_x_488) ;  /* 0x000007f000007945 */ /* 0x000fe60003800000 */
[----:B------:R-:W-:-:S13]  /*e270*/  ISETP.GE.AND P0, PT, R3, c[0x0][0x27c], PT ;  /* 0x00009f0003007a0c */ /* 0x000fda0003f06270 */
[----:B------:R-:W-:Y:S05]  /*e280*/  @P0 BRA `(.L_x_489) ;  /* 0x000007c000000947 */ /* 0x000fea0003800000 */
[----:B------:R-:W-:Y:S01]  /*e290*/  SHF.R.S32.HI R0, RZ, 0x1f, R18 ;  /* 0x0000001fff007819 */ /* 0x000fe20000011412 */
[----:B-1----:R-:W-:Y:S01]  /*e2a0*/  IMAD.MOV.U32 R10, RZ, RZ, c[0x0][0x27c] ;  /* 0x00009f00ff0a7624 */ /* 0x002fe200078e00ff */
[-C--:B------:R-:W-:Y:S02]  /*e2b0*/  LEA.HI R6, R18, R18.reuse, RZ, 0x1 ;  /* 0x0000001212067211 */ /* 0x080fe400078f08ff */
[----:B------:R-:W-:Y:S02]  /*e2c0*/  LEA.HI R0, R0, R18, RZ, 0x3 ;  /* 0x0000001200007211 */ /* 0x000fe400078f18ff */
[----:B------:R-:W-:Y:S02]  /*e2d0*/  SHF.R.S32.HI R9, RZ, 0x1f, R3 ;  /* 0x0000001fff097819 */ /* 0x000fe40000011403 */
[----:B------:R-:W-:Y:S01]  /*e2e0*/  LOP3.LUT R2, R6, 0x7fffffe, RZ, 0xc0, !PT ;  /* 0x07fffffe06027812 */ /* 0x000fe200078ec0ff */
[----:B------:R-:W-:Y:S01]  /*e2f0*/  IMAD.SHL.U32 R0, R0, 0x20, RZ ;  /* 0x0000002000007824 */ /* 0x000fe200078e00ff */
[CC--:B------:R-:W-:Y:S01]  /*e300*/  LEA.HI R7, R9.reuse, R3.reuse, RZ, 0x3 ;  /* 0x0000000309077211 */ /* 0x0c0fe200078f18ff */
[----:B------:R-:W-:Y:S01]  /*e310*/  IMAD.SHL.U32 R6, R6, 0x20, RZ ;  /* 0x0000002006067824 */ /* 0x000fe200078e00ff */
[----:B------:R-:W-:Y:S01]  /*e320*/  LEA.HI R3, R9, R3, RZ, 0x5 ;  /* 0x0000000309037211 */ /* 0x000fe200078f28ff */
[----:B------:R-:W-:Y:S01]  /*e330*/  IMAD.IADD R8, R18, 0x1, -R2 ;  /* 0x0000000112087824 */ /* 0x000fe200078e0a02 */
[----:B------:R-:W-:-:S02]  /*e340*/  LOP3.LUT R5, R0, 0xffffff00, RZ, 0xc0, !PT ;  /* 0xffffff0000057812 */ /* 0x000fc400078ec0ff */
[----:B------:R-:W-:Y:S02]  /*e350*/  SHF.R.S32.HI R2, RZ, 0x3, R7 ;  /* 0x00000003ff027819 */ /* 0x000fe40000011407 */
[----:B------:R-:W-:Y:S01]  /*e360*/  LOP3.LUT R0, R6, 0xc0, RZ, 0xc0, !PT ;  /* 0x000000c006007812 */ /* 0x000fe200078ec0ff */
[----:B------:R-:W-:Y:S01]  /*e370*/  IMAD R8, R8, 0x20, R5 ;  /* 0x0000002008087824 */ /* 0x000fe200078e0205 */
[----:B------:R-:W-:Y:S01]  /*e380*/  LEA.HI R2, R10, R2, RZ, 0x1d ;  /* 0x000000020a027211 */ /* 0x000fe200078fe8ff */
[----:B------:R-:W-:Y:S01]  /*e390*/  IMAD.SHL.U32 R5, R3, 0x80, RZ ;  /* 0x0000008003057824 */ /* 0x000fe200078e00ff */
[----:B------:R-:W-:Y:S02]  /*e3a0*/  LOP3.LUT R6, R0, 0x18, R7, 0xf8, !PT ;  /* 0x0000001800067812 */ /* 0x000fe400078ef807 */
[----:B------:R-:W-:Y:S02]  /*e3b0*/  SHF.R.S32.HI R3, RZ, 0x1f, R2 ;  /* 0x0000001fff037819 */ /* 0x000fe40000011402 */
[----:B------:R-:W-:Y:S01]  /*e3c0*/  LOP3.LUT R7, R5, 0x7ffff000, RZ, 0xc0, !PT ;  /* 0x7ffff00005077812 */ /* 0x000fe200078ec0ff */
[----:B------:R-:W-:Y:S01]  /*e3d0*/  IMAD.SHL.U32 R5, R2, 0x8, RZ ;  /* 0x0000000802057824 */ /* 0x000fe200078e00ff */
[----:B------:R-:W-:-:S02]  /*e3e0*/  LEA.HI R2, R3, R2, RZ, 0x2 ;  /* 0x0000000203027211 */ /* 0x000fc400078f10ff */
[----:B------:R-:W-:Y:S02]  /*e3f0*/  SHF.R.U32.HI R9, RZ, 0x3, R0 ;  /* 0x00000003ff097819 */ /* 0x000fe40000011600 */
[----:B------:R-:W-:Y:S01]  /*e400*/  LOP3.LUT R3, R0, 0x18, R5, 0xf8, !PT ;  /* 0x0000001800037812 */ /* 0x000fe200078ef805 */
[----:B------:R-:W-:Y:S01]  /*e410*/  IMAD.SHL.U32 R0, R2, 0x400, RZ ;  /* 0x0000040002007824 */ /* 0x000fe200078e00ff */
[-C--:B------:R-:W-:Y:S02]  /*e420*/  LOP3.LUT R6, R6, R9.reuse, RZ, 0x3c, !PT ;  /* 0x0000000906067212 */ /* 0x080fe400078e3cff */
        /* <DEDUP_REMOVED lines=14> */
[--C-:B------:R-:W-:Y:S02]  /*e510*/  SHF.R.U64 R16, R74, 0x10, R75.reuse ;  /* 0x000000104a107819 */ /* 0x100fe4000000124b */
[----:B------:R-:W-:Y:S01]  /*e520*/  SHF.R.U32.HI R17, RZ, 0x10, R75 ;  /* 0x00000010ff117819 */ /* 0x000fe2000001164b */
[----:B------:R-:W-:Y:S01]  /*e530*/  IMAD.U32 R31, R5, 0x10000, RZ ;  /* 0x00010000051f7824 */ /* 0x000fe200078e00ff */
[----:B------:R-:W-:Y:S02]  /*e540*/  SHF.R.U64 R3, R70, 0x10, R71 ;  /* 0x0000001046037819 */ /* 0x000fe40000001247 */
[C---:B------:R-:W-:Y:S02]  /*e550*/  PRMT R20, R96.reuse, 0x5432, R0 ;  /* 0x0000543260147816 */ /* 0x040fe40000000000 */
[----:B------:R-:W-:Y:S02]  /*e560*/  SHF.R.U32.HI R7, RZ, 0x10, R73 ;  /* 0x00000010ff077819 */ /* 0x000fe40000011649 */
[----:B------:R-:W-:Y:S01]  /*e570*/  PRMT R22, R96, 0x5410, R2 ;  /* 0x0000541060167816 */ /* 0x000fe20000000002 */
[----:B------:R-:W-:Y:S01]  /*e580*/  IMAD.U32 R30, R20, 0x10000, RZ ;  /* 0x00010000141e7824 */ /* 0x000fe200078e00ff */
[----:B------:R-:W-:-:S02]  /*e590*/  PRMT R25, R95, 0x5432, R16 ;  /* 0x000054325f197816 */ /* 0x000fc40000000010 */
[----:B------:R-:W-:Y:S02]  /*e5a0*/  PRMT R24, R95, 0x5410, R17 ;  /* 0x000054105f187816 */ /* 0x000fe40000000011 */
[----:B------:R-:W-:Y:S02]  /*e5b0*/  PRMT R27, R97, 0x5432, R3 ;  /* 0x00005432611b7816 */ /* 0x000fe40000000003 */
[----:B------:R-:W-:Y:S02]  /*e5c0*/  PRMT R19, R94, 0x5410, R7 ;  /* 0x000054105e137816 */ /* 0x000fe40000000007 */
        /* <DEDUP_REMOVED lines=12> */
[C---:B------:R-:W-:Y:S01]  /*e690*/  IMAD.U32 R9, R10.reuse, 0x10000, RZ ;  /* 0x000100000a097824 */ /* 0x040fe200078e00ff */
[----:B------:R-:W-:Y:S01]  /*e6a0*/  LOP3.LUT R15, R10, 0xffff0000, RZ, 0xc0, !PT ;  /* 0xffff00000a0f7812 */ /* 0x000fe200078ec0ff */
[----:B------:R-:W-:Y:S01]  /*e6b0*/  FMUL.FTZ R0, R2, R31 ;  /* 0x0000001f02007220 */ /* 0x000fe20000410000 */
[C---:B------:R-:W-:Y:S01]  /*e6c0*/  LOP3.LUT R29, R14.reuse, 0xffff0000, RZ, 0xc0, !PT ;  /* 0xffff00000e1d7812 */ /* 0x040fe200078ec0ff */
[----:B------:R-:W-:Y:S01]  /*e6d0*/  IMAD.U32 R23, R14, 0x10000, RZ ;  /* 0x000100000e177824 */ /* 0x000fe200078e00ff */
[----:B------:R-:W-:Y:S01]  /*e6e0*/  LOP3.LUT R10, R20, 0xffff0000, RZ, 0xc0, !PT ;  /* 0xffff0000140a7812 */ /* 0x000fe200078ec0ff */
[C---:B------:R-:W-:Y:S01]  /*e6f0*/  IMAD.U32 R6, R11.reuse, 0x10000, RZ ;  /* 0x000100000b067824 */ /* 0x040fe200078e00ff */
[----:B------:R-:W-:Y:S01]  /*e700*/  LOP3.LUT R14, R11, 0xffff0000, RZ, 0xc0, !PT ;  /* 0xffff00000b0e7812 */ /* 0x000fe200078ec0ff */
[----:B------:R-:W-:-:S02]  /*e710*/  FMUL.FTZ R2, R2, R30 ;  /* 0x0000001e02027220 */ /* 0x000fc40000410000 */
[----:B------:R-:W-:Y:S02]  /*e720*/  IMAD.U32 R11, R19, 0x10000, RZ ;  /* 0x00010000130b7824 */ /* 0x000fe400078e00ff */
[C---:B------:R-:W-:Y:S02]  /*e730*/  FFMA.FTZ R37, R16.reuse, R30, -R0 ;  /* 0x0000001e10257223 */ /* 0x040fe40000010800 */
[C---:B------:R-:W-:Y:S02]  /*e740*/  FMUL.FTZ R0, R3.reuse, R34 ;  /* 0x0000002203007220 */ /* 0x040fe40000410000 */
[----:B------:R-:W-:Y:S02]  /*e750*/  FFMA.FTZ R35, R16, R31, R2 ;  /* 0x0000001f10237223 */ /* 0x000fe40000010002 */
[----:B------:R-:W-:Y:S02]  /*e760*/  FMUL.FTZ R3, R3, R10 ;  /* 0x0000000a03037220 */ /* 0x000fe40000410000 */
[----:B------:R-:W-:-:S02]  /*e770*/  FMUL.FTZ R2, R7, R11 ;  /* 0x0000000b07027220 */ /* 0x000fc40000410000 */
[----:B------:R-:W-:Y:S02]  /*e780*/  IMAD.U32 R16, R24, 0x10000, RZ ;  /* 0x0001000018107824 */ /* 0x000fe400078e00ff */
[----:B------:R-:W-:Y:S01]  /*e790*/  FFMA.FTZ R32, R17, R10, -R0 ;  /* 0x0000000a11207223 */ /* 0x000fe20000010800 */
[----:B------:R-:W-:Y:S01]  /*e7a0*/  LOP3.LUT R10, R22, 0xffff0000, RZ, 0xc0, !PT ;  /* 0xffff0000160a7812 */ /* 0x000fe200078ec0ff */
[-C--:B------:R-:W-:Y:S01]  /*e7b0*/  FMUL.FTZ R0, R7, R5.reuse ;  /* 0x0000000507007220 */ /* 0x080fe20000410000 */
[----:B------:R-:W-:Y:S01]  /*e7c0*/  LOP3.LUT R7, R19, 0xffff0000, RZ, 0xc0, !PT ;  /* 0xffff000013077812 */ /* 0x000fe200078ec0ff */
[----:B------:R-:W-:Y:S02]  /*e7d0*/  FFMA.FTZ R31, R17, R34, R3 ;  /* 0x00000022111f7223 */ /* 0x000fe40000010003 */
[----:B------:R-:W-:Y:S02]  /*e7e0*/  FFMA.FTZ R30, R12, R5, -R2 ;  /* 0x000000050c1e7223 */ /* 0x000fe40000010802 */
[----:B------:R-:W-:-:S02]  /*e7f0*/  IMAD.U32 R3, R26, 0x10000, RZ ;  /* 0x000100001a037824 */ /* 0x000fc400078e00ff */
[----:B------:R-:W-:Y:S02]  /*e800*/  FMUL.FTZ R2, R6, R16 ;  /* 0x0000001006027220 */ /* 0x000fe40000410000 */
[C---:B------:R-:W-:Y:S02]  /*e810*/  IMAD.U32 R19, R25.reuse, 0x10000, RZ ;  /* 0x0001000019137824 */ /* 0x040fe400078e00ff */
[----:B------:R-:W-:Y:S01]  /*e820*/  FFMA.FTZ R20, R12, R11, R0 ;  /* 0x0000000b0c147223 */ /* 0x000fe20000010000 */
[----:B------:R-:W-:Y:S01]  /*e830*/  LOP3.LUT R12, R25, 0xffff0000, RZ, 0xc0, !PT ;  /* 0xffff0000190c7812 */ /* 0x000fe200078ec0ff */
[-C--:B------:R-:W-:Y:S02]  /*e840*/  FMUL.FTZ R0, R6, R3.reuse ;  /* 0x0000000306007220 */ /* 0x080fe40000410000 */
[----:B------:R-:W-:Y:S02]  /*e850*/  FFMA.FTZ R17, R13, R3, -R2 ;  /* 0x000000030d117223 */ /* 0x000fe40000010802 */
[----:B------:R-:W-:-:S02]  /*e860*/  IMAD.U32 R6, R27, 0x10000, RZ ;  /* 0x000100001b067824 */ /* 0x000fc400078e00ff */
[C---:B------:R-:W-:Y:S02]  /*e870*/  FMUL.FTZ R5, R8.reuse, R7 ;  /* 0x0000000708057220 */ /* 0x040fe40000410000 */
        /* <DEDUP_REMOVED lines=29> */
.L_x_489:
[----:B------:R-:W-:Y:S05]  /*ea50*/  BSYNC B0 ;  /* 0x0000000000007941 */ /* 0x000fea0003800000 */
.L_x_488:
[----:B------:R-:W-:-:S04]  /*ea60*/  IADD3 R0, R57, 0x20, RZ ;  /* 0x0000002039007810 */ /* 0x000fc80007ffe0ff */
[----:B------:R-:W-:-:S13]  /*ea70*/  ISETP.GE.AND P0, PT, R0, c[0x0][0x27c], PT ;  /* 0x00009f0000007a0c */ /* 0x000fda0003f06270 */
[----:B------:R-:W-:Y:S05]  /*ea80*/  @P0 BRA `(.L_x_465) ;  /* 0x000007c000000947 */ /* 0x000fea0003800000 */
[-C--:B------:R-:W-:Y:S01]  /*ea90*/  LEA.HI R3, R18, R18.reuse, RZ, 0x1 ;  /* 0x0000001212037211 */ /* 0x080fe200078f08ff */
[----:B-1----:R-:W-:Y:S01]  /*eaa0*/  IMAD.MOV.U32 R11, RZ, RZ, c[0x0][0x27c] ;  /* 0x00009f00ff0b7624 */ /* 0x002fe200078e00ff */
[----:B------:R-:W-:Y:S02]  /*eab0*/  SHF.R.S32.HI R2, RZ, 0x1f, R18 ;  /* 0x0000001fff027819 */ /* 0x000fe40000011412 */
[----:B------:R-:W-:Y:S02]  /*eac0*/  SHF.R.S32.HI R10, RZ, 0x1f, R0 ;  /* 0x0000001fff0a7819 */ /* 0x000fe40000011400 */
[C---:B------:R-:W-:Y:S02]  /*ead0*/  LOP3.LUT R5, R3.reuse, 0x7fffffe, RZ, 0xc0, !PT ;  /* 0x07fffffe03057812 */ /* 0x040fe400078ec0ff */
[----:B------:R-:W-:Y:S02]  /*eae0*/  LEA.HI R2, R2, R18, RZ, 0x3 ;  /* 0x0000001202027211 */ /* 0x000fe400078f18ff */
[-C--:B------:R-:W-:Y:S01]  /*eaf0*/  LEA.HI R6, R10, R0.reuse, RZ, 0x3 ;  /* 0x000000000a067211 */ /* 0x080fe200078f18ff */
[----:B------:R-:W-:Y:S01]  /*eb00*/  IMAD.IADD R9, R18, 0x1, -R5 ;  /* 0x0000000112097824 */ /* 0x000fe200078e0a05 */
[----:B------:R-:W-:Y:S01]  /*eb10*/  SHF.R.U64 R16, R78, 0x10, R79 ;  /* 0x000000104e107819 */ /* 0x000fe2000000124f */
[----:B------:R-:W-:Y:S01]  /*eb20*/  IMAD.SHL.U32 R2, R2, 0x20, RZ ;  /* 0x0000002002027824 */ /* 0x000fe200078e00ff */
[----:B------:R-:W-:Y:S01]  /*eb30*/  SHF.R.S32.HI R8, RZ, 0x3, R6 ;  /* 0x00000003ff087819 */ /* 0x000fe20000011406 */
[----:B------:R-:W-:Y:S01]  /*eb40*/  IMAD.SHL.U32 R5, R3, 0x20, RZ ;  /* 0x0000002003057824 */ /* 0x000fe200078e00ff */
[----:B------:R-:W-:-:S02]  /*eb50*/  LEA.HI R3, R10, R0, RZ, 0x5 ;  /* 0x000000000a037211 */ /* 0x000fc400078f28ff */
[----:B------:R-:W-:Y:S02]  /*eb60*/  LOP3.LUT R7, R2, 0xffffff00, RZ, 0xc0, !PT ;  /* 0xffffff0002077812 */ /* 0x000fe400078ec0ff */
[----:B------:R-:W-:Y:S01]  /*eb70*/  LOP3.LUT R0, R5, 0xc0, RZ, 0xc0, !PT ;  /* 0x000000c005007812 */ /* 0x000fe200078ec0ff */
[----:B------:R-:W-:Y:S01]  /*eb80*/  IMAD.SHL.U32 R5, R3, 0x80, RZ ;  /* 0x0000008003057824 */ /* 0x000fe200078e00ff */
[----:B------:R-:W-:Y:S01]  /*eb90*/  LEA.HI R2, R11, R8, RZ, 0x1d ;  /* 0x000000080b027211 */ /* 0x000fe200078fe8ff */
[----:B------:R-:W-:Y:S01]  /*eba0*/  IMAD R8, R9, 0x20, R7 ;  /* 0x0000002009087824 */ /* 0x000fe200078e0207 */
        /* <DEDUP_REMOVED lines=24> */
[----:B------:R-:W-:Y:S01]  /*ed30*/  PRMT R18, R101, 0x5432, R0 ;  /* 0x0000543265127816 */ /* 0x000fe20000000000 */
[----:B------:R-:W-:Y:S01]  /*ed40*/  IMAD.U32 R29, R5, 0x10000, RZ ;  /* 0x00010000051d7824 */ /* 0x000fe200078e00ff */
[----:B------:R-:W-:Y:S02]  /*ed50*/  PRMT R21, R101, 0x5410, R2 ;  /* 0x0000541065157816 */ /* 0x000fe40000000002 */
[----:B------:R-:W-:Y:S02]  /*ed60*/  SHF.R.U32.HI R7, RZ, 0x10, R77 ;  /* 0x00000010ff077819 */ /* 0x000fe4000001164d */
[----:B------:R-:W-:Y:S02]  /*ed70*/  SHF.R.U32.HI R17, RZ, 0x10, R79 ;  /* 0x00000010ff117819 */ /* 0x000fe4000001164f */
[----:B------:R-:W-:-:S02]  /*ed80*/  PRMT R25, R102, 0x5432, R3 ;  /* 0x0000543266197816 */ /* 0x000fc40000000003 */
[C---:B------:R-:W-:Y:S02]  /*ed90*/  PRMT R24, R100.reuse, 0x5432, R16 ;  /* 0x0000543264187816 */ /* 0x040fe40000000010 */
[----:B------:R-:W-:Y:S02]  /*eda0*/  PRMT R19, R99, 0x5410, R7 ;  /* 0x0000541063137816 */ /* 0x000fe40000000007 */
[----:B------:R-:W-:Y:S01]  /*edb0*/  LOP3.LUT R30, R5, 0xffff0000, RZ, 0xc0, !PT ;  /* 0xffff0000051e7812 */ /* 0x000fe200078ec0ff */
[C---:B------:R-:W-:Y:S01]  /*edc0*/  IMAD.U32 R5, R21.reuse, 0x10000, RZ ;  /* 0x0001000015057824 */ /* 0x040fe200078e00ff */
[----:B------:R-:W-:Y:S02]  /*edd0*/  PRMT R23, R100, 0x5410, R17 ;  /* 0x0000541064177816 */ /* 0x000fe40000000011 */
[----:B------:R-:W-:Y:S01]  /*ede0*/  LOP3.LUT R21, R21, 0xffff0000, RZ, 0xc0, !PT ;  /* 0xffff000015157812 */ /* 0x000fe200078ec0ff */
[C---:B-1----:R-:W-:Y:S01]  /*edf0*/  IMAD.U32 R22, R14.reuse, 0x10000, RZ ;  /* 0x000100000e167824 */ /* 0x042fe200078e00ff */
[----:B------:R-:W-:Y:S01]  /*ee00*/  LOP3.LUT R28, R14, 0xffff0000, RZ, 0xc0, !PT ;  /* 0xffff00000e1c7812 */ /* 0x000fe200078ec0ff */
[----:B------:R-:W-:Y:S01]  /*ee10*/  IMAD.U32 R16, R12, 0x10000, RZ ;  /* 0x000100000c107824 */ /* 0x000fe200078e00ff */
[----:B------:R-:W-:Y:S01]  /*ee20*/  LOP3.LUT R20, R13, 0xffff0000, RZ, 0xc0, !PT ;  /* 0xffff00000d147812 */ /* 0x000fe200078ec0ff */
[C---:B--2---:R-:W-:Y:S01]  /*ee30*/  IMAD.U32 R2, R8.reuse, 0x10000, RZ ;  /* 0x0001000008027824 */ /* 0x044fe200078e00ff */
[----:B------:R-:W-:Y:S01]  /*ee40*/  LOP3.LUT R3, R8, 0xffff0000, RZ, 0xc0, !PT ;  /* 0xffff000008037812 */ /* 0x000fe200078ec0ff */
[----:B------:R-:W-:Y:S01]  /*ee50*/  IMAD.U32 R14, R18, 0x10000, RZ ;  /* 0x00010000120e7824 */ /* 0x000fe200078e00ff */
[----:B------:R-:W-:Y:S01]  /*ee60*/  LOP3.LUT R27, R15, 0xffff0000, RZ, 0xc0, !PT ;  /* 0xffff00000f1b7812 */ /* 0x000fe200078ec0ff */
[----:B------:R-:W-:Y:S01]  /*ee70*/  FMUL.FTZ R0, R2, R29 ;  /* 0x0000001d02007220 */ /* 0x000fe20000410000 */
[----:B------:R-:W-:Y:S01]  /*ee80*/  LOP3.LUT R8, R9, 0xffff0000, RZ, 0xc0, !PT ;  /* 0xffff000009087812 */ /* 0x000fe200078ec0ff */
[----:B------:R-:W-:Y:S01]  /*ee90*/  IMAD.U32 R17, R13, 0x10000, RZ ;  /* 0x000100000d117824 */ /* 0x000fe200078e00ff */
[----:B------:R-:W-:Y:S01]  /*eea0*/  LOP3.LUT R12, R12, 0xffff0000, RZ, 0xc0, !PT ;  /* 0xffff00000c0c7812 */ /* 0x000fe200078ec0ff */
[----:B------:R-:W-:Y:S01]  /*eeb0*/  IMAD.U32 R13, R15, 0x10000, RZ ;  /* 0x000100000f0d7824 */ /* 0x000fe200078e00ff */
[----:B------:R-:W-:Y:S01]  /*eec0*/  LOP3.LUT R15, R10, 0xffff0000, RZ, 0xc0, !PT ;  /* 0xffff00000a0f7812 */ /* 0x000fe200078ec0ff */
[----:B------:R-:W-:Y:S01]  /*eed0*/  IMAD.U32 R6, R9, 0x10000, RZ ;  /* 0x0001000009067824 */ /* 0x000fe200078e00ff */
[----:B------:R-:W-:Y:S01]  /*eee0*/  LOP3.LUT R18, R18, 0xffff0000, RZ, 0xc0, !PT ;  /* 0xffff000012127812 */ /* 0x000fe200078ec0ff */
[----:B------:R-:W-:-:S02]  /*eef0*/  IMAD.U32 R9, R10, 0x10000, RZ ;  /* 0x000100000a097824 */ /* 0x000fc400078e00ff */
[-C--:B------:R-:W-:Y:S02]  /*ef00*/  FMUL.FTZ R2, R2, R14.reuse ;  /* 0x0000000e02027220 */ /* 0x080fe40000410000 */
[C---:B------:R-:W-:Y:S02]  /*ef10*/  FFMA.FTZ R35, R16.reuse, R14, -R0 ;  /* 0x0000000e10237223 */ /* 0x040fe40000010800 */
[C---:B------:R-:W-:Y:S01]  /*ef20*/  IMAD.U32 R10, R19.reuse, 0x10000, RZ ;  /* 0x00010000130a7824 */ /* 0x040fe200078e00ff */
[----:B------:R-:W-:Y:S01]  /*ef30*/  LOP3.LUT R19, R19, 0xffff0000, RZ, 0xc0, !PT ;  /* 0xffff000013137812 */ /* 0x000fe200078ec0ff */
[C---:B------:R-:W-:Y:S02]  /*ef40*/  FMUL.FTZ R0, R3.reuse, R30 ;  /* 0x0000001e03007220 */ /* 0x040fe40000410000 */
[----:B------:R-:W-:Y:S02]  /*ef50*/  FFMA.FTZ R33, R16, R29, R2 ;  /* 0x0000001d10217223 */ /* 0x000fe40000010002 */
[----:B------:R-:W-:-:S02]  /*ef60*/  FMUL.FTZ R3, R3, R18 ;  /* 0x0000001203037220 */ /* 0x000fc40000410000 */
[----:B------:R-:W-:Y:S02]  /*ef70*/  FFMA.FTZ R31, R12, R18, -R0 ;  /* 0x000000120c1f7223 */ /* 0x000fe40000010800 */
[C---:B------:R-:W-:Y:S02]  /*ef80*/  FMUL.FTZ R2, R6.reuse, R10 ;  /* 0x0000000a06027220 */ /* 0x040fe40000410000 */
[C---:B------:R-:W-:Y:S01]  /*ef90*/  IMAD.U32 R7, R11.reuse, 0x10000, RZ ;  /* 0x000100000b077824 */ /* 0x040fe200078e00ff */
[----:B------:R-:W-:Y:S01]  /*efa0*/  LOP3.LUT R11, R11, 0xffff0000, RZ, 0xc0, !PT ;  /* 0xffff00000b0b7812 */ /* 0x000fe200078ec0ff */
[C---:B------:R-:W-:Y:S01]  /*efb0*/  IMAD.U32 R16, R23.reuse, 0x10000, RZ ;  /* 0x0001000017107824 */ /* 0x040fe200078e00ff */
[----:B------:R-:W-:Y:S01]  /*efc0*/  LOP3.LUT R23, R23, 0xffff0000, RZ, 0xc0, !PT ;  /* 0xffff000017177812 */ /* 0x000fe200078ec0ff */
[----:B------:R-:W-:Y:S02]  /*efd0*/  FMUL.FTZ R0, R6, R5 ;  /* 0x0000000506007220 */ /* 0x000fe40000410000 */
[----:B------:R-:W-:Y:S01]  /*efe0*/  FFMA.FTZ R30, R12, R30, R3 ;  /* 0x0000001e0c1e7223 */ /* 0x000fe20000010003 */
[----:B------:R-:W-:Y:S01]  /*eff0*/  F2FP.BF16.PACK_AB R12, R31, R35 ;  /* 0x000000231f0c723e */ /* 0x000fe200000010ff */
[----:B------:R-:W-:-:S02]  /*f000*/  FFMA.FTZ R29, R17, R5, -R2 ;  /* 0x00000005111d7223 */ /* 0x000fc40000010802 */
[----:B------:R-:W-:Y:S02]  /*f010*/  IMAD.U32 R3, R26, 0x10000, RZ ;  /* 0x000100001a037824 */ /* 0x000fe400078e00ff */
[----:B------:R-:W-:Y:S02]  /*f020*/  FFMA.FTZ R18, R17, R10, R0 ;  /* 0x0000000a11127223 */ /* 0x000fe40000010000 */
[C---:B------:R-:W-:Y:S02]  /*f030*/  FMUL.FTZ R2, R7.reuse, R16 ;  /* 0x0000001007027220 */ /* 0x040fe40000410000 */
[C---:B------:R-:W-:Y:S01]  /*f040*/  IMAD.U32 R10, R24.reuse, 0x10000, RZ ;  /* 0x00010000180a7824 */ /* 0x040fe200078e00ff */
[----:B------:R-:W-:Y:S01]  /*f050*/  LOP3.LUT R24, R24, 0xffff0000, RZ, 0xc0, !PT ;  /* 0xffff000018187812 */ /* 0x000fe200078ec0ff */
[-C--:B------:R-:W-:Y:S02]  /*f060*/  FMUL.FTZ R0, R7, R3.reuse ;  /* 0x0000000307007220 */ /* 0x080fe40000410000 */
[----:B------:R-:W-:-:S02]  /*f070*/  FFMA.FTZ R17, R13, R3, -R2 ;  /* 0x000000030d117223 */ /* 0x000fc40000010802 */
[----:B------:R-:W-:Y:S02]  /*f080*/  IMAD.U32 R6, R25, 0x10000, RZ ;  /* 0x0001000019067824 */ /* 0x000fe400078e00ff */
[----:B------:R-:W-:Y:S02]  /*f090*/  FMUL.FTZ R2, R9, R10 ;  /* 0x0000000a09027220 */ /* 0x000fe40000410000 */
[----:B------:R-:W-:Y:S02]  /*f0a0*/  FFMA.FTZ R16, R13, R16, R0 ;  /* 0x000000100d107223 */ /* 0x000fe40000010000 */
[C---:B------:R-:W-:Y:S02]  /*f0b0*/  FMUL.FTZ R5, R8.reuse, R19 ;  /* 0x0000001308057220 */ /* 0x040fe40000410000 */
[----:B------:R-:W-:Y:S01]  /*f0c0*/  FMUL.FTZ R3, R8, R21 ;  /* 0x0000001508037220 */ /* 0x000fe20000410000 */
[----:B------:R-:W-:Y:S01]  /*f0d0*/  LOP3.LUT R8, R26, 0xffff0000, RZ, 0xc0, !PT ;  /* 0xffff00001a087812 */ /* 0x000fe200078ec0ff */
[----:B------:R-:W-:-:S02]  /*f0e0*/  FMUL.FTZ R0, R9, R6 ;  /* 0x0000000609007220 */ /* 0x000fc40000410000 */
[----:B------:R-:W-:Y:S01]  /*f0f0*/  FFMA.FTZ R14, R22, R6, -R2 ;  /* 0x00000006160e7223 */ /* 0x000fe20000010802 */
[----:B------:R-:W-:Y:S01]  /*f100*/  LOP3.LUT R6, R25, 0xffff0000, RZ, 0xc0, !PT ;  /* 0xffff000019067812 */ /* 0x000fe200078ec0ff */
[C---:B------:R-:W-:Y:S02]  /*f110*/  FFMA.FTZ R13, R20.reuse, R21, -R5 ;  /* 0x00000015140d7223 */ /* 0x040fe40000010805 */
[----:B------:R-:W-:Y:S02]  /*f120*/  FFMA.FTZ R7, R20, R19, R3 ;  /* 0x0000001314077223 */ /* 0x000fe40000010003 */
[----:B------:R-:W-:Y:S01]  /*f130*/  FFMA.FTZ R10, R22, R10, R0 ;  /* 0x0000000a160a7223 */ /* 0x000fe20000010000 */
[----:B------:R-:W-:Y:S01]  /*f140*/  F2FP.BF16.PACK_AB R13, R13, R29 ;  /* 0x0000001d0d0d723e */ /* 0x000fe200000010ff */
[----:B------:R-:W-:Y:S01]  /*f150*/  FMUL.FTZ R5, R15, R24 ;  /* 0x000000180f057220 */ /* 0x000fe20000410000 */
[----:B------:R-:W-:Y:S01]  /*f160*/  F2FP.BF16.PACK_AB R9, R7, R18 ;  /* 0x000000120709723e */ /* 0x000fe200000010ff */
        /* <DEDUP_REMOVED lines=11> */
[----:B------:R-:W-:Y:S01]  /*f220*/  F2FP.BF16.PACK_AB R11, R0, R16 ;  /* 0x00000010000b723e */ /* 0x000fe200000010ff */
[----:B------:R1:W-:Y:S04]  /*f230*/  STS.128 [R34+0x6080], R12 ;  /* 0x0060800c22007388 */ /* 0x0003e80000000c00 */
[----:B------:R1:W-:Y:S02]  /*f240*/  STS.128 [R32+0x6080], R8 ;  /* 0x0060800820007388 */ /* 0x0003e40000000c00 */
.L_x_465:
[----:B------:R-:W-:Y:S05]  /*f250*/  BSYNC B2 ;  /* 0x0000000000027941 */ /* 0x000fea0003800000 */
.L_x_447:
[----:B------:R-:W-:Y:S01]  /*f260*/  IMAD R0, R104, c[0x0][0x208], RZ ;  /* 0x0000820068007a24 */ /* 0x000fe200078e02ff */
[----:B------:R-:W-:Y:S01]  /*f270*/  LEA.HI R6, R89, R89, RZ, 0x1 ;  /* 0x0000005959067211 */ /* 0x000fe200078f08ff */
[----:B------:R-:W-:Y:S01]  /*f280*/  IMAD.WIDE.U32 R2, R226, c[0x0][0x208], RZ ;  /* 0x00008200e2027a25 */ /* 0x000fe200078e00ff */
[----:B------:R-:W-:-:S04]  /*f290*/  DEPBAR.LE SB0, 0x0 ;  /* 0x000080000000791a */ /* 0x000fc80000000000 */
[----:B------:R-:W-:Y:S01]  /*f2a0*/  IMAD R0, R226, c[0x0][0x20c], R0 ;  /* 0x00008300e2007a24 */ /* 0x000fe200078e0200 */
[----:B------:R-:W-:Y:S01]  /*f2b0*/  LOP3.LUT R6, R6, 0xfffffffe, RZ, 0xc0, !PT ;  /* 0xfffffffe06067812 */ /* 0x000fe200078ec0ff */
[----:B------:R-:W-:Y:S01]  /*f2c0*/  IMAD R5, R105, c[0x0][0x218], RZ ;  /* 0x0000860069057a24 */ /* 0x000fe200078e02ff */
[----:B------:R-:W-:Y:S01]  /*f2d0*/  ISETP.GE.AND P3, PT, R227, c[0x0][0x1d4], PT ;  /* 0x00007500e3007a0c */ /* 0x000fe20003f66270 */
[----:B------:R-:W-:Y:S01]  /*f2e0*/  IMAD.IADD R3, R3, 0x1, R0 ;  /* 0x0000000103037824 */ /* 0x000fe200078e0200 */
[----:B------:R-:W-:Y:S01]  /*f2f0*/  ISETP.GE.AND P2, PT, R111, c[0x0][0x1d4], PT ;  /* 0x000075006f007a0c */ /* 0x000fe20003f46270 */
[C---:B------:R-:W-:Y:S01]  /*f300*/  IMAD R5, R224.reuse, c[0x0][0x21c], R5 ;  /* 0x00008700e0057a24 */ /* 0x040fe200078e0205 */
[----:B------:R-:W-:Y:S01]  /*f310*/  BAR.SYNC.DEFER_BLOCKING 0x0 ;  /* 0x0000000000007b1d */ /* 0x000fe20000010000 */
[----:B------:R-:W-:Y:S01]  /*f320*/  IMAD.WIDE.U32 R2, R224, c[0x0][0x218], R2 ;  /* 0x00008600e0027a25 */ /* 0x000fe200078e0002 */
[----:B------:R-:W-:Y:S02]  /*f330*/  ISETP.GE.AND P1, PT, R110, c[0x0][0x1d4], PT ;  /* 0x000075006e007a0c */ /* 0x000fe40003f26270 */
[----:B------:R-:W-:Y:S01]  /*f340*/  ISETP.GT.AND P4, PT, R109, 0x3f, PT ;  /* 0x0000003f6d00780c */ /* 0x000fe20003f84270 */
[----:B-1----:R-:W-:Y:S01]  /*f350*/  IMAD.SHL.U32 R8, R107, 0x8, RZ ;  /* 0x000000086b087824 */ /* 0x002fe200078e00ff */
[----:B------:R-:W-:Y:S01]  /*f360*/  IADD3 R0, P0, R114, R2, RZ ;  /* 0x0000000272007210 */ /* 0x000fe20007f1e0ff */
[----:B------:R-:W-:Y:S01]  /*f370*/  IMAD.IADD R6, R89, 0x1, -R6 ;  /* 0x0000000159067824 */ /* 0x000fe200078e0a06 */
[----:B------:R-:W-:Y:S01]  /*f380*/  BSSY B0, `(.L_x_490) ;  /* 0x0000070000007945 */ /* 0x000fe20003800000 */
[----:B------:R-:W-:Y:S01]  /*f390*/  IMAD.SHL.U32 R222, R222, 0x2, RZ ;  /* 0x00000002dede7824 */ /* 0x000fe200078e00ff */
[----:B------:R-:W-:-:S02]  /*f3a0*/  IADD3.X R2, R113, R3, R5, P0, !PT ;  /* 0x0000000371027210 */ /* 0x000fc400007fe405 */
[----:B------:R-:W-:-:S04]  /*f3b0*/  LEA R29, P0, R0, c[0x0][0x1f8], 0x1 ;  /* 0x00007e00001d7a11 */ /* 0x000fc800078008ff */
[----:B------:R-:W-:Y:S02]  /*f3c0*/  LEA.HI.X R28, R0, c[0x0][0x1fc], R2, 0x1, P0 ;  /* 0x00007f00001c7a11 */ /* 0x000fe400000f0c02 */
[----:B------:R-:W-:-:S05]  /*f3d0*/  LOP3.LUT R2, R108, 0xfffffff8, RZ, 0xc0, !PT ;  /* 0xfffffff86c027812 */ /* 0x000fca00078ec0ff */
[----:B------:R-:W-:-:S05]  /*f3e0*/  IMAD.IADD R2, R109, 0x1, -R2 ;  /* 0x000000016d027824 */ /* 0x000fca00078e0a02 */
[----:B------:R-:W-:-:S04]  /*f3f0*/  LEA.HI R0, R2, R2, RZ, 0x1 ;  /* 0x0000000202007211 */ /* 0x000fc800078f08ff */
[----:B------:R-:W-:Y:S02]  /*f400*/  SHF.R.S32.HI R7, RZ, 0x1, R0 ;  /* 0x00000001ff077819 */ /* 0x000fe40000011400 */
[----:B------:R-:W-:Y:S02]  /*f410*/  LOP3.LUT R3, R0, 0x3fffffe, RZ, 0xc0, !PT ;  /* 0x03fffffe00037812 */ /* 0x000fe400078ec0ff */
[C---:B------:R-:W-:Y:S01]  /*f420*/  LOP3.LUT P0, RZ, R7.reuse, 0x2, RZ, 0xc0, !PT ;  /* 0x0000000207ff7812 */ /* 0x040fe2000780c0ff */
[----:B------:R-:W-:Y:S02]  /*f430*/  IMAD.SHL.U32 R5, R7, 0x40, RZ ;  /* 0x0000004007057824 */ /* 0x000fe400078e00ff */
[----:B------:R-:W-:Y:S01]  /*f440*/  IMAD.IADD R2, R2, 0x1, -R3 ;  /* 0x0000000102027824 */ /* 0x000fe200078e0a03 */
[----:B------:R-:W-:Y:S02]  /*f450*/  SHFL.IDX PT, R7, R28, RZ, 0x1c1f ;  /* 0x001c1fff1c077589 */ /* 0x000fe400000e0000 */
[----:B------:R-:W-:Y:S01]  /*f460*/  LOP3.LUT R0, R5, 0xc0, RZ, 0xc0, !PT ;  /* 0x000000c005007812 */ /* 0x000fe200078ec0ff */
[----:B------:R-:W-:Y:S01]  /*f470*/  IMAD R2, R6, 0x8, R2 ;  /* 0x0000000806027824 */ /* 0x000fe200078e0202 */
[----:B------:R-:W-:-:S02]  /*f480*/  LOP3.LUT R5, R103, 0x7fffffe, RZ, 0xc0, !PT ;  /* 0x07fffffe67057812 */ /* 0x000fc400078ec0ff */
[----:B------:R-:W-:Y:S02]  /*f490*/  LOP3.LUT R3, R0, 0x8, R8, 0xf8, !PT ;  /* 0x0000000800037812 */ /* 0x000fe400078ef808 */
[----:B------:R-:W-:Y:S01]  /*f4a0*/  SHF.R.U32.HI R0, RZ, 0x3, R0 ;  /* 0x00000003ff007819 */ /* 0x000fe20000011600 */
[----:B------:R-:W-:Y:S02]  /*f4b0*/  IMAD.IADD R25, R98, 0x1, -R5 ;  /* 0x0000000162197824 */ /* 0x000fe400078e0a05 */
[----:B------:R-:W-:Y:S01]  /*f4c0*/  IMAD.IADD R5, R122, 0x1, -R112 ;  /* 0x000000017a057824 */ /* 0x000fe200078e0a70 */
[----:B------:R-:W-:Y:S02]  /*f4d0*/  LOP3.LUT R0, R3, R0, RZ, 0x3c, !PT ;  /* 0x0000000003007212 */ /* 0x000fe400078e3cff */
[----:B------:R-:W-:-:S03]  /*f4e0*/  SHF.R.S32.HI R3, RZ, 0x1f, R98 ;  /* 0x0000001fff037819 */ /* 0x000fc60000011462 */
[----:B------:R-:W-:Y:S01]  /*f4f0*/  IMAD.U32 R0, R2, 0x20, R0 ;  /* 0x0000002002007824 */ /* 0x000fe200078e0000 */
[----:B------:R-:W-:Y:S01]  /*f500*/  LEA.HI R3, R3, R98, RZ, 0x3 ;  /* 0x0000006203037211 */ /* 0x000fe200078f18ff */
[----:B------:R-:W-:Y:S02]  /*f510*/  IMAD.SHL.U32 R2, R6, 0x8, RZ ;  /* 0x0000000806027824 */ /* 0x000fe400078e00ff */
[----:B------:R-:W-:Y:S01]  /*f520*/  IMAD.SHL.U32 R208, R0, 0x2, RZ ;  /* 0x0000000200d07824 */ /* 0x000fe200078e00ff */
[----:B------:R-:W1:Y:S01]  /*f530*/  SHFL.IDX PT, R6, R29, RZ, 0x1c1f ;  /* 0x001c1fff1d067589 */ /* 0x000e6200000e0000 */
[----:B------:R-:W-:-:S03]  /*f540*/  IMAD.SHL.U32 R3, R3, 0x20, RZ ;  /* 0x0000002003037824 */ /* 0x000fc600078e00ff */
[C---:B------:R-:W-:Y:S01]  /*f550*/  IADD3 R0, R208.reuse, 0x3c80, RZ ;  /* 0x00003c80d0007810 */ /* 0x040fe20007ffe0ff */
[----:B------:R2:W3:Y:S01]  /*f560*/  LDSM.16.M88.4 R48, [R208+0x3c80] ;  /* 0x003c8000d030783b */ /* 0x0004e20000000200 */
[----:B------:R-:W-:Y:S02]  /*f570*/  IADD3 R213, R208, 0x3ca0, RZ ;  /* 0x00003ca0d0d57810 */ /* 0x000fe40007ffe0ff */
[----:B------:R-:W-:Y:S01]  /*f580*/  @P0 IADD3 R213, R0, -0x20, RZ ;  /* 0xffffffe000d50810 */ /* 0x000fe20007ffe0ff */
[----:B------:R-:W-:Y:S01]  /*f590*/  IMAD.SHL.U32 R0, R106, 0x40, RZ ;  /* 0x000000406a007824 */ /* 0x000fe200078e00ff */
[----:B------:R-:W-:Y:S01]  /*f5a0*/  LOP3.LUT R24, R3, 0xffffff00, RZ, 0xc0, !PT ;  /* 0xffffff0003187812 */ /* 0x000fe200078ec0ff */
[----:B------:R2:W4:Y:S01]  /*f5b0*/  LDSM.16.M88.4 R44, [R208+0x4080] ;  /* 0x00408000d02c783b */ /* 0x0005220000000200 */
[----:B------:R-:W-:Y:S02]  /*f5c0*/  ISETP.LT.OR P0, PT, R5, 0x1, P3 ;  /* 0x000000010500780c */ /* 0x000fe40001f01670 */
[----:B------:R-:W-:Y:S01]  /*f5d0*/  LOP3.LUT R0, R0, 0xc0, RZ, 0xc0, !PT ;  /* 0x000000c000007812 */ /* 0x000fe200078ec0ff */
[----:B------:R2:W2:Y:S01]  /*f5e0*/  LDSM.16.M88.4 R40, [R208+0x4480] ;  /* 0x00448000d028783b */ /* 0x0004a20000000200 */
[----:B------:R-:W-:-:S02]  /*f5f0*/  IADD3 R221, R213, 0x400, RZ ;  /* 0x00000400d5dd7810 */ /* 0x000fc40007ffe0ff */
[----:B------:R-:W-:Y:S01]  /*f600*/  LOP3.LUT R3, R0, 0x8, R2, 0xf8, !PT ;  /* 0x0000000800037812 */ /* 0x000fe200078ef802 */
[----:B------:R2:W2:Y:S01]  /*f610*/  LDSM.16.M88.4 R60, [R213] ;  /* 0x00000000d53c783b */ /* 0x0004a20000000200 */
[----:B------:R-:W-:Y:S01]  /*f620*/  SHF.R.U32.HI R2, RZ, 0x3, R0 ;  /* 0x00000003ff027819 */ /* 0x000fe20000011600 */
[----:B------:R-:W-:Y:S01]  /*f630*/  IMAD R0, R124, 0x200, R24 ;  /* 0x000002007c007824 */ /* 0x000fe200078e0218 */
[----:B------:R-:W-:Y:S01]  /*f640*/  IADD3 R220, R213, 0x800, RZ ;  /* 0x00000800d5dc7810 */ /* 0x000fe20007ffe0ff */
[----:B------:R2:W2:Y:S01]  /*f650*/  LDSM.16.M88.4 R72, [R213+0x400] ;  /* 0x00040000d548783b */ /* 0x0004a20000000200 */
[----:B------:R-:W-:Y:S01]  /*f660*/  LOP3.LUT R2, R3, R2, RZ, 0x3c, !PT ;  /* 0x0000000203027212 */ /* 0x000fe200078e3cff */
[----:B------:R-:W-:Y:S02]  /*f670*/  IMAD R0, R25, 0x20, R0 ;  /* 0x0000002019007824 */ /* 0x000fe400078e0200 */
[----:B-1----:R-:W-:Y:S01]  /*f680*/  IMAD.WIDE R26, R227, 0x2, R6 ;  /* 0x00000002e31a7825 */ /* 0x002fe200078e0206 */
[----:B------:R1:W1:Y:S03]  /*f690*/  LDSM.16.M88.4 R80, [R213+0x800] ;  /* 0x00080000d550783b */ /* 0x0002660000000200 */
[----:B------:R-:W-:-:S04]  /*f6a0*/  IMAD.IADD R0, R2, 0x1, R0 ;  /* 0x0000000102007824 */ /* 0x000fc800078e0200 */
[----:B------:R-:W-:Y:S01]  /*f6b0*/  IMAD.SHL.U32 R211, R0, 0x2, RZ ;  /* 0x0000000200d37824 */ /* 0x000fe200078e00ff */
[----:B------:R-:W-:-:S03]  /*f6c0*/  SHF.R.S32.HI R0, RZ, 0x1f, R111 ;  /* 0x0000001fff007819 */ /* 0x000fc6000001146f */
[----:B------:R-:W-:Y:S01]  /*f6d0*/  IMAD R212, R4, 0x2, R211 ;  /* 0x0000000204d47824 */ /* 0x000fe200078e02d3 */
[----:B------:R1:W1:Y:S01]  /*f6e0*/  LDSM.16.M88.4 R16, [R211+0x6080] ;  /* 0x00608000d310783b */ /* 0x0002620000000200 */
[----:B------:R-:W-:-:S03]  /*f6f0*/  LEA.HI R0, R0, R111, RZ, 0x3 ;  /* 0x0000006f00007211 */ /* 0x000fc600078f18ff */
[----:B------:R1:W1:Y:S01]  /*f700*/  LDSM.16.M88.4 R12, [R211+0x7080] ;  /* 0x00708000d30c783b */ /* 0x0002620000000200 */
[----:B------:R-:W-:Y:S02]  /*f710*/  LOP3.LUT R30, R0, 0xfffffff8, RZ, 0xc0, !PT ;  /* 0xfffffff8001e7812 */ /* 0x000fe400078ec0ff */
[----:B------:R-:W-:Y:S01]  /*f720*/  SHF.R.S32.HI R0, RZ, 0x1f, R110 ;  /* 0x0000001fff007819 */ /* 0x000fe2000001146e */
[----:B------:R1:W1:Y:S03]  /*f730*/  LDSM.16.M88.4 R20, [R212+0x6080] ;  /* 0x00608000d414783b */ /* 0x0002660000000200 */
[----:B------:R-:W-:Y:S01]  /*f740*/  LEA.HI R0, R0, R110, RZ, 0x3 ;  /* 0x0000006e00007211 */ /* 0x000fe200078f18ff */
[----:B------:R1:W1:Y:S03]  /*f750*/  LDSM.16.M88.4 R8, [R212+0x7080] ;  /* 0x00708000d408783b */ /* 0x0002660000000200 */
[----:B------:R-:W-:Y:S01]  /*f760*/  LOP3.LUT R3, R0, 0xfffffff8, RZ, 0xc0, !PT ;  /* 0xfffffff800037812 */ /* 0x000fe200078ec0ff */
[----:B------:R-:W-:Y:S01]  /*f770*/  @!PT LDS RZ, [RZ] ;  /* 0x00000000fffff984 */ /* 0x000fe20000000800 */
[----:B------:R-:W-:Y:S01]  /*f780*/  @!PT LDS RZ, [RZ] ;  /* 0x00000000fffff984 */ /* 0x000fe20000000800 */
[----:B------:R-:W-:Y:S01]  /*f790*/  @!PT LDS RZ, [RZ] ;  /* 0x00000000fffff984 */ /* 0x000fe20000000800 */
[----:B------:R5:W-:Y:S01]  /*f7a0*/  LDGSTS.E.BYPASS.LTC128B.128 [R222+0x1880], [R26.64], !P0 ;  /* 0x018800001ade7fae */ /* 0x000be2000c101d4c */
[----:B------:R-:W-:Y:S01]  /*f7b0*/  ISETP.LT.OR P0, PT, R5, 0x1, P2 ;  /* 0x000000010500780c */ /* 0x000fe20001701670 */
[----:B------:R-:W-:-:S04]  /*f7c0*/  IMAD R0, R25, 0x20, R24 ;  /* 0x0000002019007824 */ /* 0x000fc800078e0218 */
[----:B------:R-:W-:Y:S01]  /*f7d0*/  IMAD.IADD R0, R2, 0x1, R0 ;  /* 0x0000000102007824 */ /* 0x000fe200078e0200 */
[----:B------:R-:W-:Y:S01]  /*f7e0*/  SHF.R.S32.HI R2, RZ, 0x1f, R3 ;  /* 0x0000001fff027819 */ /* 0x000fe20000011403 */
[----:B-----5:R-:W-:-:S04]  /*f7f0*/  IMAD.WIDE R26, R30, 0x2, R6 ;  /* 0x000000021e1a7825 */ /* 0x020fc800078e0206 */
[----:B------:R-:W-:Y:S02]  /*f800*/  IMAD.WIDE R6, R3, 0x2, R6 ;  /* 0x0000000203067825 */ /* 0x000fe400078e0206 */
[----:B------:R1:W-:Y:S01]  /*f810*/  LDGSTS.E.BYPASS.LTC128B.128 [R222+0x2480], [R26.64], !P0 ;  /* 0x024800001ade7fae */ /* 0x0003e2000c101d4c */
[----:B------:R-:W-:-:S13]  /*f820*/  ISETP.LT.OR P0, PT, R5, 0x1, P1 ;  /* 0x000000010500780c */ /* 0x000fda0000f01670 */
[----:B------:R5:W-:Y:S02]  /*f830*/  LDGSTS.E.BYPASS.LTC128B.128 [R222+0x3080], [R6.64], !P0 ;  /* 0x0308000006de7fae */ /* 0x000be4000c101d4c */
[----:B-----5:R-:W-:Y:S02]  /*f840*/  SHF.R.S32.HI R6, RZ, 0x1f, R30 ;  /* 0x0000001fff067819 */ /* 0x020fe4000001141e */
[----:B------:R-:W-:-:S03]  /*f850*/  SHF.R.S32.HI R7, RZ, 0x1f, R227 ;  /* 0x0000001fff077819 */ /* 0x000fc600000114e3 */
[----:B------:R1:W-:Y:S04]  /*f860*/  STL [R1+0x44], R6 ;  /* 0x0000440601007387 */ /* 0x0003e80000100800 */
[----:B------:R1:W-:Y:S01]  /*f870*/  STL [R1+0x40], R2 ;  /* 0x0000400201007387 */ /* 0x0003e20000100800 */
[----:B------:R-:W-:Y:S05]  /*f880*/  @P4 BRA `(.L_x_491) ;  /* 0x000001f000004947 */ /* 0x000fea0003800000 */
[----:B--234-:R-:W-:Y:S05]  /*f890*/  BRA.DIV ~URZ, `(.L_x_492) ;  /* 0x000132327f007947 */ /* 0x01cfea000b800000 */
[----:B-1----:R1:W2:Y:S04]  /*f8a0*/  SHFL.IDX PT, R6, R28, 0x1, 0x1c1f ;  /* 0x003c1f001c067f89 */ /* 0x0022a800000e0000 */
[----:B------:R1:W3:Y:S02]  /*f8b0*/  SHFL.IDX PT, R2, R29, 0x1, 0x1c1f ;  /* 0x003c1f001d027f89 */ /* 0x0002e400000e0000 */
.L_x_586:
[----:B------:R-:W4:Y:S04]  /*f8c0*/  LDL R31, [R1+0x44] ;  /* 0x00004400011f7983 */ /* 0x000f280000100800 */
[----:B-1----:R-:W5:Y:S01]  /*f8d0*/  LDL R29, [R1+0x40] ;  /* 0x00004000011d7983 */ /* 0x002f620000100800 */
[----:B------:R-:W-:-:S02]  /*f8e0*/  IADD3 R3, R227, 0x20, RZ ;  /* 0x00000020e3037810 */ /* 0x000fc40007ffe0ff */
[C---:B------:R-:W-:Y:S02]  /*f8f0*/  IADD3 R30, R227.reuse, 0x20, RZ ;  /* 0x00000020e31e7810 */ /* 0x040fe40007ffe0ff */
        /* <DEDUP_REMOVED lines=24> */
.L_x_491:
[----:B--234-:R-:W-:Y:S05]  /*fa80*/  BSYNC B0 ;  /* 0x0000000000007941 */ /* 0x01cfea0003800000 */
.L_x_490:
[----:B------:R-:W2:Y:S01]  /*fa90*/  LDL R249, [R1+0x1c] ;  /* 0x00001c0001f97983 */ /* 0x000ea20000100800 */
[C---:B------:R-:W-:Y:S02]  /*faa0*/  IADD3 R219, R213.reuse, 0xc00, RZ ;  /* 0x00000c00d5db7810 */ /* 0x040fe40007ffe0ff */
[C---:B------:R-:W-:Y:S01]  /*fab0*/  IADD3 R218, R213.reuse, 0x1000, RZ ;  /* 0x00001000d5da7810 */ /* 0x040fe20007ffe0ff */
[----:B------:R-:W0:Y:S01]  /*fac0*/  LDGDEPBAR ;  /* 0x00000000000079af */ /* 0x000e220000000000 */
[----:B------:R-:W-:Y:S01]  /*fad0*/  WARPSYNC 0xffffffff ;  /* 0xffffffff00007948 */ /* 0x000fe20003800000 */
[----:B-1----:R-:W-:Y:S01]  /*fae0*/  HMMA.16816.F32.BF16 R52, R12, R48, RZ ;  /* 0x000000300c34723c */ /* 0x002fe200000418ff */
        /* <DEDUP_REMOVED lines=15> */
[----:B------:R-:W-:Y:S07]  /*fbe0*/  LDSM.16.M88.4 R16, [R208+0x5080] ;  /* 0x00508000d010783b */ /* 0x000fee0000000200 */
[C---:B------:R-:W-:Y:S01]  /*fbf0*/  HMMA.16816.F32.BF16 R112, R8.reuse, R60, R52 ;  /* 0x0000003c0870723c */ /* 0x040fe20000041834 */
        /* <DEDUP_REMOVED lines=24> */
[C---:B------:R-:W-:Y:S08]  /*fd80*/  HMMA.16816.F32.BF16 R104, R8.reuse, R16, R104 ;  /* 0x000000100868723c */ /* 0x040ff00000041868 */
[----:B------:R-:W-:Y:S08]  /*fd90*/  HMMA.16816.F32.BF16 R92, R8, R34, R92 ;  /* 0x00000022085c723c */ /* 0x000ff0000004185c */
[C---:B---3--:R-:W-:Y:S08]  /*fda0*/  HMMA.16816.F32.BF16 R76, R12.reuse, R36, R64 ;  /* 0x000000240c4c723c */ /* 0x048ff00000041840 */
[C---:B------:R-:W-:Y:S01]  /*fdb0*/  HMMA.16816.F32.BF16 R72, R12.reuse, R38, R48 ;  /* 0x000000260c48723c */ /* 0x040fe20000041830 */
[----:B------:R-:W-:Y:S07]  /*fdc0*/  LDSM.16.M88.4 R48, [R208+0x5480] ;  /* 0x00548000d030783b */ /* 0x000fee0000000200 */
        /* <DEDUP_REMOVED lines=44> */
[C---:B------:R-:W-:Y:S08]  /*10090*/  HMMA.16816.F32.BF16 R68, R8.reuse, R32, R68 ;  /* 0x000000200844723c */ /* 0x040ff00000041844 */
[----:B------:R-:W-:Y:S08]  /*100a0*/  HMMA.16816.F32.BF16 R64, R8, R24, R60 ;  /* 0x000000180840723c */ /* 0x000ff0000004183c */
[C---:B------:R-:W-:Y:S08]  /*100b0*/  HMMA.16816.F32.BF16 R36, R12.reuse, R32, R28 ;  /* 0x000000200c24723c */ /* 0x040ff0000004181c */
[----:B------:R-:W-:Y:S08]  /*100c0*/  HMMA.16816.F32.BF16 R44, R12, R34, R44 ;  /* 0x000000220c2c723c */ /* 0x000ff0000004182c */
[----:B------:R-:W-:Y:S08]  /*100d0*/  HMMA.16816.F32.BF16 R60, R8, R26, R56 ;  /* 0x0000001a083c723c */ /* 0x000ff00000041838 */
        /* <DEDUP_REMOVED lines=32> */
[----:B------:R-:W3:Y:S01]  /*102e0*/  S2R R8, SR_TID.X ;  /* 0x0000000000087919 */ /* 0x000ee20000002100 */
[----:B------:R-:W-:-:S03]  /*102f0*/  IMAD R226, R2, c[0x0][0x2b8], R3 ;  /* 0x0000ae0002e27a24 */ /* 0x000fc600078e0203 */
[----:B------:R-:W4:Y:S02]  /*10300*/  S2R R128, SR_CTAID.Y ;  /* 0x0000000000807919 */ /* 0x000f240000002600 */
[----:B------:R-:W-:-:S05]  /*10310*/  SHF.R.S32.HI R2, RZ, 0x1f, R226 ;  /* 0x0000001fff027819 */ /* 0x000fca00000114e2 */
[----:B------:R-:W-:Y:S02]  /*10320*/  IMAD R5, R2, c[0x0][0x1e0], RZ ;  /* 0x0000780002057a24 */ /* 0x000fe400078e02ff */
[----:B------:R-:W-:-:S04]  /*10330*/  IMAD.WIDE.U32 R2, R226, c[0x0][0x1e0], RZ ;  /* 0x00007800e2027a25 */ /* 0x000fc800078e00ff */
[----:B------:R-:W-:Y:S01]  /*10340*/  IMAD R5, R226, c[0x0][0x1e4], R5 ;  /* 0x00007900e2057a24 */ /* 0x000fe200078e0205 */
[----:B-1----:R-:W-:-:S03]  /*10350*/  SHF.R.S32.HI R127, RZ, 0x1f, R127 ;  /* 0x0000001fff7f7819 */ /* 0x002fc6000001147f */
[----:B------:R-:W-:Y:S02]  /*10360*/  IMAD.IADD R3, R3, 0x1, R5 ;  /* 0x0000000103037824 */ /* 0x000fe400078e0205 */
[----:B------:R-:W-:Y:S01]  /*10370*/  IMAD R127, R127, c[0x0][0x1e8], RZ ;  /* 0x00007a007f7f7a24 */ /* 0x000fe200078e02ff */
[----:B---3--:R-:W-:Y:S01]  /*10380*/  SHF.R.S32.HI R11, RZ, 0x1f, R8 ;  /* 0x0000001fff0b7819 */ /* 0x008fe20000011408 */
[----:B----4-:R-:W-:-:S04]  /*10390*/  IMAD.WIDE.U32 R130, R128, c[0x0][0x1e8], RZ ;  /* 0x00007a0080827a25 */ /* 0x010fc800078e00ff */
[----:B------:R-:W-:Y:S01]  /*103a0*/  IMAD R127, R128, c[0x0][0x1ec], R127 ;  /* 0x00007b00807f7a24 */ /* 0x000fe200078e027f */
[----:B------:R-:W-:-:S03]  /*103b0*/  LEA.HI R11, R11, R8, RZ, 0x2 ;  /* 0x000000080b0b7211 */ /* 0x000fc600078f10ff */
[----:B------:R-:W-:Y:S01]  /*103c0*/  IMAD.IADD R127, R131, 0x1, R127 ;  /* 0x00000001837f7824 */ /* 0x000fe200078e027f */
[----:B------:R-:W-:-:S04]  /*103d0*/  SHF.R.S32.HI R11, RZ, 0x2, R11 ;  /* 0x00000002ff0b7819 */ /* 0x000fc8000001140b */
[----:B------:R-:W-:Y:S02]  /*103e0*/  IADD3 R11, -R11, 0x30, RZ ;  /* 0x000000300b0b7810 */ /* 0x000fe40007ffe1ff */
[C---:B------:R-:W-:Y:S02]  /*103f0*/  IADD3 R128, R227.reuse, 0x40, RZ ;  /* 0x00000040e3807810 */ /* 0x040fe40007ffe0ff */
[C---:B------:R-:W-:Y:S01]  /*10400*/  IADD3 R131, R227.reuse, 0x20, RZ ;  /* 0x00000020e3837810 */ /* 0x040fe20007ffe0ff */
[----:B------:R-:W-:Y:S01]  /*10410*/  BSSY B0, `(.L_x_494) ;  /* 0x0000025000007945 */ /* 0x000fe20003800000 */
[C---:B------:R-:W-:Y:S02]  /*10420*/  IADD3 R9, R227.reuse, 0x40, RZ ;  /* 0x00000040e3097810 */ /* 0x040fe40007ffe0ff */
[----:B------:R-:W-:Y:S02]  /*10430*/  IADD3 R8, R227, 0x20, RZ ;  /* 0x00000020e3087810 */ /* 0x000fe40007ffe0ff */
[----:B------:R-:W-:-:S02]  /*10440*/  ISETP.GE.AND P1, PT, R9, c[0x0][0x1d4], PT ;  /* 0x0000750009007a0c */ /* 0x000fc40003f26270 */
[----:B------:R-:W-:Y:S02]  /*10450*/  ISETP.GE.AND P2, PT, R8, c[0x0][0x1d4], PT ;  /* 0x0000750008007a0c */ /* 0x000fe40003f46270 */
        /* <DEDUP_REMOVED lines=32> */
.L_x_495:
[----:B------:R-:W-:Y:S05]  /*10660*/  BSYNC B0 ;  /* 0x0000000000007941 */ /* 0x000fea0003800000 */
.L_x_494:
        /* <DEDUP_REMOVED lines=15> */
.L_x_496:
[----:B------:R-:W-:Y:S05]  /*10760*/  BSYNC B0 ;  /* 0x0000000000007941 */ /* 0x000fea0003800000 */
.L_x_493:
[----:B------:R-:W5:Y:S01]  /*10770*/  LDL R58, [R1+0x18] ;  /* 0x00001800013a7983 */ /* 0x000f620000100800 */
[----:B---34-:R-:W-:Y:S01]  /*10780*/  FMUL.FTZ R2, R36, c[0x0][0x320] ;  /* 0x0000c80024027a20 */ /* 0x018fe20000410000 */
[----:B-12---:R-:W-:Y:S01]  /*10790*/  SHF.R.S32.HI R5, RZ, 0x1f, R124 ;  /* 0x0000001fff057819 */ /* 0x006fe2000001147c */
[----:B------:R-:W-:Y:S01]  /*107a0*/  FMUL.FTZ R3, R45, c[0x0][0x320] ;  /* 0x0000c8002d037a20 */ /* 0x000fe20000410000 */
[----:B------:R-:W2:Y:S01]  /*107b0*/  LDL R59, [R1+0x14] ;  /* 0x00001400013b7983 */ /* 0x000ea20000100800 */
[----:B------:R1:W3:Y:S03]  /*107c0*/  MUFU.TANH R23, R2 ;  /* 0x0000000200177308 */ /* 0x0002e60000002400 */
[----:B------:R-:W4:Y:S01]  /*107d0*/  S2R R6, SR_TID.X ;  /* 0x0000000000067919 */ /* 0x000f220000002100 */
[----:B------:R-:W-:-:S03]  /*107e0*/  MOV R251, c[0x0][0x2c4] ;  /* 0x0000b10000fb7a02 */ /* 0x000fc60000000f00 */
[----:B------:R-:W0:Y:S01]  /*107f0*/  LDGDEPBAR ;  /* 0x00000000000079af */ /* 0x000e220000000000 */
[----:B-1----:R-:W-:-:S04]  /*10800*/  FMUL.FTZ R2, R37, c[0x0][0x320] ;  /* 0x0000c80025027a20 */ /* 0x002fc80000410000 */
[----:B------:R1:W1:Y:S01]  /*10810*/  MUFU.TANH R21, R2 ;  /* 0x0000000200157308 */ /* 0x0002620000002400 */
[----:B------:R-:W-:Y:S01]  /*10820*/  LEA.HI R5, R5, R124, RZ, 0x2 ;  /* 0x0000007c05057211 */ /* 0x000fe200078f10ff */
[----:B-1----:R-:W-:-:S06]  /*10830*/  FMUL.FTZ R2, R44, c[0x0][0x320] ;  /* 0x0000c8002c027a20 */ /* 0x002fcc0000410000 */
[----:B------:R1:W1:Y:S02]  /*10840*/  MUFU.TANH R20, R2 ;  /* 0x0000000200147308 */ /* 0x0002640000002400 */
[----:B-1----:R-:W-:-:S05]  /*10850*/  LOP3.LUT R2, R126, 0xffffffe0, RZ, 0xc0, !PT ;  /* 0xffffffe07e027812 */ /* 0x002fca00078ec0ff */
[----:B----4-:R-:W-:Y:S01]  /*10860*/  IMAD.IADD R2, R6, 0x1, -R2 ;  /* 0x0000000106027824 */ /* 0x010fe200078e0a02 */
[----:B------:R1:W4:Y:S01]  /*10870*/  MUFU.TANH R17, R3 ;  /* 0x0000000300117308 */ /* 0x0003220000002400 */
[----:B------:R-:W-:-:S03]  /*10880*/  LOP3.LUT R6, R5, 0xffffffc, RZ, 0xc0, !PT ;  /* 0x0ffffffc05067812 */ /* 0x000fc600078ec0ff */
[----:B------:R-:W-:-:S04]  /*10890*/  SHF.R.S32.HI R7, RZ, 0x1f, R2 ;  /* 0x0000001fff077819 */ /* 0x000fc80000011402 */
[----:B------:R-:W-:Y:S01]  /*108a0*/  LEA.HI R5, R7, R2, RZ, 0x2 ;  /* 0x0000000207057211 */ /* 0x000fe200078f10ff */
[----:B------:R-:W-:Y:S02]  /*108b0*/  IMAD.IADD R9, R124, 0x1, -R6 ;  /* 0x000000017c097824 */ /* 0x000fe400078e0a06 */
[----:B-1----:R-:W-:Y:S01]  /*108c0*/  FMUL.FTZ R3, R32, c[0x0][0x320] ;  /* 0x0000c80020037a20 */ /* 0x002fe20000410000 */
[----:B------:R-:W-:-:S03]  /*108d0*/  LEA.HI.SX32 R6, R5, R196, 0x1e ;  /* 0x000000c405067211 */ /* 0x000fc600078ff2ff */
[----:B------:R1:W1:Y:S01]  /*108e0*/  MUFU.TANH R16, R3 ;  /* 0x0000000300107308 */ /* 0x0002620000002400 */
[----:B------:R-:W-:Y:S01]  /*108f0*/  FMUL.FTZ R7, R33, c[0x0][0x320] ;  /* 0x0000c80021077a20 */ /* 0x000fe20000410000 */
[----:B------:R-:W-:Y:S01]  /*10900*/  ISETP.NE.AND P0, PT, R251, 0x1, PT ;  /* 0x00000001fb00780c */ /* 0x000fe20003f05270 */
[----:B------:R-:W-:Y:S01]  /*10910*/  IMAD R9, R9, 0x10, R6 ;  /* 0x0000001009097824 */ /* 0x000fe200078e0206 */
[----:B-1----:R-:W-:-:S04]  /*10920*/  LEA.HI R3, R121, R121, RZ, 0x1 ;  /* 0x0000007979037211 */ /* 0x002fc800078f08ff */
[C---:B------:R-:W-:Y:S02]  /*10930*/  SHF.L.U32 R8, R3.reuse, 0x5, RZ ;  /* 0x0000000503087819 */ /* 0x040fe400000006ff */
[----:B------:R-:W-:Y:S02]  /*10940*/  LOP3.LUT R3, R3, 0x1ffffffe, RZ, 0xc0, !PT ;  /* 0x1ffffffe03037812 */ /* 0x000fe400078ec0ff */
[----:B------:R-:W-:Y:S01]  /*10950*/  LOP3.LUT R6, R8, 0xffffffc0, RZ, 0xc0, !PT ;  /* 0xffffffc008067812 */ /* 0x000fe200078ec0ff */
[----:B------:R1:W1:Y:S04]  /*10960*/  MUFU.TANH R14, R7 ;  /* 0x00000007000e7308 */ /* 0x0002680000002400 */
[----:B------:R-:W-:Y:S02]  /*10970*/  IMAD.IADD R6, R6, 0x1, R9 ;  /* 0x0000000106067824 */ /* 0x000fe400078e0209 */
[----:B-1----:R-:W-:-:S02]  /*10980*/  IMAD.IADD R7, R121, 0x1, -R3 ;  /* 0x0000000179077824 */ /* 0x002fc400078e0a03 */
[----:B------:R-:W-:Y:S02]  /*10990*/  FMUL.FTZ R3, R29, c[0x0][0x320] ;  /* 0x0000c8001d037a20 */ /* 0x000fe40000410000 */
[----:B------:R-:W-:Y:S02]  /*109a0*/  IMAD R10, R7, 0x8, R6 ;  /* 0x00000008070a7824 */ /* 0x000fe400078e0206 */
[----:B------:R1:W1:Y:S02]  /*109b0*/  MUFU.TANH R13, R3 ;  /* 0x00000003000d7308 */ /* 0x0002640000002400 */
[----:B------:R-:W-:Y:S01]  /*109c0*/  @P0 IMAD.HI.U32 R6, R10, c[0x0][0x2c8], RZ ;  /* 0x0000b2000a060a27 */ /* 0x000fe200078e00ff */
[----:B------:R3:W-:Y:S03]  /*109d0*/  STL [R1+0x20], R10 ;  /* 0x0000200a01007387 */ /* 0x0007e60000100800 */
[----:B-1----:R-:W-:-:S04]  /*109e0*/  FMUL.FTZ R3, R52, c[0x0][0x320] ;  /* 0x0000c80034037a20 */ /* 0x002fc80000410000 */
[----:B------:R1:W1:Y:S01]  /*109f0*/  MUFU.TANH R12, R3 ;  /* 0x00000003000c7308 */ /* 0x0002620000002400 */
[----:B---3--:R-:W-:Y:S01]  /*10a00*/  @P0 SHF.R.U32.HI R10, RZ, c[0x0][0x2cc], R6 ;  /* 0x0000b300ff0a0a19 */ /* 0x008fe20000011606 */
[----:B-1----:R-:W-:-:S06]  /*10a10*/  FMUL.FTZ R3, R53, c[0x0][0x320] ;  /* 0x0000c80035037a20 */ /* 0x002fcc0000410000 */
[----:B------:R1:W3:Y:S01]  /*10a20*/  MUFU.TANH R11, R3 ;  /* 0x00000003000b7308 */ /* 0x0002e20000002400 */
[----:B------:R-:W-:Y:S01]  /*10a30*/  IMAD.MOV.U32 R250, RZ, RZ, c[0x0][0x32c] ;  /* 0x0000cb00fffa7624 */ /* 0x000fe200078e00ff */
[----:B-1----:R-:W-:Y:S02]  /*10a40*/  LOP3.LUT R3, R5, 0x7ffffffc, RZ, 0xc0, !PT ;  /* 0x7ffffffc05037812 */ /* 0x002fe400078ec0ff */
[----:B------:R-:W1:Y:S02]  /*10a50*/  SHFL.IDX PT, R5, R10, RZ, 0x1c1f ;  /* 0x001c1fff0a057589 */ /* 0x000e6400000e0000 */
[----:B------:R-:W-:Y:S01]  /*10a60*/  IADD3 R3, R2, -R3, RZ ;  /* 0x8000000302037210 */ /* 0x000fe20007ffe0ff */
[----:B------:R-:W-:-:S04]  /*10a70*/  FMUL.FTZ R2, R28, c[0x0][0x320] ;  /* 0x0000c8001c027a20 */ /* 0x000fc80000410000 */
[----:B------:R-:W-:Y:S01]  /*10a80*/  IMAD.SHL.U32 R22, R3, 0x2, RZ ;  /* 0x0000000203167824 */ /* 0x000fe200078e00ff */
[----:B------:R1:W1:Y:S01]  /*10a90*/  MUFU.TANH R8, R2 ;  /* 0x0000000200087308 */ /* 0x0002620000002400 */
[----:B------:R-:W-:Y:S01]  /*10aa0*/  FMUL.FTZ R6, R48, c[0x0][0x320] ;  /* 0x0000c80030067a20 */ /* 0x000fe20000410000 */
[----:B------:R-:W-:Y:S01]  /*10ab0*/  ISETP.GE.AND P0, PT, R250, 0x1, PT ;  /* 0x00000001fa00780c */ /* 0x000fe20003f06270 */
[----:B------:R-:W-:Y:S01]  /*10ac0*/  ULDC UR4, c[0x0][0x324] ;  /* 0x0000c90000047ab9 */ /* 0x000fe20000000800 */
[----:B------:R-:W-:Y:S01]  /*10ad0*/  FMUL.FTZ R3, R49, c[0x0][0x320] ;  /* 0x0000c80031037a20 */ /* 0x000fe20000410000 */
[----:B------:R-:W-:-:S03]  /*10ae0*/  ULOP3.LUT UR4, URZ, UR4, URZ, 0x33, !UPT ;  /* 0x000000043f047292 */ /* 0x000fc6000f8e333f */
[----:B------:R-:W2:Y:S01]  /*10af0*/  MUFU.TANH R9, R6 ;  /* 0x0000000600097308 */ /* 0x000ea20000002400 */
[----:B-1----:R-:W-:-:S07]  /*10b00*/  IADD3 R2, -R22, 0x1, R122 ;  /* 0x0000000116027810 */ /* 0x002fce0007ffe17a */
[----:B------:R1:W1:Y:S01]  /*10b10*/  MUFU.TANH R7, R3 ;  /* 0x0000000300077308 */ /* 0x0002620000002400 */
[----:B------:R1:W-:Y:S01]  /*10b20*/  STL [R1], R22 ;  /* 0x0000001601007387 */ /* 0x0003e20000100800 */
[----:B-----5:R-:W-:-:S04]  /*10b30*/  IADD3 R2, R2, -R58, RZ ;  /* 0x8000003a02027210 */ /* 0x020fc80007ffe0ff */
[----:B------:R-:W-:Y:S02]  /*10b40*/  IADD3 R15, R2, c[0x0][0x328], RZ ;  /* 0x0000ca00020f7a10 */ /* 0x000fe40007ffe0ff */
[----:B--2---:R-:W-:Y:S02]  /*10b50*/  IADD3 R18, -R22, R59, R120 ;  /* 0x0000003b16127210 */ /* 0x004fe40007ffe178 */
[----:B------:R-:W-:Y:S02]  /*10b60*/  IADD3 R19, R2, UR4, RZ ;  /* 0x0000000402137c10 */ /* 0x000fe4000fffe0ff */
[-C--:B-1----:R-:W-:Y:S01]  /*10b70*/  IADD3 R3, R15, R5.reuse, RZ ;  /* 0x000000050f037210 */ /* 0x082fe20007ffe0ff */
[----:B------:R-:W-:Y:S01]  /*10b80*/  IMAD.IADD R22, R120, 0x1, -R22 ;  /* 0x0000000178167824 */ /* 0x000fe200078e0a16 */
        /* <DEDUP_REMOVED lines=14> */
.L_x_499:
[----:B------:R-:W-:-:S04]  /*10c70*/  MOV R6, 0x1 ;  /* 0x0000000100067802 */ /* 0x000fc80000000f00 */
[----:B------:R-:W-:-:S13]  /*10c80*/  ISETP.NE.AND P0, PT, R6, c[0x0][0x32c], PT ;  /* 0x0000cb0006007a0c */ /* 0x000fda0003f05270 */
[----:B------:R-:W-:-:S05]  /*10c90*/  @P0 IMAD.HI.U32 R6, R5, c[0x0][0x330], RZ ;  /* 0x0000cc0005060a27 */ /* 0x000fca00078e00ff */
[----:B------:R-:W-:Y:S02]  /*10ca0*/  @P0 SHF.R.U32.HI R5, RZ, c[0x0][0x334], R6 ;  /* 0x0000cd00ff050a19 */ /* 0x000fe40000011606 */
.L_x_500:
[----:B------:R-:W-:Y:S05]  /*10cb0*/  BSYNC B0 ;  /* 0x0000000000007941 */ /* 0x000fea0003800000 */
.L_x_498:
[----:B------:R-:W-:-:S05]  /*10cc0*/  IMAD R5, R5, c[0x0][0x32c], R22 ;  /* 0x0000cb0005057a24 */ /* 0x000fca00078e0216 */
[----:B------:R-:W-:Y:S02]  /*10cd0*/  IADD3 R6, R5, c[0x0][0x32c], RZ ;  /* 0x0000cb0005067a10 */ /* 0x000fe40007ffe0ff */
[----:B------:R-:W-:Y:S02]  /*10ce0*/  IMNMX R2, R2, R5, !PT ;  /* 0x0000000502027217 */ /* 0x000fe40007800200 */
[----:B------:R-:W-:Y:S02]  /*10cf0*/  IMNMX R3, R3, R6, PT ;  /* 0x0000000603037217 */ /* 0x000fe40003800200 */
.L_x_497:
        /* <DEDUP_REMOVED lines=95> */
.L_x_503:
[----:B------:R-:W-:-:S04]  /*112f0*/  MOV R6, 0x1 ;  /* 0x0000000100067802 */ /* 0x000fc80000000f00 */
[----:B------:R-:W-:-:S13]  /*11300*/  ISETP.NE.AND P0, PT, R6, c[0x0][0x32c], PT ;  /* 0x0000cb0006007a0c */ /* 0x000fda0003f05270 */
[----:B------:R-:W-:-:S05]  /*11310*/  @P0 IMAD.HI.U32 R6, R5, c[0x0][0x330], RZ ;  /* 0x0000cc0005060a27 */ /* 0x000fca00078e00ff */
[----:B------:R-:W-:Y:S02]  /*11320*/  @P0 SHF.R.U32.HI R5, RZ, c[0x0][0x334], R6 ;  /* 0x0000cd00ff050a19 */ /* 0x000fe40000011606 */
.L_x_504:
[----:B------:R-:W-:Y:S05]  /*11330*/  BSYNC B0 ;  /* 0x0000000000007941 */ /* 0x000fea0003800000 */
.L_x_502:
[----:B------:R-:W-:-:S05]  /*11340*/  IMAD R5, R5, c[0x0][0x32c], R22 ;  /* 0x0000cb0005057a24 */ /* 0x000fca00078e0216 */
[----:B------:R-:W-:Y:S02]  /*11350*/  IADD3 R6, R5, c[0x0][0x32c], RZ ;  /* 0x0000cb0005067a10 */ /* 0x000fe40007ffe0ff */
[----:B------:R-:W-:Y:S02]  /*11360*/  IMNMX R2, R2, R5, !PT ;  /* 0x0000000502027217 */ /* 0x000fe40007800200 */
[----:B------:R-:W-:Y:S02]  /*11370*/  IMNMX R3, R3, R6, PT ;  /* 0x0000000603037217 */ /* 0x000fe40003800200 */
.L_x_501:
        /* <DEDUP_REMOVED lines=83> */
.L_x_507:
[----:B------:R-:W-:-:S04]  /*118b0*/  MOV R6, 0x1 ;  /* 0x0000000100067802 */ /* 0x000fc80000000f00 */
[----:B------:R-:W-:-:S13]  /*118c0*/  ISETP.NE.AND P0, PT, R6, c[0x0][0x32c], PT ;  /* 0x0000cb0006007a0c */ /* 0x000fda0003f05270 */
[----:B------:R-:W-:-:S05]  /*118d0*/  @P0 IMAD.HI.U32 R6, R5, c[0x0][0x330], RZ ;  /* 0x0000cc0005060a27 */ /* 0x000fca00078e00ff */
[----:B------:R-:W-:Y:S02]  /*118e0*/  @P0 SHF.R.U32.HI R5, RZ, c[0x0][0x334], R6 ;  /* 0x0000cd00ff050a19 */ /* 0x000fe40000011606 */
.L_x_508:
[----:B------:R-:W-:Y:S05]  /*118f0*/  BSYNC B0 ;  /* 0x0000000000007941 */ /* 0x000fea0003800000 */
.L_x_506:
[----:B------:R-:W-:-:S05]  /*11900*/  IMAD R5, R5, c[0x0][0x32c], R22 ;  /* 0x0000cb0005057a24 */ /* 0x000fca00078e0216 */
[----:B------:R-:W-:Y:S02]  /*11910*/  IADD3 R6, R5, c[0x0][0x32c], RZ ;  /* 0x0000cb0005067a10 */ /* 0x000fe40007ffe0ff */
[----:B------:R-:W-:Y:S02]  /*11920*/  IMNMX R2, R2, R5, !PT ;  /* 0x0000000502027217 */ /* 0x000fe40007800200 */
[----:B------:R-:W-:Y:S02]  /*11930*/  IMNMX R3, R3, R6, PT ;  /* 0x0000000603037217 */ /* 0x000fe40003800200 */
.L_x_505:
        /* <DEDUP_REMOVED lines=83> */
.L_x_511:
[----:B------:R-:W-:-:S04]  /*11e70*/  MOV R6, 0x1 ;  /* 0x0000000100067802 */ /* 0x000fc80000000f00 */
[----:B------:R-:W-:-:S13]  /*11e80*/  ISETP.NE.AND P0, PT, R6, c[0x0][0x32c], PT ;  /* 0x0000cb0006007a0c */ /* 0x000fda0003f05270 */
[----:B------:R-:W-:-:S05]  /*11e90*/  @P0 IMAD.HI.U32 R6, R5, c[0x0][0x330], RZ ;  /* 0x0000cc0005060a27 */ /* 0x000fca00078e00ff */
[----:B------:R-:W-:Y:S02]  /*11ea0*/  @P0 SHF.R.U32.HI R5, RZ, c[0x0][0x334], R6 ;  /* 0x0000cd00ff050a19 */ /* 0x000fe40000011606 */
.L_x_512:
[----:B------:R-:W-:Y:S05]  /*11eb0*/  BSYNC B0 ;  /* 0x0000000000007941 */ /* 0x000fea0003800000 */
.L_x_510:
[----:B------:R-:W-:-:S05]  /*11ec0*/  IMAD R5, R5, c[0x0][0x32c], R22 ;  /* 0x0000cb0005057a24 */ /* 0x000fca00078e0216 */
[----:B------:R-:W-:Y:S02]  /*11ed0*/  IADD3 R6, R5, c[0x0][0x32c], RZ ;  /* 0x0000cb0005067a10 */ /* 0x000fe40007ffe0ff */
[----:B------:R-:W-:Y:S02]  /*11ee0*/  IMNMX R2, R2, R5, !PT ;  /* 0x0000000502027217 */ /* 0x000fe40007800200 */
[----:B------:R-:W-:Y:S02]  /*11ef0*/  IMNMX R3, R3, R6, PT ;  /* 0x0000000603037217 */ /* 0x000fe40003800200 */
.L_x_509:
        /* <DEDUP_REMOVED lines=35> */
[----:B------:R-:W-:-:S04]  /*12130*/  ISETP.LT.OR P0, PT, R3, 0x11, P0 ;  /* 0x000000110300780c */ /* 0x000fc80000701670 */
[----:B------:R-:W-:Y:S02]  /*12140*/  FSEL R87, R12, -INF , !P0 ;  /* 0xff8000000c577808 */ /* 0x000fe40004000000 */
[----:B------:R-:W-:Y:S02]  /*12150*/  ISETP.GT.AND P0, PT, R2, 0x11, !P6 ;  /* 0x000000110200780c */ /* 0x000fe40007704270 */
        /* <DEDUP_REMOVED lines=23> */
[----:B------:R-:W-:Y:S01]  /*122d0*/  ISETP.GT.AND P0, PT, R2, 0x29, !P6 ;  /* 0x000000290200780c */ /* 0x000fe20007704270 */
[----:B------:R-:W-:Y:S01]  /*122e0*/  LDSM.16.MT88.4 R16, [R209+0x1880] ;  /* 0x00188000d110783b */ /* 0x000fe20000004200 */
[----:B------:R-:W-:Y:S02]  /*122f0*/  ISETP.NE.AND P6, PT, R251, 0x1, PT ;  /* 0x00000001fb00780c */ /* 0x000fe40003fc5270 */
[----:B------:R-:W-:Y:S01]  /*12300*/  ISETP.LT.OR P0, PT, R3, 0x2a, P0 ;  /* 0x0000002a0300780c */ /* 0x000fe20000701670 */
[----:B------:R-:W1:Y:S03]  /*12310*/  SHFL.BFLY PT, R2, R106, 0x2, 0x1f ;  /* 0x0c401f006a027f89 */ /* 0x000e6600000e0000 */
[----:B------:R-:W-:-:S02]  /*12320*/  FSEL R188, R20, -INF , !P0 ;  /* 0xff80000014bc7808 */ /* 0x000fc40004000000 */
[----:B------:R-:W-:Y:S01]  /*12330*/  LDSM.16.MT88.4 R20, [R210+0x1880] ;  /* 0x00188000d214783b */ /* 0x000fe20000004200 */
        /* <DEDUP_REMOVED lines=42> */
[----:B--2---:R-:W-:-:S03]  /*125e0*/  FFMA.FTZ R0, R33, c[0x0][0x2d0], -R2 ;  /* 0x0000b40021007a23 */ /* 0x004fc60000010802 */
[----:B------:R-:W-:Y:S01]  /*125f0*/  LDSM.16.MT88.4 R32, [R209+0x3080] ;  /* 0x00308000d120783b */ /* 0x000fe20000004200 */
        /* <DEDUP_REMOVED lines=50> */
[----:B-1----:R-:W-:-:S07]  /*12920*/  FFMA.FTZ R5, R41, c[0x0][0x2d0], -R3 ;  /* 0x0000b40029057a23 */ /* 0x002fce0000010803 */
        /* <DEDUP_REMOVED lines=61> */
[----:B--2---:R-:W-:Y:S01]  /*12d00*/  FFMA.FTZ R3, R113, c[0x0][0x2d0], -R2 ;  /* 0x0000b40071037a23 */ /* 0x004fe20000010802 */
[----:B---3--:R-:W-:-:S04]  /*12d10*/  F2FP.BF16.PACK_AB R98, R199, R203 ;  /* 0x000000cbc762723e */ /* 0x008fc800000010ff */
[----:B------:R-:W-:Y:S02]  /*12d20*/  F2FP.BF16.PACK_AB R4, R225, R230 ;  /* 0x000000e6e104723e */ /* 0x000fe400000010ff */
[----:B------:R2:W-:Y:S01]  /*12d30*/  MUFU.EX2 R107, R3 ;  /* 0x00000003006b7308 */ /* 0x0005e20000000800 */
[----:B------:R-:W-:Y:S02]  /*12d40*/  F2FP.BF16.PACK_AB R6, R229, R228 ;  /* 0x000000e4e506723e */ /* 0x000fe400000010ff */
[----:B------:R-:W-:Y:S02]  /*12d50*/  F2FP.BF16.PACK_AB R5, R207, R102 ;  /* 0x00000066cf05723e */ /* 0x000fe400000010ff */
[----:B------:R-:W-:Y:S01]  /*12d60*/  F2FP.BF16.PACK_AB R7, R206, R223 ;  /* 0x000000dfce07723e */ /* 0x000fe200000010ff */
[----:B-1----:R-:W-:-:S04]  /*12d70*/  FFMA.FTZ R0, R97, c[0x0][0x2d0], -R13 ;  /* 0x0000b40061007a23 */ /* 0x002fc8000001080d */
[----:B------:R1:W3:Y:S02]  /*12d80*/  MUFU.EX2 R201, R0 ;  /* 0x0000000000c97308 */ /* 0x0002e40000000800 */
[----:B------:R-:W-:Y:S01]  /*12d90*/  HMMA.16816.F32.BF16 R40, R4, R28, RZ ;  /* 0x0000001c0428723c */ /* 0x000fe200000418ff */
[----:B--2---:R-:W-:-:S07]  /*12da0*/  @P6 IMAD.HI.U32 R3, R196, c[0x0][0x2c8], RZ ;  /* 0x0000b200c4036a27 */ /* 0x004fce00078e00ff */
[----:B------:R-:W-:Y:S01]  /*12db0*/  HMMA.16816.F32.BF16 R172, R4, R30, RZ ;  /* 0x0000001e04ac723c */ /* 0x000fe200000418ff */
[----:B------:R-:W-:Y:S02]  /*12dc0*/  @P6 SHF.R.U32.HI R196, RZ, c[0x0][0x2cc], R3 ;  /* 0x0000b300ffc46a19 */ /* 0x000fe40000011603 */
[----:B------:R-:W-:-:S03]  /*12dd0*/  ISETP.GE.AND P6, PT, R250, 0x1, PT ;  /* 0x00000001fa00780c */ /* 0x000fc60003fc6270 */
[----:B------:R-:W-:Y:S02]  /*12de0*/  IMAD.IADD R3, R248, 0x1, R196 ;  /* 0x00000001f8037824 */ /* 0x000fe400078e02c4 */
[--C-:B-1----:R-:W-:Y:S01]  /*12df0*/  FFMA.FTZ R0, R101, c[0x0][0x2d0], -R13.reuse ;  /* 0x0000b40065007a23 */ /* 0x102fe2000001080d */
[C---:B------:R-:W-:Y:S03]  /*12e00*/  HMMA.16816.F32.BF16 R8, R4.reuse, R16, RZ ;  /* 0x000000100408723c */ /* 0x040fe600000418ff */
[----:B------:R1:W-:Y:S05]  /*12e10*/  MUFU.EX2 R200, R0 ;  /* 0x0000000000c87308 */ /* 0x0003ea0000000800 */
[C---:B------:R-:W-:Y:S01]  /*12e20*/  HMMA.16816.F32.BF16 R180, R4.reuse, R18, RZ ;  /* 0x0000001204b4723c */ /* 0x040fe200000418ff */
[----:B------:R-:W-:Y:S07]  /*12e30*/  LDSM.16.MT88.4 R16, [R210+0x3880] ;  /* 0x00388000d210783b */ /* 0x000fee0000004200 */
        /* <DEDUP_REMOVED lines=11> */
[----:B------:R1:W4:Y:S03]  /*12ef0*/  MUFU.EX2 R28, R0 ;  /* 0x00000000001c7308 */ /* 0x0003260000000800 */
[----:B------:R-:W-:Y:S01]  /*12f00*/  HMMA.16816.F32.BF16 R32, R4, R34, RZ ;  /* 0x000000220420723c */ /* 0x000fe200000418ff */
[----:B-1----:R-:W-:-:S04]  /*12f10*/  FFMA.FTZ R0, R93, c[0x0][0x2d0], -R12 ;  /* 0x0000b4005d007a23 */ /* 0x002fc8000001080c */
        /* <DEDUP_REMOVED lines=11> */
[C---:B------:R-:W-:Y:S01]  /*12fd0*/  HMMA.16816.F32.BF16 R36, R4.reuse, R164, R20 ;  /* 0x000000a40424723c */ /* 0x040fe20000041814 */
[--C-:B-1----:R-:W-:Y:S01]  /*12fe0*/  FFMA.FTZ R0, R120, c[0x0][0x2d0], -R2.reuse ;  /* 0x0000b40078007a23 */ /* 0x102fe20000010802 */
[----:B--2---:R-:W-:Y:S01]  /*12ff0*/  F2FP.BF16.PACK_AB R97, R197, R107 ;  /* 0x0000006bc561723e */ /* 0x004fe200000010ff */
[----:B------:R-:W1:Y:S01]  /*13000*/  LDSM.16.MT88.4 R120, [R209+0x2080] ;  /* 0x00208000d178783b */ /* 0x000e620000004200 */
[----:B------:R-:W-:Y:S01]  /*13010*/  FFMA.FTZ R2, R115, c[0x0][0x2d0], -R2 ;  /* 0x0000b40073027a23 */ /* 0x000fe20000010802 */
[----:B------:R2:W-:Y:S03]  /*13020*/  MUFU.EX2 R101, R0 ;  /* 0x0000000000657308 */ /* 0x0005e60000000800 */
[C---:B------:R-:W-:Y:S05]  /*13030*/  HMMA.16816.F32.BF16 R132, R4.reuse, R108, R132 ;  /* 0x0000006c0484723c */ /* 0x040fea0000041884 */
[----:B------:R-:W3:Y:S03]  /*13040*/  MUFU.EX2 R103, R2 ;  /* 0x0000000200677308 */ /* 0x000ee60000000800 */
        /* <DEDUP_REMOVED lines=49> */
[----:B------:R-:W-:Y:S01]  /*13360*/  FADD.FTZ R4, R223, R4 ;  /* 0x00000004df047221 */ /* 0x000fe20000010000 */
[----:B------:R-:W-:Y:S01]  /*13370*/  IADD3 R223, R247, -0x2, RZ ;  /* 0xfffffffef7df7810 */ /* 0x000fe20007ffe0ff */
[----:B------:R-:W-:-:S02]  /*13380*/  FADD.FTZ R5, R243, R5 ;  /* 0x00000005f3057221 */ /* 0x000fc40000010000 */
[----:B------:R-:W-:Y:S02]  /*13390*/  FADD.FTZ R7, R235, R7 ;  /* 0x00000007eb077221 */ /* 0x000fe40000010000 */
        /* <DEDUP_REMOVED lines=62> */
.L_x_514:
[----:B------:R-:W-:-:S04]  /*13780*/  MOV R3, 0x1 ;  /* 0x0000000100037802 */ /* 0x000fc80000000f00 */
[----:B------:R-:W-:-:S13]  /*13790*/  ISETP.NE.AND P0, PT, R3, c[0x0][0x32c], PT ;  /* 0x0000cb0003007a0c */ /* 0x000fda0003f05270 */
[----:B------:R-:W-:-:S05]  /*137a0*/  @P0 IMAD.HI.U32 R3, R0, c[0x0][0x330], RZ ;  /* 0x0000cc0000030a27 */ /* 0x000fca00078e00ff */
[----:B------:R-:W-:Y:S02]  /*137b0*/  @P0 SHF.R.U32.HI R0, RZ, c[0x0][0x334], R3 ;  /* 0x0000cd00ff000a19 */ /* 0x000fe40000011603 */
.L_x_515:
[----:B------:R-:W-:-:S05]  /*137c0*/  MOV R3, c[0x0][0x32c] ;  /* 0x0000cb0000037a02 */ /* 0x000fca0000000f00 */
[----:B------:R-:W-:-:S05]  /*137d0*/  IMAD R0, R0, R3, c[0x0][0x32c] ;  /* 0x0000cb0000007624 */ /* 0x000fca00078e0203 */
[----:B------:R-:W-:-:S05]  /*137e0*/  IMNMX R2, R2, R0, PT ;  /* 0x0000000002027217 */ /* 0x000fca0003800200 */
.L_x_513:
        /* <DEDUP_REMOVED lines=31> */
.L_x_537:
        /* <DEDUP_REMOVED lines=22> */
[C---:B------:R-:W-:Y:S01]  /*13b40*/  IADD3 R13, R227.reuse, 0x20, RZ ;  /* 0x00000020e30d7810 */ /* 0x040fe20007ffe0ff */
        /* <DEDUP_REMOVED lines=38> */
.L_x_587:
        /* <DEDUP_REMOVED lines=18> */
.L_x_518:
[----:B------:R-:W-:Y:S05]  /*13ed0*/  BSYNC B0 ;  /* 0x0000000000007941 */ /* 0x000fea0003800000 */
.L_x_517:
        /* <DEDUP_REMOVED lines=203> */
[----:B------:R-:W1:Y:S04]  /*14b90*/  S2R R7, SR_TID.X ;  /* 0x0000000000077919 */ /* 0x000e680000002100 */
[----:B------:R-:W2:Y:S01]  /*14ba0*/  S2R R229, SR_CTAID.Y ;  /* 0x0000000000e57919 */ /* 0x000ea20000002600 */
[----:B-1----:R-:W-:Y:S04]  /*14bb0*/  SHF.R.S32.HI R6, RZ, 0x1f, R7 ;  /* 0x0000001fff067819 */ /* 0x002fe80000011407 */
[----:B------:R-:W-:Y:S04]  /*14bc0*/  LEA.HI R6, R6, R7, RZ, 0x2 ;  /* 0x0000000706067211 */ /* 0x000fe800078f10ff */
[----:B------:R-:W-:Y:S01]  /*14bd0*/  SHF.R.S32.HI R6, RZ, 0x2, R6 ;  /* 0x00000002ff067819 */ /* 0x000fe20000011406 */
[----:B--2---:R-:W-:Y:S01]  /*14be0*/  IMAD R2, R204, 0x30, R2 ;  /* 0x00000030cc027824 */ /* 0x004fe200078e0202 */
[----:B---3--:R-:W-:Y:S04]  /*14bf0*/  ISETP.GT.AND P1, PT, R0, 0x2f, PT ;  /* 0x0000002f0000780c */ /* 0x008fe80003f24270 */
[----:B------:R-:W-:Y:S05]  /*14c00*/  IADD3 R2, R2, -0x30, R0 ;  /* 0xffffffd002027810 */ /* 0x000fea0007ffe000 */
[----:B------:R-:W-:Y:S04]  /*14c10*/  @P2 IMAD.HI.U32 R3, R2, c[0x0][0x2bc], RZ ;  /* 0x0000af0002032a27 */ /* 0x000fe800078e00ff */
[----:B------:R-:W-:Y:S01]  /*14c20*/  IMAD.MOV.U32 R0, RZ, RZ, R2 ;  /* 0x000000ffff007224 */ /* 0x000fe200078e0002 */
[----:B------:R-:W-:Y:S04]  /*14c30*/  @P2 SHF.R.U32.HI R0, RZ, c[0x0][0x2c0], R3 ;  /* 0x0000b000ff002a19 */ /* 0x000fe80000011603 */
[C---:B----4-:R-:W-:Y:S01]  /*14c40*/  @!P1 IADD3 R3, P0, R0.reuse, R230, RZ ;  /* 0x000000e600039210 */ /* 0x050fe20007f1e0ff */
[----:B------:R-:W-:Y:S03]  /*14c50*/  IMAD.WIDE.U32 R230, R229, c[0x0][0x1e8], RZ ;  /* 0x00007a00e5e67a25 */ /* 0x000fe600078e00ff */
        /* <DEDUP_REMOVED lines=8> */
[----:B------:R2:W3:Y:S03]  /*14ce0*/  @!P1 LDG.E R224, [R4.64] ;  /* 0x0000000c04e09981 */ /* 0x0004e6000c1e1900 */
[----:B------:R-:W-:Y:S04]  /*14cf0*/  IMAD R0, R0, c[0x0][0x1e0], RZ ;  /* 0x0000780000007a24 */ /* 0x000fe800078e02ff */
[----:B------:R-:W-:Y:S04]  /*14d00*/  IMAD R0, R226, c[0x0][0x1e4], R0 ;  /* 0x00007900e2007a24 */ /* 0x000fe800078e0200 */
[----:B------:R-:W-:Y:S01]  /*14d10*/  IMAD.IADD R3, R3, 0x1, R0 ;  /* 0x0000000103037824 */ /* 0x000fe200078e0200 */
[----:B-1----:R-:W-:Y:S05]  /*14d20*/  SHF.R.S32.HI R223, RZ, 0x1f, R223 ;  /* 0x0000001fffdf7819 */ /* 0x002fea00000114df */
[----:B------:R-:W-:Y:S04]  /*14d30*/  IMAD R223, R223, c[0x0][0x1e8], RZ ;  /* 0x00007a00dfdf7a24 */ /* 0x000fe800078e02ff */
[----:B------:R-:W-:Y:S01]  /*14d40*/  IMAD R223, R229, c[0x0][0x1ec], R223 ;  /* 0x00007b00e5df7a24 */ /* 0x000fe200078e02df */
[----:B------:R-:W-:Y:S02]  /*14d50*/  IADD3 R229, R227, 0x20, RZ ;  /* 0x00000020e3e57810 */ /* 0x000fe40007ffe0ff */
[----:B--2---:R-:W-:Y:S01]  /*14d60*/  IADD3 R5, -R6, 0x30, RZ ;  /* 0x0000003006057810 */ /* 0x004fe20007ffe1ff */
[----:B------:R-:W-:Y:S01]  /*14d70*/  IMAD.IADD R223, R231, 0x1, R223 ;  /* 0x00000001e7df7824 */ /* 0x000fe200078e02df */
[----:B------:R-:W-:Y:S02]  /*14d80*/  ISETP.GE.AND P4, PT, R229, c[0x0][0x1d4], PT ;  /* 0x00007500e5007a0c */ /* 0x000fe40003f86270 */
[----:B------:R-:W-:Y:S02]  /*14d90*/  ISETP.GE.AND P1, PT, R5, 0x1, PT ;  /* 0x000000010500780c */ /* 0x000fe40003f26270 */
[----:B---3--:R-:W-:Y:S01]  /*14da0*/  SHF.R.S32.HI R4, RZ, 0x1f, R224 ;  /* 0x0000001fff047819 */ /* 0x008fe200000114e0 */
[----:B------:R-:W-:Y:S04]  /*14db0*/  IMAD.WIDE.U32 R2, R224, c[0x0][0x1f0], R2 ;  /* 0x00007c00e0027a25 */ /* 0x000fe800078e0002 */
[----:B------:R-:W-:Y:S01]  /*14dc0*/  IMAD R4, R4, c[0x0][0x1f0], RZ ;  /* 0x00007c0004047a24 */ /* 0x000fe200078e02ff */
[----:B------:R-:W-:Y:S03]  /*14dd0*/  IADD3 R0, P0, R230, R2, RZ ;  /* 0x00000002e6007210 */ /* 0x000fe60007f1e0ff */
[----:B------:R-:W-:Y:S05]  /*14de0*/  IMAD R4, R224, c[0x0][0x1f4], R4 ;  /* 0x00007d00e0047a24 */ /* 0x000fea00078e0204 */
[----:B------:R-:W-:Y:S01]  /*14df0*/  IADD3.X R3, R223, R3, R4, P0, !PT ;  /* 0x00000003df037210 */ /* 0x000fe200007fe404 */
[----:B------:R-:W-:Y:S01]  /*14e00*/  IMAD.SHL.U32 R223, R227, 0x2, RZ ;  /* 0x00000002e3df7824 */ /* 0x000fe200078e00ff */
[C---:B------:R-:W-:Y:S04]  /*14e10*/  LEA R4, P0, R0.reuse, c[0x0][0x1c8], 0x1 ;  /* 0x0000720000047a11 */ /* 0x040fe800078008ff */
[----:B------:R-:W-:Y:S02]  /*14e20*/  LEA.HI.X R3, R0, c[0x0][0x1cc], R3, 0x1, P0 ;  /* 0x0000730000037a11 */ /* 0x000fe400000f0c03 */
[----:B------:R-:W1:Y:S04]  /*14e30*/  SHFL.IDX PT, R0, R4, RZ, 0x1c1f ;  /* 0x001c1fff04007589 */ /* 0x000e6800000e0000 */
[----:B------:R-:W2:Y:S01]  /*14e40*/  SHFL.IDX PT, R2, R3, RZ, 0x1c1f ;  /* 0x001c1fff03027589 */ /* 0x000ea200000e0000 */
[----:B-1----:R-:W-:Y:S05]  /*14e50*/  @P1 IADD3 R14, P0, R0, R223, RZ ;  /* 0x000000df000e1210 */ /* 0x002fea0007f1e0ff */
[----:B--2---:R-:W-:Y:S01]  /*14e60*/  @P1 IMAD.X R15, R2, 0x1, R205, P0 ;  /* 0x00000001020f1824 */ /* 0x004fe200000e06cd */
[----:B------:R-:W-:Y:S04]  /*14e70*/  @P1 IADD3 R12, P0, R0, R207, RZ ;  /* 0x000000cf000c1210 */ /* 0x000fe80007f1e0ff */
[----:B------:R-:W-:Y:S01]  /*14e80*/  @!PT LDS RZ, [RZ] ;  /* 0x00000000fffff984 */ /* 0x000fe20000000800 */
[----:B------:R1:W-:Y:S01]  /*14e90*/  @P1 LDGSTS.E.BYPASS.LTC128B.128 [R222+0x3c80], [R14.64], !P5 ;  /* 0x03c800000ede1fae */ /* 0x0003e2000e901d4c */
[--C-:B------:R-:W-:Y:S01]  /*14ea0*/  @P1 IMAD.X R13, R2, 0x1, R206.reuse, P0 ;  /* 0x00000001020d1824 */ /* 0x100fe200000e06ce */
[-C--:B------:R-:W-:Y:S02]  /*14eb0*/  @P1 IADD3 R10, P0, R0, R228.reuse, RZ ;  /* 0x000000e4000a1210 */ /* 0x080fe40007f1e0ff */
        /* <DEDUP_REMOVED lines=17> */
.L_x_520:
[----:B--234-:R-:W2:Y:S01]  /*14fd0*/  LDL R2, [R1+0x20] ;  /* 0x0000200001027983 */ /* 0x01cea20000100800 */
[----:B------:R-:W-:Y:S02]  /*14fe0*/  IMAD.MOV.U32 R0, RZ, RZ, c[0x0][0x2c4] ;  /* 0x0000b100ff007624 */ /* 0x000fe400078e00ff */
[----:B------:R-:W-:Y:S01]  /*14ff0*/  IMAD.MOV.U32 R51, RZ, RZ, c[0x0][0x32c] ;  /* 0x0000cb00ff337624 */ /* 0x000fe200078e00ff */
[----:B------:R-:W3:Y:S02]  /*15000*/  LDL R36, [R1] ;  /* 0x0000000001247983 */ /* 0x000ee40000100800 */
[----:B------:R-:W-:Y:S02]  /*15010*/  ISETP.NE.AND P0, PT, R0, 0x1, PT ;  /* 0x000000010000780c */ /* 0x000fe40003f05270 */
[----:B------:R-:W4:Y:S04]  /*15020*/  LDL R50, [R1+0x14] ;  /* 0x0000140001327983 */ /* 0x000f280000100800 */
[----:B------:R-:W4:Y:S04]  /*15030*/  LDL R37, [R1+0x18] ;  /* 0x0000180001257983 */ /* 0x000f280000100800 */
[----:B------:R-:W0:Y:S03]  /*15040*/  LDGDEPBAR ;  /* 0x00000000000079af */ /* 0x000e260000000000 */
[----:B--2---:R-:W-:Y:S04]  /*15050*/  @P0 IMAD.HI.U32 R0, R2, c[0x0][0x2c8], RZ ;  /* 0x0000b20002000a27 */ /* 0x004fe800078e00ff */
[----:B-1----:R-:W-:Y:S01]  /*15060*/  IMAD.MOV.U32 R5, RZ, RZ, R2 ;  /* 0x000000ffff057224 */ /* 0x002fe200078e0002 */
[----:B------:R-:W-:Y:S01]  /*15070*/  @P0 SHF.R.U32.HI R5, RZ, c[0x0][0x2cc], R0 ;  /* 0x0000b300ff050a19 */ /* 0x000fe20000011600 */
[----:B------:R-:W-:Y:S01]  /*15080*/  IMAD R0, R204, -0x30, RZ ;  /* 0xffffffd0cc007824 */ /* 0x000fe200078e02ff */
[----:B------:R-:W-:Y:S03]  /*15090*/  ISETP.GE.AND P0, PT, R51, 0x1, PT ;  /* 0x000000013300780c */ /* 0x000fe60003f06270 */
[----:B------:R-:W1:Y:S01]  /*150a0*/  SHFL.IDX PT, R4, R5, RZ, 0x1c1f ;  /* 0x001c1fff05047589 */ /* 0x000e6200000e0000 */
[----:B---3--:R-:W-:Y:S04]  /*150b0*/  IADD3 R7, -R36, 0x1, R0 ;  /* 0x0000000124077810 */ /* 0x008fe80007ffe100 */
[----:B----4-:R-:W-:Y:S04]  /*150c0*/  IADD3 R7, -R37, R7, R50 ;  /* 0x0000000725077210 */ /* 0x010fe80007ffe132 */
        /* <DEDUP_REMOVED lines=18> */
.L_x_523:
[----:B------:R-:W-:Y:S04]  /*151f0*/  MOV R8, c[0x0][0x32c] ;  /* 0x0000cb0000087a02 */ /* 0x000fe80000000f00 */
[----:B------:R-:W-:Y:S11]  /*15200*/  ISETP.NE.AND P0, PT, R8, 0x1, PT ;  /* 0x000000010800780c */ /* 0x000ff60003f05270 */
[----:B------:R-:W-:Y:S02]  /*15210*/  @!UPT UIADD3 URZ, URZ, URZ, URZ ;  /* 0x0000003f3f3ff290 */ /* 0x000fe4000fffe03f */
[----:B------:R-:W-:Y:S05]  /*15220*/  @P0 IMAD.HI.U32 R8, R4, c[0x0][0x330], RZ ;  /* 0x0000cc0004080a27 */ /* 0x000fea00078e00ff */
[----:B------:R-:W-:Y:S02]  /*15230*/  @P0 SHF.R.U32.HI R4, RZ, c[0x0][0x334], R8 ;  /* 0x0000cd00ff040a19 */ /* 0x000fe40000011608 */
.L_x_524:
[----:B------:R-:W-:Y:S05]  /*15240*/  BSYNC B0 ;  /* 0x0000000000007941 */ /* 0x000fea0003800000 */
.L_x_522:
[----:B------:R-:W-:Y:S04]  /*15250*/  IMAD.IADD R8, R0, 0x1, -R36 ;  /* 0x0000000100087824 */ /* 0x000fe800078e0a24 */
[----:B------:R-:W-:Y:S05]  /*15260*/  IMAD R4, R4, c[0x0][0x32c], R8 ;  /* 0x0000cb0004047a24 */ /* 0x000fea00078e0208 */
[----:B------:R-:W-:Y:S02]  /*15270*/  IADD3 R8, R4, c[0x0][0x32c], RZ ;  /* 0x0000cb0004087a10 */ /* 0x000fe40007ffe0ff */
[----:B------:R-:W-:Y:S02]  /*15280*/  IMNMX R2, R2, R4, !PT ;  /* 0x0000000402027217 */ /* 0x000fe40007800200 */
[----:B------:R-:W-:Y:S02]  /*15290*/  IMNMX R3, R3, R8, PT ;  /* 0x0000000803037217 */ /* 0x000fe40003800200 */
.L_x_521:
        /* <DEDUP_REMOVED lines=73> */
.L_x_527:
[----:B------:R-:W-:Y:S04]  /*15730*/  MOV R14, c[0x0][0x32c] ;  /* 0x0000cb00000e7a02 */ /* 0x000fe80000000f00 */
[----:B------:R-:W-:Y:S11]  /*15740*/  ISETP.NE.AND P0, PT, R14, 0x1, PT ;  /* 0x000000010e00780c */ /* 0x000ff60003f05270 */
[----:B------:R-:W-:Y:S02]  /*15750*/  @!UPT UIADD3 URZ, URZ, URZ, URZ ;  /* 0x0000003f3f3ff290 */ /* 0x000fe4000fffe03f */
[----:B------:R-:W-:Y:S05]  /*15760*/  @P0 IMAD.HI.U32 R14, R4, c[0x0][0x330], RZ ;  /* 0x0000cc00040e0a27 */ /* 0x000fea00078e00ff */
[----:B------:R-:W-:Y:S02]  /*15770*/  @P0 SHF.R.U32.HI R4, RZ, c[0x0][0x334], R14 ;  /* 0x0000cd00ff040a19 */ /* 0x000fe4000001160e */
.L_x_528:
[----:B------:R-:W-:Y:S05]  /*15780*/  BSYNC B0 ;  /* 0x0000000000007941 */ /* 0x000fea0003800000 */
.L_x_526:
[----:B------:R-:W-:Y:S04]  /*15790*/  IMAD.IADD R14, R0, 0x1, -R36 ;  /* 0x00000001000e7824 */ /* 0x000fe800078e0a24 */
[----:B------:R-:W-:Y:S05]  /*157a0*/  IMAD R4, R4, c[0x0][0x32c], R14 ;  /* 0x0000cb0004047a24 */ /* 0x000fea00078e020e */
[----:B------:R-:W-:Y:S02]  /*157b0*/  IADD3 R14, R4, c[0x0][0x32c], RZ ;  /* 0x0000cb00040e7a10 */ /* 0x000fe40007ffe0ff */
[----:B------:R-:W-:Y:S02]  /*157c0*/  IMNMX R2, R2, R4, !PT ;  /* 0x0000000402027217 */ /* 0x000fe40007800200 */
[----:B------:R-:W-:Y:S02]  /*157d0*/  IMNMX R3, R3, R14, PT ;  /* 0x0000000e03037217 */ /* 0x000fe40003800200 */
.L_x_525:
        /* <DEDUP_REMOVED lines=61> */
.L_x_531:
[----:B------:R-:W-:Y:S04]  /*15bb0*/  MOV R14, c[0x0][0x32c] ;  /* 0x0000cb00000e7a02 */ /* 0x000fe80000000f00 */
[----:B------:R-:W-:Y:S11]  /*15bc0*/  ISETP.NE.AND P0, PT, R14, 0x1, PT ;  /* 0x000000010e00780c */ /* 0x000ff60003f05270 */
[----:B------:R-:W-:Y:S02]  /*15bd0*/  @!UPT UIADD3 URZ, URZ, URZ, URZ ;  /* 0x0000003f3f3ff290 */ /* 0x000fe4000fffe03f */
[----:B------:R-:W-:Y:S05]  /*15be0*/  @P0 IMAD.HI.U32 R14, R4, c[0x0][0x330], RZ ;  /* 0x0000cc00040e0a27 */ /* 0x000fea00078e00ff */
[----:B------:R-:W-:Y:S02]  /*15bf0*/  @P0 SHF.R.U32.HI R4, RZ, c[0x0][0x334], R14 ;  /* 0x0000cd00ff040a19 */ /* 0x000fe4000001160e */
.L_x_532:
[----:B------:R-:W-:Y:S05]  /*15c00*/  BSYNC B0 ;  /* 0x0000000000007941 */ /* 0x000fea0003800000 */
.L_x_530:
[----:B------:R-:W-:Y:S04]  /*15c10*/  IMAD.IADD R14, R0, 0x1, -R36 ;  /* 0x00000001000e7824 */ /* 0x000fe800078e0a24 */
[----:B------:R-:W-:Y:S05]  /*15c20*/  IMAD R4, R4, c[0x0][0x32c], R14 ;  /* 0x0000cb0004047a24 */ /* 0x000fea00078e020e */
[----:B------:R-:W-:Y:S02]  /*15c30*/  IADD3 R14, R4, c[0x0][0x32c], RZ ;  /* 0x0000cb00040e7a10 */ /* 0x000fe40007ffe0ff */
[----:B------:R-:W-:Y:S02]  /*15c40*/  IMNMX R2, R2, R4, !PT ;  /* 0x0000000402027217 */ /* 0x000fe40007800200 */
[----:B------:R-:W-:Y:S02]  /*15c50*/  IMNMX R3, R3, R14, PT ;  /* 0x0000000e03037217 */ /* 0x000fe40003800200 */
.L_x_529:
        /* <DEDUP_REMOVED lines=61> */
.L_x_535:
[----:B------:R-:W-:Y:S04]  /*16030*/  MOV R5, c[0x0][0x32c] ;  /* 0x0000cb0000057a02 */ /* 0x000fe80000000f00 */
[----:B------:R-:W-:Y:S11]  /*16040*/  ISETP.NE.AND P0, PT, R5, 0x1, PT ;  /* 0x000000010500780c */ /* 0x000ff60003f05270 */
[----:B------:R-:W-:Y:S02]  /*16050*/  @!UPT UIADD3 URZ, URZ, URZ, URZ ;  /* 0x0000003f3f3ff290 */ /* 0x000fe4000fffe03f */
[----:B------:R-:W-:Y:S05]  /*16060*/  @P0 IMAD.HI.U32 R5, R4, c[0x0][0x330], RZ ;  /* 0x0000cc0004050a27 */ /* 0x000fea00078e00ff */
[----:B------:R-:W-:Y:S02]  /*16070*/  @P0 SHF.R.U32.HI R4, RZ, c[0x0][0x334], R5 ;  /* 0x0000cd00ff040a19 */ /* 0x000fe40000011605 */
.L_x_536:
[----:B------:R-:W-:Y:S05]  /*16080*/  BSYNC B0 ;  /* 0x0000000000007941 */ /* 0x000fea0003800000 */
.L_x_534:
[----:B------:R-:W-:Y:S04]  /*16090*/  IMAD.IADD R0, R0, 0x1, -R36 ;  /* 0x0000000100007824 */ /* 0x000fe800078e0a24 */
[----:B------:R-:W-:Y:S05]  /*160a0*/  IMAD R4, R4, c[0x0][0x32c], R0 ;  /* 0x0000cb0004047a24 */ /* 0x000fea00078e0200 */
[----:B------:R-:W-:Y:S02]  /*160b0*/  IADD3 R0, R4, c[0x0][0x32c], RZ ;  /* 0x0000cb0004007a10 */ /* 0x000fe40007ffe0ff */
[----:B------:R-:W-:Y:S02]  /*160c0*/  IMNMX R2, R2, R4, !PT ;  /* 0x0000000402027217 */ /* 0x000fe40007800200 */
[----:B------:R-:W-:Y:S02]  /*160d0*/  IMNMX R3, R3, R0, PT ;  /* 0x0000000003037217 */ /* 0x000fe40003800200 */
.L_x_533:
        /* <DEDUP_REMOVED lines=374> */
[--C-:B---3--:R-:W-:Y:S02]  /*17840*/  FFMA.FTZ R2, R195, c[0x0][0x2d0], -R110.reuse ;  /* 0x0000b400c3027a23 */ /* 0x108fe4000001086e */
[----:B------:R-:W2:Y:S01]  /*17850*/  LDL R195, [R1+0x28] ;  /* 0x0000280001c37983 */ /* 0x000ea20000100800 */
[----:B------:R-:W-:Y:S01]  /*17860*/  FFMA.FTZ R110, R196, c[0x0][0x2d0], -R110 ;  /* 0x0000b400c46e7a23 */ /* 0x000fe2000001086e */
[----:B------:R3:W-:Y:S02]  /*17870*/  MUFU.EX2 R190, R2 ;  /* 0x0000000200be7308 */ /* 0x0007e40000000800 */
[----:B------:R-:W5:Y:S01]  /*17880*/  LDL.LU R196, [R1+0x10] ;  /* 0x0000100001c47983 */ /* 0x000f620000300800 */
[C---:B------:R-:W-:Y:S07]  /*17890*/  HMMA.16816.F32.BF16 R64, R112.reuse, R118, R64 ;  /* 0x000000767040723c */ /* 0x040fee0000041840 */
[----:B------:R-:W4:Y:S01]  /*178a0*/  MUFU.EX2 R189, R110 ;  /* 0x0000006e00bd7308 */ /* 0x000f220000000800 */
[-C--:B-1----:R-:W-:Y:S08]  /*178b0*/  HMMA.16816.F32.BF16 R68, R112, R124.reuse, R68 ;  /* 0x0000007c7044723c */ /* 0x082ff00000041844 */
[C---:B------:R-:W-:Y:S01]  /*178c0*/  HMMA.16816.F32.BF16 R72, R120.reuse, R124, R72 ;  /* 0x0000007c7848723c */ /* 0x040fe20000041848 */
[--C-:B---3--:R-:W-:Y:S02]  /*178d0*/  FFMA.FTZ R2, R192, c[0x0][0x2d0], -R111.reuse ;  /* 0x0000b400c0027a23 */ /* 0x108fe4000001086f */
[----:B------:R-:W3:Y:S05]  /*178e0*/  LDL.LU R192, [R1+0xc] ;  /* 0x00000c0001c07983 */ /* 0x000eea0000300800 */
[-C--:B------:R-:W-:Y:S01]  /*178f0*/  HMMA.16816.F32.BF16 R76, R120, R126.reuse, R76 ;  /* 0x0000007e784c723c */ /* 0x080fe2000004184c */
[----:B------:R1:W-:Y:S03]  /*17900*/  MUFU.EX2 R186, R2 ;  /* 0x0000000200ba7308 */ /* 0x0003e60000000800 */
[----:B------:R-:W-:Y:S02]  /*17910*/  FFMA.FTZ R111, R193, c[0x0][0x2d0], -R111 ;  /* 0x0000b400c16f7a23 */ /* 0x000fe4000001086f */
[----:B------:R-:W5:Y:S01]  /*17920*/  LDL.LU R193, [R1+0x4] ;  /* 0x0000040001c17983 */ /* 0x000f620000300800 */
[----:B----4-:R-:W-:Y:S01]  /*17930*/  F2FP.BF16.PACK_AB R110, R189, R190 ;  /* 0x000000bebd6e723e */ /* 0x010fe200000010ff */
[C---:B------:R-:W-:Y:S03]  /*17940*/  HMMA.16816.F32.BF16 R80, R112.reuse, R126, R80 ;  /* 0x0000007e7050723c */ /* 0x040fe60000041850 */
[----:B------:R-:W4:Y:S05]  /*17950*/  MUFU.EX2 R185, R111 ;  /* 0x0000006f00b97308 */ /* 0x000f2a0000000800 */
[-C--:B------:R-:W-:Y:S08]  /*17960*/  HMMA.16816.F32.BF16 R84, R112, R128.reuse, R84 ;  /* 0x000000807054723c */ /* 0x080ff00000041854 */
[C---:B------:R-:W-:Y:S01]  /*17970*/  HMMA.16816.F32.BF16 R88, R120.reuse, R128, R88 ;  /* 0x000000807858723c */ /* 0x040fe20000041858 */
[--C-:B-1----:R-:W-:Y:S02]  /*17980*/  FFMA.FTZ R2, R187, c[0x0][0x2d0], -R164.reuse ;  /* 0x0000b400bb027a23 */ /* 0x102fe400000108a4 */
[----:B------:R-:W5:Y:S02]  /*17990*/  LDL.LU R187, [R1+0x8] ;  /* 0x0000080001bb7983 */ /* 0x000f640000300800 */
[----:B------:R1:W-:Y:S03]  /*179a0*/  MUFU.EX2 R184, R2 ;  /* 0x0000000200b87308 */ /* 0x0003e60000000800 */
[-C--:B------:R-:W-:Y:S01]  /*179b0*/  HMMA.16816.F32.BF16 R92, R120, R130.reuse, R92 ;  /* 0x00000082785c723c */ /* 0x080fe2000004185c */
[----:B----4-:R-:W-:Y:S07]  /*179c0*/  F2FP.BF16.PACK_AB R111, R185, R186 ;  /* 0x000000bab96f723e */ /* 0x010fee00000010ff */
[----:B------:R-:W-:Y:S01]  /*179d0*/  HMMA.16816.F32.BF16 R96, R112, R130, R96 ;  /* 0x000000827060723c */ /* 0x000fe20000041860 */
[--C-:B-1----:R-:W-:Y:S04]  /*179e0*/  FFMA.FTZ R2, R191, c[0x0][0x2d0], -R164.reuse ;  /* 0x0000b400bf027a23 */ /* 0x102fe800000108a4 */
[----:B------:R1:W4:Y:S02]  /*179f0*/  MUFU.EX2 R179, R2 ;  /* 0x0000000200b37308 */ /* 0x0003240000000800 */
[--C-:B-1----:R-:W-:Y:S01]  /*17a00*/  FFMA.FTZ R2, R194, c[0x0][0x2d0], -R164.reuse ;  /* 0x0000b400c2027a23 */ /* 0x102fe200000108a4 */
[----:B----4-:R-:W-:Y:S01]  /*17a10*/  F2FP.BF16.PACK_AB R160, R179, R184 ;  /* 0x000000b8b3a0723e */ /* 0x010fe200000010ff */
[----:B------:R-:W-:Y:S06]  /*17a20*/  FFMA.FTZ R164, R188, c[0x0][0x2d0], -R164 ;  /* 0x0000b400bca47a23 */ /* 0x000fec00000108a4 */
[----:B------:R1:W-:Y:S10]  /*17a30*/  MUFU.EX2 R181, R2 ;  /* 0x0000000200b57308 */ /* 0x0003f40000000800 */
[----:B------:R-:W4:Y:S01]  /*17a40*/  MUFU.EX2 R178, R164 ;  /* 0x000000a400b27308 */ /* 0x000f220000000800 */
[--C-:B-1----:R-:W-:Y:S09]  /*17a50*/  FFMA.FTZ R2, R180, c[0x0][0x2d0], -R165.reuse ;  /* 0x0000b400b4027a23 */ /* 0x102ff200000108a5 */
[----:B------:R1:W-:Y:S01]  /*17a60*/  MUFU.EX2 R173, R2 ;  /* 0x0000000200ad7308 */ /* 0x0003e20000000800 */
[----:B----4-:R-:W-:Y:S01]  /*17a70*/  F2FP.BF16.PACK_AB R162, R178, R181 ;  /* 0x000000b5b2a2723e */ /* 0x010fe200000010ff */
[--C-:B-1----:R-:W-:Y:S08]  /*17a80*/  FFMA.FTZ R2, R182, c[0x0][0x2d0], -R165.reuse ;  /* 0x0000b400b6027a23 */ /* 0x102ff000000108a5 */
[----:B------:R1:W4:Y:S02]  /*17a90*/  MUFU.EX2 R172, R2 ;  /* 0x0000000200ac7308 */ /* 0x0003240000000800 */
[--C-:B-1----:R-:W-:Y:S01]  /*17aa0*/  FFMA.FTZ R2, R183, c[0x0][0x2d0], -R165.reuse ;  /* 0x0000b400b7027a23 */ /* 0x102fe200000108a5 */
[----:B----4-:R-:W-:Y:S01]  /*17ab0*/  F2FP.BF16.PACK_AB R161, R172, R173 ;  /* 0x000000adaca1723e */ /* 0x010fe200000010ff */
        /* <DEDUP_REMOVED lines=15> */
[-C--:B------:R-:W-:Y:S01]  /*17bb0*/  HMMA.16816.F32.BF16 R144, R108, R156.reuse, R36 ;  /* 0x0000009c6c90723c */ /* 0x080fe20000041824 */
[----:B--2---:R-:W-:Y:S07]  /*17bc0*/  ISETP.GT.AND P0, PT, R204, R195, PT ;  /* 0x000000c3cc00720c */ /* 0x004fee0003f04270 */
[C---:B------:R-:W-:Y:S08]  /*17bd0*/  HMMA.16816.F32.BF16 R148, R160.reuse, R156, R40 ;  /* 0x0000009ca094723c */ /* 0x040ff00000041828 */
[-C--:B------:R-:W-:Y:S08]  /*17be0*/  HMMA.16816.F32.BF16 R152, R160, R158.reuse, R44 ;  /* 0x0000009ea098723c */ /* 0x080ff0000004182c */
[C---:B------:R-:W-:Y:S08]  /*17bf0*/  HMMA.16816.F32.BF16 R156, R108.reuse, R158, R48 ;  /* 0x0000009e6c9c723c */ /* 0x040ff00000041830 */
[-C--:B-1----:R-:W-:Y:S01]  /*17c00*/  HMMA.16816.F32.BF16 R52, R108, R164.reuse, R52 ;  /* 0x000000a46c34723c */ /* 0x082fe20000041834 */
[----:B---3--:R-:W-:Y:S04]  /*17c10*/  FFMA.FTZ R3, R3, R192, R241 ;  /* 0x000000c003037223 */ /* 0x008fe800000100f1 */
[----:B------:R-:W-:Y:S02]  /*17c20*/  FADD.FTZ R3, R242, R3 ;  /* 0x00000003f2037221 */ /* 0x000fe40000010000 */
[----:B-----5:R-:W-:Y:S01]  /*17c30*/  FFMA.FTZ R100, R100, R193, R245 ;  /* 0x000000c164647223 */ /* 0x020fe200000100f5 */
        /* <DEDUP_REMOVED lines=10> */
[----:B------:R-:W-:Y:S02]  /*17ce0*/  FFMA.FTZ R101, R101, R187, R249 ;  /* 0x000000bb65657223 */ /* 0x000fe400000100f9 */
[----:B------:R-:W-:Y:S01]  /*17cf0*/  FADD.FTZ R8, R223, R0 ;  /* 0x00000000df087221 */ /* 0x000fe20000010000 */
[----:B------:R-:W-:Y:S01]  /*17d00*/  IADD3 R223, R204, -0x1, RZ ;  /* 0xffffffffccdf7810 */ /* 0x000fe20007ffe0ff */
[----:B------:R-:W-:Y:S02]  /*17d10*/  FADD.FTZ R2, R250, R101 ;  /* 0x00000065fa027221 */ /* 0x000fe40000010000 */
[-C--:B------:R-:W-:Y:S01]  /*17d20*/  HMMA.16816.F32.BF16 R68, R108, R168.reuse, R68 ;  /* 0x000000a86c44723c */ /* 0x080fe20000041844 */
[----:B------:R-:W-:Y:S03]  /*17d30*/  FADD.FTZ R3, R240, R3 ;  /* 0x00000003f0037221 */ /* 0x000fe60000010000 */
[----:B------:R-:W-:Y:S01]  /*17d40*/  FADD.FTZ R2, R251, R2 ;  /* 0x00000002fb027221 */ /* 0x000fe20000010000 */
[----:B------:R-:W-:Y:S01]  /*17d50*/  MOV R204, R223 ;  /* 0x000000df00cc7202 */ /* 0x000fe20000000f00 */
[----:B------:R-:W-:Y:S01]  /*17d60*/  FADD.FTZ R3, R177, R3 ;  /* 0x00000003b1037221 */ /* 0x000fe20000010000 */
[----:B------:R-:W-:Y:S01]  /*17d70*/  MOV R101, R106 ;  /* 0x0000006a00657202 */ /* 0x000fe20000000f00 */
        /* <DEDUP_REMOVED lines=48> */
.L_x_516:
[----:B-1----:R-:W2:Y:S04]  /*18080*/  LDL R3, [R1+0x18] ;  /* 0x0000180001037983 */ /* 0x002ea80000100800 */
[----:B------:R-:W3:Y:S01]  /*18090*/  LDL R2, [R1+0x14] ;  /* 0x0000140001027983 */ /* 0x000ee20000100800 */
[----:B------:R-:W-:-:S02]  /*180a0*/  IMAD.MOV.U32 R0, RZ, RZ, c[0x0][0x2c4] ;  /* 0x0000b100ff007624 */ /* 0x000fc400078e00ff */
[----:B------:R-:W-:-:S03]  /*180b0*/  IMAD.MOV.U32 R4, RZ, RZ, c[0x0][0x32c] ;  /* 0x0000cb00ff047624 */ /* 0x000fc600078e00ff */
[----:B------:R-:W-:Y:S02]  /*180c0*/  ISETP.NE.AND P1, PT, R0, 0x1, PT ;  /* 0x000000010000780c */ /* 0x000fe40003f25270 */
[----:B------:R-:W1:Y:S01]  /*180d0*/  S2R R0, SR_CTAID.X ;  /* 0x0000000000007919 */ /* 0x000e620000002500 */
[----:B------:R-:W-:Y:S02]  /*180e0*/  ISETP.GE.AND P0, PT, R4, 0x1, PT ;  /* 0x000000010400780c */ /* 0x000fe40003f06270 */
[----:B-1----:R-:W-:Y:S01]  /*180f0*/  LEA R0, R0, 0x7f, 0x7 ;  /* 0x0000007f00007811 */ /* 0x002fe200078e38ff */
[----:B--2---:R-:W-:-:S07]  /*18100*/  IMAD.MOV.U32 R5, RZ, RZ, R3 ;  /* 0x000000ffff057224 */ /* 0x004fce00078e0003 */
[----:B------:R-:W-:Y:S01]  /*18110*/  @P1 IMAD.HI.U32 R3, R0, c[0x0][0x2c8], RZ ;  /* 0x0000b20000031a27 */ /* 0x000fe200078e00ff */
[----:B---3--:R-:W-:-:S04]  /*18120*/  IADD3 R2, R2, 0x1, -R5 ;  /* 0x0000000102027810 */ /* 0x008fc80007ffe805 */
        /* <DEDUP_REMOVED lines=13> */
.L_x_539:
[----:B------:R-:W-:-:S04]  /*18200*/  MOV R3, 0x1 ;  /* 0x0000000100037802 */ /* 0x000fc80000000f00 */
[----:B------:R-:W-:-:S13]  /*18210*/  ISETP.NE.AND P0, PT, R3, c[0x0][0x32c], PT ;  /* 0x0000cb0003007a0c */ /* 0x000fda0003f05270 */
[----:B------:R-:W-:-:S05]  /*18220*/  @P0 IMAD.HI.U32 R3, R0, c[0x0][0x330], RZ ;  /* 0x0000cc0000030a27 */ /* 0x000fca00078e00ff */
[----:B------:R-:W-:-:S05]  /*18230*/  @P0 SHF.R.U32.HI R0, RZ, c[0x0][0x334], R3 ;  /* 0x0000cd00ff000a19 */ /* 0x000fca0000011603 */
.L_x_540:
[----:B------:R-:W-:-:S05]  /*18240*/  IMAD R0, R0, c[0x0][0x32c], RZ ;  /* 0x0000cb0000007a24 */ /* 0x000fca00078e02ff */
[----:B------:R-:W-:-:S03]  /*18250*/  IMNMX R2, R2, R0, !PT ;  /* 0x0000000002027217 */ /* 0x000fc60007800200 */
.L_x_538:
[----:B------:R-:W2:Y:S01]  /*18260*/  LDL R0, [R1+0x1c] ;  /* 0x00001c0001007983 */ /* 0x000ea20000100800 */
[----:B------:R-:W-:-:S05]  /*18270*/  IADD3 R2, R2, 0x2f, RZ ;  /* 0x0000002f02027810 */ /* 0x000fca0007ffe0ff */
[----:B------:R-:W-:-:S05]  /*18280*/  IMAD.HI R2, R2, 0x2aaaaaab, RZ ;  /* 0x2aaaaaab02027827 */ /* 0x000fca00078e02ff */
[----:B------:R-:W-:-:S04]  /*18290*/  SHF.R.U32.HI R252, RZ, 0x1f, R2 ;  /* 0x0000001ffffc7819 */ /* 0x000fc80000011602 */
[----:B------:R-:W-:-:S04]  /*182a0*/  LEA.HI.SX32 R252, R2, R252, 0x1d ;  /* 0x000000fc02fc7211 */ /* 0x000fc800078feaff */
[----:B--2---:R-:W-:-:S04]  /*182b0*/  IMNMX R252, R0, R252, !PT ;  /* 0x000000fc00fc7217 */ /* 0x004fc80007800200 */
[----:B------:R-:W-:-:S13]  /*182c0*/  ISETP.GE.AND P0, PT, R223, R252, PT ;  /* 0x000000fcdf00720c */ /* 0x000fda0003f06270 */
[----:B------:R-:W-:Y:S05]  /*182d0*/  @!P0 BRA `(.L_x_541) ;  /* 0x0000335000008947 */ /* 0x000fea0003800000 */
[----:B------:R-:W2:Y:S01]  /*182e0*/  LDL R7, [R1+0x44] ;  /* 0x0000440001077983 */ /* 0x000ea20000100800 */
[----:B------:R-:W-:-:S03]  /*182f0*/  SHF.R.S32.HI R0, RZ, 0x1f, R227 ;  /* 0x0000001fff007819 */ /* 0x000fc600000114e3 */
        /* <DEDUP_REMOVED lines=17> */
.L_x_546:
        /* <DEDUP_REMOVED lines=64> */
.L_x_588:
        /* <DEDUP_REMOVED lines=18> */
.L_x_543:
[----:B------:R-:W-:Y:S05]  /*18930*/  BSYNC B0 ;  /* 0x0000000000007941 */ /* 0x000fea0003800000 */
.L_x_542:
        /* <DEDUP_REMOVED lines=202> */
[----:B----4-:R-:W4:Y:S04]  /*195e0*/  LDL R103, [R1+0x38] ;  /* 0x0000380001677983 */ /* 0x010f280000100800 */
        /* <DEDUP_REMOVED lines=11> */
[C---:B-----5:R-:W-:Y:S01]  /*196a0*/  @!P1 IADD3 R3, P0, R0.reuse, R206, RZ ;  /* 0x000000ce00039210 */ /* 0x060fe20007f1e0ff */
[----:B------:R-:W-:Y:S03]  /*196b0*/  IMAD.WIDE.U32 R206, R225, c[0x0][0x1e8], RZ ;  /* 0x00007a00e1ce7a25 */ /* 0x000fe600078e00ff */
[----:B----4-:R-:W-:Y:S01]  /*196c0*/  @!P1 LEA.HI.X.SX32 R5, R0, R103, 0x1, P0 ;  /* 0x0000006700059211 */ /* 0x010fe200000f0eff */
        /* <DEDUP_REMOVED lines=14> */
[----:B--2---:R-:W-:Y:S03]  /*197b0*/  IADD3 R5, -R6, 0x30, RZ ;  /* 0x0000003006057810 */ /* 0x004fe60007ffe1ff */
[----:B------:R-:W-:Y:S01]  /*197c0*/  IMAD.IADD R103, R207, 0x1, R103 ;  /* 0x00000001cf677824 */ /* 0x000fe200078e0267 */
[----:B------:R-:W-:Y:S02]  /*197d0*/  ISETP.GE.AND P1, PT, R5, 0x1, PT ;  /* 0x000000010500780c */ /* 0x000fe40003f26270 */
[----:B---3--:R-:W-:Y:S01]  /*197e0*/  SHF.R.S32.HI R4, RZ, 0x1f, R224 ;  /* 0x0000001fff047819 */ /* 0x008fe200000114e0 */
[----:B------:R-:W-:Y:S04]  /*197f0*/  IMAD.WIDE.U32 R2, R224, c[0x0][0x1f0], R2 ;  /* 0x00007c00e0027a25 */ /* 0x000fe800078e0002 */
[----:B------:R-:W-:Y:S01]  /*19800*/  IMAD R4, R4, c[0x0][0x1f0], RZ ;  /* 0x00007c0004047a24 */ /* 0x000fe200078e02ff */
[----:B------:R-:W-:Y:S02]  /*19810*/  IADD3 R0, P0, R206, R2, RZ ;  /* 0x00000002ce007210 */ /* 0x000fe40007f1e0ff */
[----:B------:R-:W-:Y:S01]  /*19820*/  IADD3 R206, R227, 0x20, RZ ;  /* 0x00000020e3ce7810 */ /* 0x000fe20007ffe0ff */
[----:B------:R-:W-:Y:S03]  /*19830*/  IMAD R4, R224, c[0x0][0x1f4], R4 ;  /* 0x00007d00e0047a24 */ /* 0x000fe600078e0204 */
[----:B------:R-:W-:Y:S02]  /*19840*/  ISETP.GE.AND P4, PT, R206, c[0x0][0x1d4], PT ;  /* 0x00007500ce007a0c */ /* 0x000fe40003f86270 */
[----:B------:R-:W-:Y:S01]  /*19850*/  IADD3.X R3, R103, R3, R4, P0, !PT ;  /* 0x0000000367037210 */ /* 0x000fe200007fe404 */
[----:B------:R-:W-:Y:S01]  /*19860*/  IMAD.SHL.U32 R103, R227, 0x2, RZ ;  /* 0x00000002e3677824 */ /* 0x000fe200078e00ff */
[C---:B------:R-:W-:Y:S04]  /*19870*/  LEA R4, P0, R0.reuse, c[0x0][0x1c8], 0x1 ;  /* 0x0000720000047a11 */ /* 0x040fe800078008ff */
[----:B------:R-:W-:Y:S02]  /*19880*/  LEA.HI.X R3, R0, c[0x0][0x1cc], R3, 0x1, P0 ;  /* 0x0000730000037a11 */ /* 0x000fe400000f0c03 */
[----:B------:R-:W1:Y:S04]  /*19890*/  SHFL.IDX PT, R0, R4, RZ, 0x1c1f ;  /* 0x001c1fff04007589 */ /* 0x000e6800000e0000 */
[----:B------:R-:W2:Y:S01]  /*198a0*/  SHFL.IDX PT, R2, R3, RZ, 0x1c1f ;  /* 0x001c1fff03027589 */ /* 0x000ea200000e0000 */
[----:B-1----:R-:W-:Y:S05]  /*198b0*/  @P1 IADD3 R14, P0, R0, R103, RZ ;  /* 0x00000067000e1210 */ /* 0x002fea0007f1e0ff */
[--C-:B--2---:R-:W-:Y:S01]  /*198c0*/  @P1 IMAD.X R15, R2, 0x1, R205.reuse, P0 ;  /* 0x00000001020f1824 */ /* 0x104fe200000e06cd */
[----:B------:R-:W-:Y:S04]  /*198d0*/  @P1 IADD3 R12, P0, R0, R203, RZ ;  /* 0x000000cb000c1210 */ /* 0x000fe80007f1e0ff */
[----:B------:R-:W-:Y:S01]  /*198e0*/  @!PT LDS RZ, [RZ] ;  /* 0x00000000fffff984 */ /* 0x000fe20000000800 */
[----:B------:R1:W-:Y:S01]  /*198f0*/  @P1 LDGSTS.E.BYPASS.LTC128B.128 [R222+0x3c80], [R14.64], !P5 ;  /* 0x03c800000ede1fae */ /* 0x0003e2000e901d4c */
[----:B------:R-:W-:Y:S01]  /*19900*/  @P1 IMAD.X R13, R2, 0x1, R204, P0 ;  /* 0x00000001020d1824 */ /* 0x000fe200000e06cc */
        /* <DEDUP_REMOVED lines=18> */
.L_x_545:
[----:B--234-:R-:W-:Y:S01]  /*19a30*/  FMNMX.FTZ R0, R162, R106, !PT ;  /* 0x0000006aa2007209 */ /* 0x01cfe20007810000 */
[----:B------:R-:W-:Y:S01]  /*19a40*/  LDSM.16.MT88.4 R20, [R209+0x1880] ;  /* 0x00188000d114783b */ /* 0x000fe20000004200 */
[----:B------:R-:W-:Y:S02]  /*19a50*/  ISETP.GT.AND P0, PT, R223, R252, PT ;  /* 0x000000fcdf00720c */ /* 0x000fe40003f04270 */
        /* <DEDUP_REMOVED lines=95> */
[----:B------:R-:W-:Y:S01]  /*1a050*/  LDSM.16.MT88.4 R140, [R210+0x2080] ;  /* 0x00208000d28c783b */ /* 0x000fe20000004200 */
[C---:B------:R-:W-:Y:S02]  /*1a060*/  FMUL.FTZ R50, R102.reuse, R158 ;  /* 0x0000009e66327220 */ /* 0x040fe40000410000 */
[C---:B------:R-:W-:Y:S02]  /*1a070*/  FMUL.FTZ R51, R102.reuse, R159 ;  /* 0x0000009f66337220 */ /* 0x040fe40000410000 */
[C---:B------:R-:W-:Y:S02]  /*1a080*/  FMUL.FTZ R54, R102.reuse, R54 ;  /* 0x0000003666367220 */ /* 0x040fe40000410000 */
        /* <DEDUP_REMOVED lines=18> */
[C---:B--2---:R-:W-:Y:S01]  /*1a1b0*/  FMUL.FTZ R40, R101.reuse, R148 ;  /* 0x0000009465287220 */ /* 0x044fe20000410000 */
[----:B------:R2:W-:Y:S01]  /*1a1c0*/  MUFU.EX2 R233, R44 ;  /* 0x0000002c00e97308 */ /* 0x0005e20000000800 */
[----:B------:R-:W-:Y:S02]  /*1a1d0*/  FMUL.FTZ R41, R101, R149 ;  /* 0x0000009565297220 */ /* 0x000fe40000410000 */
[----:B-1----:R-:W-:Y:S02]  /*1a1e0*/  FFMA.FTZ R2, R163, c[0x0][0x2d0], -R161 ;  /* 0x0000b400a3027a23 */ /* 0x002fe400000108a1 */
[C---:B------:R-:W-:Y:S02]  /*1a1f0*/  FMUL.FTZ R45, R101.reuse, R153 ;  /* 0x00000099652d7220 */ /* 0x040fe40000410000 */
[C---:B------:R-:W-:Y:S02]  /*1a200*/  FMUL.FTZ R56, R101.reuse, R56 ;  /* 0x0000003865387220 */ /* 0x040fe40000410000 */
[C---:B------:R-:W-:Y:S01]  /*1a210*/  FMUL.FTZ R57, R101.reuse, R57 ;  /* 0x0000003965397220 */ /* 0x040fe20000410000 */
[----:B------:R1:W4:Y:S01]  /*1a220*/  MUFU.EX2 R246, R2 ;  /* 0x0000000200f67308 */ /* 0x0003220000000800 */
        /* <DEDUP_REMOVED lines=8> */
[C---:B--2---:R-:W-:Y:S02]  /*1a2b0*/  FMUL.FTZ R44, R101.reuse, R152 ;  /* 0x00000098652c7220 */ /* 0x044fe40000410000 */
[C---:B------:R-:W-:Y:S02]  /*1a2c0*/  FMUL.FTZ R72, R101.reuse, R72 ;  /* 0x0000004865487220 */ /* 0x040fe40000410000 */
[C---:B------:R-:W-:Y:S01]  /*1a2d0*/  FMUL.FTZ R73, R101.reuse, R73 ;  /* 0x0000004965497220 */ /* 0x040fe20000410000 */
[----:B------:R2:W-:Y:S01]  /*1a2e0*/  MUFU.EX2 R232, R48 ;  /* 0x0000003000e87308 */ /* 0x0005e20000000800 */
[C---:B------:R-:W-:Y:S02]  /*1a2f0*/  FMUL.FTZ R76, R101.reuse, R76 ;  /* 0x0000004c654c7220 */ /* 0x040fe40000410000 */
[----:B------:R-:W-:Y:S01]  /*1a300*/  FMUL.FTZ R77, R101, R77 ;  /* 0x0000004d654d7220 */ /* 0x000fe20000410000 */
[----:B-1----:R-:W1:Y:S01]  /*1a310*/  SHFL.BFLY PT, R2, R0, 0x1, 0x1f ;  /* 0x0c201f0000027f89 */ /* 0x002e6200000e0000 */
[----:B----4-:R-:W-:Y:S01]  /*1a320*/  F2FP.BF16.PACK_AB R113, R247, R246 ;  /* 0x000000f6f771723e */ /* 0x010fe200000010ff */
[C---:B------:R-:W-:Y:S02]  /*1a330*/  FMUL.FTZ R82, R102.reuse, R82 ;  /* 0x0000005266527220 */ /* 0x040fe40000410000 */
[C---:B------:R-:W-:Y:S02]  /*1a340*/  FMUL.FTZ R83, R102.reuse, R83 ;  /* 0x0000005366537220 */ /* 0x040fe40000410000 */
[C---:B------:R-:W-:Y:S02]  /*1a350*/  FMUL.FTZ R86, R102.reuse, R86 ;  /* 0x0000005666567220 */ /* 0x040fe40000410000 */
[----:B------:R-:W-:Y:S02]  /*1a360*/  FMUL.FTZ R87, R102, R87 ;  /* 0x0000005766577220 */ /* 0x000fe40000410000 */
[----:B---3--:R-:W-:Y:S02]  /*1a370*/  FFMA.FTZ R3, R17, c[0x0][0x2d0], -R109 ;  /* 0x0000b40011037a23 */ /* 0x008fe4000001086d */
[----:B------:R-:W-:Y:S02]  /*1a380*/  FMUL.FTZ R17, R103, R125 ;  /* 0x0000007d67117220 */ /* 0x000fe40000410000 */
[----:B------:R3:W4:Y:S01]  /*1a390*/  MUFU.EX2 R249, R3 ;  /* 0x0000000300f97308 */ /* 0x0007220000000800 */
[C---:B------:R-:W-:Y:S02]  /*1a3a0*/  FMUL.FTZ R88, R101.reuse, R88 ;  /* 0x0000005865587220 */ /* 0x040fe40000410000 */
[C---:B------:R-:W-:Y:S02]  /*1a3b0*/  FMUL.FTZ R89, R101.reuse, R89 ;  /* 0x0000005965597220 */ /* 0x040fe40000410000 */
[----:B------:R-:W-:Y:S02]  /*1a3c0*/  FMUL.FTZ R92, R101, R92 ;  /* 0x0000005c655c7220 */ /* 0x000fe40000410000 */
[----:B--2---:R-:W-:Y:S02]  /*1a3d0*/  FMUL.FTZ R48, R103, R156 ;  /* 0x0000009c67307220 */ /* 0x004fe40000410000 */
        /* <DEDUP_REMOVED lines=9> */
[----:B---3--:R-:W-:Y:S01]  /*1a470*/  FFMA.FTZ R3, R16, c[0x0][0x2d0], -R161 ;  /* 0x0000b40010037a23 */ /* 0x008fe200000108a1 */
[----:B----4-:R-:W-:Y:S01]  /*1a480*/  F2FP.BF16.PACK_AB R114, R249, R248 ;  /* 0x000000f8f972723e */ /* 0x010fe200000010ff */
        /* <DEDUP_REMOVED lines=72> */
[--C-:B-1----:R-:W-:Y:S02]  /*1a910*/  FFMA.FTZ R100, R191, c[0x0][0x2d0], -R110.reuse ;  /* 0x0000b400bf647a23 */ /* 0x102fe4000001086e */
[----:B------:R-:W5:Y:S07]  /*1a920*/  LDL.LU R191, [R1+0x10] ;  /* 0x0000100001bf7983 */ /* 0x000f6e0000300800 */
        /* <DEDUP_REMOVED lines=15> */
[----:B------:R-:W3:Y:S01]  /*1aa20*/  LDL.LU R193, [R1+0x4] ;  /* 0x0000040001c17983 */ /* 0x000ee20000300800 */
        /* <DEDUP_REMOVED lines=9> */
[----:B------:R-:W3:Y:S01]  /*1aac0*/  LDL.LU R194, [R1+0x8] ;  /* 0x0000080001c27983 */ /* 0x000ee20000300800 */
[C---:B------:R-:W-:Y:S01]  /*1aad0*/  FMUL.FTZ R37, R103.reuse, R145 ;  /* 0x0000009167257220 */ /* 0x040fe20000410000 */
[C---:B------:R-:W-:Y:S05]  /*1aae0*/  HMMA.16816.F32.BF16 R32, R112.reuse, R38, R32 ;  /* 0x000000267020723c */ /* 0x040fea0000041820 */
[----:B------:R1:W1:Y:S02]  /*1aaf0*/  MUFU.EX2 R186, R100 ;  /* 0x0000006400ba7308 */ /* 0x0002640000000800 */
[C---:B------:R-:W-:Y:S02]  /*1ab00*/  FMUL.FTZ R38, R102.reuse, R146 ;  /* 0x0000009266267220 */ /* 0x040fe40000410000 */
[----:B------:R-:W-:Y:S03]  /*1ab10*/  FMUL.FTZ R39, R102, R147 ;  /* 0x0000009366277220 */ /* 0x000fe60000410000 */
[----:B--2---:R-:W-:Y:S07]  /*1ab20*/  FMUL.FTZ R36, R103, R144 ;  /* 0x0000009067247220 */ /* 0x004fee0000410000 */
[-C--:B------:R-:W-:Y:S03]  /*1ab30*/  HMMA.16816.F32.BF16 R36, R112, R120.reuse, R36 ;  /* 0x000000787024723c */ /* 0x080fe60000041824 */
[--C-:B-1----:R-:W-:Y:S04]  /*1ab40*/  FFMA.FTZ R100, R195, c[0x0][0x2d0], -R109.reuse ;  /* 0x0000b400c3647a23 */ /* 0x102fe8000001086d */
[----:B------:R1:W-:Y:S01]  /*1ab50*/  MUFU.EX2 R185, R100 ;  /* 0x0000006400b97308 */ /* 0x0003e20000000800 */
[C---:B------:R-:W-:Y:S08]  /*1ab60*/  HMMA.16816.F32.BF16 R40, R116.reuse, R120, R40 ;  /* 0x000000787428723c */ /* 0x040ff00000041828 */
[-C--:B------:R-:W-:Y:S08]  /*1ab70*/  HMMA.16816.F32.BF16 R44, R116, R122.reuse, R44 ;  /* 0x0000007a742c723c */ /* 0x080ff0000004182c */
[C---:B------:R-:W-:Y:S01]  /*1ab80*/  HMMA.16816.F32.BF16 R48, R112.reuse, R122, R48 ;  /* 0x0000007a7030723c */ /* 0x040fe20000041830 */
[----:B------:R-:W2:Y:S03]  /*1ab90*/  LDSM.16.MT88.4 R120, [R209+0x3080] ;  /* 0x00308000d178783b */ /* 0x000ea60000004200 */
        /* <DEDUP_REMOVED lines=9> */
[-C--:B--2---:R-:W-:Y:S08]  /*1ac30*/  HMMA.16816.F32.BF16 R68, R112, R120.reuse, R68 ;  /* 0x000000787044723c */ /* 0x084ff00000041844 */
[C---:B------:R-:W-:Y:S08]  /*1ac40*/  HMMA.16816.F32.BF16 R72, R116.reuse, R120, R72 ;  /* 0x000000787448723c */ /* 0x040ff00000041848 */
[-C--:B------:R-:W-:Y:S04]  /*1ac50*/  HMMA.16816.F32.BF16 R76, R116, R122.reuse, R76 ;  /* 0x0000007a744c723c */ /* 0x080fe8000004184c */
[----:B-1----:R-:W-:Y:S04]  /*1ac60*/  FFMA.FTZ R100, R198, c[0x0][0x2d0], -R161 ;  /* 0x0000b400c6647a23 */ /* 0x002fe800000108a1 */
[C---:B------:R-:W-:Y:S01]  /*1ac70*/  HMMA.16816.F32.BF16 R80, R112.reuse, R122, R80 ;  /* 0x0000007a7050723c */ /* 0x040fe20000041850 */
[----:B------:R-:W1:Y:S01]  /*1ac80*/  LDSM.16.MT88.4 R120, [R209+0x1c80] ;  /* 0x001c8000d178783b */ /* 0x000e620000004200 */
[----:B------:R2:W1:Y:S06]  /*1ac90*/  MUFU.EX2 R182, R100 ;  /* 0x0000006400b67308 */ /* 0x00046c0000000800 */
[-C--:B----4-:R-:W-:Y:S08]  /*1aca0*/  HMMA.16816.F32.BF16 R84, R112, R124.reuse, R84 ;  /* 0x0000007c7054723c */ /* 0x090ff00000041854 */
[C---:B------:R-:W-:Y:S08]  /*1acb0*/  HMMA.16816.F32.BF16 R88, R116.reuse, R124, R88 ;  /* 0x0000007c7458723c */ /* 0x040ff00000041858 */
[-C--:B------:R-:W-:Y:S04]  /*1acc0*/  HMMA.16816.F32.BF16 R92, R116, R126.reuse, R92 ;  /* 0x0000007e745c723c */ /* 0x080fe8000004185c */
[--C-:B--2---:R-:W-:Y:S02]  /*1acd0*/  FFMA.FTZ R100, R164, c[0x0][0x2d0], -R109.reuse ;  /* 0x0000b400a4647a23 */ /* 0x104fe4000001086d */
[----:B------:R-:W-:Y:S01]  /*1ace0*/  FFMA.FTZ R109, R165, c[0x0][0x2d0], -R109 ;  /* 0x0000b400a56d7a23 */ /* 0x000fe2000001086d */
[----:B------:R-:W-:Y:S01]  /*1acf0*/  F2FP.BF16.PACK_AB R116, R207, R225 ;  /* 0x000000e1cf74723e */ /* 0x000fe200000010ff */
[----:B------:R-:W-:Y:S01]  /*1ad00*/  HMMA.16816.F32.BF16 R96, R112, R126, R96 ;  /* 0x0000007e7060723c */ /* 0x000fe20000041860 */
[----:B------:R2:W-:Y:S01]  /*1ad10*/  MUFU.EX2 R181, R100 ;  /* 0x0000006400b57308 */ /* 0x0005e20000000800 */
[----:B------:R-:W4:Y:S02]  /*1ad20*/  LDSM.16.MT88.4 R124, [R209+0x2880] ;  /* 0x00288000d17c783b */ /* 0x000f240000004200 */
        /* <DEDUP_REMOVED lines=9> */
[--C-:B--2---:R-:W-:Y:S04]  /*1adc0*/  FFMA.FTZ R100, R166, c[0x0][0x2d0], -R161.reuse ;  /* 0x0000b400a6647a23 */ /* 0x104fe800000108a1 */
[----:B------:R1:W-:Y:S01]  /*1add0*/  MUFU.EX2 R179, R100 ;  /* 0x0000006400b37308 */ /* 0x0003e20000000800 */
[C---:B------:R-:W-:Y:S04]  /*1ade0*/  HMMA.16816.F32.BF16 R8, R116.reuse, R120, R8 ;  /* 0x000000787408723c */ /* 0x040fe80000041808 */
[----:B----4-:R-:W-:Y:S04]  /*1adf0*/  FFMA.FTZ R109, R169, c[0x0][0x2d0], -R110 ;  /* 0x0000b400a96d7a23 */ /* 0x010fe8000001086e */
[-C--:B------:R-:W-:Y:S01]  /*1ae00*/  HMMA.16816.F32.BF16 R12, R116, R122.reuse, R12 ;  /* 0x0000007a740c723c */ /* 0x080fe2000004180c */
[----:B------:R2:W-:Y:S07]  /*1ae10*/  MUFU.EX2 R176, R109 ;  /* 0x0000006d00b07308 */ /* 0x0005ee0000000800 */
[C---:B------:R-:W-:Y:S01]  /*1ae20*/  HMMA.16816.F32.BF16 R16, R112.reuse, R122, R16 ;  /* 0x0000007a7010723c */ /* 0x040fe20000041810 */
[----:B------:R-:W4:Y:S03]  /*1ae30*/  LDSM.16.MT88.4 R120, [R210+0x2880] ;  /* 0x00288000d278783b */ /* 0x000f260000004200 */
[----:B-1----:R-:W-:Y:S04]  /*1ae40*/  FFMA.FTZ R100, R167, c[0x0][0x2d0], -R161 ;  /* 0x0000b400a7647a23 */ /* 0x002fe800000108a1 */
[-C--:B------:R-:W-:Y:S01]  /*1ae50*/  HMMA.16816.F32.BF16 R20, R112, R128.reuse, R20 ;  /* 0x000000807014723c */ /* 0x080fe20000041814 */
[----:B------:R-:W-:Y:S01]  /*1ae60*/  LDSM.16.MT88.4 R164, [R210+0x2c80] ;  /* 0x002c8000d2a4783b */ /* 0x000fe20000004200 */
[----:B------:R1:W1:Y:S02]  /*1ae70*/  MUFU.EX2 R178, R100 ;  /* 0x0000006400b27308 */ /* 0x0002640000000800 */
[----:B-----5:R-:W-:Y:S04]  /*1ae80*/  FFMA.FTZ R0, R0, R191, R236 ;  /* 0x000000bf00007223 */ /* 0x020fe800000100ec */
[C---:B------:R-:W-:Y:S04]  /*1ae90*/  HMMA.16816.F32.BF16 R24, R116.reuse, R128, R24 ;  /* 0x000000807418723c */ /* 0x040fe80000041818 */
[----:B--2---:R-:W-:Y:S01]  /*1aea0*/  F2FP.BF16.PACK_AB R109, R182, R183 ;  /* 0x000000b7b66d723e */ /* 0x004fe200000010ff */
[----:B------:R-:W-:Y:S03]  /*1aeb0*/  FADD.FTZ R0, R237, R0 ;  /* 0x00000000ed007221 */ /* 0x000fe60000010000 */
[-C--:B------:R-:W-:Y:S04]  /*1aec0*/  HMMA.16816.F32.BF16 R28, R116, R130.reuse, R28 ;  /* 0x00000082741c723c */ /* 0x080fe8000004181c */
[----:B------:R-:W-:Y:S04]  /*1aed0*/  FADD.FTZ R0, R238, R0 ;  /* 0x00000000ee007221 */ /* 0x000fe80000010000 */
[C---:B------:R-:W-:Y:S01]  /*1aee0*/  HMMA.16816.F32.BF16 R32, R112.reuse, R130, R32 ;  /* 0x000000827020723c */ /* 0x040fe20000041820 */
[----:B------:R-:W2:Y:S03]  /*1aef0*/  LDSM.16.MT88.4 R128, [R209+0x3480] ;  /* 0x00348000d180783b */ /* 0x000ea60000004200 */
[----:B-1----:R-:W-:Y:S01]  /*1af00*/  FFMA.FTZ R100, R199, c[0x0][0x2d0], -R110 ;  /* 0x0000b400c7647a23 */ /* 0x002fe2000001086e */
[----:B------:R-:W-:Y:S01]  /*1af10*/  F2FP.BF16.PACK_AB R111, R178, R179 ;  /* 0x000000b3b26f723e */ /* 0x000fe200000010ff */
[----:B------:R-:W-:Y:S02]  /*1af20*/  FADD.FTZ R0, R239, R0 ;  /* 0x00000000ef007221 */ /* 0x000fe40000010000 */
[-C--:B------:R-:W-:Y:S01]  /*1af30*/  HMMA.16816.F32.BF16 R36, R112, R124.reuse, R36 ;  /* 0x0000007c7024723c */ /* 0x080fe20000041824 */
[----:B------:R1:W5:Y:S03]  /*1af40*/  MUFU.EX2 R177, R100 ;  /* 0x0000006400b17308 */ /* 0x0003660000000800 */
[----:B---3--:R-:W-:Y:S04]  /*1af50*/  FFMA.FTZ R101, R101, R192, R240 ;  /* 0x000000c065657223 */ /* 0x008fe800000100f0 */
[C---:B------:R-:W-:Y:S08]  /*1af60*/  HMMA.16816.F32.BF16 R40, R116.reuse, R124, R40 ;  /* 0x0000007c7428723c */ /* 0x040ff00000041828 */
[-C--:B------:R-:W-:Y:S08]  /*1af70*/  HMMA.16816.F32.BF16 R44, R116, R126.reuse, R44 ;  /* 0x0000007e742c723c */ /* 0x080ff0000004182c */
[C---:B------:R-:W-:Y:S01]  /*1af80*/  HMMA.16816.F32.BF16 R48, R112.reuse, R126, R48 ;  /* 0x0000007e7030723c */ /* 0x040fe20000041830 */
[----:B------:R-:W3:Y:S03]  /*1af90*/  LDSM.16.MT88.4 R124, [R210+0x3480] ;  /* 0x00348000d27c783b */ /* 0x000ee60000004200 */
[--C-:B-1----:R-:W-:Y:S01]  /*1afa0*/  FFMA.FTZ R100, R171, c[0x0][0x2d0], -R3.reuse ;  /* 0x0000b400ab647a23 */ /* 0x102fe20000010803 */
[----:B-----5:R-:W-:Y:S03]  /*1afb0*/  F2FP.BF16.PACK_AB R160, R176, R177 ;  /* 0x000000b1b0a0723e */ /* 0x020fe600000010ff */
[-C--:B----4-:R-:W-:Y:S01]  /*1afc0*/  HMMA.16816.F32.BF16 R52, R112, R120.reuse, R52 ;  /* 0x000000787034723c */ /* 0x090fe20000041834 */
[----:B------:R1:W-:Y:S03]  /*1afd0*/  MUFU.EX2 R175, R100 ;  /* 0x0000006400af7308 */ /* 0x0003e60000000800 */
[----:B------:R-:W-:Y:S04]  /*1afe0*/  FFMA.FTZ R102, R102, R193, R246 ;  /* 0x000000c166667223 */ /* 0x000fe800000100f6 */
[C---:B------:R-:W-:Y:S08]  /*1aff0*/  HMMA.16816.F32.BF16 R56, R116.reuse, R120, R56 ;  /* 0x000000787438723c */ /* 0x040ff00000041838 */
[-C--:B------:R-:W-:Y:S08]  /*1b000*/  HMMA.16816.F32.BF16 R60, R116, R122.reuse, R60 ;  /* 0x0000007a743c723c */ /* 0x080ff0000004183c */
[C---:B------:R-:W-:Y:S04]  /*1b010*/  HMMA.16816.F32.BF16 R64, R112.reuse, R122, R64 ;  /* 0x0000007a7040723c */ /* 0x040fe80000041840 */
[--C-:B-1----:R-:W-:Y:S02]  /*1b020*/  FFMA.FTZ R100, R200, c[0x0][0x2d0], -R3.reuse ;  /* 0x0000b400c8647a23 */ /* 0x102fe40000010803 */
[----:B------:R-:W-:Y:S01]  /*1b030*/  FFMA.FTZ R3, R108, c[0x0][0x2d0], -R3 ;  /* 0x0000b4006c037a23 */ /* 0x000fe20000010803 */
[----:B------:R-:W-:Y:S01]  /*1b040*/  F2FP.BF16.PACK_AB R108, R184, R185 ;  /* 0x000000b9b86c723e */ /* 0x000fe200000010ff */
[-C--:B--2---:R-:W-:Y:S01]  /*1b050*/  HMMA.16816.F32.BF16 R68, R112, R128.reuse, R68 ;  /* 0x000000807044723c */ /* 0x084fe20000041844 */
[----:B------:R1:W2:Y:S03]  /*1b060*/  MUFU.EX2 R174, R100 ;  /* 0x0000006400ae7308 */ /* 0x0002a60000000800 */
[----:B------:R-:W-:Y:S04]  /*1b070*/  FFMA.FTZ R103, R103, R194, R250 ;  /* 0x000000c267677223 */ /* 0x000fe800000100fa */
[C---:B------:R-:W-:Y:S08]  /*1b080*/  HMMA.16816.F32.BF16 R72, R116.reuse, R128, R72 ;  /* 0x000000807448723c */ /* 0x040ff00000041848 */
[-C--:B------:R-:W-:Y:S08]  /*1b090*/  HMMA.16816.F32.BF16 R76, R116, R130.reuse, R76 ;  /* 0x00000082744c723c */ /* 0x080ff0000004184c */
[C---:B------:R-:W-:Y:S04]  /*1b0a0*/  HMMA.16816.F32.BF16 R80, R112.reuse, R130, R80 ;  /* 0x000000827050723c */ /* 0x040fe80000041850 */
[--C-:B-1----:R-:W-:Y:S01]  /*1b0b0*/  FFMA.FTZ R100, R168, c[0x0][0x2d0], -R110.reuse ;  /* 0x0000b400a8647a23 */ /* 0x102fe2000001086e */
[----:B--2---:R-:W-:Y:S03]  /*1b0c0*/  F2FP.BF16.PACK_AB R161, R174, R175 ;  /* 0x000000afaea1723e */ /* 0x004fe600000010ff */
[-C--:B---3--:R-:W-:Y:S01]  /*1b0d0*/  HMMA.16816.F32.BF16 R84, R112, R124.reuse, R84 ;  /* 0x0000007c7054723c */ /* 0x088fe20000041854 */
[----:B------:R1:W-:Y:S07]  /*1b0e0*/  MUFU.EX2 R173, R100 ;  /* 0x0000006400ad7308 */ /* 0x0003ee0000000800 */
        /* <DEDUP_REMOVED lines=79> */
[----:B------:R-:W-:Y:S02]  /*1b5e0*/  IADD3 R0, R223, -0x1, RZ ;  /* 0xffffffffdf007810 */ /* 0x000fe40007ffe0ff */
[----:B------:R-:W-:Y:S02]  /*1b5f0*/  MOV R100, R2 ;  /* 0x0000000200647202 */ /* 0x000fe40000000f00 */
[----:B------:R1:W-:Y:S01]  /*1b600*/  STL [R1+0x10], R3 ;  /* 0x0000100301007387 */ /* 0x0003e20000100800 */
[----:B------:R-:W-:Y:S01]  /*1b610*/  MOV R223, R0 ;  /* 0x0000000000df7202 */ /* 0x000fe20000000f00 */
[----:B-1----:R-:W-:-:S05]  /*1b620*/  @P0 BRA `(.L_x_546) ;  /* 0xffffcde000000947 */ /* 0x002fca000383ffff */
.L_x_541:
[----:B------:R-:W2:Y:S02]  /*1b630*/  LDL R0, [R1+0x1c] ;  /* 0x00001c0001007983 */ /* 0x000ea40000100800 */
[----:B--2---:R-:W-:-:S13]  /*1b640*/  ISETP.GE.AND P0, PT, R223, R0, PT ;  /* 0x00000000df00720c */ /* 0x004fda0003f06270 */
[----:B------:R-:W-:Y:S05]  /*1b650*/  @!P0 BRA `(.L_x_547) ;  /* 0x0000475000008947 */ /* 0x000fea0003800000 */
[----:B------:R-:W1:Y:S01]  /*1b660*/  S2R R0, SR_TID.X ;  /* 0x0000000000007919 */ /* 0x000e620000002100 */
[----:B------:R-:W-:Y:S02]  /*1b670*/  IMAD.SHL.U32 R250, R227, 0x2, RZ ;  /* 0x00000002e3fa7824 */ /* 0x000fe400078e00ff */
[----:B------:R-:W-:Y:S02]  /*1b680*/  IMAD.MOV.U32 R103, RZ, RZ, R105 ;  /* 0x000000ffff677224 */ /* 0x000fe400078e0069 */
[----:B------:R-:W-:Y:S02]  /*1b690*/  IMAD.MOV.U32 R101, RZ, RZ, R106 ;  /* 0x000000ffff657224 */ /* 0x000fe400078e006a */
[----:B------:R-:W-:Y:S02]  /*1b6a0*/  IMAD.MOV.U32 R108, RZ, RZ, R100 ;  /* 0x000000ffff6c7224 */ /* 0x000fe400078e0064 */
[----:B------:R-:W-:Y:S01]  /*1b6b0*/  IMAD.MOV.U32 R107, RZ, RZ, R104 ;  /* 0x000000ffff6b7224 */ /* 0x000fe200078e0068 */
[----:B-1----:R-:W-:-:S04]  /*1b6c0*/  SHF.R.S32.HI R2, RZ, 0x1f, R0 ;  /* 0x0000001fff027819 */ /* 0x002fc80000011400 */
[----:B------:R-:W-:Y:S02]  /*1b6d0*/  LEA.HI R2, R2, R0, RZ, 0x2 ;  /* 0x0000000002027211 */ /* 0x000fe400078f10ff */
[----:B------:R-:W-:Y:S02]  /*1b6e0*/  SHF.R.S32.HI R0, RZ, 0x1f, R227 ;  /* 0x0000001fff007819 */ /* 0x000fe400000114e3 */
[----:B------:R-:W-:Y:S02]  /*1b6f0*/  SHF.R.S32.HI R2, RZ, 0x2, R2 ;  /* 0x00000002ff027819 */ /* 0x000fe40000011402 */
[----:B------:R-:W-:Y:S02]  /*1b700*/  SHF.L.U64.HI R228, R227, 0x1, R0 ;  /* 0x00000001e3e47819 */ /* 0x000fe40000010200 */
[----:B------:R-:W-:Y:S02]  /*1b710*/  IADD3 R225, -R2, 0x30, RZ ;  /* 0x0000003002e17810 */ /* 0x000fe40007ffe1ff */
.L_x_568:
[----:B------:R-:W2:Y:S01]  /*1b720*/  LDL R13, [R1+0x44] ;  /* 0x00004400010d7983 */ /* 0x000ea20000100800 */
[----:B------:R-:W-:Y:S04]  /*1b730*/  DEPBAR.LE SB0, 0x0 ;  /* 0x000080000000791a */ /* 0x000fe80000000000 */
[----:B------:R-:W3:Y:S01]  /*1b740*/  LDL R12, [R1+0x40] ;  /* 0x00004000010c7983 */ /* 0x000ee20000100800 */
[C---:B------:R-:W-:Y:S01]  /*1b750*/  ISETP.GE.AND P1, PT, R227.reuse, c[0x0][0x1d4], PT ;  /* 0x00007500e3007a0c */ /* 0x040fe20003f26270 */
[----:B------:R-:W-:Y:S01]  /*1b760*/  IMAD.WIDE.U32 R2, R226, c[0x0][0x208], RZ ;  /* 0x00008200e2027a25 */ /* 0x000fe200078e00ff */
        /* <DEDUP_REMOVED lines=33> */
[C---:B------:R-:W-:Y:S02]  /*1b980*/  LEA R10, P0, R0.reuse, c[0x0][0x1f8], 0x1 ;  /* 0x00007e00000a7a11 */ /* 0x040fe400078008ff */
        /* <DEDUP_REMOVED lines=33> */
.L_x_589:
        /* <DEDUP_REMOVED lines=17> */
.L_x_549:
[----:B------:R-:W-:Y:S05]  /*1bcb0*/  BSYNC B0 ;  /* 0x0000000000007941 */ /* 0x000fea0003800000 */
.L_x_548:
        /* <DEDUP_REMOVED lines=210> */
[----:B----4-:R-:W-:Y:S01]  /*1c9e0*/  @!P1 IADD3 R3, P0, R0, R230, RZ ;  /* 0x000000e600039210 */ /* 0x010fe20007f1e0ff */
        /* <DEDUP_REMOVED lines=16> */
[----:B------:R-:W-:Y:S04]  /*1caf0*/  IMAD R229, R232, c[0x0][0x1ec], R229 ;  /* 0x00007b00e8e57a24 */ /* 0x000fe800078e02e5 */
[----:B------:R-:W-:Y:S01]  /*1cb00*/  IMAD.IADD R229, R231, 0x1, R229 ;  /* 0x00000001e7e57824 */ /* 0x000fe200078e02e5 */
[----:B--2---:R-:W-:Y:S01]  /*1cb10*/  SHF.R.S32.HI R4, RZ, 0x1f, R224 ;  /* 0x0000001fff047819 */ /* 0x004fe200000114e0 */
[----:B------:R-:W-:Y:S04]  /*1cb20*/  IMAD.WIDE.U32 R2, R224, c[0x0][0x1f0], R2 ;  /* 0x00007c00e0027a25 */ /* 0x000fe800078e0002 */
[----:B------:R-:W-:Y:S01]  /*1cb30*/  IMAD R4, R4, c[0x0][0x1f0], RZ ;  /* 0x00007c0004047a24 */ /* 0x000fe200078e02ff */
[----:B------:R-:W-:Y:S02]  /*1cb40*/  IADD3 R0, P0, R230, R2, RZ ;  /* 0x00000002e6007210 */ /* 0x000fe40007f1e0ff */
[----:B------:R-:W-:Y:S01]  /*1cb50*/  IADD3 R230, R227, 0x20, RZ ;  /* 0x00000020e3e67810 */ /* 0x000fe20007ffe0ff */
[----:B------:R-:W-:Y:S03]  /*1cb60*/  IMAD R4, R224, c[0x0][0x1f4], R4 ;  /* 0x00007d00e0047a24 */ /* 0x000fe600078e0204 */
[----:B------:R-:W-:Y:S02]  /*1cb70*/  ISETP.GE.AND P4, PT, R230, c[0x0][0x1d4], PT ;  /* 0x00007500e6007a0c */ /* 0x000fe40003f86270 */
[----:B------:R-:W-:Y:S02]  /*1cb80*/  IADD3.X R3, R229, R3, R4, P0, !PT ;  /* 0x00000003e5037210 */ /* 0x000fe400007fe404 */
[C---:B------:R-:W-:Y:S02]  /*1cb90*/  LEA R4, P0, R0.reuse, c[0x0][0x1c8], 0x1 ;  /* 0x0000720000047a11 */ /* 0x040fe400078008ff */
        /* <DEDUP_REMOVED lines=27> */
.L_x_551:
        /* <DEDUP_REMOVED lines=16> */
[----:B----4-:R-:W-:Y:S04]  /*1ce50*/  IADD3 R7, -R33, R7, R36 ;  /* 0x0000000721077210 */ /* 0x010fe80007ffe124 */
        /* <DEDUP_REMOVED lines=18> */
.L_x_554:
[----:B------:R-:W-:Y:S04]  /*1cf80*/  MOV R9, 0x1 ;  /* 0x0000000100097802 */ /* 0x000fe80000000f00 */
[----:B------:R-:W-:Y:S11]  /*1cf90*/  ISETP.NE.AND P0, PT, R9, c[0x0][0x32c], PT ;  /* 0x0000cb0009007a0c */ /* 0x000ff60003f05270 */
[----:B------:R-:W-:Y:S02]  /*1cfa0*/  @!UPT UIADD3 URZ, URZ, URZ, URZ ;  /* 0x0000003f3f3ff290 */ /* 0x000fe4000fffe03f */
[----:B------:R-:W-:Y:S05]  /*1cfb0*/  @P0 IMAD.HI.U32 R9, R4, c[0x0][0x330], RZ ;  /* 0x0000cc0004090a27 */ /* 0x000fea00078e00ff */
[----:B------:R-:W-:Y:S02]  /*1cfc0*/  @P0 SHF.R.U32.HI R4, RZ, c[0x0][0x334], R9 ;  /* 0x0000cd00ff040a19 */ /* 0x000fe40000011609 */
.L_x_555:
[----:B------:R-:W-:Y:S05]  /*1cfd0*/  BSYNC B0 ;  /* 0x0000000000007941 */ /* 0x000fea0003800000 */
.L_x_553:
[----:B------:R-:W-:Y:S05]  /*1cfe0*/  IMAD R4, R4, c[0x0][0x32c], R8 ;  /* 0x0000cb0004047a24 */ /* 0x000fea00078e0208 */
[----:B------:R-:W-:Y:S02]  /*1cff0*/  IADD3 R9, R4, c[0x0][0x32c], RZ ;  /* 0x0000cb0004097a10 */ /* 0x000fe40007ffe0ff */
[----:B------:R-:W-:Y:S02]  /*1d000*/  IMNMX R0, R0, R4, !PT ;  /* 0x0000000400007217 */ /* 0x000fe40007800200 */
[----:B------:R-:W-:Y:S02]  /*1d010*/  IMNMX R3, R3, R9, PT ;  /* 0x0000000903037217 */ /* 0x000fe40003800200 */
.L_x_552:
        /* <DEDUP_REMOVED lines=72> */
.L_x_558:
[----:B------:R-:W-:Y:S04]  /*1d4a0*/  MOV R14, 0x1 ;  /* 0x00000001000e7802 */ /* 0x000fe80000000f00 */
[----:B------:R-:W-:Y:S11]  /*1d4b0*/  ISETP.NE.AND P0, PT, R14, c[0x0][0x32c], PT ;  /* 0x0000cb000e007a0c */ /* 0x000ff60003f05270 */
[----:B------:R-:W-:Y:S02]  /*1d4c0*/  @!UPT UIADD3 URZ, URZ, URZ, URZ ;  /* 0x0000003f3f3ff290 */ /* 0x000fe4000fffe03f */
[----:B------:R-:W-:Y:S05]  /*1d4d0*/  @P0 IMAD.HI.U32 R14, R3, c[0x0][0x330], RZ ;  /* 0x0000cc00030e0a27 */ /* 0x000fea00078e00ff */
[----:B------:R-:W-:Y:S02]  /*1d4e0*/  @P0 SHF.R.U32.HI R3, RZ, c[0x0][0x334], R14 ;  /* 0x0000cd00ff030a19 */ /* 0x000fe4000001160e */
.L_x_559:
[----:B------:R-:W-:Y:S05]  /*1d4f0*/  BSYNC B0 ;  /* 0x0000000000007941 */ /* 0x000fea0003800000 */
.L_x_557:
[----:B------:R-:W-:Y:S05]  /*1d500*/  IMAD R3, R3, c[0x0][0x32c], R8 ;  /* 0x0000cb0003037a24 */ /* 0x000fea00078e0208 */
[----:B------:R-:W-:Y:S02]  /*1d510*/  IADD3 R14, R3, c[0x0][0x32c], RZ ;  /* 0x0000cb00030e7a10 */ /* 0x000fe40007ffe0ff */
[----:B------:R-:W-:Y:S02]  /*1d520*/  IMNMX R0, R0, R3, !PT ;  /* 0x0000000300007217 */ /* 0x000fe40007800200 */
[----:B------:R-:W-:Y:S02]  /*1d530*/  IMNMX R2, R2, R14, PT ;  /* 0x0000000e02027217 */ /* 0x000fe40003800200 */
.L_x_556:
        /* <DEDUP_REMOVED lines=61> */
.L_x_562:
[----:B------:R-:W-:Y:S04]  /*1d910*/  MOV R14, 0x1 ;  /* 0x00000001000e7802 */ /* 0x000fe80000000f00 */
[----:B------:R-:W-:Y:S11]  /*1d920*/  ISETP.NE.AND P0, PT, R14, c[0x0][0x32c], PT ;  /* 0x0000cb000e007a0c */ /* 0x000ff60003f05270 */
[----:B------:R-:W-:Y:S02]  /*1d930*/  @!UPT UIADD3 URZ, URZ, URZ, URZ ;  /* 0x0000003f3f3ff290 */ /* 0x000fe4000fffe03f */
[----:B------:R-:W-:Y:S05]  /*1d940*/  @P0 IMAD.HI.U32 R14, R3, c[0x0][0x330], RZ ;  /* 0x0000cc00030e0a27 */ /* 0x000fea00078e00ff */
[----:B------:R-:W-:Y:S02]  /*1d950*/  @P0 SHF.R.U32.HI R3, RZ, c[0x0][0x334], R14 ;  /* 0x0000cd00ff030a19 */ /* 0x000fe4000001160e */
.L_x_563:
[----:B------:R-:W-:Y:S05]  /*1d960*/  BSYNC B0 ;  /* 0x0000000000007941 */ /* 0x000fea0003800000 */
.L_x_561:
[----:B------:R-:W-:Y:S05]  /*1d970*/  IMAD R3, R3, c[0x0][0x32c], R8 ;  /* 0x0000cb0003037a24 */ /* 0x000fea00078e0208 */
[----:B------:R-:W-:Y:S02]  /*1d980*/  IADD3 R14, R3, c[0x0][0x32c], RZ ;  /* 0x0000cb00030e7a10 */ /* 0x000fe40007ffe0ff */
[----:B------:R-:W-:Y:S02]  /*1d990*/  IMNMX R0, R0, R3, !PT ;  /* 0x0000000300007217 */ /* 0x000fe40007800200 */
[----:B------:R-:W-:Y:S02]  /*1d9a0*/  IMNMX R2, R2, R14, PT ;  /* 0x0000000e02027217 */ /* 0x000fe40003800200 */
.L_x_560:
        /* <DEDUP_REMOVED lines=61> */
.L_x_566:
[----:B------:R-:W-:Y:S04]  /*1dd80*/  MOV R5, 0x1 ;  /* 0x0000000100057802 */ /* 0x000fe80000000f00 */
[----:B------:R-:W-:Y:S11]  /*1dd90*/  ISETP.NE.AND P0, PT, R5, c[0x0][0x32c], PT ;  /* 0x0000cb0005007a0c */ /* 0x000ff60003f05270 */
[----:B------:R-:W-:Y:S02]  /*1dda0*/  @!UPT UIADD3 URZ, URZ, URZ, URZ ;  /* 0x0000003f3f3ff290 */ /* 0x000fe4000fffe03f */
[----:B------:R-:W-:Y:S05]  /*1ddb0*/  @P0 IMAD.HI.U32 R5, R3, c[0x0][0x330], RZ ;  /* 0x0000cc0003050a27 */ /* 0x000fea00078e00ff */
[----:B------:R-:W-:Y:S02]  /*1ddc0*/  @P0 SHF.R.U32.HI R3, RZ, c[0x0][0x334], R5 ;  /* 0x0000cd00ff030a19 */ /* 0x000fe40000011605 */
.L_x_567:
[----:B------:R-:W-:Y:S05]  /*1ddd0*/  BSYNC B0 ;  /* 0x0000000000007941 */ /* 0x000fea0003800000 */
.L_x_565:
[----:B------:R-:W-:Y:S05]  /*1dde0*/  IMAD R8, R3, c[0x0][0x32c], R8 ;  /* 0x0000cb0003087a24 */ /* 0x000fea00078e0208 */
[----:B------:R-:W-:Y:S02]  /*1ddf0*/  IADD3 R3, R8, c[0x0][0x32c], RZ ;  /* 0x0000cb0008037a10 */ /* 0x000fe40007ffe0ff */
[----:B------:R-:W-:Y:S02]  /*1de00*/  IMNMX R0, R0, R8, !PT ;  /* 0x0000000800007217 */ /* 0x000fe40007800200 */
[----:B------:R-:W-:Y:S02]  /*1de10*/  IMNMX R2, R2, R3, PT ;  /* 0x0000000302027217 */ /* 0x000fe40003800200 */
.L_x_564:
        /* <DEDUP_REMOVED lines=80> */
[----:B------:R-:W3:Y:S02]  /*1e320*/  SHFL.BFLY PT, R2, R0, 0x2, 0x1f ;  /* 0x0c401f0000027f89 */ /* 0x000ee400000e0000 */
[----:B---3--:R-:W-:Y:S06]  /*1e330*/  FMNMX.FTZ R0, R0, R2, !PT ;  /* 0x0000000200007209 */ /* 0x008fec0007810000 */
[----:B------:R-:W3:Y:S02]  /*1e340*/  SHFL.BFLY PT, R105, R0, 0x1, 0x1f ;  /* 0x0c201f0000697f89 */ /* 0x000ee400000e0000 */
[----:B---3--:R-:W-:Y:S02]  /*1e350*/  FMNMX.FTZ R105, R0, R105, !PT ;  /* 0x0000006900697209 */ /* 0x008fe40007810000 */
        /* <DEDUP_REMOVED lines=41> */
[----:B---3--:R-:W-:Y:S01]  /*1e5f0*/  FMNMX.FTZ R102, R2, R0, !PT ;  /* 0x0000000002667209 */ /* 0x008fe20007810000 */
[--C-:B------:R-:W-:Y:S03]  /*1e600*/  FFMA.FTZ R0, R19, c[0x0][0x2d0], -R110.reuse ;  /* 0x0000b40013007a23 */ /* 0x100fe6000001086e */
[C---:B------:R-:W-:Y:S01]  /*1e610*/  FSETP.NEU.FTZ.AND P0, PT, R102.reuse, -INF , PT ;  /* 0xff8000006600780b */ /* 0x040fe20003f1d000 */
[----:B------:R3:W4:Y:S01]  /*1e620*/  MUFU.EX2 R246, R0 ;  /* 0x0000000000f67308 */ /* 0x0007220000000800 */
[C---:B------:R-:W-:Y:S02]  /*1e630*/  FMUL.FTZ R165, R102.reuse, c[0x0][0x2d0] ;  /* 0x0000b40066a57a20 */ /* 0x040fe40000410000 */
[----:B------:R-:W-:Y:S03]  /*1e640*/  FSEL R2, R102, RZ, P0 ;  /* 0x000000ff66027208 */ /* 0x000fe60000000000 */
[----:B------:R-:W-:Y:S02]  /*1e650*/  FSEL R165, R165, RZ, P0 ;  /* 0x000000ffa5a57208 */ /* 0x000fe40000000000 */
[----:B------:R-:W-:Y:S03]  /*1e660*/  ISETP.GT.AND P0, PT, R223, R251, PT ;  /* 0x000000fbdf00720c */ /* 0x000fe60003f04270 */
[----:B-1----:R-:W-:Y:S04]  /*1e670*/  FFMA.FTZ R6, R12, c[0x0][0x2d0], -R165 ;  /* 0x0000b4000c067a23 */ /* 0x002fe800000108a5 */
[----:B------:R-:W-:Y:S01]  /*1e680*/  MUFU.EX2 R236, R6 ;  /* 0x0000000600ec7308 */ /* 0x000fe20000000800 */
[----:B---3--:R-:W-:Y:S01]  /*1e690*/  FFMA.FTZ R0, R25, c[0x0][0x2d0], -R110 ;  /* 0x0000b40019007a23 */ /* 0x008fe2000001086e */
[----:B----4-:R-:W-:Y:S08]  /*1e6a0*/  F2FP.BF16.PACK_AB R160, R247, R246 ;  /* 0x000000f6f7a0723e */ /* 0x010ff000000010ff */
[----:B------:R1:W3:Y:S02]  /*1e6b0*/  MUFU.EX2 R249, R0 ;  /* 0x0000000000f97308 */ /* 0x0002e40000000800 */
[--C-:B-1----:R-:W-:Y:S01]  /*1e6c0*/  FFMA.FTZ R0, R15, c[0x0][0x2d0], -R111.reuse ;  /* 0x0000b4000f007a23 */ /* 0x102fe2000001086f */
[----:B---3--:R-:W-:Y:S07]  /*1e6d0*/  F2FP.BF16.PACK_AB R162, R249, R248 ;  /* 0x000000f8f9a2723e */ /* 0x008fee00000010ff */
[----:B------:R1:W-:Y:S02]  /*1e6e0*/  MUFU.EX2 R242, R0 ;  /* 0x0000000000f27308 */ /* 0x0003e40000000800 */
[--C-:B-1----:R-:W-:Y:S08]  /*1e6f0*/  FFMA.FTZ R0, R20, c[0x0][0x2d0], -R111.reuse ;  /* 0x0000b40014007a23 */ /* 0x102ff0000001086f */
[----:B------:R1:W3:Y:S02]  /*1e700*/  MUFU.EX2 R243, R0 ;  /* 0x0000000000f37308 */ /* 0x0002e40000000800 */
[--C-:B-1----:R-:W-:Y:S01]  /*1e710*/  FFMA.FTZ R0, R21, c[0x0][0x2d0], -R111.reuse ;  /* 0x0000b40015007a23 */ /* 0x102fe2000001086f */
[----:B---3--:R-:W-:Y:S07]  /*1e720*/  F2FP.BF16.PACK_AB R161, R243, R242 ;  /* 0x000000f2f3a1723e */ /* 0x008fee00000010ff */
[----:B------:R1:W-:Y:S02]  /*1e730*/  MUFU.EX2 R244, R0 ;  /* 0x0000000000f47308 */ /* 0x0003e40000000800 */
[----:B-1----:R-:W-:Y:S02]  /*1e740*/  FFMA.FTZ R0, R22, c[0x0][0x2d0], -R111 ;  /* 0x0000b40016007a23 */ /* 0x002fe4000001086f */
[----:B------:R-:W1:Y:S06]  /*1e750*/  LDSM.16.MT88.4 R20, [R209+0x1880] ;  /* 0x00188000d114783b */ /* 0x000e6c0000004200 */
[----:B------:R3:W4:Y:S02]  /*1e760*/  MUFU.EX2 R245, R0 ;  /* 0x0000000000f57308 */ /* 0x0007240000000800 */
[--C-:B---3--:R-:W-:Y:S01]  /*1e770*/  FFMA.FTZ R0, R14, c[0x0][0x2d0], -R164.reuse ;  /* 0x0000b4000e007a23 */ /* 0x108fe200000108a4 */
[----:B----4-:R-:W-:Y:S07]  /*1e780*/  F2FP.BF16.PACK_AB R163, R245, R244 ;  /* 0x000000f4f5a3723e */ /* 0x010fee00000010ff */
[----:B------:R3:W-:Y:S02]  /*1e790*/  MUFU.EX2 R238, R0 ;  /* 0x0000000000ee7308 */ /* 0x0007e40000000800 */
[--C-:B---3--:R-:W-:Y:S08]  /*1e7a0*/  FFMA.FTZ R0, R16, c[0x0][0x2d0], -R164.reuse ;  /* 0x0000b40010007a23 */ /* 0x108ff000000108a4 */
[----:B------:R3:W-:Y:S02]  /*1e7b0*/  MUFU.EX2 R239, R0 ;  /* 0x0000000000ef7308 */ /* 0x0007e40000000800 */
[----:B---3--:R-:W-:Y:S08]  /*1e7c0*/  FFMA.FTZ R0, R18, c[0x0][0x2d0], -R164 ;  /* 0x0000b40012007a23 */ /* 0x008ff000000108a4 */
[----:B------:R3:W-:Y:S02]  /*1e7d0*/  MUFU.EX2 R241, R0 ;  /* 0x0000000000f17308 */ /* 0x0007e40000000800 */
[----:B---3--:R-:W-:Y:S04]  /*1e7e0*/  FADD.FTZ R0, -R3, R101 ;  /* 0x0000006503007221 */ /* 0x008fe80000010100 */
[----:B------:R-:W-:Y:S04]  /*1e7f0*/  FMUL.FTZ R0, R0, c[0x0][0x2d0] ;  /* 0x0000b40000007a20 */ /* 0x000fe80000410000 */
[----:B------:R3:W4:Y:S02]  /*1e800*/  MUFU.EX2 R101, R0 ;  /* 0x0000000000657308 */ /* 0x0007240000000800 */
[----:B---3--:R-:W-:Y:S02]  /*1e810*/  FADD.FTZ R0, -R4, R103 ;  /* 0x0000006704007221 */ /* 0x008fe40000010100 */
[----:B------:R-:W-:Y:S02]  /*1e820*/  FFMA.FTZ R4, R13, c[0x0][0x2d0], -R165 ;  /* 0x0000b4000d047a23 */ /* 0x000fe400000108a5 */
[----:B------:R-:W-:Y:S04]  /*1e830*/  FMUL.FTZ R0, R0, c[0x0][0x2d0] ;  /* 0x0000b40000007a20 */ /* 0x000fe80000410000 */
[----:B------:R3:W-:Y:S01]  /*1e840*/  MUFU.EX2 R235, R4 ;  /* 0x0000000400eb7308 */ /* 0x0007e20000000800 */
[C---:B----4-:R-:W-:Y:S02]  /*1e850*/  FMUL.FTZ R16, R101.reuse, R124 ;  /* 0x0000007c65107220 */ /* 0x050fe40000410000 */
[C---:B------:R-:W-:Y:S02]  /*1e860*/  FMUL.FTZ R17, R101.reuse, R125 ;  /* 0x0000007d65117220 */ /* 0x040fe40000410000 */
[C---:B------:R-:W-:Y:S02]  /*1e870*/  FMUL.FTZ R32, R101.reuse, R140 ;  /* 0x0000008c65207220 */ /* 0x040fe40000410000 */
[C---:B------:R-:W-:Y:S02]  /*1e880*/  FMUL.FTZ R33, R101.reuse, R141 ;  /* 0x0000008d65217220 */ /* 0x040fe40000410000 */
[C---:B------:R-:W-:Y:S01]  /*1e890*/  FMUL.FTZ R52, R101.reuse, R52 ;  /* 0x0000003465347220 */ /* 0x040fe20000410000 */
[----:B------:R4:W5:Y:S01]  /*1e8a0*/  MUFU.EX2 R100, R0 ;  /* 0x0000000000647308 */ /* 0x0009620000000800 */
[C---:B------:R-:W-:Y:S02]  /*1e8b0*/  FMUL.FTZ R53, R101.reuse, R53 ;  /* 0x0000003565357220 */ /* 0x040fe40000410000 */
[C---:B------:R-:W-:Y:S02]  /*1e8c0*/  FMUL.FTZ R64, R101.reuse, R64 ;  /* 0x0000004065407220 */ /* 0x040fe40000410000 */
[C---:B------:R-:W-:Y:S02]  /*1e8d0*/  FMUL.FTZ R65, R101.reuse, R65 ;  /* 0x0000004165417220 */ /* 0x040fe40000410000 */
[C---:B------:R-:W-:Y:S02]  /*1e8e0*/  FMUL.FTZ R68, R101.reuse, R68 ;  /* 0x0000004465447220 */ /* 0x040fe40000410000 */
[C---:B------:R-:W-:Y:S02]  /*1e8f0*/  FMUL.FTZ R69, R101.reuse, R69 ;  /* 0x0000004565457220 */ /* 0x040fe40000410000 */
[C---:B------:R-:W-:Y:S02]  /*1e900*/  FMUL.FTZ R80, R101.reuse, R80 ;  /* 0x0000005065507220 */ /* 0x040fe40000410000 */
[C---:B------:R-:W-:Y:S02]  /*1e910*/  FMUL.FTZ R81, R101.reuse, R81 ;  /* 0x0000005165517220 */ /* 0x040fe40000410000 */
[----:B---3--:R-:W-:Y:S01]  /*1e920*/  FMUL.FTZ R4, R101, R112 ;  /* 0x0000007065047220 */ /* 0x008fe20000410000 */
[----:B------:R-:W-:Y:S01]  /*1e930*/  F2FP.BF16.PACK_AB R112, R239, R238 ;  /* 0x000000eeef70723e */ /* 0x000fe200000010ff */
[C---:B------:R-:W-:Y:S02]  /*1e940*/  FMUL.FTZ R96, R101.reuse, R96 ;  /* 0x0000006065607220 */ /* 0x040fe40000410000 */
[C---:B------:R-:W-:Y:S02]  /*1e950*/  FMUL.FTZ R97, R101.reuse, R97 ;  /* 0x0000006165617220 */ /* 0x040fe40000410000 */
[C---:B------:R-:W-:Y:S02]  /*1e960*/  FMUL.FTZ R84, R101.reuse, R84 ;  /* 0x0000005465547220 */ /* 0x040fe40000410000 */
[----:B------:R-:W-:Y:S02]  /*1e970*/  FMUL.FTZ R85, R101, R85 ;  /* 0x0000005565557220 */ /* 0x000fe40000410000 */
[----:B----4-:R-:W-:Y:S02]  /*1e980*/  FADD.FTZ R0, -R5, R107 ;  /* 0x0000006b05007221 */ /* 0x010fe40000010100 */
[--C-:B------:R-:W-:Y:S02]  /*1e990*/  FFMA.FTZ R5, R8, c[0x0][0x2d0], -R165.reuse ;  /* 0x0000b40008057a23 */ /* 0x100fe400000108a5 */
[----:B------:R-:W-:Y:S02]  /*1e9a0*/  FMUL.FTZ R0, R0, c[0x0][0x2d0] ;  /* 0x0000b40000007a20 */ /* 0x000fe40000410000 */
[----:B------:R3:W4:Y:S01]  /*1e9b0*/  MUFU.EX2 R179, R5 ;  /* 0x0000000500b37308 */ /* 0x0007220000000800 */
[C---:B-----5:R-:W-:Y:S01]  /*1e9c0*/  FMUL.FTZ R6, R100.reuse, R114 ;  /* 0x0000007264067220 */ /* 0x060fe20000410000 */
[----:B------:R-:W-:Y:S01]  /*1e9d0*/  F2FP.BF16.PACK_AB R114, R241, R240 ;  /* 0x000000f0f172723e */ /* 0x000fe200000010ff */
[C---:B------:R-:W-:Y:S02]  /*1e9e0*/  FMUL.FTZ R7, R100.reuse, R115 ;  /* 0x0000007364077220 */ /* 0x040fe40000410000 */
[C---:B------:R-:W-:Y:S02]  /*1e9f0*/  FMUL.FTZ R18, R100.reuse, R126 ;  /* 0x0000007e64127220 */ /* 0x040fe40000410000 */
[C---:B------:R-:W-:Y:S02]  /*1ea00*/  FMUL.FTZ R19, R100.reuse, R127 ;  /* 0x0000007f64137220 */ /* 0x040fe40000410000 */
[----:B------:R-:W-:Y:S01]  /*1ea10*/  LDSM.16.MT88.4 R124, [R210+0x1c80] ;  /* 0x001c8000d27c783b */ /* 0x000fe20000004200 */
[----:B------:R5:W2:Y:S01]  /*1ea20*/  MUFU.EX2 R3, R0 ;  /* 0x0000000000037308 */ /* 0x000aa20000000800 */
[C---:B------:R-:W-:Y:S02]  /*1ea30*/  FMUL.FTZ R34, R100.reuse, R142 ;  /* 0x0000008e64227220 */ /* 0x040fe40000410000 */
[C---:B------:R-:W-:Y:S02]  /*1ea40*/  FMUL.FTZ R35, R100.reuse, R143 ;  /* 0x0000008f64237220 */ /* 0x040fe40000410000 */
[C---:B------:R-:W-:Y:S02]  /*1ea50*/  FMUL.FTZ R50, R100.reuse, R158 ;  /* 0x0000009e64327220 */ /* 0x040fe40000410000 */
[----:B------:R-:W-:Y:S01]  /*1ea60*/  LDSM.16.MT88.4 R140, [R210+0x2080] ;  /* 0x00208000d28c783b */ /* 0x000fe20000004200 */
[C---:B------:R-:W-:Y:S02]  /*1ea70*/  FMUL.FTZ R51, R100.reuse, R159 ;  /* 0x0000009f64337220 */ /* 0x040fe40000410000 */
[C---:B------:R-:W-:Y:S02]  /*1ea80*/  FMUL.FTZ R54, R100.reuse, R54 ;  /* 0x0000003664367220 */ /* 0x040fe40000410000 */
[C---:B------:R-:W-:Y:S02]  /*1ea90*/  FMUL.FTZ R55, R100.reuse, R55 ;  /* 0x0000003764377220 */ /* 0x040fe40000410000 */
[----:B---3--:R-:W-:Y:S01]  /*1eaa0*/  FMUL.FTZ R5, R101, R113 ;  /* 0x0000007165057220 */ /* 0x008fe20000410000 */
[----:B----4-:R-:W-:Y:S01]  /*1eab0*/  F2FP.BF16.PACK_AB R113, R235, R179 ;  /* 0x000000b3eb71723e */ /* 0x010fe200000010ff */
[C---:B------:R-:W-:Y:S02]  /*1eac0*/  FMUL.FTZ R66, R100.reuse, R66 ;  /* 0x0000004264427220 */ /* 0x040fe40000410000 */
[C---:B------:R-:W-:Y:S02]  /*1ead0*/  FMUL.FTZ R67, R100.reuse, R67 ;  /* 0x0000004364437220 */ /* 0x040fe40000410000 */
[C---:B------:R-:W-:Y:S01]  /*1eae0*/  FMUL.FTZ R70, R100.reuse, R70 ;  /* 0x0000004664467220 */ /* 0x040fe20000410000 */
[-C--:B-1----:R-:W-:Y:S01]  /*1eaf0*/  HMMA.16816.F32.BF16 R4, R160, R20.reuse, R4 ;  /* 0x00000014a004723c */ /* 0x082fe20000041804 */
[----:B------:R-:W-:Y:S02]  /*1eb00*/  FMUL.FTZ R71, R100, R71 ;  /* 0x0000004764477220 */ /* 0x000fe40000410000 */
[----:B-----5:R-:W-:Y:S02]  /*1eb10*/  FFMA.FTZ R0, R11, c[0x0][0x2d0], -R165 ;  /* 0x0000b4000b007a23 */ /* 0x020fe400000108a5 */
[C---:B--2---:R-:W-:Y:S02]  /*1eb20*/  FMUL.FTZ R8, R3.reuse, R116 ;  /* 0x0000007403087220 */ /* 0x044fe40000410000 */
        /* <DEDUP_REMOVED lines=168> */
[----:B------:R-:W2:Y:S01]  /*1f5b0*/  LDL.LU R196, [R1+0xc] ;  /* 0x00000c0001c47983 */ /* 0x000ea20000300800 */
        /* <DEDUP_REMOVED lines=11> */
[----:B------:R-:W-:Y:S01]  /*1f670*/  FFMA.FTZ R111, R192, c[0x0][0x2d0], -R111 ;  /* 0x0000b400c06f7a23 */ /* 0x000fe2000001086f */
[----:B----4-:R-:W-:Y:S03]  /*1f680*/  F2FP.BF16.PACK_AB R110, R188, R189 ;  /* 0x000000bdbc6e723e */ /* 0x010fe600000010ff */
[C---:B------:R-:W-:Y:S03]  /*1f690*/  HMMA.16816.F32.BF16 R80, R112.reuse, R126, R80 ;  /* 0x0000007e7050723c */ /* 0x040fe60000041850 */
[----:B------:R-:W4:Y:S05]  /*1f6a0*/  MUFU.EX2 R184, R111 ;  /* 0x0000006f00b87308 */ /* 0x000f2a0000000800 */
[-C--:B------:R-:W-:Y:S08]  /*1f6b0*/  HMMA.16816.F32.BF16 R84, R112, R128.reuse, R84 ;  /* 0x000000807054723c */ /* 0x080ff00000041854 */
[C---:B------:R-:W-:Y:S01]  /*1f6c0*/  HMMA.16816.F32.BF16 R88, R120.reuse, R128, R88 ;  /* 0x000000807858723c */ /* 0x040fe20000041858 */
[--C-:B-1----:R-:W-:Y:S04]  /*1f6d0*/  FFMA.FTZ R2, R186, c[0x0][0x2d0], -R164.reuse ;  /* 0x0000b400ba027a23 */ /* 0x102fe800000108a4 */
        /* <DEDUP_REMOVED lines=34> */
[----:B--2---:R-:W-:Y:S07]  /*1f900*/  FFMA.FTZ R3, R3, R196, R238 ;  /* 0x000000c403037223 */ /* 0x004fee00000100ee */
[C---:B------:R-:W-:Y:S01]  /*1f910*/  HMMA.16816.F32.BF16 R148, R160.reuse, R156, R40 ;  /* 0x0000009ca094723c */ /* 0x040fe20000041828 */
[----:B------:R-:W-:Y:S03]  /*1f920*/  FADD.FTZ R3, R239, R3 ;  /* 0x00000003ef037221 */ /* 0x000fe60000010000 */
[----:B-----5:R-:W-:Y:S02]  /*1f930*/  FFMA.FTZ R100, R100, R195, R242 ;  /* 0x000000c364647223 */ /* 0x020fe400000100f2 */
[----:B------:R-:W-:Y:S02]  /*1f940*/  FADD.FTZ R8, R240, R3 ;  /* 0x00000003f0087221 */ /* 0x000fe40000010000 */
[-C--:B------:R-:W-:Y:S01]  /*1f950*/  HMMA.16816.F32.BF16 R152, R160, R158.reuse, R44 ;  /* 0x0000009ea098723c */ /* 0x080fe2000004182c */
[----:B------:R-:W-:Y:S03]  /*1f960*/  FFMA.FTZ R3, R0, R252, R179 ;  /* 0x000000fc00037223 */ /* 0x000fe600000100b3 */
[----:B------:R-:W-:Y:S02]  /*1f970*/  FADD.FTZ R0, R241, R8 ;  /* 0x00000008f1007221 */ /* 0x000fe40000010000 */
[----:B------:R-:W-:Y:S02]  /*1f980*/  FADD.FTZ R100, R243, R100 ;  /* 0x00000064f3647221 */ /* 0x000fe40000010000 */
[C---:B------:R-:W-:Y:S01]  /*1f990*/  HMMA.16816.F32.BF16 R156, R108.reuse, R158, R48 ;  /* 0x0000009e6c9c723c */ /* 0x040fe20000041830 */
[----:B------:R-:W-:Y:S03]  /*1f9a0*/  FADD.FTZ R8, R205, R0 ;  /* 0x00000000cd087221 */ /* 0x000fe60000010000 */
[----:B------:R-:W-:Y:S02]  /*1f9b0*/  FADD.FTZ R100, R244, R100 ;  /* 0x00000064f4647221 */ /* 0x000fe40000010000 */
[----:B------:R-:W-:Y:S02]  /*1f9c0*/  FADD.FTZ R3, R235, R3 ;  /* 0x00000003eb037221 */ /* 0x000fe40000010000 */
[-C--:B-1----:R-:W-:Y:S01]  /*1f9d0*/  HMMA.16816.F32.BF16 R52, R108, R164.reuse, R52 ;  /* 0x000000a46c34723c */ /* 0x082fe20000041834 */
[----:B---3--:R-:W-:Y:S03]  /*1f9e0*/  FFMA.FTZ R101, R101, R191, R246 ;  /* 0x000000bf65657223 */ /* 0x008fe600000100f6 */
[----:B------:R-:W-:Y:S02]  /*1f9f0*/  FADD.FTZ R3, R236, R3 ;  /* 0x00000003ec037221 */ /* 0x000fe40000010000 */
[----:B------:R-:W-:Y:S01]  /*1fa00*/  FADD.FTZ R2, R247, R101 ;  /* 0x00000065f7027221 */ /* 0x000fe20000010000 */
[----:B------:R-:W-:Y:S01]  /*1fa10*/  MOV R101, R106 ;  /* 0x0000006a00657202 */ /* 0x000fe20000000f00 */
[C---:B------:R-:W-:Y:S01]  /*1fa20*/  HMMA.16816.F32.BF16 R56, R160.reuse, R164, R56 ;  /* 0x000000a4a038723c */ /* 0x040fe20000041838 */
[----:B------:R-:W-:Y:S03]  /*1fa30*/  FADD.FTZ R3, R237, R3 ;  /* 0x00000003ed037221 */ /* 0x000fe60000010000 */
[----:B------:R-:W-:Y:S02]  /*1fa40*/  FADD.FTZ R2, R248, R2 ;  /* 0x00000002f8027221 */ /* 0x000fe40000010000 */
[----:B------:R-:W-:Y:S02]  /*1fa50*/  FADD.FTZ R3, R201, R3 ;  /* 0x00000003c9037221 */ /* 0x000fe40000010000 */
[-C--:B------:R-:W-:Y:S01]  /*1fa60*/  HMMA.16816.F32.BF16 R60, R160, R166.reuse, R60 ;  /* 0x000000a6a03c723c */ /* 0x080fe2000004183c */
[----:B------:R-:W-:Y:S03]  /*1fa70*/  FADD.FTZ R9, R249, R2 ;  /* 0x00000002f9097221 */ /* 0x000fe60000010000 */
[----:B------:R-:W-:Y:S02]  /*1fa80*/  FADD.FTZ R3, R176, R3 ;  /* 0x00000003b0037221 */ /* 0x000fe40000010000 */
[----:B------:R-:W-:Y:S01]  /*1fa90*/  FADD.FTZ R2, R245, R100 ;  /* 0x00000064f5027221 */ /* 0x000fe20000010000 */
[-C--:B------:R-:W-:Y:S01]  /*1faa0*/  MOV R100, R102.reuse ;  /* 0x0000006600647202 */ /* 0x080fe20000000f00 */
[C---:B------:R-:W-:Y:S01]  /*1fab0*/  HMMA.16816.F32.BF16 R64, R108.reuse, R166, R64 ;  /* 0x000000a66c40723c */ /* 0x040fe20000041840 */
[----:B------:R-:W-:Y:S03]  /*1fac0*/  FADD.FTZ R3, R174, R3 ;  /* 0x00000003ae037221 */ /* 0x000fe60000010000 */
[----:B------:R-:W-:Y:S02]  /*1fad0*/  FADD.FTZ R10, R232, R2 ;  /* 0x00000002e80a7221 */ /* 0x000fe40000010000 */
[----:B------:R-:W-:Y:S02]  /*1fae0*/  FADD.FTZ R3, R175, R3 ;  /* 0x00000003af037221 */ /* 0x000fe40000010000 */
[-C--:B------:R-:W-:Y:S01]  /*1faf0*/  HMMA.16816.F32.BF16 R68, R108, R168.reuse, R68 ;  /* 0x000000a86c44723c */ /* 0x080fe20000041844 */
[----:B------:R-:W-:Y:S03]  /*1fb00*/  FADD.FTZ R0, R231, R10 ;  /* 0x0000000ae7007221 */ /* 0x000fe60000010000 */
[----:B------:R-:W-:Y:S04]  /*1fb10*/  FADD.FTZ R9, R234, R9 ;  /* 0x00000009ea097221 */ /* 0x000fe80000010000 */
        /* <DEDUP_REMOVED lines=41> */
.L_x_547:
[----:B------:R-:W2:Y:S04]  /*1fdb0*/  LDL.LU R0, [R1+0x8] ;  /* 0x0000080001007983 */ /* 0x000ea80000300800 */
[----:B------:R-:W3:Y:S04]  /*1fdc0*/  LDL.LU R3, [R1+0x4] ;  /* 0x0000040001037983 */ /* 0x000ee80000300800 */
        /* <DEDUP_REMOVED lines=151> */
.L_x_439:
[----:B-1----:R-:W-:Y:S05]  /*20740*/  @P4 BRA `(.L_x_569) ;  /* 0x0000176000004947 */ /* 0x002fea0003800000 */
[----:B------:R-:W3:Y:S01]  /*20750*/  LDL R63, [R1+0x48] ;  /* 0x00004800013f7983 */ /* 0x000ee20000100800 */
        /* <DEDUP_REMOVED lines=80> */
[----:B--2---:R-:W-:-:S02]  /*20c60*/  F2FP.BF16.PACK_AB R8, R87, R86 ;  /* 0x000000565708723e */ /* 0x004fc400000010ff */
        /* <DEDUP_REMOVED lines=54> */
[----:B---3--:R-:W-:-:S03]  /*20fd0*/  IMAD.WIDE R6, R63, R2, c[0x0][0x500] ;  /* 0x000140003f067625 */ /* 0x008fc600078e0202 */
[----:B------:R-:W-:Y:S06]  /*20fe0*/  BAR.SYNC.DEFER_BLOCKING 0x1, 0x80 ;  /* 0x0042000000007b1d */ /* 0x000fec0000010000 */
[----:B------:R-:W3:Y:S01]  /*20ff0*/  @P1 LDG.E R0, [R6.64] ;  /* 0x0000000c06001981 */ /* 0x000ee2000c1e1900 */
[----:B------:R-:W-:Y:S02]  /*21000*/  IMAD.MOV.U32 R24, RZ, RZ, c[0x0][0x388] ;  /* 0x0000e200ff187624 */ /* 0x000fe400078e00ff */
[----:B--2---:R-:W-:-:S05]  /*21010*/  @P0 IMAD.WIDE R2, R63, R2, c[0x0][0x508] ;  /* 0x000142003f020625 */ /* 0x004fca00078e0202 */
[----:B------:R2:W5:Y:S02]  /*21020*/  @P0 LDG.E R24, [R2.64] ;  /* 0x0000000c02180981 */ /* 0x000564000c1e1900 */
[----:B--2---:R-:W-:Y:S02]  /*21030*/  CS2R R2, SRZ ;  /* 0x0000000000027805 */ /* 0x004fe4000001ff00 */
[--C-:B---3--:R-:W-:Y:S01]  /*21040*/  @P1 SHF.R.S32.HI R3, RZ, 0x1f, R0.reuse ;  /* 0x0000001fff031819 */ /* 0x108fe20000011400 */
[----:B------:R-:W-:Y:S01]  /*21050*/  @P1 IMAD.MOV.U32 R2, RZ, RZ, R0 ;  /* 0x000000ffff021224 */ /* 0x000fe200078e0000 */
[----:B------:R-:W-:Y:S05]  /*21060*/  @P0 BRA `(.L_x_570) ;  /* 0x0000004000000947 */ /* 0x000fea0003800000 */
[----:B-1----:R-:W-:Y:S05]  /*21070*/  @!P1 BRA `(.L_x_570) ;  /* 0x0000003000009947 */ /* 0x002fea0003800000 */
[----:B------:R-:W2:Y:S04]  /*21080*/  LDG.E R4, [R6.64] ;  /* 0x0000000c06047981 */ /* 0x000ea8000c1e1900 */
[----:B------:R-:W2:Y:S02]  /*21090*/  LDG.E R0, [R6.64+0x4] ;  /* 0x0000040c06007981 */ /* 0x000ea4000c1e1900 */
[----:B--2--5:R-:W-:-:S02]  /*210a0*/  IADD3 R24, -R4, R0, RZ ;  /* 0x0000000004187210 */ /* 0x024fc40007ffe1ff */
.L_x_570:
        /* <DEDUP_REMOVED lines=151> */
.L_x_572:
[----:B---3--:R-:W-:Y:S05]  /*21a20*/  BSYNC B0 ;  /* 0x0000000000007941 */ /* 0x008fea0003800000 */
.L_x_571:
        /* <DEDUP_REMOVED lines=23> */
.L_x_574:
[----:B------:R-:W-:Y:S05]  /*21ba0*/  BSYNC B0 ;  /* 0x0000000000007941 */ /* 0x000fea0003800000 */
.L_x_573:
        /* <DEDUP_REMOVED lines=23> */
.L_x_576:
[----:B------:R-:W-:Y:S05]  /*21d20*/  BSYNC B0 ;  /* 0x0000000000007941 */ /* 0x000fea0003800000 */
.L_x_575:
        /* <DEDUP_REMOVED lines=24> */
.L_x_569:
[----:B--2---:R-:W2:Y:S01]  /*21eb0*/  LDL R8, [R1+0x48] ;  /* 0x0000480001087983 */ /* 0x004ea20000100800 */
        /* <DEDUP_REMOVED lines=18> */
.L_x_577:
        /* <DEDUP_REMOVED lines=43> */
.L_x_579:
[----:B---3--:R-:W-:Y:S05]  /*22290*/  BSYNC B0 ;  /* 0x0000000000007941 */ /* 0x008fea0003800000 */
.L_x_578:
        /* <DEDUP_REMOVED lines=64> */
.L_x_581:
[----:B------:R-:W-:Y:S05]  /*226a0*/  BSYNC B0 ;  /* 0x0000000000007941 */ /* 0x000fea0003800000 */
.L_x_580:
        /* <DEDUP_REMOVED lines=21> */
.L_x_583:
[----:B------:R-:W-:Y:S05]  /*22800*/  BSYNC B0 ;  /* 0x0000000000007941 */ /* 0x000fea0003800000 */
.L_x_582:
        /* <DEDUP_REMOVED lines=21> */
.L_x_585:
[----:B------:R-:W-:Y:S05]  /*22960*/  BSYNC B0 ;  /* 0x0000000000007941 */ /* 0x000fea0003800000 */
.L_x_584:
        /* <DEDUP_REMOVED lines=22> */
.L_x_492:
[----:B------:R-:W-:Y:S01]  /*22ad0*/  IMAD.MOV.U32 R3, RZ, RZ, R28 ;  /* 0x000000ffff037224 */ /* 0x000fe200078e001c */
[----:B------:R-:W-:Y:S02]  /*22ae0*/  MOV R7, 0x1 ;  /* 0x0000000100077802 */ /* 0x000fe40000000f00 */
[----:B-1----:R-:W-:Y:S02]  /*22af0*/  MOV R2, 0x22b10 ;  /* 0x00022b1000027802 */ /* 0x002fe40000000f00 */
[----:B------:R-:W-:Y:S05]  /*22b00*/  CALL.REL.NOINC `($__internal_2_$__cuda_sm70_shflsync_idx_p) ;  /* 0x0000025000007944 */ /* 0x000fea0003c00000 */
[----:B------:R-:W-:Y:S01]  /*22b10*/  IMAD.MOV.U32 R6, RZ, RZ, R7 ;  /* 0x000000ffff067224 */ /* 0x000fe200078e0007 */
[----:B------:R-:W-:Y:S01]  /*22b20*/  MOV R3, R29 ;  /* 0x0000001d00037202 */ /* 0x000fe20000000f00 */
[----:B------:R-:W-:Y:S01]  /*22b30*/  IMAD.MOV.U32 R7, RZ, RZ, 0x1 ;  /* 0x00000001ff077424 */ /* 0x000fe200078e00ff */
[----:B------:R-:W-:Y:S02]  /*22b40*/  MOV R2, 0x22b60 ;  /* 0x00022b6000027802 */ /* 0x000fe40000000f00 */
[----:B------:R-:W-:Y:S05]  /*22b50*/  CALL.REL.NOINC `($__internal_2_$__cuda_sm70_shflsync_idx_p) ;  /* 0x0000020000007944 */ /* 0x000fea0003c00000 */
[----:B------:R-:W-:Y:S01]  /*22b60*/  MOV R2, R7 ;  /* 0x0000000700027202 */ /* 0x000fe20000000f00 */
[----:B------:R-:W-:Y:S05]  /*22b70*/  BRA `(.L_x_586) ;  /* 0xfffecd4000007947 */ /* 0x000fea000383ffff */
.L_x_519:
[----:B-1----:R-:W-:Y:S02]  /*22b80*/  MOV R7, 0x1 ;  /* 0x0000000100077802 */ /* 0x002fe40000000f00 */
[----:B------:R-:W-:Y:S02]  /*22b90*/  MOV R2, 0x22bb0 ;  /* 0x00022bb000027802 */ /* 0x000fe40000000f00 */
[----:B------:R-:W-:Y:S05]  /*22ba0*/  CALL.REL.NOINC `($__internal_2_$__cuda_sm70_shflsync_idx_p) ;  /* 0x000001b000007944 */ /* 0x000fea0003c00000 */
[----:B------:R-:W-:Y:S01]  /*22bb0*/  MOV R3, R10 ;  /* 0x0000000a00037202 */ /* 0x000fe20000000f00 */
[----:B------:R-:W-:Y:S01]  /*22bc0*/  IMAD.MOV.U32 R4, RZ, RZ, R7 ;  /* 0x000000ffff047224 */ /* 0x000fe200078e0007 */
[----:B------:R-:W-:Y:S01]  /*22bd0*/  MOV R2, 0x22c00 ;  /* 0x00022c0000027802 */ /* 0x000fe20000000f00 */
[----:B------:R-:W-:Y:S02]  /*22be0*/  IMAD.MOV.U32 R7, RZ, RZ, 0x1 ;  /* 0x00000001ff077424 */ /* 0x000fe400078e00ff */
[----:B------:R-:W-:Y:S05]  /*22bf0*/  CALL.REL.NOINC `($__internal_2_$__cuda_sm70_shflsync_idx_p) ;  /* 0x0000016000007944 */ /* 0x000fea0003c00000 */
[----:B------:R-:W-:Y:S01]  /*22c00*/  MOV R0, R7 ;  /* 0x0000000700007202 */ /* 0x000fe20000000f00 */
[----:B------:R-:W-:-:S05]  /*22c10*/  BRA `(.L_x_587) ;  /* 0xffff119000007947 */ /* 0x000fca000383ffff */
.L_x_544:
        /* <DEDUP_REMOVED lines=10> */
.L_x_550:
        /* <DEDUP_REMOVED lines=10> */
        .weak           $__internal_2_$__cuda_sm70_shflsync_idx_p
        .type           $__internal_2_$__cuda_sm70_shflsync_idx_p,@function
        .size           $__internal_2_$__cuda_sm70_shflsync_idx_p,(.L_x_1717 - $__internal_2_$__cuda_sm70_shflsync_idx_p)
$__internal_2_$__cuda_sm70_shflsync_idx_p:
[----:B------:R-:W-:Y:S02]  /*22d60*/  MOV R25, 0xffffffff ;  /* 0xffffffff00197802 */ /* 0x000fe40000000f00 */
[----:B------:R-:W-:-:S02]  /*22d70*/  MOV R24, 0x1c1f ;  /* 0x00001c1f00187802 */ /* 0x000fc40000000f00 */
[----:B------:R-:W-:Y:S04]  /*22d80*/  WARPSYNC R25 ;  /* 0x0000001900007348 */ /* 0x000fe80003800000 */
[----:B------:R1:W2:Y:S02]  /*22d90*/  SHFL.IDX PT, R7, R3, R7, R24 ;  /* 0x0000000703077389 */ /* 0x0002a400000e0018 */
[----:B-1----:R-:W-:-:S04]  /*22da0*/  MOV R3, 0x0 ;  /* 0x0000000000037802 */ /* 0x002fc80000000f00 */
[----:B--2---:R-:W-:Y:S05]  /*22db0*/  RET.REL.NODEC R2 `(_ZN7cutlass13device_kernelIN5flash19enable_sm80_to_sm89INS1_16FlashAttnFwdSm80INS1_25CollectiveMainloopFwdSm80ILi4ELi1ELb0EN4cute5tupleIJNS5_1CILi128EEENS7_ILi48EEENS7_ILi96EEEEEELi96ENS_10bfloat16_tEfNS_4arch4Sm80ELb0ELb1ELb1ELb1ELb1ELb1ELb1ELb0EEENS1_21CollectiveEpilogueFwdINS6_IJS8_SA_S9_EEENS6_IJNS7_ILi1EEESI_SI_EEESC_SE_Li128ELb1ELb1ELb0ELb0EEENS1_19SingleTileSchedulerILb1ELb0ELb1ELi128EEEEEEEEEvNT_6ParamsE) ;  /* 0xfffdd24002007950 */ /* 0x004fea0003c3ffff */
.L_x_590:
        /* <DEDUP_REMOVED lines=12> */
.L_x_1717:


//--------------------- .text._ZN7cutlass13device_kernelIN5flash19enable_sm80_to_sm89INS1_16FlashAttnFwdSm80INS1_25CollectiveMainloopFwdSm80ILi4ELi1ELb0EN4cute5tupleIJNS5_1CILi128EEENS7_ILi64EEENS7_ILi96EEEEEELi96ENS_10bfloat16_tEfNS_4arch4Sm80ELb1ELb0ELb1ELb0ELb1ELb0ELb1ELb0EEENS1_21CollectiveEpilogueFwdINS6_IJS8_SA_S9_EEENS6_IJNS7_ILi1EEESI_SI_EEESC_SE_Li128ELb0ELb1ELb0ELb0EEENS1_30DynamicPersistentTileSchedulerILi128ELi128ELb0ELb1ELb0EEEEEEEEEvNT_6ParamsE --------------------------
	.section	.text._ZN7cutlass13device_kernelIN5flash19enable_sm80_to_sm89INS1_16FlashAttnFwdSm80INS1_25CollectiveMainloopFwdSm80ILi4ELi1ELb0EN4cute5tupleIJNS5_1CILi128EEENS7_ILi64EEENS7_ILi96EEEEEELi96ENS_10bfloat16_tEfNS_4arch4Sm80ELb1ELb0ELb1ELb0ELb1ELb0ELb1ELb0EEENS1_21CollectiveEpilogueFwdINS6_IJS8_SA_S9_EEENS6_IJNS7_ILi1EEESI_SI_EEESC_SE_Li128ELb0ELb1ELb0ELb0EEENS1_30DynamicPersistentTileSchedulerILi128ELi128ELb0ELb1ELb0EEEEEEEEEvNT_6ParamsE,"ax",@progbits
	.sectioninfo	@"SHI_REGISTERS=255"
	.align	128
.text._ZN7cutlass13device_kernelIN5flash19enable_sm80_to_sm89INS1_16FlashAttnFwdSm80INS1_25CollectiveMainloopFwdSm80ILi4ELi1ELb0EN4cute5tupleIJNS5_1CILi128EEENS7_ILi64EEENS7_ILi96EEEEEELi96ENS_10bfloat16_tEfNS_4arch4Sm80ELb1ELb0ELb1ELb0ELb1ELb0ELb1ELb0EEENS1_21CollectiveEpilogueFwdINS6_IJS8_SA_S9_EEENS6_IJNS7_ILi1EEESI_SI_EEESC_SE_Li128ELb0ELb1ELb0ELb0EEENS1_30DynamicPersistentTileSchedulerILi128ELi128ELb0ELb1ELb0EEEEEEEEEvNT_6ParamsE:
        .type           _ZN7cutlass13device_kernelIN5flash19enable_sm80_to_sm89INS1_16FlashAttnFwdSm80INS1_25CollectiveMainloopFwdSm80ILi4ELi1ELb0EN4cute5tupleIJNS5_1CILi128EEENS7_ILi64EEENS7_ILi96EEEEEELi96ENS_10bfloat16_tEfNS_4arch4Sm80ELb1ELb0ELb1ELb0ELb1ELb0ELb1ELb0EEENS1_21CollectiveEpilogueFwdINS6_IJS8_SA_S9_EEENS6_IJNS7_ILi1EEESI_SI_EEESC_SE_Li128ELb0ELb1ELb0ELb0EEENS1_30DynamicPersistentTileSchedulerILi128ELi128ELb0ELb1ELb0EEEEEEEEEvNT_6ParamsE,@function
        .size           _ZN7cutlass13device_kernelIN5flash19enable_sm80_to_sm89INS1_16FlashAttnFwdSm80INS1_25CollectiveMainloopFwdSm80ILi4ELi1ELb0EN4cute5tupleIJNS5_1CILi128EEENS7_ILi64EEENS7_ILi96EEEEEELi96ENS_10bfloat16_tEfNS_4arch4Sm80ELb1ELb0ELb1ELb0ELb1ELb0ELb1ELb0EEENS1_21CollectiveEpilogueFwdINS6_IJS8_SA_S9_EEENS6_IJNS7_ILi1EEESI_SI_EEESC_SE_Li128ELb0ELb1ELb0ELb0EEENS1_30DynamicPersistentTileSchedulerILi128ELi128ELb0ELb1ELb0EEEEEEEEEvNT_6ParamsE,(.L_x_1719 - _ZN7cutlass13device_kernelIN5flash19enable_sm80_to_sm89INS1_16FlashAttnFwdSm80INS1_25CollectiveMainloopFwdSm80ILi4ELi1ELb0EN4cute5tupleIJNS5_1CILi128EEENS7_ILi64EEENS7_ILi96EEEEEELi96ENS_10bfloat16_tEfNS_4arch4Sm80ELb1ELb0ELb1ELb0ELb1ELb0ELb1ELb0EEENS1_21CollectiveEpilogueFwdINS6_IJS8_SA_S9_EEENS6_IJNS7_ILi1EEESI_SI_EEESC_SE_Li128ELb0ELb1ELb0ELb0EEENS1_30DynamicPersistentTileSchedulerILi128ELi128ELb0ELb1ELb0EEEEEEEEEvNT_6ParamsE)
        .other          _ZN7cutlass13device_kernelIN5flash19enable_sm80_to_sm89INS1_16FlashAttnFwdSm80INS1_25CollectiveMainloopFwdSm80ILi4ELi1ELb0EN4cute5tupleIJNS5_1CILi128EEENS7_ILi64EEENS7_ILi96EEEEEELi96ENS_10bfloat16_tEfNS_4arch4Sm80ELb1ELb0ELb1ELb0ELb1ELb0ELb1ELb0EEENS1_21CollectiveEpilogueFwdINS6_IJS8_SA_S9_EEENS6_IJNS7_ILi1EEESI_SI_EEESC_SE_Li128ELb0ELb1ELb0ELb0EEENS1_30DynamicPersistentTileSchedulerILi128ELi128ELb0ELb1ELb0EEEEEEEEEvNT_6ParamsE,@"STO_CUDA_ENTRY STV_DEFAULT"
_ZN7cutlass13device_kernelIN5flash19enable_sm80_to_sm89INS1_16FlashAttnFwdSm80INS1_25CollectiveMainloopFwdSm80ILi4ELi1ELb0EN4cute5tupleIJNS5_1CILi128EEENS7_ILi64EEENS7_ILi96EEEEEELi96ENS_10bfloat16_tEfNS_4arch4Sm80ELb1ELb0ELb1ELb0ELb1ELb0ELb1ELb0EEENS1_21CollectiveEpilogueFwdINS6_IJS8_SA_S9_EEENS6_IJNS7_ILi1EEESI_SI_EEESC_SE_Li128ELb0ELb1ELb0ELb0EEENS1_30DynamicPersistentTileSchedulerILi128ELi128ELb0ELb1ELb0EEEEEEEEEvNT_6ParamsE:
[----:B------:R-:W-:-:S03]  /*0000*/  MOV R1, c[0x0][0x28] ;  /* 0x00000a0000017a02 */ /* 0x000fc60000000f00 */
[----:B------:R-:W1:Y:S01]  /*0010*/  S2R R24, SR_TID.X ;  /* 0x0000000000187919 */ /* 0x000e620000002100 */
[----:B------:R-:W-:-:S03]  /*0020*/  IADD3 R1, R1, -0x90, RZ ;  /* 0xffffff7001017810 */ /* 0x000fc60007ffe0ff */
[----:B------:R-:W2:Y:S01]  /*0030*/  S2R R18, SR_CTAID.X ;  /* 0x0000000000127919 */ /* 0x000ea20000002500 */
[----:B-1----:R-:W-:-:S05]  /*0040*/  SHF.R.U32.HI R2, RZ, 0x5, R24 ;  /* 0x00000005ff027819 */ /* 0x002fca0000011618 */
[----:B------:R-:W1:Y:S02]  /*0050*/  SHFL.IDX PT, R0, R2, RZ, 0x1f ;  /* 0x00001fff02007589 */ /* 0x000e6400000e0000 */
[----:B-1----:R-:W-:Y:S02]  /*0060*/  ISETP.GE.AND P0, PT, R0, 0x1, PT ;  /* 0x000000010000780c */ /* 0x002fe40003f06270 */
[----:B------:R1:W-:Y:S11]  /*0070*/  STL [R1+0x84], R0 ;  /* 0x0000840001007387 */ /* 0x0003f60000100800 */
[----:B------:R-:W-:Y:S06]  /*0080*/  @P0 BAR.ARV 0x4, 0x80 ;  /* 0x0102000000000b1d */ /* 0x000fec0000002000 */
[----:B--2---:R-:W-:-:S13]  /*0090*/  ISETP.GE.AND P0, PT, R18, c[0x0][0x538], PT ;  /* 0x00014e0012007a0c */ /* 0x004fda0003f06270 */
[----:B------:R-:W-:Y:S05]  /*00a0*/  @P0 EXIT ;  /* 0x000000000000094d */ /* 0x000fea0003800000 */
[----:B-1----:R-:W-:Y:S01]  /*00b0*/  SHF.R.S32.HI R17, RZ, 0x1f, R24 ;  /* 0x0000001fff117819 */ /* 0x002fe20000011418 */
[----:B------:R-:W-:Y:S01]  /*00c0*/  IMAD.MOV.U32 R202, RZ, RZ, 0x20 ;  /* 0x00000020ffca7424 */ /* 0x000fe200078e00ff */
[----:B------:R-:W-:Y:S02]  /*00d0*/  ULDC.64 UR6, c[0x0][0x118] ;  /* 0x0000460000067ab9 */ /* 0x000fe40000000a00 */
[CC--:B------:R-:W-:Y:S02]  /*00e0*/  LEA.HI R16, R17.reuse, R24.reuse, RZ, 0x3 ;  /* 0x0000001811107211 */ /* 0x0c0fe400078f18ff */
[----:B------:R-:W-:Y:S02]  /*00f0*/  LEA.HI R8, R17, R24, RZ, 0x2 ;  /* 0x0000001811087211 */ /* 0x000fe400078f10ff */
[----:B------:R-:W-:Y:S02]  /*0100*/  SHF.R.S32.HI R0, RZ, 0x3, R16 ;  /* 0x00000003ff007819 */ /* 0x000fe40000011410 */
[----:B------:R-:W-:-:S02]  /*0110*/  LOP3.LUT R2, R8, 0xfffffffc, RZ, 0xc0, !PT ;  /* 0xfffffffc08027812 */ /* 0x000fc400078ec0ff */
[----:B------:R-:W-:Y:S01]  /*0120*/  LEA.HI R4, R17, R24, RZ, 0x4 ;  /* 0x0000001811047211 */ /* 0x000fe200078f20ff */
[----:B------:R-:W-:Y:S01]  /*0130*/  IMAD.SHL.U32 R0, R0, 0x40, RZ ;  /* 0x0000004000007824 */ /* 0x000fe200078e00ff */
[----:B------:R-:W-:Y:S01]  /*0140*/  SHF.R.S32.HI R23, RZ, 0x2, R8 ;  /* 0x00000002ff177819 */ /* 0x000fe20000011408 */
[----:B------:R-:W-:Y:S01]  /*0150*/  IMAD.IADD R10, R24, 0x1, -R2 ;  /* 0x00000001180a7824 */ /* 0x000fe200078e0a02 */
[----:B------:R-:W-:Y:S02]  /*0160*/  SHF.R.S32.HI R5, RZ, 0x4, R4 ;  /* 0x00000004ff057819 */ /* 0x000fe40000011404 */
[----:B------:R-:W-:Y:S01]  /*0170*/  LOP3.LUT R0, R0, 0xc0, RZ, 0xc0, !PT ;  /* 0x000000c000007812 */ /* 0x000fe200078ec0ff */
[----:B------:R-:W-:Y:S01]  /*0180*/  IMAD.SHL.U32 R217, R10, 0x8, RZ ;  /* 0x000000080ad97824 */ /* 0x000fe200078e00ff */
[----:B------:R-:W-:Y:S02]  /*0190*/  LEA.HI R3, R4, R5, RZ, 0x1 ;  /* 0x0000000504037211 */ /* 0x000fe400078f08ff */
[----:B------:R-:W-:-:S02]  /*01a0*/  SHF.R.U32.HI R2, RZ, 0x3, R0 ;  /* 0x00000003ff027819 */ /* 0x000fc40000011600 */
[----:B------:R-:W-:Y:S02]  /*01b0*/  LOP3.LUT R0, R0, 0x18, R217, 0xf8, !PT ;  /* 0x0000001800007812 */ /* 0x000fe400078ef8d9 */
[----:B------:R-:W-:Y:S02]  /*01c0*/  LOP3.LUT R3, R3, 0xfffffffe, RZ, 0xc0, !PT ;  /* 0xfffffffe03037812 */ /* 0x000fe400078ec0ff */
[----:B------:R-:W-:Y:S02]  /*01d0*/  LOP3.LUT R7, R0, R2, RZ, 0x3c, !PT ;  /* 0x0000000200077212 */ /* 0x000fe400078e3cff */
[----:B------:R-:W-:Y:S01]  /*01e0*/  LOP3.LUT R0, R4, 0xfffffff0, RZ, 0xc0, !PT ;  /* 0xfffffff004007812 */ /* 0x000fe200078ec0ff */
[----:B------:R-:W-:Y:S01]  /*01f0*/  IMAD.IADD R12, R5, 0x1, -R3 ;  /* 0x00000001050c7824 */ /* 0x000fe200078e0a03 */
[----:B------:R-:W-:Y:S02]  /*0200*/  LOP3.LUT R3, R16, 0xfffffff8, RZ, 0xc0, !PT ;  /* 0xfffffff810037812 */ /* 0x000fe400078ec0ff */
[----:B------:R-:W-:Y:S01]  /*0210*/  LEA.HI R2, R8, R23, RZ, 0x1 ;  /* 0x0000001708027211 */ /* 0x000fe200078f08ff */
[C---:B------:R-:W-:Y:S01]  /*0220*/  IMAD.IADD R0, R24.reuse, 0x1, -R0 ;  /* 0x0000000118007824 */ /* 0x040fe200078e0a00 */
[----:B------:R-:W-:Y:S01]  /*0230*/  LEA.HI R11, R17, R24, RZ, 0x5 ;  /* 0x00000018110b7211 */ /* 0x000fe200078f28ff */
[----:B------:R-:W-:Y:S01]  /*0240*/  IMAD.IADD R3, R24, 0x1, -R3 ;  /* 0x0000000118037824 */ /* 0x000fe200078e0a03 */
[----:B------:R-:W-:-:S02]  /*0250*/  LOP3.LUT R2, R2, 0x7fffffe, RZ, 0xc0, !PT ;  /* 0x07fffffe02027812 */ /* 0x000fc400078ec0ff */
[-C--:B------:R-:W-:Y:S02]  /*0260*/  LEA.HI R6, R0, R0.reuse, RZ, 0x1 ;  /* 0x0000000000067211 */ /* 0x080fe400078f08ff */
[----:B------:R-:W-:Y:S01]  /*0270*/  SHF.R.S32.HI R5, RZ, 0x1f, R0 ;  /* 0x0000001fff057819 */ /* 0x000fe20000011400 */
[----:B------:R-:W-:Y:S01]  /*0280*/  IMAD.IADD R2, R23, 0x1, -R2 ;  /* 0x0000000117027824 */ /* 0x000fe200078e0a02 */
[----:B------:R-:W-:Y:S02]  /*0290*/  LEA.HI R9, R3, R3, RZ, 0x1 ;  /* 0x0000000303097211 */ /* 0x000fe400078f08ff */
[----:B------:R-:W-:Y:S02]  /*02a0*/  SHF.R.S32.HI R203, RZ, 0x5, R11 ;  /* 0x00000005ffcb7819 */ /* 0x000fe4000001140b */
[----:B------:R-:W-:Y:S02]  /*02b0*/  LOP3.LUT R4, R6, 0x7fffffe, RZ, 0xc0, !PT ;  /* 0x07fffffe06047812 */ /* 0x000fe400078ec0ff */
[----:B------:R-:W-:Y:S01]  /*02c0*/  LEA.HI R14, R5, R0, RZ, 0x3 ;  /* 0x00000000050e7211 */ /* 0x000fe200078f18ff */
[----:B------:R-:W-:Y:S01]  /*02d0*/  IMAD R2, R203, 0x8, R2 ;  /* 0x00000008cb027824 */ /* 0x000fe200078e0202 */
[----:B------:R-:W-:Y:S01]  /*02e0*/  LOP3.LUT R5, R9, 0x3fffffe, RZ, 0xc0, !PT ;  /* 0x03fffffe09057812 */ /* 0x000fe200078ec0ff */
[----:B------:R-:W-:Y:S01]  /*02f0*/  IMAD.IADD R13, R0, 0x1, -R4 ;  /* 0x00000001000d7824 */ /* 0x000fe200078e0a04 */
[----:B------:R-:W-:-:S02]  /*0300*/  LEA.HI R0, R10, R10, RZ, 0x1 ;  /* 0x0000000a0a007211 */ /* 0x000fc400078f08ff */
[----:B------:R-:W-:Y:S01]  /*0310*/  SHF.R.S32.HI R4, RZ, 0x1f, R11 ;  /* 0x0000001fff047819 */ /* 0x000fe2000001140b */
[----:B------:R-:W-:Y:S01]  /*0320*/  IMAD.IADD R200, R3, 0x1, -R5 ;  /* 0x0000000103c87824 */ /* 0x000fe200078e0a05 */
[----:B------:R-:W-:Y:S01]  /*0330*/  SHF.R.S32.HI R5, RZ, 0x1f, R8 ;  /* 0x0000001fff057819 */ /* 0x000fe20000011408 */
[----:B------:R-:W-:Y:S01]  /*0340*/  IMAD.U32 R3, R2, 0x20, R7 ;  /* 0x0000002002037824 */ /* 0x000fe200078e0007 */
[C---:B------:R-:W-:Y:S01]  /*0350*/  LOP3.LUT R2, R0.reuse, 0x1ffffffe, RZ, 0xc0, !PT ;  /* 0x1ffffffe00027812 */ /* 0x040fe200078ec0ff */
[----:B------:R-:W-:Y:S01]  /*0360*/  IMAD.SHL.U32 R0, R0, 0x20, RZ ;  /* 0x0000002000007824 */ /* 0x000fe200078e00ff */
[----:B------:R-:W-:Y:S01]  /*0370*/  LOP3.LUT R7, R11, 0xffffffe0, RZ, 0xc0, !PT ;  /* 0xffffffe00b077812 */ /* 0x000fe200078ec0ff */
[----:B------:R-:W-:Y:S01]  /*0380*/  IMAD R200, R12, 0x8, R200 ;  /* 0x000000080cc87824 */ /* 0x000fe200078e02c8 */
[----:B------:R1:W-:Y:S01]  /*0390*/  STL [R1+0x80], R3 ;  /* 0x0000800301007387 */ /* 0x0003e20000100800 */
[----:B------:R-:W-:Y:S02]  /*03a0*/  LEA.HI R4, R4, R203, RZ, 0x2 ;  /* 0x000000cb04047211 */ /* 0x000fe400078f10ff */
[----:B------:R-:W-:Y:S01]  /*03b0*/  LOP3.LUT R0, R0, 0xffffffc0, RZ, 0xc0, !PT ;  /* 0xffffffc000007812 */ /* 0x000fe200078ec0ff */
[----:B------:R-:W-:Y:S01]  /*03c0*/  IMAD.IADD R22, R24, 0x1, -R7 ;  /* 0x0000000118167824 */ /* 0x000fe200078e0a07 */
[----:B------:R-:W-:-:S02]  /*03d0*/  SHF.R.S32.HI R8, RZ, 0x1, R6 ;  /* 0x00000001ff087819 */ /* 0x000fc40000011406 */
[----:B------:R-:W-:Y:S01]  /*03e0*/  SHF.R.S32.HI R7, RZ, 0x1f, R6 ;  /* 0x0000001fff077819 */ /* 0x000fe20000011406 */
[----:B-1----:R-:W-:Y:S01]  /*03f0*/  IMAD.IADD R3, R10, 0x1, -R2 ;  /* 0x000000010a037824 */ /* 0x002fe200078e0a02 */
[----:B------:R-:W-:-:S03]  /*0400*/  LEA.HI R2, R5, R23, RZ, 0x3 ;  /* 0x0000001705027211 */ /* 0x000fc600078f18ff */
[----:B------:R-:W-:Y:S01]  /*0410*/  IMAD R15, R3, 0x8, R0 ;  /* 0x00000008030f7824 */ /* 0x000fe200078e0200 */
[----:B------:R-:W-:Y:S02]  /*0420*/  LOP3.LUT R0, R2, 0xfffffff8, RZ, 0xc0, !PT ;  /* 0xfffffff802007812 */ /* 0x000fe400078ec0ff */
[----:B------:R-:W-:Y:S02]  /*0430*/  SHF.R.S32.HI R2, RZ, 0x1f, R22 ;  /* 0x0000001fff027819 */ /* 0x000fe40000011416 */
[----:B------:R-:W-:Y:S01]  /*0440*/  LOP3.LUT R3, R4, 0xffffffc, RZ, 0xc0, !PT ;  /* 0x0ffffffc04037812 */ /* 0x000fe200078ec0ff */
[----:B------:R-:W-:Y:S01]  /*0450*/  IMAD.IADD R4, R23, 0x1, -R0 ;  /* 0x0000000117047824 */ /* 0x000fe200078e0a00 */
[----:B------:R-:W-:Y:S02]  /*0460*/  LEA.HI R11, R2, R22, RZ, 0x2 ;  /* 0x00000016020b7211 */ /* 0x000fe400078f10ff */
[----:B------:R-:W-:Y:S01]  /*0470*/  SHF.R.S32.HI R0, RZ, 0x1, R9 ;  /* 0x00000001ff007819 */ /* 0x000fe20000011409 */
[C---:B------:R-:W-:Y:S01]  /*0480*/  IMAD.IADD R3, R203.reuse, 0x1, -R3 ;  /* 0x00000001cb037824 */ /* 0x040fe200078e0a03 */
[----:B------:R-:W-:Y:S01]  /*0490*/  SHF.R.S32.HI R2, RZ, 0x2, R11 ;  /* 0x00000002ff027819 */ /* 0x000fe2000001140b */
[----:B------:R-:W-:Y:S01]  /*04a0*/  IMAD.SHL.U32 R203, R203, 0x200, RZ ;  /* 0x00000200cbcb7824 */ /* 0x000fe200078e00ff */
[----:B------:R-:W-:-:S02]  /*04b0*/  LEA.HI R6, R4, R4, RZ, 0x1 ;  /* 0x0000000404067211 */ /* 0x000fc400078f08ff */
[C---:B------:R-:W-:Y:S01]  /*04c0*/  LOP3.LUT P2, RZ, R0.reuse, 0x2, RZ, 0xc0, !PT ;  /* 0x0000000200ff7812 */ /* 0x040fe2000784c0ff */
[----:B------:R-:W-:Y:S01]  /*04d0*/  IMAD.SHL.U32 R0, R0, 0x40, RZ ;  /* 0x0000004000007824 */ /* 0x000fe200078e00ff */
[----:B------:R-:W-:Y:S01]  /*04e0*/  LOP3.LUT R5, R6, 0x3fffffe, RZ, 0xc0, !PT ;  /* 0x03fffffe06057812 */ /* 0x000fe200078ec0ff */
[----:B------:R-:W-:Y:S01]  /*04f0*/  IMAD R21, R3, 0x10, R2 ;  /* 0x0000001003157824 */ /* 0x000fe200078e0202 */
[----:B------:R-:W-:Y:S01]  /*0500*/  LEA.HI R2, R7, R8, RZ, 0x2 ;  /* 0x0000000807027211 */ /* 0x000fe200078f10ff */
[----:B------:R-:W-:Y:S01]  /*0510*/  IMAD R7, R10, 0x2, R203 ;  /* 0x000000020a077824 */ /* 0x000fe200078e02cb */
[----:B------:R-:W-:Y:S01]  /*0520*/  LOP3.LUT R0, R0, 0xc0, RZ, 0xc0, !PT ;  /* 0x000000c000007812 */ /* 0x000fe200078ec0ff */
[----:B------:R-:W-:Y:S01]  /*0530*/  IMAD.IADD R5, R4, 0x1, -R5 ;  /* 0x0000000104057824 */ /* 0x000fe200078e0a05 */
[----:B------:R-:W-:Y:S01]  /*0540*/  LOP3.LUT R2, R2, 0xfffffffc, RZ, 0xc0, !PT ;  /* 0xfffffffc02027812 */ /* 0x000fe200078ec0ff */
[----:B------:R-:W-:Y:S01]  /*0550*/  STL [R1+0x88], R21 ;  /* 0x0000881501007387 */ /* 0x000fe20000100800 */
[----:B------:R-:W-:-:S02]  /*0560*/  LOP3.LUT R4, R0, 0x8, R16, 0xf8, !PT ;  /* 0x0000000800047812 */ /* 0x000fc400078ef810 */
[----:B------:R-:W-:Y:S01]  /*0570*/  SHF.R.U32.HI R3, RZ, 0x3, R0 ;  /* 0x00000003ff037819 */ /* 0x000fe20000011600 */
[----:B------:R-:W-:Y:S01]  /*0580*/  IMAD.IADD R2, R8, 0x1, -R2 ;  /* 0x0000000108027824 */ /* 0x000fe200078e0a02 */
[----:B------:R-:W-:Y:S01]  /*0590*/  SHF.R.S32.HI R0, RZ, 0x1, R6 ;  /* 0x00000001ff007819 */ /* 0x000fe20000011406 */
[----:B------:R-:W-:Y:S01]  /*05a0*/  IMAD R6, R5, 0x20, R7 ;  /* 0x0000002005067824 */ /* 0x000fe200078e0207 */
[----:B------:R-:W-:Y:S01]  /*05b0*/  LOP3.LUT R8, R4, R3, RZ, 0x3c, !PT ;  /* 0x0000000304087212 */ /* 0x000fe200078e3cff */
[----:B------:R-:W-:Y:S01]  /*05c0*/  IMAD.SHL.U32 R5, R14, 0x20, RZ ;  /* 0x000000200e057824 */ /* 0x000fe200078e00ff */
[C---:B------:R-:W-:Y:S01]  /*05d0*/  LOP3.LUT R4, R0.reuse, 0x1, RZ, 0xc0, !PT ;  /* 0x0000000100047812 */ /* 0x040fe200078ec0ff */
[----:B------:R-:W-:Y:S01]  /*05e0*/  IMAD.SHL.U32 R3, R0, 0x40, RZ ;  /* 0x0000004000037824 */ /* 0x000fe200078e00ff */
[C---:B------:R-:W-:Y:S01]  /*05f0*/  LOP3.LUT P3, RZ, R2.reuse, 0x2, RZ, 0xc0, !PT ;  /* 0x0000000202ff7812 */ /* 0x040fe2000786c0ff */
[----:B------:R-:W-:Y:S01]  /*0600*/  IMAD.SHL.U32 R2, R2, 0x40, RZ ;  /* 0x0000004002027824 */ /* 0x000fe200078e00ff */
[----:B------:R-:W-:Y:S01]  /*0610*/  ISETP.NE.U32.AND P1, PT, R4, 0x1, PT ;  /* 0x000000010400780c */ /* 0x000fe20003f25070 */
[----:B------:R-:W-:Y:S01]  /*0620*/  IMAD.SHL.U32 R7, R12, 0x8, RZ ;  /* 0x000000080c077824 */ /* 0x000fe200078e00ff */
[----:B------:R-:W-:Y:S01]  /*0630*/  LOP3.LUT R3, R3, 0xc0, RZ, 0xc0, !PT ;  /* 0x000000c003037812 */ /* 0x000fe200078ec0ff */
[----:B------:R-:W-:Y:S01]  /*0640*/  IMAD.U32 R200, R200, 0x20, R8 ;  /* 0x00000020c8c87824 */ /* 0x000fe200078e0008 */
[----:B------:R-:W-:-:S02]  /*0650*/  LOP3.LUT P0, RZ, R0, 0x2, RZ, 0xc0, !PT ;  /* 0x0000000200ff7812 */ /* 0x000fc4000780c0ff */
[----:B------:R-:W-:Y:S02]  /*0660*/  LEA.HI R3, R3, R3, RZ, 0x1d ;  /* 0x0000000303037211 */ /* 0x000fe400078fe8ff */
[----:B------:R-:W-:Y:S02]  /*0670*/  LOP3.LUT R0, R5, 0xffffff00, RZ, 0xc0, !PT ;  /* 0xffffff0005007812 */ /* 0x000fe400078ec0ff */
[----:B------:R-:W-:Y:S01]  /*0680*/  LOP3.LUT R2, R2, 0xc0, RZ, 0xc0, !PT ;  /* 0x000000c002027812 */ /* 0x000fe200078ec0ff */
[----:B------:R-:W-:Y:S01]  /*0690*/  IMAD.IADD R3, R3, 0x1, R6 ;  /* 0x0000000103037824 */ /* 0x000fe200078e0206 */
[----:B------:R-:W-:Y:S01]  /*06a0*/  LEA R200, R200, 0x3100, 0x1 ;  /* 0x00003100c8c87811 */ /* 0x000fe200078e08ff */
[----:B------:R-:W-:Y:S01]  /*06b0*/  IMAD.IADD R203, R0, 0x1, R203 ;  /* 0x0000000100cb7824 */ /* 0x000fe200078e02cb */
[----:B------:R-:W-:Y:S01]  /*06c0*/  LOP3.LUT R4, R2, 0x8, R7, 0xf8, !PT ;  /* 0x0000000802047812 */ /* 0x000fe200078ef807 */
[----:B------:R-:W-:Y:S01]  /*06d0*/  IMAD.SHL.U32 R20, R3, 0x2, RZ ;  /* 0x0000000203147824 */ /* 0x000fe200078e00ff */
[----:B------:R-:W-:Y:S01]  /*06e0*/  SHF.R.U32.HI R201, RZ, 0x3, R2 ;  /* 0x00000003ffc97819 */ /* 0x000fe20000011602 */
[----:B------:R-:W-:Y:S01]  /*06f0*/  IMAD R2, R13, 0x20, R0 ;  /* 0x000000200d027824 */ /* 0x000fe200078e0200 */
[----:B------:R-:W-:Y:S01]  /*0700*/  IADD3 R3, R217, 0x20, RZ ;  /* 0x00000020d9037810 */ /* 0x000fe20007ffe0ff */
[----:B------:R-:W-:Y:S01]  /*0710*/  IMAD R203, R13, 0x20, R203 ;  /* 0x000000200dcb7824 */ /* 0x000fe200078e02cb */
[C---:B------:R-:W-:Y:S01]  /*0720*/  IADD3 R0, R20.reuse, 0x80, RZ ;  /* 0x0000008014007810 */ /* 0x040fe20007ffe0ff */
[----:B------:R-:W-:Y:S01]  /*0730*/  STL [R1+0x6c], R20 ;  /* 0x00006c1401007387 */ /* 0x000fe20000100800 */
[----:B------:R-:W-:-:S02]  /*0740*/  IADD3 R19, R20, 0x70, RZ ;  /* 0x0000007014137810 */ /* 0x000fc40007ffe0ff */
[----:B------:R-:W-:Y:S01]  /*0750*/  LOP3.LUT R201, R4, R201, RZ, 0x3c, !PT ;  /* 0x000000c904c97212 */ /* 0x000fe200078e3cff */
[----:B------:R-:W-:Y:S01]  /*0760*/  STL [R1+0x7c], R18 ;  /* 0x00007c1201007387 */ /* 0x000fe20000100800 */
[----:B------:R-:W-:Y:S01]  /*0770*/  @P1 IADD3 R19, R0, 0x10, RZ ;  /* 0x0000001000131810 */ /* 0x000fe20007ffe0ff */
[----:B------:R-:W-:Y:S01]  /*0780*/  IMAD R0, R10, 0x20, R23 ;  /* 0x000000200a007824 */ /* 0x000fe200078e0217 */
[----:B------:R-:W-:Y:S01]  /*0790*/  SHF.R.S32.HI R3, RZ, 0x1f, R3 ;  /* 0x0000001fff037819 */ /* 0x000fe20000011403 */
[C---:B------:R-:W-:Y:S01]  /*07a0*/  IMAD.IADD R203, R201.reuse, 0x1, R203 ;  /* 0x00000001c9cb7824 */ /* 0x040fe200078e02cb */
[----:B------:R-:W-:Y:S01]  /*07b0*/  IADD3 R205, R200, 0x20, RZ ;  /* 0x00000020c8cd7810 */ /* 0x000fe20007ffe0ff */
[----:B------:R-:W-:Y:S01]  /*07c0*/  STL [R1+0x70], R19 ;  /* 0x0000701301007387 */ /* 0x000fe20000100800 */
[----:B------:R-:W-:Y:S01]  /*07d0*/  IMAD.IADD R201, R201, 0x1, R2 ;  /* 0x00000001c9c97824 */ /* 0x000fe200078e0202 */
[----:B------:R-:W-:Y:S01]  /*07e0*/  LEA.HI R2, R17, R24, RZ, 0x7 ;  /* 0x0000001811027211 */ /* 0x000fe200078f38ff */
[----:B------:R-:W-:Y:S01]  /*07f0*/  IMAD.IADD R3, R21, 0x1, R15 ;  /* 0x0000000115037824 */ /* 0x000fe200078e020f */
[----:B------:R1:W-:Y:S01]  /*0800*/  STL [R1+0x18], R0 ;  /* 0x0000180001007387 */ /* 0x0003e20000100800 */
[----:B------:R-:W-:-:S02]  /*0810*/  LEA R203, R203, 0x6100, 0x1 ;  /* 0x00006100cbcb7811 */ /* 0x000fc400078e08ff */
[----:B------:R-:W-:Y:S01]  /*0820*/  SHF.R.S32.HI R2, RZ, 0x7, R2 ;  /* 0x00000007ff027819 */ /* 0x000fe20000011402 */
[----:B------:R-:W-:Y:S01]  /*0830*/  STL [R1+0x68], R3 ;  /* 0x0000680301007387 */ /* 0x000fe20000100800 */
[----:B------:R-:W-:Y:S02]  /*0840*/  IADD3 R2, R217, 0x40, RZ ;  /* 0x00000040d9027810 */ /* 0x000fe40007ffe0ff */
[----:B------:R-:W-:Y:S02]  /*0850*/  LEA R201, R201, 0x100, 0x1 ;  /* 0x00000100c9c97811 */ /* 0x000fe400078e08ff */
[----:B------:R-:W-:Y:S02]  /*0860*/  SHF.R.S32.HI R2, RZ, 0x1f, R2 ;  /* 0x0000001fff027819 */ /* 0x000fe40000011402 */
[C---:B------:R-:W-:Y:S02]  /*0870*/  SEL R2, R202.reuse, 0xffffffe0, !P0 ;  /* 0xffffffe0ca027807 */ /* 0x040fe40004000000 */
[----:B------:R-:W-:-:S02]  /*0880*/  SEL R202, R202, 0xffffffe0, !P3 ;  /* 0xffffffe0caca7807 */ /* 0x000fc40005800000 */
[----:B------:R-:W-:Y:S02]  /*0890*/  @P2 IADD3 R205, R200, -0x20, RZ ;  /* 0xffffffe0c8cd2810 */ /* 0x000fe40007ffe0ff */
[----:B------:R-:W-:Y:S01]  /*08a0*/  SHF.R.S32.HI R4, RZ, 0x1f, R217 ;  /* 0x0000001fff047819 */ /* 0x000fe200000114d9 */
[----:B------:R-:W-:Y:S01]  /*08b0*/  IMAD.IADD R204, R203, 0x1, R202 ;  /* 0x00000001cbcc7824 */ /* 0x000fe200078e02ca */
[C---:B------:R-:W-:Y:S01]  /*08c0*/  IADD3 R216, R205.reuse, 0x400, RZ ;  /* 0x00000400cdd87810 */ /* 0x040fe20007ffe0ff */
[----:B------:R-:W-:Y:S01]  /*08d0*/  IMAD.IADD R202, R202, 0x1, R201 ;  /* 0x00000001caca7824 */ /* 0x000fe200078e02c9 */
[C---:B------:R-:W-:Y:S02]  /*08e0*/  IADD3 R215, R205.reuse, 0x800, RZ ;  /* 0x00000800cdd77810 */ /* 0x040fe40007ffe0ff */
[----:B------:R-:W-:Y:S02]  /*08f0*/  IADD3 R214, R205, 0xc00, RZ ;  /* 0x00000c00cdd67810 */ /* 0x000fe40007ffe0ff */
[----:B-1----:R-:W-:-:S02]  /*0900*/  LOP3.LUT R0, R11, 0x7ffffffc, RZ, 0xc0, !PT ;  /* 0x7ffffffc0b007812 */ /* 0x002fc400078ec0ff */
[C---:B------:R-:W-:Y:S02]  /*0910*/  IADD3 R213, R205.reuse, 0x1000, RZ ;  /* 0x00001000cdd57810 */ /* 0x040fe40007ffe0ff */
[C---:B------:R-:W-:Y:S01]  /*0920*/  IADD3 R212, R205.reuse, 0x1400, RZ ;  /* 0x00001400cdd47810 */ /* 0x040fe20007ffe0ff */
[----:B------:R-:W-:Y:S01]  /*0930*/  IMAD.IADD R0, R22, 0x1, -R0 ;  /* 0x0000000116007824 */ /* 0x000fe200078e0a00 */
[C---:B------:R-:W-:Y:S02]  /*0940*/  IADD3 R211, R205.reuse, 0x1800, RZ ;  /* 0x00001800cdd37810 */ /* 0x040fe40007ffe0ff */
[C---:B------:R-:W-:Y:S01]  /*0950*/  IADD3 R210, R205.reuse, 0x1c00, RZ ;  /* 0x00001c00cdd27810 */ /* 0x040fe20007ffe0ff */
[----:B------:R-:W-:Y:S01]  /*0960*/  IMAD.SHL.U32 R0, R0, 0x2, RZ ;  /* 0x0000000200007824 */ /* 0x000fe200078e00ff */
[C---:B------:R-:W-:Y:S02]  /*0970*/  IADD3 R209, R205.reuse, 0x2000, RZ ;  /* 0x00002000cdd17810 */ /* 0x040fe40007ffe0ff */
[----:B------:R-:W-:-:S02]  /*0980*/  IADD3 R208, R205, 0x2400, RZ ;  /* 0x00002400cdd07810 */ /* 0x000fc40007ffe0ff */
[----:B------:R1:W-:Y:S01]  /*0990*/  STL [R1+0x64], R0 ;  /* 0x0000640001007387 */ /* 0x0003e20000100800 */
[C---:B------:R-:W-:Y:S02]  /*09a0*/  IADD3 R207, R205.reuse, 0x2800, RZ ;  /* 0x00002800cdcf7810 */ /* 0x040fe40007ffe0ff */
[----:B------:R-:W-:Y:S01]  /*09b0*/  IADD3 R206, R205, 0x2c00, RZ ;  /* 0x00002c00cdce7810 */ /* 0x000fe20007ffe0ff */
[----:B-1----:R-:W-:-:S05]  /*09c0*/  IMAD.IADD R0, R20, 0x1, R2 ;  /* 0x0000000114007824 */ /* 0x002fca00078e0202 */
[----:B------:R1:W-:Y:S02]  /*09d0*/  STL [R1+0x78], R0 ;  /* 0x0000780001007387 */ /* 0x0003e40000100800 */
[----:B-1----:R-:W-:-:S05]  /*09e0*/  IMAD.IADD R0, R2, 0x1, R19 ;  /* 0x0000000102007824 */ /* 0x002fca00078e0213 */
[----:B------:R1:W-:Y:S02]  /*09f0*/  STL [R1+0x74], R0 ;  /* 0x0000740001007387 */ /* 0x0003e40000100800 */
.L_x_664:
[----:B------:R-:W2:Y:S01]  /*0a00*/  LDL R4, [R1+0x7c] ;  /* 0x00007c0001047983 */ /* 0x000ea20000100800 */
[----:B-1----:R-:W-:Y:S01]  /*0a10*/  IMAD.MOV.U32 R0, RZ, RZ, c[0x0][0x560] ;  /* 0x00015800ff007624 */ /* 0x002fe200078e00ff */
[----:B------:R-:W-:Y:S01]  /*0a20*/  YIELD ;  /* 0x0000000000007946 */ /* 0x000fe20003800000 */
[----:B------:R-:W-:Y:S03]  /*0a30*/  BSSY B0, `(.L_x_591) ;  /* 0x0000016000007945 */ /* 0x000fe60003800000 */
[----:B------:R-:W-:-:S13]  /*0a40*/  ISETP.NE.AND P0, PT, R0, 0x1, PT ;  /* 0x000000010000780c */ /* 0x000fda0003f05270 */
[----:B--2---:R-:W-:Y:S01]  /*0a50*/  @P0 IMAD.HI.U32 R0, R4, c[0x0][0x564], RZ ;  /* 0x0001590004000a27 */ /* 0x004fe200078e00ff */
[----:B------:R-:W-:-:S04]  /*0a60*/  MOV R3, R4 ;  /* 0x0000000400037202 */ /* 0x000fc80000000f00 */
[----:B------:R-:W-:-:S04]  /*0a70*/  @P0 SHF.R.U32.HI R3, RZ, c[0x0][0x568], R0 ;  /* 0x00015a00ff030a19 */ /* 0x000fc80000011600 */
[----:B------:R-:W-:Y:S01]  /*0a80*/  ISETP.GE.AND P0, PT, R3, c[0x0][0x578], PT ;  /* 0x00015e0003007a0c */ /* 0x000fe20003f06270 */
[----:B------:R-:W-:-:S04]  /*0a90*/  IMAD.MOV R2, RZ, RZ, -R3 ;  /* 0x000000ffff027224 */ /* 0x000fc800078e0a03 */
[----:B------:R-:W-:-:S08]  /*0aa0*/  IMAD R2, R2, c[0x0][0x560], R4 ;  /* 0x0001580002027a24 */ /* 0x000fd000078e0204 */
[----:B------:R-:W-:Y:S05]  /*0ab0*/  @!P0 BRA `(.L_x_592) ;  /* 0x0000007000008947 */ /* 0x000fea0003800000 */
[----:B------:R-:W-:-:S04]  /*0ac0*/  MOV R0, c[0x0][0x56c] ;  /* 0x00015b0000007a02 */ /* 0x000fc80000000f00 */
[----:B------:R-:W-:Y:S02]  /*0ad0*/  ISETP.NE.AND P0, PT, R0, 0x1, PT ;  /* 0x000000010000780c */ /* 0x000fe40003f05270 */
[----:B------:R-:W-:-:S11]  /*0ae0*/  MOV R0, R2 ;  /* 0x0000000200007202 */ /* 0x000fd60000000f00 */
[----:B------:R-:W-:-:S05]  /*0af0*/  @P0 IMAD.HI.U32 R4, R2, c[0x0][0x570], RZ ;  /* 0x00015c0002040a27 */ /* 0x000fca00078e00ff */
[----:B------:R-:W-:-:S05]  /*0b00*/  @P0 SHF.R.U32.HI R0, RZ, c[0x0][0x574], R4 ;  /* 0x00015d00ff000a19 */ /* 0x000fca0000011604 */
[----:B------:R-:W-:Y:S01]  /*0b10*/  IMAD R4, R0, c[0x0][0x56c], RZ ;  /* 0x00015b0000047a24 */ /* 0x000fe200078e02ff */
[----:B------:R-:W-:Y:S05]  /*0b20*/  BRA `(.L_x_593) ;  /* 0x0000006000007947 */ /* 0x000fea0003800000 */
.L_x_592:
[----:B------:R-:W-:-:S04]  /*0b30*/  MOV R0, c[0x0][0x554] ;  /* 0x0001550000007a02 */ /* 0x000fc80000000f00 */
[----:B------:R-:W-:Y:S02]  /*0b40*/  ISETP.NE.AND P0, PT, R0, 0x1, PT ;  /* 0x000000010000780c */ /* 0x000fe40003f05270 */
[----:B------:R-:W-:-:S11]  /*0b50*/  MOV R0, R2 ;  /* 0x0000000200007202 */ /* 0x000fd60000000f00 */
[----:B------:R-:W-:-:S05]  /*0b60*/  @P0 IMAD.HI.U32 R4, R2, c[0x0][0x558], RZ ;  /* 0x0001560002040a27 */ /* 0x000fca00078e00ff */
[----:B------:R-:W-:-:S05]  /*0b70*/  @P0 SHF.R.U32.HI R0, RZ, c[0x0][0x55c], R4 ;  /* 0x00015700ff000a19 */ /* 0x000fca0000011604 */
[----:B------:R-:W-:Y:S02]  /*0b80*/  IMAD R4, R0, c[0x0][0x554], RZ ;  /* 0x0001550000047a24 */ /* 0x000fe400078e02ff */
.L_x_593:
[----:B------:R-:W-:Y:S05]  /*0b90*/  BSYNC B0 ;  /* 0x0000000000007941 */ /* 0x000fea0003800000 */
.L_x_591:
[----:B------:R-:W-:Y:S01]  /*0ba0*/  IMAD.MOV.U32 R5, RZ, RZ, c[0x0][0x548] ;  /* 0x00015200ff057624 */ /* 0x000fe200078e00ff */
[----:B------:R-:W-:Y:S01]  /*0bb0*/  ISETP.NE.U32.AND P0, PT, RZ, c[0x0][0x370], PT ;  /* 0x0000dc00ff007a0c */ /* 0x000fe20003f05070 */
[----:B------:R-:W-:Y:S02]  /*0bc0*/  IMAD.IADD R2, R2, 0x1, -R4 ;  /* 0x0000000102027824 */ /* 0x000fe400078e0a04 */
[----:B------:R-:W-:Y:S01]  /*0bd0*/  IMAD.MOV.U32 R6, RZ, RZ, RZ ;  /* 0x000000ffff067224 */ /* 0x000fe200078e00ff */
[----:B------:R-:W-:Y:S01]  /*0be0*/  ISETP.NE.AND P1, PT, R5, 0x1, PT ;  /* 0x000000010500780c */ /* 0x000fe20003f25270 */
[----:B------:R-:W-:Y:S01]  /*0bf0*/  IMAD R2, R3, c[0x0][0x554], R2 ;  /* 0x0001550003027a24 */ /* 0x000fe200078e0202 */
[----:B------:R-:W-:-:S04]  /*0c00*/  ISETP.NE.AND.EX P0, PT, RZ, c[0x0][0x374], PT, P0 ;  /* 0x0000dd00ff007a0c */ /* 0x000fc80003f05300 */
[----:B------:R-:W-:-:S07]  /*0c10*/  MOV R8, R2 ;  /* 0x0000000200087202 */ /* 0x000fce0000000f00 */
[----:B------:R-:W-:-:S04]  /*0c20*/  @P1 IMAD.HI.U32 R3, R2, c[0x0][0x54c], RZ ;  /* 0x0001530002031a27 */ /* 0x000fc800078e00ff */
[----:B------:R-:W-:Y:S01]  /*0c30*/  @P0 IMAD.MOV.U32 R4, RZ, RZ, 0x4 ;  /* 0x00000004ff040424 */ /* 0x000fe200078e00ff */
[----:B------:R-:W-:-:S05]  /*0c40*/  @P1 SHF.R.U32.HI R8, RZ, c[0x0][0x550], R3 ;  /* 0x00015400ff081a19 */ /* 0x000fca0000011603 */
[----:B------:R-:W-:Y:S01]  /*0c50*/  @P0 IMAD.WIDE R4, R8, R4, c[0x0][0x370] ;  /* 0x0000dc0008040625 */ /* 0x000fe200078e0204 */
[----:B------:R-:W-:Y:S01]  /*0c60*/  LOP3.LUT R0, R0, 0x1ffffff, RZ, 0x3c, !PT ;  /* 0x01ffffff00007812 */ /* 0x000fe200078e3cff */
[----:B------:R-:W-:Y:S04]  /*0c70*/  STL [R1+0x5c], R8 ;  /* 0x00005c0801007387 */ /* 0x000fe80000100800 */
[----:B------:R1:W2:Y:S01]  /*0c80*/  @P0 LDG.E R6, [R4.64] ;  /* 0x0000000604060981 */ /* 0x0002a2000c1e1900 */
[----:B------:R-:W-:Y:S01]  /*0c90*/  MOV R3, c[0x0][0x2c4] ;  /* 0x0000b10000037a02 */ /* 0x000fe20000000f00 */
[----:B------:R-:W-:Y:S01]  /*0ca0*/  CS2R R94, SRZ ;  /* 0x00000000005e7805 */ /* 0x000fe2000001ff00 */
[----:B------:R-:W-:Y:S01]  /*0cb0*/  IADD3 R0, R0, c[0x0][0x53c], RZ ;  /* 0x00014f0000007a10 */ /* 0x000fe20007ffe0ff */
[----:B------:R-:W-:Y:S01]  /*0cc0*/  CS2R R92, SRZ ;  /* 0x00000000005c7805 */ /* 0x000fe2000001ff00 */
[----:B------:R-:W-:Y:S01]  /*0cd0*/  ISETP.NE.AND P5, PT, R3, 0x1, PT ;  /* 0x000000010300780c */ /* 0x000fe20003fa5270 */
[----:B------:R-:W-:Y:S01]  /*0ce0*/  CS2R R98, SRZ ;  /* 0x0000000000627805 */ /* 0x000fe2000001ff00 */
[----:B------:R-:W-:Y:S01]  /*0cf0*/  MOV R3, c[0x0][0x2ac] ;  /* 0x0000ab0000037a02 */ /* 0x000fe20000000f00 */
[----:B------:R-:W-:Y:S01]  /*0d00*/  IMAD.SHL.U32 R48, R0, 0x80, RZ ;  /* 0x0000008000307824 */ /* 0x000fe200078e00ff */
[----:B------:R-:W-:Y:S01]  /*0d10*/  CS2R R96, SRZ ;  /* 0x0000000000607805 */ /* 0x000fe2000001ff00 */
[----:B------:R-:W-:Y:S01]  /*0d20*/  IMAD.MOV.U32 R90, RZ, RZ, RZ ;  /* 0x000000ffff5a7224 */ /* 0x000fe200078e00ff */
[----:B------:R-:W-:Y:S01]  /*0d30*/  CS2R R88, SRZ ;  /* 0x0000000000587805 */ /* 0x000fe2000001ff00 */
[----:B------:R-:W-:Y:S01]  /*0d40*/  CS2R R86, SRZ ;  /* 0x0000000000567805 */ /* 0x000fe2000001ff00 */
[----:B------:R-:W-:Y:S01]  /*0d50*/  IADD3 R0, R48, 0x7f, RZ ;  /* 0x0000007f30007810 */ /* 0x000fe20007ffe0ff */
[----:B------:R-:W-:Y:S01]  /*0d60*/  STL [R1+0x58], R48 ;  /* 0x0000583001007387 */ /* 0x000fe20000100800 */
[----:B------:R-:W-:Y:S01]  /*0d70*/  CS2R R84, SRZ ;  /* 0x0000000000547805 */ /* 0x000fe2000001ff00 */
[----:B------:R-:W-:Y:S01]  /*0d80*/  IMAD.MOV.U32 R9, RZ, RZ, RZ ;  /* 0x000000ffff097224 */ /* 0x000fe200078e00ff */
[----:B------:R-:W-:Y:S01]  /*0d90*/  MOV R78, RZ ;  /* 0x000000ff004e7202 */ /* 0x000fe20000000f00 */
[----:B------:R-:W-:Y:S01]  /*0da0*/  CS2R R10, SRZ ;  /* 0x00000000000a7805 */ /* 0x000fe2000001ff00 */
[----:B------:R-:W-:Y:S01]  /*0db0*/  IMAD.MOV.U32 R76, RZ, RZ, RZ ;  /* 0x000000ffff4c7224 */ /* 0x000fe200078e00ff */
[----:B------:R-:W-:Y:S01]  /*0dc0*/  CS2R R12, SRZ ;  /* 0x00000000000c7805 */ /* 0x000fe2000001ff00 */
[----:B------:R-:W-:Y:S01]  /*0dd0*/  IMAD.MOV.U32 R82, RZ, RZ, RZ ;  /* 0x000000ffff527224 */ /* 0x000fe200078e00ff */
[----:B------:R-:W-:Y:S01]  /*0de0*/  MOV R80, RZ ;  /* 0x000000ff00507202 */ /* 0x000fe20000000f00 */
[----:B------:R-:W-:Y:S01]  /*0df0*/  IMAD.MOV.U32 R74, RZ, RZ, RZ ;  /* 0x000000ffff4a7224 */ /* 0x000fe200078e00ff */
[----:B------:R-:W-:Y:S01]  /*0e00*/  CS2R R14, SRZ ;  /* 0x00000000000e7805 */ /* 0x000fe2000001ff00 */
[----:B-1----:R-:W-:Y:S01]  /*0e10*/  IMAD.MOV.U32 R5, RZ, RZ, 0x40 ;  /* 0x00000040ff057424 */ /* 0x002fe200078e00ff */
[----:B------:R-:W-:Y:S01]  /*0e20*/  MOV R70, RZ ;  /* 0x000000ff00467202 */ /* 0x000fe20000000f00 */
[----:B------:R-:W-:Y:S01]  /*0e30*/  @P5 IMAD.HI.U32 R4, R0, c[0x0][0x2c8], RZ ;  /* 0x0000b20000045a27 */ /* 0x000fe200078e00ff */
[----:B------:R-:W-:Y:S01]  /*0e40*/  CS2R R16, SRZ ;  /* 0x0000000000107805 */ /* 0x000fe2000001ff00 */
[----:B------:R-:W-:Y:S01]  /*0e50*/  CS2R R18, SRZ ;  /* 0x0000000000127805 */ /* 0x000fe2000001ff00 */
[----:B------:R-:W-:Y:S01]  /*0e60*/  IADD3 R5, R5, -c[0x0][0x168], RZ ;  /* 0x80005a0005057a10 */ /* 0x000fe20007ffe0ff */
[----:B------:R-:W-:Y:S01]  /*0e70*/  IMAD.MOV.U32 R72, RZ, RZ, RZ ;  /* 0x000000ffff487224 */ /* 0x000fe200078e00ff */
[----:B------:R-:W-:Y:S01]  /*0e80*/  @P5 SHF.R.U32.HI R0, RZ, c[0x0][0x2cc], R4 ;  /* 0x0000b300ff005a19 */ /* 0x000fe20000011604 */
[----:B------:R-:W-:Y:S01]  /*0e90*/  IMAD.MOV.U32 R68, RZ, RZ, RZ ;  /* 0x000000ffff447224 */ /* 0x000fe200078e00ff */
[----:B------:R-:W-:Y:S01]  /*0ea0*/  MOV R164, RZ ;  /* 0x000000ff00a47202 */ /* 0x000fe20000000f00 */
[----:B------:R-:W-:Y:S01]  /*0eb0*/  IMAD.MOV.U32 R166, RZ, RZ, RZ ;  /* 0x000000ffffa67224 */ /* 0x000fe200078e00ff */
[----:B------:R-:W-:Y:S01]  /*0ec0*/  CS2R R20, SRZ ;  /* 0x0000000000147805 */ /* 0x000fe2000001ff00 */
[----:B------:R-:W-:Y:S01]  /*0ed0*/  IMAD.MOV.U32 R170, RZ, RZ, RZ ;  /* 0x000000ffffaa7224 */ /* 0x000fe200078e00ff */
[----:B------:R-:W-:Y:S01]  /*0ee0*/  MOV R162, RZ ;  /* 0x000000ff00a27202 */ /* 0x000fe20000000f00 */
[----:B------:R-:W-:Y:S01]  /*0ef0*/  IMAD.MOV.U32 R168, RZ, RZ, RZ ;  /* 0x000000ffffa87224 */ /* 0x000fe200078e00ff */
[----:B------:R-:W-:Y:S01]  /*0f00*/  CS2R R22, SRZ ;  /* 0x0000000000167805 */ /* 0x000fe2000001ff00 */
        /* <DEDUP_REMOVED lines=39> */
[----:B--2---:R1:W-:Y:S02]  /*1180*/  STL [R1+0x38], R6 ;  /* 0x0000380601007387 */ /* 0x0043e40000100800 */
[----:B-1----:R-:W-:-:S02]  /*1190*/  IMAD R6, R3, c[0x0][0x1d0], RZ ;  /* 0x0000740003067a24 */ /* 0x002fc400078e02ff */
[----:B------:R-:W-:-:S03]  /*11a0*/  IMAD R3, R3, c[0x0][0x1d0], R5 ;  /* 0x0000740003037a24 */ /* 0x000fc600078e0205 */
[----:B------:R-:W-:Y:S01]  /*11b0*/  IADD3 R5, R6, 0x3f, RZ ;  /* 0x0000003f06057810 */ /* 0x000fe20007ffe0ff */
[----:B------:R-:W-:-:S03]  /*11c0*/  IMAD.IADD R0, R3, 0x1, R0 ;  /* 0x0000000103007824 */ /* 0x000fc600078e0200 */
[----:B------:R-:W-:Y:S02]  /*11d0*/  SHF.R.S32.HI R3, RZ, 0x1f, R5 ;  /* 0x0000001fff037819 */ /* 0x000fe40000011405 */
[----:B------:R-:W-:Y:S02]  /*11e0*/  SHF.R.S32.HI R4, RZ, 0x1f, R0 ;  /* 0x0000001fff047819 */ /* 0x000fe40000011400 */
[----:B------:R-:W-:Y:S02]  /*11f0*/  LEA.HI R3, R3, R5, RZ, 0x6 ;  /* 0x0000000503037211 */ /* 0x000fe400078f30ff */
[----:B------:R-:W-:Y:S01]  /*1200*/  LEA.HI R4, R4, R0, RZ, 0x6 ;  /* 0x0000000004047211 */ /* 0x000fe200078f30ff */
[----:B------:R-:W-:Y:S01]  /*1210*/  IMAD.MOV R0, RZ, RZ, -R8 ;  /* 0x000000ffff007224 */ /* 0x000fe200078e0a08 */
[----:B------:R-:W-:Y:S02]  /*1220*/  SHF.R.S32.HI R3, RZ, 0x6, R3 ;  /* 0x00000006ff037819 */ /* 0x000fe40000011403 */
[----:B------:R-:W-:Y:S01]  /*1230*/  SHF.R.S32.HI R4, RZ, 0x6, R4 ;  /* 0x00000006ff047819 */ /* 0x000fe20000011404 */
[----:B------:R-:W-:Y:S01]  /*1240*/  IMAD R6, R0, c[0x0][0x548], R2 ;  /* 0x0001520000067a24 */ /* 0x000fe200078e0202 */
[----:B------:R-:W-:-:S02]  /*1250*/  PRMT R0, RZ, 0x7610, R0 ;  /* 0x00007610ff007816 */ /* 0x000fc40000000000 */
[----:B------:R-:W-:Y:S02]  /*1260*/  IMNMX R183, R3, R4, PT ;  /* 0x0000000403b77217 */ /* 0x000fe40003800200 */
[----:B------:R1:W-:Y:S01]  /*1270*/  STL [R1+0x60], R6 ;  /* 0x0000600601007387 */ /* 0x0003e20000100800 */
[----:B------:R-:W-:Y:S02]  /*1280*/  MOV R5, RZ ;  /* 0x000000ff00057202 */ /* 0x000fe40000000f00 */
[----:B------:R-:W-:-:S13]  /*1290*/  ISETP.GE.AND P0, PT, R183, 0x1, PT ;  /* 0x00000001b700780c */ /* 0x000fda0003f06270 */
[----:B------:R-:W-:Y:S05]  /*12a0*/  @!P0 BRA `(.L_x_594) ;  /* 0x0000e56000008947 */ /* 0x000fea0003800000 */
[----:B------:R-:W2:Y:S01]  /*12b0*/  LDL R7, [R1+0x18] ;  /* 0x0000180001077983 */ /* 0x000ea20000100800 */
[----:B------:R-:W-:-:S04]  /*12c0*/  ISETP.NE.U32.AND P1, PT, RZ, c[0x0][0x340], PT ;  /* 0x0000d000ff007a0c */ /* 0x000fc80003f25070 */
[----:B------:R-:W-:-:S13]  /*12d0*/  ISETP.NE.AND.EX P1, PT, RZ, c[0x0][0x344], PT, P1 ;  /* 0x0000d100ff007a0c */ /* 0x000fda0003f25310 */
[----:B------:R-:W-:-:S05]  /*12e0*/  @P1 MOV R2, 0x4 ;  /* 0x0000000400021802 */ /* 0x000fca0000000f00 */
[----:B------:R-:W-:-:S05]  /*12f0*/  @P1 IMAD.WIDE R2, R8, R2, c[0x0][0x340] ;  /* 0x0000d00008021625 */ /* 0x000fca00078e0202 */
[----:B------:R3:W5:Y:S01]  /*1300*/  @P1 LDG.E R13, [R2.64] ;  /* 0x00000006020d1981 */ /* 0x000762000c1e1900 */
[----:B------:R-:W-:Y:S02]  /*1310*/  SHF.R.S32.HI R18, RZ, 0x1f, R6 ;  /* 0x0000001fff127819 */ /* 0x000fe40000011406 */
[C---:B------:R-:W-:Y:S02]  /*1320*/  IADD3 R49, R217.reuse, 0x20, RZ ;  /* 0x00000020d9317810 */ /* 0x040fe40007ffe0ff */
[----:B------:R-:W-:Y:S01]  /*1330*/  ISETP.GE.AND P6, PT, R217, c[0x0][0x198], PT ;  /* 0x00006600d9007a0c */ /* 0x000fe20003fc6270 */
[----:B------:R-:W-:Y:S01]  /*1340*/  IMAD R0, R18, c[0x0][0x1b8], RZ ;  /* 0x00006e0012007a24 */ /* 0x000fe200078e02ff */
[----:B------:R-:W-:-:S03]  /*1350*/  ISETP.GE.AND P4, PT, R49, c[0x0][0x198], PT ;  /* 0x0000660031007a0c */ /* 0x000fc60003f86270 */
[C---:B------:R-:W-:Y:S02]  /*1360*/  IMAD R5, R6.reuse, c[0x0][0x1bc], R0 ;  /* 0x00006f0006057a24 */ /* 0x040fe400078e0200 */
[----:B---3--:R-:W-:Y:S01]  /*1370*/  IMAD.WIDE.U32 R2, R6, c[0x0][0x1b8], RZ ;  /* 0x00006e0006027a25 */ /* 0x008fe200078e00ff */
[----:B-1----:R-:W-:-:S04]  /*1380*/  SHF.R.S32.HI R6, RZ, 0x1f, R8 ;  /* 0x0000001fff067819 */ /* 0x002fc80000011408 */
[----:B------:R-:W-:Y:S01]  /*1390*/  IADD3 R3, R3, R5, RZ ;  /* 0x0000000503037210 */ /* 0x000fe20007ffe0ff */
[----:B------:R-:W-:-:S04]  /*13a0*/  IMAD R5, R6, c[0x0][0x1c0], RZ ;  /* 0x0000700006057a24 */ /* 0x000fc800078e02ff */
[C---:B------:R-:W-:Y:S02]  /*13b0*/  IMAD R5, R8.reuse, c[0x0][0x1c4], R5 ;  /* 0x0000710008057a24 */ /* 0x040fe400078e0205 */
[----:B------:R-:W-:-:S05]  /*13c0*/  IMAD.WIDE.U32 R2, R8, c[0x0][0x1c0], R2 ;  /* 0x0000700008027a25 */ /* 0x000fca00078e0002 */
[----:B------:R-:W-:Y:S02]  /*13d0*/  IADD3 R3, R3, R5, RZ ;  /* 0x0000000503037210 */ /* 0x000fe40007ffe0ff */
[----:B--2---:R-:W-:Y:S02]  /*13e0*/  IADD3 R4, R7, R48, RZ ;  /* 0x0000003007047210 */ /* 0x004fe40007ffe0ff */
[----:B------:R-:W-:-:S03]  /*13f0*/  IADD3 R48, R217, 0x40, RZ ;  /* 0x00000040d9307810 */ /* 0x000fc60007ffe0ff */
[----:B------:R-:W-:Y:S01]  /*1400*/  @P5 IMAD.HI.U32 R7, R4, c[0x0][0x2c8], RZ ;  /* 0x0000b20004075a27 */ /* 0x000fe200078e00ff */
[----:B------:R-:W-:-:S03]  /*1410*/  ISETP.GE.AND P3, PT, R48, c[0x0][0x198], PT ;  /* 0x0000660030007a0c */ /* 0x000fc60003f66270 */
[----:B------:R-:W-:Y:S01]  /*1420*/  IMAD.MOV.U32 R0, RZ, RZ, R4 ;  /* 0x000000ffff007224 */ /* 0x000fe200078e0004 */
[----:B------:R-:W-:-:S04]  /*1430*/  @P5 SHF.R.U32.HI R0, RZ, c[0x0][0x2cc], R7 ;  /* 0x0000b300ff005a19 */ /* 0x000fc80000011607 */
[--C-:B------:R-:W-:Y:S01]  /*1440*/  SHF.R.S32.HI R6, RZ, 0x1f, R0.reuse ;  /* 0x0000001fff067819 */ /* 0x100fe20000011400 */
[----:B------:R-:W-:Y:S02]  /*1450*/  IMAD.MOV R7, RZ, RZ, -R0 ;  /* 0x000000ffff077224 */ /* 0x000fe400078e0a00 */
[----:B------:R-:W-:-:S04]  /*1460*/  IMAD.WIDE.U32 R2, R0, c[0x0][0x1b0], R2 ;  /* 0x00006c0000027a25 */ /* 0x000fc800078e0002 */
[----:B------:R-:W-:Y:S02]  /*1470*/  IMAD R5, R6, c[0x0][0x1b0], RZ ;  /* 0x00006c0006057a24 */ /* 0x000fe400078e02ff */
[----:B------:R-:W-:Y:S02]  /*1480*/  IMAD R4, R7, c[0x0][0x2c4], R4 ;  /* 0x0000b10007047a24 */ /* 0x000fe400078e0204 */
[----:B------:R-:W-:-:S03]  /*1490*/  IMAD R5, R0, c[0x0][0x1b4], R5 ;  /* 0x00006d0000057a24 */ /* 0x000fc600078e0205 */
[----:B------:R-:W-:Y:S01]  /*14a0*/  SHF.R.S32.HI R0, RZ, 0x1f, R4 ;  /* 0x0000001fff007819 */ /* 0x000fe20000011404 */
[----:B------:R-:W-:Y:S02]  /*14b0*/  IMAD.IADD R3, R3, 0x1, R5 ;  /* 0x0000000103037824 */ /* 0x000fe400078e0205 */
[----:B------:R-:W-:Y:S02]  /*14c0*/  @!P1 IMAD.MOV.U32 R13, RZ, RZ, R8 ;  /* 0x000000ffff0d9224 */ /* 0x000fe400078e0008 */
[----:B------:R-:W-:Y:S02]  /*14d0*/  IMAD R0, R0, c[0x0][0x1a8], RZ ;  /* 0x00006a0000007a24 */ /* 0x000fe400078e02ff */
[----:B------:R-:W-:-:S04]  /*14e0*/  IMAD.WIDE.U32 R2, R4, c[0x0][0x1a8], R2 ;  /* 0x00006a0004027a25 */ /* 0x000fc800078e0002 */
[----:B------:R-:W-:Y:S01]  /*14f0*/  IMAD R4, R4, c[0x0][0x1ac], R0 ;  /* 0x00006b0004047a24 */ /* 0x000fe200078e0200 */
[----:B------:R-:W-:-:S04]  /*1500*/  LEA R12, P0, R2, c[0x0][0x160], 0x1 ;  /* 0x00005800020c7a11 */ /* 0x000fc800078008ff */
[----:B------:R-:W-:-:S04]  /*1510*/  IADD3 R4, R3, R4, RZ ;  /* 0x0000000403047210 */ /* 0x000fc80007ffe0ff */
[----:B------:R-:W-:Y:S01]  /*1520*/  LEA.HI.X R10, R2, c[0x0][0x164], R4, 0x1, P0 ;  /* 0x00005900020a7a11 */ /* 0x000fe200000f0c04 */
[----:B------:R-:W-:Y:S05]  /*1530*/  BRA.DIV ~URZ, `(.L_x_595) ;  /* 0x000104627f007947 */ /* 0x000fea000b800000 */
[----:B------:R1:W2:Y:S02]  /*1540*/  SHFL.IDX PT, R5, R10, RZ, 0x1c1f ;  /* 0x001c1fff0a057589 */ /* 0x0002a400000e0000 */
.L_x_665:
[----:B------:R-:W-:Y:S05]  /*1550*/  BRA.DIV ~URZ, `(.L_x_596) ;  /* 0x000104b27f007947 */ /* 0x000fea000b800000 */
[----:B------:R3:W4:Y:S02]  /*1560*/  SHFL.IDX PT, R0, R12, RZ, 0x1c1f ;  /* 0x001c1fff0c007589 */ /* 0x00072400000e0000 */
.L_x_666:
[----:B---3--:R-:W3:Y:S04]  /*1570*/  LDL R3, [R1+0x58] ;  /* 0x0000580001037983 */ /* 0x008ee80000100800 */
[----:B------:R-:W1:Y:S01]  /*1580*/  S2R R4, SR_TID.X ;  /* 0x0000000000047919 */ /* 0x000e620000002100 */
[----:B------:R-:W-:-:S04]  /*1590*/  IMAD.MOV.U32 R14, RZ, RZ, c[0x0][0x2c4] ;  /* 0x0000b100ff0e7624 */ /* 0x000fc800078e00ff */
[----:B------:R-:W-:Y:S01]  /*15a0*/  IMAD R14, R14, c[0x0][0x168], RZ ;  /* 0x00005a000e0e7a24 */ /* 0x000fe200078e02ff */
[----:B-1----:R-:W-:-:S04]  /*15b0*/  SHF.R.S32.HI R2, RZ, 0x1f, R4 ;  /* 0x0000001fff027819 */ /* 0x002fc80000011404 */
[----:B------:R-:W-:-:S04]  /*15c0*/  LEA.HI R2, R2, R4, RZ, 0x2 ;  /* 0x0000000402027211 */ /* 0x000fc800078f10ff */
[----:B------:R-:W-:Y:S01]  /*15d0*/  SHF.R.S32.HI R2, RZ, 0x2, R2 ;  /* 0x00000002ff027819 */ /* 0x000fe20000011402 */
[----:B------:R-:W-:Y:S04]  /*15e0*/  BSSY B0, `(.L_x_597) ;  /* 0x0000019000007945 */ /* 0x000fe80003800000 */
[----:B---3--:R-:W-:-:S05]  /*15f0*/  IMAD.IADD R11, R2, 0x1, R3 ;  /* 0x00000001020b7824 */ /* 0x008fca00078e0203 */
[----:B------:R-:W-:-:S13]  /*1600*/  ISETP.GE.AND P0, PT, R11, R14, PT ;  /* 0x0000000e0b00720c */ /* 0x000fda0003f06270 */
[----:B------:R-:W-:Y:S05]  /*1610*/  @P0 BRA `(.L_x_598) ;  /* 0x0000015000000947 */ /* 0x000fea0003800000 */
[----:B------:R-:W3:Y:S01]  /*1620*/  LDL R4, [R1+0x80] ;  /* 0x0000800001047983 */ /* 0x000ee20000100800 */
[C---:B------:R-:W-:Y:S02]  /*1630*/  IADD3 R17, R217.reuse, 0x20, RZ ;  /* 0x00000020d9117810 */ /* 0x040fe40007ffe0ff */
[C---:B------:R-:W-:Y:S02]  /*1640*/  IADD3 R19, R217.reuse, 0x20, RZ ;  /* 0x00000020d9137810 */ /* 0x040fe40007ffe0ff */
[C---:B------:R-:W-:Y:S02]  /*1650*/  IADD3 R15, R217.reuse, 0x40, RZ ;  /* 0x00000040d90f7810 */ /* 0x040fe40007ffe0ff */
[C---:B------:R-:W-:Y:S02]  /*1660*/  IADD3 R16, R217.reuse, 0x40, RZ ;  /* 0x00000040d9107810 */ /* 0x040fe40007ffe0ff */
[----:B----4-:R-:W-:Y:S02]  /*1670*/  LEA R8, P2, R217, R0, 0x1 ;  /* 0x00000000d9087211 */ /* 0x010fe400078408ff */
[----:B------:R-:W-:-:S02]  /*1680*/  SHF.R.S32.HI R20, RZ, 0x1f, R217 ;  /* 0x0000001fff147819 */ /* 0x000fc400000114d9 */
[-C--:B------:R-:W-:Y:S02]  /*1690*/  LEA R6, P1, R17, R0.reuse, 0x1 ;  /* 0x0000000011067211 */ /* 0x080fe400078208ff */
[----:B------:R-:W-:Y:S02]  /*16a0*/  SHF.R.S32.HI R19, RZ, 0x1f, R19 ;  /* 0x0000001fff137819 */ /* 0x000fe40000011413 */
[----:B------:R-:W-:Y:S02]  /*16b0*/  SHF.R.S32.HI R16, RZ, 0x1f, R16 ;  /* 0x0000001fff107819 */ /* 0x000fe40000011410 */
[----:B------:R-:W-:Y:S02]  /*16c0*/  LEA R2, P0, R15, R0, 0x1 ;  /* 0x000000000f027211 */ /* 0x000fe400078008ff */
[-C--:B--2---:R-:W-:Y:S02]  /*16d0*/  LEA.HI.X R9, R217, R5.reuse, R20, 0x1, P2 ;  /* 0x00000005d9097211 */ /* 0x084fe400010f0c14 */
[----:B------:R-:W-:-:S02]  /*16e0*/  LEA.HI.X R7, R17, R5, R19, 0x1, P1 ;  /* 0x0000000511077211 */ /* 0x000fc400008f0c13 */
[----:B------:R-:W-:Y:S01]  /*16f0*/  LEA.HI.X R3, R15, R5, R16, 0x1, P0 ;  /* 0x000000050f037211 */ /* 0x000fe200000f0c10 */
[----:B---3--:R-:W-:-:S05]  /*1700*/  IMAD.SHL.U32 R0, R4, 0x2, RZ ;  /* 0x0000000204007824 */ /* 0x008fca00078e00ff */
[----:B------:R-:W-:Y:S01]  /*1710*/  @!PT LDS RZ, [RZ] ;  /* 0x00000000fffff984 */ /* 0x000fe20000000800 */
[----:B------:R-:W-:Y:S01]  /*1720*/  @!PT LDS RZ, [RZ] ;  /* 0x00000000fffff984 */ /* 0x000fe20000000800 */
[----:B------:R-:W-:Y:S01]  /*1730*/  @!PT LDS RZ, [RZ] ;  /* 0x00000000fffff984 */ /* 0x000fe20000000800 */
[----:B------:R1:W-:Y:S04]  /*1740*/  LDGSTS.E.BYPASS.LTC128B.128 [R0+0x6100], [R8.64], !P6 ;  /* 0x0610000008007fae */ /* 0x0003e8000f101d46 */
[----:B------:R1:W-:Y:S04]  /*1750*/  LDGSTS.E.BYPASS.LTC128B.128 [R0+0x8100], [R6.64], !P4 ;  /* 0x0810000006007fae */ /* 0x0003e8000e101d46 */
[----:B------:R1:W-:Y:S02]  /*1760*/  LDGSTS.E.BYPASS.LTC128B.128 [R0+0xa100], [R2.64], !P3 ;  /* 0x0a10000002007fae */ /* 0x0003e4000d901d46 */
.L_x_598:
[----:B------:R-:W-:Y:S05]  /*1770*/  BSYNC B0 ;  /* 0x0000000000007941 */ /* 0x000fea0003800000 */
.L_x_597:
[----:B------:R-:W-:Y:S05]  /*1780*/  BRA.DIV ~URZ, `(.L_x_599) ;  /* 0x000102f27f007947 */ /* 0x000fea000b800000 */
[----:B--2---:R2:W3:Y:S04]  /*1790*/  SHFL.IDX PT, R5, R10, 0x1, 0x1c1f ;  /* 0x003c1f000a057f89 */ /* 0x0044e800000e0000 */
[----:B-1--4-:R2:W1:Y:S02]  /*17a0*/  SHFL.IDX PT, R0, R12, 0x1, 0x1c1f ;  /* 0x003c1f000c007f89 */ /* 0x01246400000e0000 */
.L_x_667:
[----:B------:R-:W-:Y:S01]  /*17b0*/  IADD3 R2, R11, 0x20, RZ ;  /* 0x000000200b027810 */ /* 0x000fe20007ffe0ff */
[----:B------:R-:W-:Y:S03]  /*17c0*/  BSSY B0, `(.L_x_600) ;  /* 0x0000018000007945 */ /* 0x000fe60003800000 */
[----:B------:R-:W-:-:S13]  /*17d0*/  ISETP.GE.AND P0, PT, R2, R14, PT ;  /* 0x0000000e0200720c */ /* 0x000fda0003f06270 */
[----:B------:R-:W-:Y:S05]  /*17e0*/  @P0 BRA `(.L_x_601) ;  /* 0x0000015000000947 */ /* 0x000fea0003800000 */
[----:B------:R-:W4:Y:S01]  /*17f0*/  LDL R4, [R1+0x80] ;  /* 0x0000800001047983 */ /* 0x000f220000100800 */
[C---:B------:R-:W-:Y:S02]  /*1800*/  IADD3 R17, R217.reuse, 0x20, RZ ;  /* 0x00000020d9117810 */ /* 0x040fe40007ffe0ff */
[C---:B------:R-:W-:Y:S02]  /*1810*/  IADD3 R19, R217.reuse, 0x20, RZ ;  /* 0x00000020d9137810 */ /* 0x040fe40007ffe0ff */
[C---:B------:R-:W-:Y:S02]  /*1820*/  IADD3 R15, R217.reuse, 0x40, RZ ;  /* 0x00000040d90f7810 */ /* 0x040fe40007ffe0ff */
[C---:B------:R-:W-:Y:S02]  /*1830*/  IADD3 R16, R217.reuse, 0x40, RZ ;  /* 0x00000040d9107810 */ /* 0x040fe40007ffe0ff */
[----:B-1----:R-:W-:Y:S02]  /*1840*/  LEA R8, P2, R217, R0, 0x1 ;  /* 0x00000000d9087211 */ /* 0x002fe400078408ff */
[----:B------:R-:W-:-:S02]  /*1850*/  SHF.R.S32.HI R20, RZ, 0x1f, R217 ;  /* 0x0000001fff147819 */ /* 0x000fc400000114d9 */
[-C--:B------:R-:W-:Y:S02]  /*1860*/  LEA R6, P1, R17, R0.reuse, 0x1 ;  /* 0x0000000011067211 */ /* 0x080fe400078208ff */
[----:B------:R-:W-:Y:S02]  /*1870*/  SHF.R.S32.HI R19, RZ, 0x1f, R19 ;  /* 0x0000001fff137819 */ /* 0x000fe40000011413 */
[----:B------:R-:W-:Y:S02]  /*1880*/  SHF.R.S32.HI R16, RZ, 0x1f, R16 ;  /* 0x0000001fff107819 */ /* 0x000fe40000011410 */
[----:B------:R-:W-:Y:S02]  /*1890*/  LEA R2, P0, R15, R0, 0x1 ;  /* 0x000000000f027211 */ /* 0x000fe400078008ff */
[-C--:B---3--:R-:W-:Y:S02]  /*18a0*/  LEA.HI.X R9, R217, R5.reuse, R20, 0x1, P2 ;  /* 0x00000005d9097211 */ /* 0x088fe400010f0c14 */
[----:B------:R-:W-:-:S02]  /*18b0*/  LEA.HI.X R7, R17, R5, R19, 0x1, P1 ;  /* 0x0000000511077211 */ /* 0x000fc400008f0c13 */
[----:B------:R-:W-:Y:S01]  /*18c0*/  LEA.HI.X R3, R15, R5, R16, 0x1, P0 ;  /* 0x000000050f037211 */ /* 0x000fe200000f0c10 */
[----:B----4-:R-:W-:-:S05]  /*18d0*/  IMAD.SHL.U32 R0, R4, 0x2, RZ ;  /* 0x0000000204007824 */ /* 0x010fca00078e00ff */
[----:B------:R-:W-:Y:S01]  /*18e0*/  @!PT LDS RZ, [RZ] ;  /* 0x00000000fffff984 */ /* 0x000fe20000000800 */
[----:B------:R-:W-:Y:S01]  /*18f0*/  @!PT LDS RZ, [RZ] ;  /* 0x00000000fffff984 */ /* 0x000fe20000000800 */
[----:B------:R-:W-:Y:S01]  /*1900*/  @!PT LDS RZ, [RZ] ;  /* 0x00000000fffff984 */ /* 0x000fe20000000800 */
[----:B------:R1:W-:Y:S04]  /*1910*/  LDGSTS.E.BYPASS.LTC128B.128 [R0+0x6900], [R8.64], !P6 ;  /* 0x0690000008007fae */ /* 0x0003e8000f101d46 */
[----:B------:R1:W-:Y:S04]  /*1920*/  LDGSTS.E.BYPASS.LTC128B.128 [R0+0x8900], [R6.64], !P4 ;  /* 0x0890000006007fae */ /* 0x0003e8000e101d46 */
[----:B------:R1:W-:Y:S02]  /*1930*/  LDGSTS.E.BYPASS.LTC128B.128 [R0+0xa900], [R2.64], !P3 ;  /* 0x0a90000002007fae */ /* 0x0003e4000d901d46 */
.L_x_601:
[----:B------:R-:W-:Y:S05]  /*1940*/  BSYNC B0 ;  /* 0x0000000000007941 */ /* 0x000fea0003800000 */
.L_x_600:
[----:B------:R-:W-:Y:S05]  /*1950*/  BRA.DIV ~URZ, `(.L_x_602) ;  /* 0x000101f27f007947 */ /* 0x000fea000b800000 */
[----:B---3--:R3:W4:Y:S02]  /*1960*/  SHFL.IDX PT, R5, R10, 0x2, 0x1c1f ;  /* 0x005c1f000a057f89 */ /* 0x00872400000e0000 */
.L_x_668:
[----:B------:R-:W-:Y:S05]  /*1970*/  BRA.DIV ~URZ, `(.L_x_603) ;  /* 0x000102427f007947 */ /* 0x000fea000b800000 */
[----:B-1----:R1:W2:Y:S02]  /*1980*/  SHFL.IDX PT, R0, R12, 0x2, 0x1c1f ;  /* 0x005c1f000c007f89 */ /* 0x0022a400000e0000 */
.L_x_669:
[----:B------:R-:W-:Y:S01]  /*1990*/  IADD3 R2, R11, 0x40, RZ ;  /* 0x000000400b027810 */ /* 0x000fe20007ffe0ff */
[----:B------:R-:W-:Y:S03]  /*19a0*/  BSSY B0, `(.L_x_604) ;  /* 0x0000018000007945 */ /* 0x000fe60003800000 */
[----:B------:R-:W-:-:S13]  /*19b0*/  ISETP.GE.AND P0, PT, R2, R14, PT ;  /* 0x0000000e0200720c */ /* 0x000fda0003f06270 */
[----:B------:R-:W-:Y:S05]  /*19c0*/  @P0 BRA `(.L_x_605) ;  /* 0x0000015000000947 */ /* 0x000fea0003800000 */
[----:B---3--:R-:W3:Y:S01]  /*19d0*/  LDL R4, [R1+0x80] ;  /* 0x0000800001047983 */ /* 0x008ee20000100800 */
[C---:B------:R-:W-:Y:S02]  /*19e0*/  IADD3 R17, R217.reuse, 0x20, RZ ;  /* 0x00000020d9117810 */ /* 0x040fe40007ffe0ff */
[C---:B------:R-:W-:Y:S02]  /*19f0*/  IADD3 R19, R217.reuse, 0x20, RZ ;  /* 0x00000020d9137810 */ /* 0x040fe40007ffe0ff */
[C---:B------:R-:W-:Y:S02]  /*1a00*/  IADD3 R15, R217.reuse, 0x40, RZ ;  /* 0x00000040d90f7810 */ /* 0x040fe40007ffe0ff */
[C---:B------:R-:W-:Y:S02]  /*1a10*/  IADD3 R16, R217.reuse, 0x40, RZ ;  /* 0x00000040d9107810 */ /* 0x040fe40007ffe0ff */
[----:B--2---:R-:W-:Y:S02]  /*1a20*/  LEA R8, P2, R217, R0, 0x1 ;  /* 0x00000000d9087211 */ /* 0x004fe400078408ff */
[----:B------:R-:W-:-:S02]  /*1a30*/  SHF.R.S32.HI R20, RZ, 0x1f, R217 ;  /* 0x0000001fff147819 */ /* 0x000fc400000114d9 */
[-C--:B------:R-:W-:Y:S02]  /*1a40*/  LEA R6, P1, R17, R0.reuse, 0x1 ;  /* 0x0000000011067211 */ /* 0x080fe400078208ff */
[----:B------:R-:W-:Y:S02]  /*1a50*/  SHF.R.S32.HI R19, RZ, 0x1f, R19 ;  /* 0x0000001fff137819 */ /* 0x000fe40000011413 */
[----:B------:R-:W-:Y:S02]  /*1a60*/  SHF.R.S32.HI R16, RZ, 0x1f, R16 ;  /* 0x0000001fff107819 */ /* 0x000fe40000011410 */
[----:B------:R-:W-:Y:S02]  /*1a70*/  LEA R2, P0, R15, R0, 0x1 ;  /* 0x000000000f027211 */ /* 0x000fe400078008ff */
[-C--:B----4-:R-:W-:Y:S02]  /*1a80*/  LEA.HI.X R9, R217, R5.reuse, R20, 0x1, P2 ;  /* 0x00000005d9097211 */ /* 0x090fe400010f0c14 */
        /* <DEDUP_REMOVED lines=9> */
.L_x_605:
[----:B------:R-:W-:Y:S05]  /*1b20*/  BSYNC B0 ;  /* 0x0000000000007941 */ /* 0x000fea0003800000 */
.L_x_604:
[----:B------:R-:W-:Y:S05]  /*1b30*/  BRA.DIV ~URZ, `(.L_x_606) ;  /* 0x000100f27f007947 */ /* 0x000fea000b800000 */
[----:B----4-:R4:W1:Y:S04]  /*1b40*/  SHFL.IDX PT, R5, R10, 0x3, 0x1c1f ;  /* 0x007c1f000a057f89 */ /* 0x01086800000e0000 */
[----:B--2---:R4:W2:Y:S02]  /*1b50*/  SHFL.IDX PT, R0, R12, 0x3, 0x1c1f ;  /* 0x007c1f000c007f89 */ /* 0x0048a400000e0000 */
.L_x_670:
[----:B-1--4-:R-:W4:Y:S01]  /*1b60*/  LDL R12, [R1+0x80] ;  /* 0x00008000010c7983 */ /* 0x012f220000100800 */
[----:B------:R-:W-:Y:S01]  /*1b70*/  IADD3 R11, R11, 0x60, RZ ;  /* 0x000000600b0b7810 */ /* 0x000fe20007ffe0ff */
[----:B-----5:R-:W-:Y:S01]  /*1b80*/  IMAD.WIDE.U32 R164, R13, c[0x0][0x2b0], RZ ;  /* 0x0000ac000da47a25 */ /* 0x020fe200078e00ff */
[----:B------:R-:W-:-:S02]  /*1b90*/  SHF.R.S32.HI R22, RZ, 0x1f, R217 ;  /* 0x0000001fff167819 */ /* 0x000fc400000114d9 */
[----:B------:R-:W-:Y:S02]  /*1ba0*/  ISETP.GE.AND P2, PT, R11, R14, PT ;  /* 0x0000000e0b00720c */ /* 0x000fe40003f46270 */
[C---:B------:R-:W-:Y:S01]  /*1bb0*/  IADD3 R20, R217.reuse, 0x20, RZ ;  /* 0x00000020d9147810 */ /* 0x040fe20007ffe0ff */
[----:B------:R1:W-:Y:S01]  /*1bc0*/  STL.64 [R1+0x40], R164 ;  /* 0x000040a401007387 */ /* 0x0003e20000100a00 */
[C---:B------:R-:W-:Y:S02]  /*1bd0*/  IADD3 R32, R217.reuse, 0x40, RZ ;  /* 0x00000040d9207810 */ /* 0x040fe40007ffe0ff */
[C---:B------:R-:W-:Y:S02]  /*1be0*/  IADD3 R21, R217.reuse, 0x20, RZ ;  /* 0x00000020d9157810 */ /* 0x040fe40007ffe0ff */
[----:B------:R-:W-:Y:S02]  /*1bf0*/  IADD3 R19, R217, 0x40, RZ ;  /* 0x00000040d9137810 */ /* 0x000fe40007ffe0ff */
[----:B------:R-:W-:-:S02]  /*1c00*/  SHF.R.S32.HI R21, RZ, 0x1f, R21 ;  /* 0x0000001fff157819 */ /* 0x000fc40000011415 */
[----:B------:R-:W-:Y:S02]  /*1c10*/  SHF.R.S32.HI R19, RZ, 0x1f, R19 ;  /* 0x0000001fff137819 */ /* 0x000fe40000011413 */
[CC--:B--2---:R-:W-:Y:S02]  /*1c20*/  @!P2 LEA R8, P0, R217.reuse, R0.reuse, 0x1 ;  /* 0x00000000d908a211 */ /* 0x0c4fe400078008ff */
[-C--:B------:R-:W-:Y:S02]  /*1c30*/  @!P2 LEA R6, P1, R20, R0.reuse, 0x1 ;  /* 0x000000001406a211 */ /* 0x080fe400078208ff */
[----:B------:R-:W-:Y:S02]  /*1c40*/  @!P2 LEA.HI.X R9, R217, R5, R22, 0x1, P0 ;  /* 0x00000005d909a211 */ /* 0x000fe400000f0c16 */
[----:B------:R-:W-:Y:S02]  /*1c50*/  @!P2 LEA R2, P0, R32, R0, 0x1 ;  /* 0x000000002002a211 */ /* 0x000fe400078008ff */
[----:B------:R-:W-:-:S02]  /*1c60*/  SHF.R.S32.HI R0, RZ, 0x1f, R13 ;  /* 0x0000001fff007819 */ /* 0x000fc4000001140d */
[-C--:B------:R-:W-:Y:S02]  /*1c70*/  @!P2 LEA.HI.X R7, R20, R5.reuse, R21, 0x1, P1 ;  /* 0x000000051407a211 */ /* 0x080fe400008f0c15 */
[----:B------:R-:W-:Y:S01]  /*1c80*/  @!P2 LEA.HI.X R3, R32, R5, R19, 0x1, P0 ;  /* 0x000000052003a211 */ /* 0x000fe200000f0c13 */
[----:B------:R-:W-:-:S04]  /*1c90*/  IMAD R0, R0, c[0x0][0x2b0], RZ ;  /* 0x0000ac0000007a24 */ /* 0x000fc800078e02ff */
[----:B------:R-:W-:-:S04]  /*1ca0*/  IMAD R0, R13, c[0x0][0x2b4], R0 ;  /* 0x0000ad000d007a24 */ /* 0x000fc800078e0200 */
[----:B------:R-:W-:-:S05]  /*1cb0*/  IMAD.IADD R162, R165, 0x1, R0 ;  /* 0x00000001a5a27824 */ /* 0x000fca00078e0200 */
[----:B------:R1:W-:Y:S01]  /*1cc0*/  STL [R1+0x50], R162 ;  /* 0x000050a201007387 */ /* 0x0003e20000100800 */
[----:B----4-:R-:W-:-:S05]  /*1cd0*/  IMAD.SHL.U32 R218, R12, 0x2, RZ ;  /* 0x000000020cda7824 */ /* 0x010fca00078e00ff */
[----:B------:R-:W-:Y:S01]  /*1ce0*/  @!PT LDS RZ, [RZ] ;  /* 0x00000000fffff984 */ /* 0x000fe20000000800 */
[----:B------:R-:W-:Y:S01]  /*1cf0*/  @!PT LDS RZ, [RZ] ;  /* 0x00000000fffff984 */ /* 0x000fe20000000800 */
[----:B------:R-:W-:Y:S01]  /*1d00*/  @!PT LDS RZ, [RZ] ;  /* 0x00000000fffff984 */ /* 0x000fe20000000800 */
[----:B------:R1:W-:Y:S04]  /*1d10*/  @!P2 LDGSTS.E.BYPASS.LTC128B.128 [R218+0x7900], [R8.64], !P6 ;  /* 0x0790000008daafae */ /* 0x0003e8000f101d46 */
[----:B------:R1:W-:Y:S04]  /*1d20*/  @!P2 LDGSTS.E.BYPASS.LTC128B.128 [R218+0x9900], [R6.64], !P4 ;  /* 0x0990000006daafae */ /* 0x0003e8000e101d46 */
[----:B------:R1:W-:Y:S04]  /*1d30*/  @!P2 LDGSTS.E.BYPASS.LTC128B.128 [R218+0xb900], [R2.64], !P3 ;  /* 0x0b90000002daafae */ /* 0x0003e8000d901d46 */
[----:B------:R-:W0:Y:S01]  /*1d40*/  LDGDEPBAR ;  /* 0x00000000000079af */ /* 0x000e220000000000 */
[----:B------:R-:W-:Y:S02]  /*1d50*/  WARPSYNC 0xffffffff ;  /* 0xffffffff00007948 */ /* 0x000fe40003800000 */
[----:B------:R-:W2:Y:S04]  /*1d60*/  LDL R163, [R1+0x18] ;  /* 0x0000180001a37983 */ /* 0x000ea80000100800 */
[----:B------:R-:W4:Y:S01]  /*1d70*/  LDL R166, [R1+0x38] ;  /* 0x0000380001a67983 */ /* 0x000f220000100800 */
[----:B------:R-:W-:-:S02]  /*1d80*/  MOV R15, c[0x0][0x2ac] ;  /* 0x0000ab00000f7a02 */ /* 0x000fc40000000f00 */
[----:B------:R-:W-:Y:S01]  /*1d90*/  MOV R0, c[0x0][0x2b8] ;  /* 0x0000ae0000007a02 */ /* 0x000fe20000000f00 */
[----:B------:R-:W5:Y:S02]  /*1da0*/  LDL R23, [R1+0x60] ;  /* 0x0000600001177983 */ /* 0x000f640000100800 */
[----:B------:R-:W-:Y:S01]  /*1db0*/  IMAD R15, R15, c[0x0][0x1d0], RZ ;  /* 0x000074000f0f7a24 */ /* 0x000fe200078e02ff */
[----:B------:R-:W-:Y:S02]  /*1dc0*/  ISETP.NE.AND P4, PT, R0, 0x1, PT ;  /* 0x000000010000780c */ /* 0x000fe40003f85270 */
[----:B------:R-:W-:Y:S01]  /*1dd0*/  MOV R228, RZ ;  /* 0x000000ff00e47202 */ /* 0x000fe20000000f00 */
[----:B------:R-:W-:Y:S01]  /*1de0*/  BAR.SYNC.DEFER_BLOCKING 0x0 ;  /* 0x0000000000007b1d */ /* 0x000fe20000010000 */
[----:B-12---:R-:W-:-:S04]  /*1df0*/  LEA R2, R183, R163, 0x6 ;  /* 0x000000a3b7027211 */ /* 0x006fc800078e30ff */
[----:B------:R-:W-:-:S04]  /*1e00*/  IADD3 R2, R2, -0x40, RZ ;  /* 0xffffffc002027810 */ /* 0x000fc80007ffe0ff */
[C---:B------:R-:W-:Y:S02]  /*1e10*/  ISETP.GE.AND P1, PT, R2.reuse, R15, PT ;  /* 0x0000000f0200720c */ /* 0x040fe40003f26270 */
[----:B----4-:R-:W-:Y:S02]  /*1e20*/  IADD3 R2, R2, R166, RZ ;  /* 0x000000a602027210 */ /* 0x010fe40007ffe0ff */
[----:B------:R-:W-:-:S03]  /*1e30*/  ISETP.GT.OR P1, PT, R163, 0x3f, P1 ;  /* 0x0000003fa300780c */ /* 0x000fc60000f24670 */
[----:B------:R-:W-:Y:S01]  /*1e40*/  @P4 IMAD.HI.U32 R3, R2, c[0x0][0x2bc], RZ ;  /* 0x0000af0002034a27 */ /* 0x000fe200078e00ff */
[----:B------:R-:W-:-:S04]  /*1e50*/  MOV R0, R2 ;  /* 0x0000000200007202 */ /* 0x000fc80000000f00 */
[----:B------:R-:W-:-:S05]  /*1e60*/  @P4 SHF.R.U32.HI R0, RZ, c[0x0][0x2c0], R3 ;  /* 0x0000b000ff004a19 */ /* 0x000fca0000011603 */
[----:B------:R-:W-:-:S04]  /*1e70*/  @!P1 IADD3 R3, P0, R0, R164, RZ ;  /* 0x000000a400039210 */ /* 0x000fc80007f1e0ff */
[----:B------:R-:W-:Y:S02]  /*1e80*/  @!P1 LEA.HI.X.SX32 R5, R0, R162, 0x1, P0 ;  /* 0x000000a200059211 */ /* 0x000fe400000f0eff */
[----:B------:R-:W-:-:S04]  /*1e90*/  @!P1 LEA R4, P0, R3, c[0x0][0x2a0], 0x2 ;  /* 0x0000a80003049a11 */ /* 0x000fc800078010ff */
[----:B------:R-:W-:-:S05]  /*1ea0*/  @!P1 LEA.HI.X R5, R3, c[0x0][0x2a4], R5, 0x2, P0 ;  /* 0x0000a90003059a11 */ /* 0x000fca00000f1405 */
[----:B------:R1:W2:Y:S01]  /*1eb0*/  @!P1 LDG.E R228, [R4.64] ;  /* 0x0000000604e49981 */ /* 0x0002a2000c1e1900 */
[----:B------:R-:W-:-:S05]  /*1ec0*/  IADD3 R0, -R0, RZ, RZ ;  /* 0x000000ff00007210 */ /* 0x000fca0007ffe1ff */
[----:B------:R-:W-:Y:S01]  /*1ed0*/  IMAD R230, R0, c[0x0][0x2b8], R2 ;  /* 0x0000ae0000e67a24 */ /* 0x000fe200078e0202 */
[----:B------:R-:W4:Y:S04]  /*1ee0*/  S2R R17, SR_TID.X ;  /* 0x0000000000117919 */ /* 0x000f280000002100 */
[----:B------:R-:W-:Y:S01]  /*1ef0*/  SHF.R.S32.HI R11, RZ, 0x1f, R230 ;  /* 0x0000001fff0b7819 */ /* 0x000fe200000114e6 */
[----:B------:R-:W-:-:S04]  /*1f00*/  IMAD.WIDE.U32 R2, R230, c[0x0][0x1e0], RZ ;  /* 0x00007800e6027a25 */ /* 0x000fc800078e00ff */
[----:B------:R-:W-:-:S04]  /*1f10*/  IMAD R0, R11, c[0x0][0x1e0], RZ ;  /* 0x000078000b007a24 */ /* 0x000fc800078e02ff */
[----:B------:R-:W-:-:S05]  /*1f20*/  IMAD R0, R230, c[0x0][0x1e4], R0 ;  /* 0x00007900e6007a24 */ /* 0x000fca00078e0200 */
[----:B------:R-:W-:Y:S01]  /*1f30*/  IADD3 R3, R3, R0, RZ ;  /* 0x0000000003037210 */ /* 0x000fe20007ffe0ff */
[----:B------:R-:W-:Y:S02]  /*1f40*/  IMAD R0, R18, c[0x0][0x1e8], RZ ;  /* 0x00007a0012007a24 */ /* 0x000fe400078e02ff */
[----:B-----5:R-:W-:-:S04]  /*1f50*/  IMAD.WIDE.U32 R160, R23, c[0x0][0x1e8], RZ ;  /* 0x00007a0017a07a25 */ /* 0x020fc800078e00ff */
[----:B------:R-:W-:Y:S01]  /*1f60*/  IMAD R0, R23, c[0x0][0x1ec], R0 ;  /* 0x00007b0017007a24 */ /* 0x000fe200078e0200 */
[----:B---34-:R-:W-:-:S04]  /*1f70*/  SHF.R.S32.HI R10, RZ, 0x1f, R17 ;  /* 0x0000001fff0a7819 */ /* 0x018fc80000011411 */
[----:B------:R-:W-:Y:S02]  /*1f80*/  IADD3 R159, R161, R0, RZ ;  /* 0x00000000a19f7210 */ /* 0x000fe40007ffe0ff */
[----:B-1----:R-:W-:Y:S02]  /*1f90*/  LEA R5, R183, 0xffffffc0, 0x6 ;  /* 0xffffffc0b7057811 */ /* 0x002fe400078e30ff */
[----:B------:R-:W-:Y:S02]  /*1fa0*/  LEA.HI R10, R10, R17, RZ, 0x2 ;  /* 0x000000110a0a7211 */ /* 0x000fe400078f10ff */
[----:B------:R-:W-:Y:S02]  /*1fb0*/  IADD3 R127, R15, -R5, RZ ;  /* 0x800000050f7f7210 */ /* 0x000fe40007ffe0ff */
[----:B------:R-:W-:-:S04]  /*1fc0*/  SHF.R.S32.HI R10, RZ, 0x2, R10 ;  /* 0x00000002ff0a7819 */ /* 0x000fc8000001140a */
[----:B------:R-:W-:-:S04]  /*1fd0*/  IADD3 R17, -R10, R127, RZ ;  /* 0x0000007f0a117210 */ /* 0x000fc80007ffe1ff */
[----:B------:R-:W-:-:S13]  /*1fe0*/  ISETP.GE.AND P2, PT, R17, 0x1, PT ;  /* 0x000000011100780c */ /* 0x000fda0003f46270 */
[----:B------:R-:W-:Y:S02]  /*1ff0*/  @P2 ISETP.GE.AND P1, PT, R217, c[0x0][0x1d4], PT ;  /* 0x00007500d9002a0c */ /* 0x000fe40003f26270 */
[----:B------:R-:W-:Y:S02]  /*2000*/  @P2 ISETP.GE.AND P3, PT, R20, c[0x0][0x1d4], PT ;  /* 0x0000750014002a0c */ /* 0x000fe40003f66270 */
[----:B------:R-:W-:Y:S02]  /*2010*/  ISETP.GE.AND P6, PT, R17, 0x21, PT ;  /* 0x000000211100780c */ /* 0x000fe40003fc6270 */
[----:B------:R-:W-:Y:S02]  /*2020*/  SHF.L.U32 R158, R32, 0x1, RZ ;  /* 0x00000001209e7819 */ /* 0x000fe400000006ff */
[----:B------:R-:W-:Y:S02]  /*2030*/  SHF.L.U32 R157, R20, 0x1, RZ ;  /* 0x00000001149d7819 */ /* 0x000fe400000006ff */
[----:B------:R-:W-:-:S02]  /*2040*/  SHF.L.U64.HI R124, R217, 0x1, R22 ;  /* 0x00000001d97c7819 */ /* 0x000fc40000010216 */
[----:B------:R-:W-:Y:S02]  /*2050*/  SHF.L.U64.HI R125, R32, 0x1, R19 ;  /* 0x00000001207d7819 */ /* 0x000fe40000010213 */
[----:B------:R-:W-:Y:S02]  /*2060*/  SHF.L.U32 R156, R217, 0x1, RZ ;  /* 0x00000001d99c7819 */ /* 0x000fe400000006ff */
[----:B------:R-:W-:Y:S01]  /*2070*/  SHF.L.U64.HI R126, R20, 0x1, R21 ;  /* 0x00000001147e7819 */ /* 0x000fe20000010215 */
[----:B------:R-:W-:Y:S04]  /*2080*/  STL.64 [R1+0x30], R160 ;  /* 0x000030a001007387 */ /* 0x000fe80000100a00 */
[----:B------:R-:W-:Y:S01]  /*2090*/  STL [R1+0x3c], R159 ;  /* 0x00003c9f01007387 */ /* 0x000fe20000100800 */
        /* <DEDUP_REMOVED lines=8> */
[----:B------:R-:W1:Y:S04]  /*2120*/  SHFL.IDX PT, R3, R2, RZ, 0x1c1f ;  /* 0x001c1fff02037589 */ /* 0x000e6800000e0000 */
[----:B------:R-:W2:Y:S04]  /*2130*/  SHFL.IDX PT, R4, R0, RZ, 0x1c1f ;  /* 0x001c1fff00047589 */ /* 0x000ea800000e0000 */
[----:B------:R-:W3:Y:S04]  /*2140*/  SHFL.IDX PT, R2, R2, 0x1, 0x1c1f ;  /* 0x003c1f0002027f89 */ /* 0x000ee800000e0000 */
[----:B------:R4:W5:Y:S01]  /*2150*/  SHFL.IDX PT, R10, R0, 0x1, 0x1c1f ;  /* 0x003c1f00000a7f89 */ /* 0x00096200000e0000 */
[----:B-1----:R-:W-:-:S04]  /*2160*/  @P2 LEA R6, P0, R217, R3, 0x1 ;  /* 0x00000003d9062211 */ /* 0x002fc800078008ff */
[----:B--2---:R-:W-:Y:S02]  /*2170*/  @P2 LEA.HI.X R7, R217, R4, R22, 0x1, P0 ;  /* 0x00000004d9072211 */ /* 0x004fe400000f0c16 */
[----:B------:R-:W-:Y:S02]  /*2180*/  @P2 LEA R8, P0, R20, R3, 0x1 ;  /* 0x0000000314082211 */ /* 0x000fe400078008ff */
[----:B----4-:R-:W-:-:S05]  /*2190*/  @P2 SHF.L.U32 R0, R12, 0x1, RZ ;  /* 0x000000010c002819 */ /* 0x010fca00000006ff */
[----:B------:R1:W-:Y:S01]  /*21a0*/  @P2 LDGSTS.E.BYPASS.LTC128B.128 [R0+0x3100], [R6.64], !P1 ;  /* 0x0310000006002fae */ /* 0x0003e2000c901d46 */
[----:B------:R-:W-:Y:S02]  /*21b0*/  @P2 ISETP.GE.AND P1, PT, R32, c[0x0][0x1d4], PT ;  /* 0x0000750020002a0c */ /* 0x000fe40003f26270 */
[----:B------:R-:W-:-:S05]  /*21c0*/  @P2 LEA.HI.X R9, R20, R4, R21, 0x1, P0 ;  /* 0x0000000414092211 */ /* 0x000fca00000f0c15 */
[----:B------:R3:W-:Y:S01]  /*21d0*/  @P2 LDGSTS.E.BYPASS.LTC128B.128 [R0+0x4100], [R8.64], !P3 ;  /* 0x0410000008002fae */ /* 0x0007e2000d901d46 */
[----:B-1----:R-:W-:-:S04]  /*21e0*/  @P2 LEA R6, P0, R32, R3, 0x1 ;  /* 0x0000000320062211 */ /* 0x002fc800078008ff */
[----:B------:R-:W-:Y:S02]  /*21f0*/  @P2 LEA.HI.X R7, R32, R4, R19, 0x1, P0 ;  /* 0x0000000420072211 */ /* 0x000fe400000f0c13 */
[----:B---3--:R-:W-:-:S03]  /*2200*/  @P6 LEA R8, P0, R217, R2, 0x1 ;  /* 0x00000002d9086211 */ /* 0x008fc600078008ff */
[----:B------:R1:W-:Y:S01]  /*2210*/  @P2 LDGSTS.E.BYPASS.LTC128B.128 [R0+0x5100], [R6.64], !P1 ;  /* 0x0510000006002fae */ /* 0x0003e2000c901d46 */
[C---:B------:R-:W-:Y:S02]  /*2220*/  @P6 ISETP.GE.AND P2, PT, R217.reuse, c[0x0][0x1d4], PT ;  /* 0x00007500d9006a0c */ /* 0x040fe40003f46270 */
[C---:B------:R-:W-:Y:S02]  /*2230*/  @P6 LEA R4, P3, R20.reuse, R2, 0x1 ;  /* 0x0000000214046211 */ /* 0x040fe400078608ff */
[----:B------:R-:W-:Y:S02]  /*2240*/  @P6 ISETP.GE.AND P1, PT, R20, c[0x0][0x1d4], PT ;  /* 0x0000750014006a0c */ /* 0x000fe40003f26270 */
[-C--:B-----5:R-:W-:Y:S02]  /*2250*/  @P6 LEA.HI.X R9, R217, R10.reuse, R22, 0x1, P0 ;  /* 0x0000000ad9096211 */ /* 0x0a0fe400000f0c16 */
[----:B------:R-:W-:Y:S02]  /*2260*/  @P6 ISETP.GE.AND P0, PT, R32, c[0x0][0x1d4], PT ;  /* 0x0000750020006a0c */ /* 0x000fe40003f06270 */
[----:B------:R-:W-:-:S02]  /*2270*/  @P6 LEA.HI.X R5, R20, R10, R21, 0x1, P3 ;  /* 0x0000000a14056211 */ /* 0x000fc400018f0c15 */
[----:B------:R-:W-:-:S04]  /*2280*/  @P6 LEA R2, P3, R32, R2, 0x1 ;  /* 0x0000000220026211 */ /* 0x000fc800078608ff */
[----:B------:R-:W-:Y:S02]  /*2290*/  @P6 LEA.HI.X R3, R32, R10, R19, 0x1, P3 ;  /* 0x0000000a20036211 */ /* 0x000fe400018f0c13 */
[----:B-1----:R-:W-:-:S05]  /*22a0*/  @P6 SHF.L.U32 R0, R12, 0x1, RZ ;  /* 0x000000010c006819 */ /* 0x002fca00000006ff */
[----:B------:R1:W-:Y:S04]  /*22b0*/  @P6 LDGSTS.E.BYPASS.LTC128B.128 [R0+0x3900], [R8.64], !P2 ;  /* 0x0390000008006fae */ /* 0x0003e8000d101d46 */
[----:B------:R1:W-:Y:S04]  /*22c0*/  @P6 LDGSTS.E.BYPASS.LTC128B.128 [R0+0x4900], [R4.64], !P1 ;  /* 0x0490000004006fae */ /* 0x0003e8000c901d46 */
[----:B------:R1:W-:Y:S04]  /*22d0*/  @P6 LDGSTS.E.BYPASS.LTC128B.128 [R0+0x5900], [R2.64], !P0 ;  /* 0x0590000002006fae */ /* 0x0003e8000c101d46 */
[----:B------:R-:W0:Y:S01]  /*22e0*/  LDGDEPBAR ;  /* 0x00000000000079af */ /* 0x000e220000000000 */
[----:B------:R-:W-:-:S04]  /*22f0*/  IMAD.WIDE.U32 R6, R23, c[0x0][0x210], RZ ;  /* 0x0000840017067a25 */ /* 0x000fc800078e00ff */
[----:B-1----:R-:W-:Y:S01]  /*2300*/  IMAD R0, R11, c[0x0][0x208], RZ ;  /* 0x000082000b007a24 */ /* 0x002fe200078e02ff */
[----:B------:R-:W-:-:S04]  /*2310*/  DEPBAR.LE SB0, 0x1 ;  /* 0x000080400000791a */ /* 0x000fc80000000000 */
[----:B------:R-:W-:Y:S01]  /*2320*/  IMAD.WIDE.U32 R2, R230, c[0x0][0x208], RZ ;  /* 0x00008200e6027a25 */ /* 0x000fe200078e00ff */
[----:B------:R-:W-:-:S04]  /*2330*/  DEPBAR.LE SB0, 0x0 ;  /* 0x000080000000791a */ /* 0x000fc80000000000 */
[----:B------:R-:W-:Y:S01]  /*2340*/  IMAD R0, R230, c[0x0][0x20c], R0 ;  /* 0x00008300e6007a24 */ /* 0x000fe200078e0200 */
[----:B------:R-:W-:Y:S04]  /*2350*/  BAR.SYNC.DEFER_BLOCKING 0x0 ;  /* 0x0000000000007b1d */ /* 0x000fe80000010000 */
[----:B------:R-:W-:Y:S01]  /*2360*/  IADD3 R3, R3, R0, RZ ;  /* 0x0000000003037210 */ /* 0x000fe20007ffe0ff */
[----:B------:R-:W-:Y:S02]  /*2370*/  IMAD R0, R18, c[0x0][0x210], RZ ;  /* 0x0000840012007a24 */ /* 0x000fe400078e02ff */
[----:B------:R-:W-:Y:S02]  /*2380*/  IMAD R4, R16, c[0x0][0x218], RZ ;  /* 0x0000860010047a24 */ /* 0x000fe400078e02ff */
[----:B------:R-:W-:-:S02]  /*2390*/  IMAD R0, R23, c[0x0][0x214], R0 ;  /* 0x0000850017007a24 */ /* 0x000fc400078e0200 */
[----:B------:R-:W-:-:S03]  /*23a0*/  IMAD.WIDE.U32 R2, R228, c[0x0][0x218], R2 ;  /* 0x00008600e4027a25 */ /* 0x000fc600078e0002 */
[----:B------:R-:W-:Y:S01]  /*23b0*/  IADD3 R5, R7, R0, RZ ;  /* 0x0000000007057210 */ /* 0x000fe20007ffe0ff */
[----:B------:R-:W-:Y:S01]  /*23c0*/  IMAD R4, R228, c[0x0][0x21c], R4 ;  /* 0x00008700e4047a24 */ /* 0x000fe200078e0204 */
[----:B------:R-:W-:-:S04]  /*23d0*/  IADD3 R0, P0, R2, R6, RZ ;  /* 0x0000000602007210 */ /* 0x000fc80007f1e0ff */
[----:B------:R-:W-:Y:S02]  /*23e0*/  IADD3.X R2, R5, R3, R4, P0, !PT ;  /* 0x0000000305027210 */ /* 0x000fe400007fe404 */
[C---:B------:R-:W-:Y:S01]  /*23f0*/  LEA R3, P0, R0.reuse, c[0x0][0x1f8], 0x1 ;  /* 0x00007e0000037a11 */ /* 0x040fe200078008ff */
[----:B------:R-:W-:Y:S03]  /*2400*/  LDSM.16.M88.4 R12, [R203] ;  /* 0x00000000cb0c783b */ /* 0x000fe60000000200 */
[----:B------:R-:W-:Y:S02]  /*2410*/  LEA.HI.X R16, R0, c[0x0][0x1fc], R2, 0x1, P0 ;  /* 0x00007f0000107a11 */ /* 0x000fe400000f0c02 */
[----:B------:R-:W1:Y:S04]  /*2420*/  SHFL.IDX PT, R0, R3, RZ, 0x1c1f ;  /* 0x001c1fff03007589 */ /* 0x000e6800000e0000 */
[----:B------:R-:W2:Y:S04]  /*2430*/  SHFL.IDX PT, R2, R16, RZ, 0x1c1f ;  /* 0x001c1fff10027589 */ /* 0x000ea800000e0000 */
[----:B------:R-:W3:Y:S04]  /*2440*/  SHFL.IDX PT, R3, R3, 0x1, 0x1c1f ;  /* 0x003c1f0003037f89 */ /* 0x000ee800000e0000 */
[----:B------:R-:W4:Y:S04]  /*2450*/  SHFL.IDX PT, R16, R16, 0x1, 0x1c1f ;  /* 0x003c1f0010107f89 */ /* 0x000f2800000e0000 */
[----:B------:R-:W5:Y:S01]  /*2460*/  LDSM.16.M88.4 R44, [R200] ;  /* 0x00000000c82c783b */ /* 0x000f620000000200 */
[----:B------:R-:W-:-:S02]  /*2470*/  ISETP.GE.AND P3, PT, R217, c[0x0][0x1d4], PT ;  /* 0x00007500d9007a0c */ /* 0x000fc40003f66270 */
[----:B------:R-:W-:Y:S01]  /*2480*/  ISETP.GE.AND P2, PT, R20, c[0x0][0x1d4], PT ;  /* 0x0000750014007a0c */ /* 0x000fe20003f46270 */
[----:B------:R-:W5:Y:S01]  /*2490*/  LDSM.16.M88.4 R8, [R203+0x1000] ;  /* 0x00100000cb08783b */ /* 0x000f620000000200 */
[----:B-1----:R-:W-:-:S03]  /*24a0*/  IADD3 R22, P6, R0, R158, RZ ;  /* 0x0000009e00167210 */ /* 0x002fc60007fde0ff */
[----:B------:R-:W1:Y:S01]  /*24b0*/  LDSM.16.M88.4 R48, [R200+0x400] ;  /* 0x00040000c830783b */ /* 0x000e620000000200 */
[----:B------:R-:W-:Y:S02]  /*24c0*/  IADD3 R24, P0, R0, R157, RZ ;  /* 0x0000009d00187210 */ /* 0x000fe40007f1e0ff */
[----:B--2---:R-:W-:Y:S01]  /*24d0*/  IADD3.X R23, R2, R125, RZ, P6, !PT ;  /* 0x0000007d02177210 */ /* 0x004fe200037fe4ff */
[----:B------:R-:W2:Y:S01]  /*24e0*/  LDSM.16.M88.4 R40, [R200+0x800] ;  /* 0x00080000c828783b */ /* 0x000ea20000000200 */
[----:B------:R-:W-:Y:S02]  /*24f0*/  IADD3 R26, P1, R0, R156, RZ ;  /* 0x0000009c001a7210 */ /* 0x000fe40007f3e0ff */
[----:B------:R-:W-:Y:S01]  /*2500*/  ISETP.LT.OR P6, PT, R17, 0x1, P3 ;  /* 0x000000011100780c */ /* 0x000fe20001fc1670 */
[----:B------:R-:W1:Y:S01]  /*2510*/  LDSM.16.M88.4 R28, [R200+0xc00] ;  /* 0x000c0000c81c783b */ /* 0x000e620000000200 */
[C---:B------:R-:W-:Y:S02]  /*2520*/  IADD3.X R25, R2.reuse, R126, RZ, P0, !PT ;  /* 0x0000007e02197210 */ /* 0x040fe400007fe4ff */
[----:B---3--:R-:W-:Y:S01]  /*2530*/  IADD3 R18, P0, R3, R157, RZ ;  /* 0x0000009d03127210 */ /* 0x008fe20007f1e0ff */
[----:B------:R-:W-:Y:S01]  /*2540*/  LDSM.16.M88.4 R36, [R204] ;  /* 0x00000000cc24783b */ /* 0x000fe20000000200 */
[----:B------:R-:W-:-:S02]  /*2550*/  IADD3.X R27, R2, R124, RZ, P1, !PT ;  /* 0x0000007c021b7210 */ /* 0x000fc40000ffe4ff */
[----:B------:R-:W-:Y:S01]  /*2560*/  IADD3 R20, P1, R3, R156, RZ ;  /* 0x0000009c03147210 */ /* 0x000fe20007f3e0ff */
[----:B------:R-:W3:Y:S01]  /*2570*/  LDSM.16.M88.4 R52, [R205] ;  /* 0x00000000cd34783b */ /* 0x000ee20000000200 */
[C---:B----4-:R-:W-:Y:S02]  /*2580*/  IADD3.X R19, R16.reuse, R126, RZ, P0, !PT ;  /* 0x0000007e10137210 */ /* 0x050fe400007fe4ff */
[C---:B------:R-:W-:Y:S01]  /*2590*/  ISETP.LT.OR P0, PT, R17.reuse, 0x1, P2 ;  /* 0x000000011100780c */ /* 0x040fe20001701670 */
[----:B------:R-:W-:Y:S01]  /*25a0*/  STL.64 [R1+0x48], R6 ;  /* 0x0000480601007387 */ /* 0x000fe20000100a00 */
[----:B------:R-:W-:Y:S02]  /*25b0*/  IADD3.X R21, R16, R124, RZ, P1, !PT ;  /* 0x0000007c10157210 */ /* 0x000fe40000ffe4ff */
[----:B------:R-:W-:Y:S01]  /*25c0*/  ISETP.GE.AND P1, PT, R32, c[0x0][0x1d4], PT ;  /* 0x0000750020007a0c */ /* 0x000fe20003f26270 */
[----:B------:R-:W-:Y:S01]  /*25d0*/  STL [R1+0x54], R5 ;  /* 0x0000540501007387 */ /* 0x000fe20000100800 */
[----:B------:R-:W-:-:S03]  /*25e0*/  ISETP.LT.OR P3, PT, R17, 0x21, P3 ;  /* 0x000000211100780c */ /* 0x000fc60001f61670 */
[----:B------:R-:W4:Y:S04]  /*25f0*/  LDSM.16.M88.4 R4, [R204+0x1000] ;  /* 0x00100000cc04783b */ /* 0x000f280000000200 */
[----:B------:R-:W-:Y:S04]  /*2600*/  LDSM.16.M88.4 R64, [R216] ;  /* 0x00000000d840783b */ /* 0x000fe80000000200 */
[----:B------:R-:W-:Y:S04]  /*2610*/  LDSM.16.M88.4 R84, [R215] ;  /* 0x00000000d754783b */ /* 0x000fe80000000200 */
[----:B------:R-:W-:Y:S01]  /*2620*/  LDSM.16.M88.4 R92, [R214] ;  /* 0x00000000d65c783b */ /* 0x000fe20000000200 */
[----:B------:R-:W-:-:S03]  /*2630*/  ISETP.LT.OR P2, PT, R17, 0x21, P2 ;  /* 0x000000211100780c */ /* 0x000fc60001741670 */
[----:B------:R-:W-:Y:S01]  /*2640*/  @!PT LDS RZ, [RZ] ;  /* 0x00000000fffff984 */ /* 0x000fe20000000800 */
[----:B------:R-:W-:Y:S01]  /*2650*/  @!PT LDS RZ, [RZ] ;  /* 0x00000000fffff984 */ /* 0x000fe20000000800 */
[----:B------:R-:W-:Y:S01]  /*2660*/  @!PT LDS RZ, [RZ] ;  /* 0x00000000fffff984 */ /* 0x000fe20000000800 */
[----:B------:R1:W-:Y:S01]  /*2670*/  LDGSTS.E.BYPASS.LTC128B.128 [R218+0x100], [R26.64], !P6 ;  /* 0x001000001ada7fae */ /* 0x0003e2000f101d46 */
[C---:B------:R-:W-:Y:S02]  /*2680*/  ISETP.LT.OR P6, PT, R17.reuse, 0x1, P1 ;  /* 0x000000011100780c */ /* 0x040fe40000fc1670 */
[----:B------:R-:W-:Y:S01]  /*2690*/  ISETP.LT.OR P1, PT, R17, 0x21, P1 ;  /* 0x000000211100780c */ /* 0x000fe20000f21670 */
[----:B------:R1:W-:Y:S01]  /*26a0*/  LDGSTS.E.BYPASS.LTC128B.128 [R218+0x1100], [R24.64], !P0 ;  /* 0x0110000018da7fae */ /* 0x0003e2000c101d46 */
[----:B------:R-:W-:Y:S01]  /*26b0*/  IADD3 R2, P0, R3, R158, RZ ;  /* 0x0000009e03027210 */ /* 0x000fe20007f1e0ff */
[----:B-----5:R-:W-:Y:S03]  /*26c0*/  HMMA.16816.F32.BF16 R56, R12, R44, RZ ;  /* 0x0000002c0c38723c */ /* 0x020fe600000418ff */
[----:B------:R-:W-:-:S05]  /*26d0*/  IADD3.X R3, R16, R125, RZ, P0, !PT ;  /* 0x0000007d10037210 */ /* 0x000fca00007fe4ff */
[----:B------:R5:W-:Y:S04]  /*26e0*/  LDGSTS.E.BYPASS.LTC128B.128 [R218+0x2100], [R22.64], !P6 ;  /* 0x0210000016da7fae */ /* 0x000be8000f101d46 */
[----:B------:R5:W-:Y:S04]  /*26f0*/  LDGSTS.E.BYPASS.LTC128B.128 [R218+0x900], [R20.64], !P3 ;  /* 0x0090000014da7fae */ /* 0x000be8000d901d46 */
[----:B------:R2:W-:Y:S04]  /*2700*/  LDGSTS.E.BYPASS.LTC128B.128 [R218+0x1900], [R18.64], !P2 ;  /* 0x0190000012da7fae */ /* 0x0005e8000d101d46 */
[----:B------:R3:W-:Y:S04]  /*2710*/  LDGSTS.E.BYPASS.LTC128B.128 [R218+0x2900], [R2.64], !P1 ;  /* 0x0290000002da7fae */ /* 0x0007e8000c901d46 */
[----:B------:R-:W-:Y:S04]  /*2720*/  LDSM.16.M88.4 R60, [R200+0x1000] ;  /* 0x00100000c83c783b */ /* 0x000fe80000000200 */
[----:B------:R-:W3:Y:S01]  /*2730*/  LDSM.16.M88.4 R32, [R203+0x2000] ;  /* 0x00200000cb20783b */ /* 0x000ee20000000200 */
[C---:B------:R-:W-:Y:S03]  /*2740*/  HMMA.16816.F32.BF16 R76, R8.reuse, R44, RZ ;  /* 0x0000002c084c723c */ /* 0x040fe600000418ff */
[----:B-1----:R-:W-:Y:S04]  /*2750*/  LDSM.16.M88.4 R24, [R204+0x2000] ;  /* 0x00200000cc18783b */ /* 0x002fe80000000200 */
[----:B------:R-:W0:Y:S01]  /*2760*/  LDGDEPBAR ;  /* 0x00000000000079af */ /* 0x000e220000000000 */
[C---:B------:R-:W-:Y:S08]  /*2770*/  HMMA.16816.F32.BF16 R104, R8.reuse, R48, RZ ;  /* 0x000000300868723c */ /* 0x040ff000000418ff */
[C---:B--2---:R-:W-:Y:S08]  /*2780*/  HMMA.16816.F32.BF16 R100, R8.reuse, R40, RZ ;  /* 0x000000280864723c */ /* 0x044ff000000418ff */
[C---:B------:R-:W-:Y:S08]  /*2790*/  HMMA.16816.F32.BF16 R88, R8.reuse, R28, RZ ;  /* 0x0000001c0858723c */ /* 0x040ff000000418ff */
[C---:B------:R-:W-:Y:S08]  /*27a0*/  HMMA.16816.F32.BF16 R96, R8.reuse, R46, RZ ;  /* 0x0000002e0860723c */ /* 0x040ff000000418ff */
[C---:B------:R-:W-:Y:S08]  /*27b0*/  HMMA.16816.F32.BF16 R80, R8.reuse, R50, RZ ;  /* 0x000000320850723c */ /* 0x040ff000000418ff */
[C---:B------:R-:W-:Y:S08]  /*27c0*/  HMMA.16816.F32.BF16 R68, R8.reuse, R42, RZ ;  /* 0x0000002a0844723c */ /* 0x040ff000000418ff */
[----:B-----5:R-:W-:Y:S08]  /*27d0*/  HMMA.16816.F32.BF16 R20, R8, R30, RZ ;  /* 0x0000001e0814723c */ /* 0x020ff000000418ff */
[----:B---3--:R-:W-:Y:S08]  /*27e0*/  HMMA.16816.F32.BF16 R8, R36, R52, R56 ;  /* 0x000000342408723c */ /* 0x008ff00000041838 */
[C---:B------:R-:W-:Y:S08]  /*27f0*/  HMMA.16816.F32.BF16 R108, R12.reuse, R28, RZ ;  /* 0x0000001c0c6c723c */ /* 0x040ff000000418ff */
[C---:B------:R-:W-:Y:S01]  /*2800*/  HMMA.16816.F32.BF16 R116, R12.reuse, R30, RZ ;  /* 0x0000001e0c74723c */ /* 0x040fe200000418ff */
[----:B------:R-:W1:Y:S07]  /*2810*/  LDSM.16.M88.4 R28, [R203+0x3000] ;  /* 0x00300000cb1c783b */ /* 0x000e6e0000000200 */
[C---:B------:R-:W-:Y:S08]  /*2820*/  HMMA.16816.F32.BF16 R16, R12.reuse, R48, RZ ;  /* 0x000000300c10723c */ /* 0x040ff000000418ff */
[C---:B------:R-:W-:Y:S08]  /*2830*/  HMMA.16816.F32.BF16 R112, R12.reuse, R50, RZ ;  /* 0x000000320c70723c */ /* 0x040ff000000418ff */
[C---:B------:R-:W-:Y:S08]  /*2840*/  HMMA.16816.F32.BF16 R48, R12.reuse, R40, RZ ;  /* 0x000000280c30723c */ /* 0x040ff000000418ff */
[C---:B------:R-:W-:Y:S01]  /*2850*/  HMMA.16816.F32.BF16 R120, R12.reuse, R42, RZ ;  /* 0x0000002a0c78723c */ /* 0x040fe200000418ff */
[----:B------:R-:W2:Y:S07]  /*2860*/  LDSM.16.M88.4 R40, [R213] ;  /* 0x00000000d528783b */ /* 0x000eae0000000200 */
[----:B------:R-:W-:Y:S01]  /*2870*/  HMMA.16816.F32.BF16 R72, R12, R46, RZ ;  /* 0x0000002e0c48723c */ /* 0x000fe200000418ff */
[----:B------:R-:W-:Y:S07]  /*2880*/  LDSM.16.M88.4 R44, [R200+0x2000] ;  /* 0x00200000c82c783b */ /* 0x000fee0000000200 */
[----:B----4-:R-:W-:Y:S08]  /*2890*/  HMMA.16816.F32.BF16 R12, R4, R52, R76 ;  /* 0x00000034040c723c */ /* 0x010ff0000004184c */
[----:B------:R-:W-:Y:S08]  /*28a0*/  HMMA.16816.F32.BF16 R8, R32, R60, R8 ;  /* 0x0000003c2008723c */ /* 0x000ff00000041808 */
[C---:B------:R-:W-:Y:S01]  /*28b0*/  HMMA.16816.F32.BF16 R144, R4.reuse, R94, R20 ;  /* 0x0000005e0490723c */ /* 0x040fe20000041814 */
[----:B------:R-:W3:Y:S07]  /*28c0*/  LDSM.16.M88.4 R20, [R204+0x3000] ;  /* 0x00300000cc14783b */ /* 0x000eee0000000200 */
[----:B------:R-:W-:Y:S08]  /*28d0*/  HMMA.16816.F32.BF16 R140, R4, R92, R88 ;  /* 0x0000005c048c723c */ /* 0x000ff00000041858 */
[-C--:B------:R-:W-:Y:S01]  /*28e0*/  HMMA.16816.F32.BF16 R88, R36, R64.reuse, R16 ;  /* 0x000000402458723c */ /* 0x080fe20000041810 */
[----:B------:R-:W4:Y:S07]  /*28f0*/  LDSM.16.M88.4 R16, [R203+0x4000] ;  /* 0x00400000cb10783b */ /* 0x000f2e0000000200 */
[C---:B------:R-:W-:Y:S08]  /*2900*/  HMMA.16816.F32.BF16 R104, R4.reuse, R64, R104 ;  /* 0x000000400468723c */ /* 0x040ff00000041868 */
[C---:B------:R-:W-:Y:S08]  /*2910*/  HMMA.16816.F32.BF16 R132, R4.reuse, R84, R100 ;  /* 0x000000540484723c */ /* 0x040ff00000041864 */
[C---:B------:R-:W-:Y:S08]  /*2920*/  HMMA.16816.F32.BF16 R76, R4.reuse, R54, R96 ;  /* 0x00000036044c723c */ /* 0x040ff00000041860 */
[C---:B------:R-:W-:Y:S08]  /*2930*/  HMMA.16816.F32.BF16 R128, R4.reuse, R66, R80 ;  /* 0x000000420480723c */ /* 0x040ff00000041850 */
[----:B------:R-:W-:Y:S08]  /*2940*/  HMMA.16816.F32.BF16 R136, R4, R86, R68 ;  /* 0x000000560488723c */ /* 0x000ff00000041844 */
[----:B-1----:R-:W-:Y:S01]  /*2950*/  HMMA.16816.F32.BF16 R4, R28, R60, R12 ;  /* 0x0000003c1c04723c */ /* 0x002fe2000004180c */
[----:B------:R-:W1:Y:S07]  /*2960*/  LDSM.16.M88.4 R12, [R203+0x5000] ;  /* 0x00500000cb0c783b */ /* 0x000e6e0000000200 */
[----:B------:R-:W-:Y:S08]  /*2970*/  HMMA.16816.F32.BF16 R72, R36, R54, R72 ;  /* 0x000000362448723c */ /* 0x000ff00000041848 */
[----:B--2---:R-:W-:Y:S01]  /*2980*/  HMMA.16816.F32.BF16 R56, R24, R40, R8 ;  /* 0x000000281838723c */ /* 0x004fe20000041808 */
[----:B------:R-:W-:Y:S07]  /*2990*/  LDSM.16.M88.4 R8, [R204+0x4000] ;  /* 0x00400000cc08783b */ /* 0x000fee0000000200 */
[----:B------:R-:W-:Y:S01]  /*29a0*/  HMMA.16816.F32.BF16 R100, R36, R84, R48 ;  /* 0x000000542464723c */ /* 0x000fe20000041830 */
[----:B------:R-:W2:Y:S07]  /*29b0*/  LDSM.16.M88.4 R48, [R209] ;  /* 0x00000000d130783b */ /* 0x000eae0000000200 */
[----:B---3--:R-:W-:Y:S01]  /*29c0*/  HMMA.16816.F32.BF16 R52, R20, R40, R4 ;  /* 0x000000281434723c */ /* 0x008fe20000041804 */
[----:B------:R-:W-:Y:S07]  /*29d0*/  LDSM.16.M88.4 R4, [R204+0x5000] ;  /* 0x00500000cc04783b */ /* 0x000fee0000000200 */
[-C--:B------:R-:W-:Y:S08]  /*29e0*/  HMMA.16816.F32.BF16 R72, R32, R62.reuse, R72 ;  /* 0x0000003e2048723c */ /* 0x080ff00000041848 */
[----:B------:R-:W-:Y:S01]  /*29f0*/  HMMA.16816.F32.BF16 R76, R28, R62, R76 ;  /* 0x0000003e1c4c723c */ /* 0x000fe2000004184c */
[----:B------:R-:W-:Y:S07]  /*2a00*/  LDSM.16.M88.4 R60, [R212] ;  /* 0x00000000d43c783b */ /* 0x000fee0000000200 */
[----:B----4-:R-:W-:Y:S01]  /*2a10*/  HMMA.16816.F32.BF16 R68, R16, R44, R56 ;  /* 0x0000002c1044723c */ /* 0x010fe20000041838 */
[----:B------:R-:W3:Y:S07]  /*2a20*/  LDSM.16.M88.4 R56, [R200+0x1400] ;  /* 0x00140000c838783b */ /* 0x000eee0000000200 */
[----:B------:R-:W-:Y:S08]  /*2a30*/  HMMA.16816.F32.BF16 R96, R36, R66, R112 ;  /* 0x000000422460723c */ /* 0x000ff00000041870 */
[----:B-1----:R-:W-:Y:S08]  /*2a40*/  HMMA.16816.F32.BF16 R52, R12, R44, R52 ;  /* 0x0000002c0c34723c */ /* 0x002ff00000041834 */
[-C--:B------:R-:W-:Y:S08]  /*2a50*/  HMMA.16816.F32.BF16 R64, R24, R42.reuse, R72 ;  /* 0x0000002a1840723c */ /* 0x080ff00000041848 */
[----:B------:R-:W-:Y:S01]  /*2a60*/  HMMA.16816.F32.BF16 R72, R20, R42, R76 ;  /* 0x0000002a1448723c */ /* 0x000fe2000004184c */
[----:B------:R-:W1:Y:S07]  /*2a70*/  LDSM.16.M88.4 R40, [R200+0x2400] ;  /* 0x00240000c828783b */ /* 0x000e6e0000000200 */
[----:B--2---:R-:W-:Y:S08]  /*2a80*/  HMMA.16816.F32.BF16 R80, R8, R48, R68 ;  /* 0x000000300850723c */ /* 0x004ff00000041844 */
[----:B---3--:R-:W-:Y:S08]  /*2a90*/  HMMA.16816.F32.BF16 R68, R32, R56, R88 ;  /* 0x000000382044723c */ /* 0x008ff00000041858 */
[----:B------:R-:W-:Y:S08]  /*2aa0*/  HMMA.16816.F32.BF16 R120, R36, R86, R120 ;  /* 0x000000562478723c */ /* 0x000ff00000041878 */
[----:B------:R-:W-:Y:S08]  /*2ab0*/  HMMA.16816.F32.BF16 R84, R4, R48, R52 ;  /* 0x000000300454723c */ /* 0x000ff00000041834 */
[-C--:B------:R-:W-:Y:S08]  /*2ac0*/  HMMA.16816.F32.BF16 R52, R16, R46.reuse, R64 ;  /* 0x0000002e1034723c */ /* 0x080ff00000041840 */
[----:B------:R-:W-:Y:S08]  /*2ad0*/  HMMA.16816.F32.BF16 R64, R12, R46, R72 ;  /* 0x0000002e0c40723c */ /* 0x000ff00000041848 */
[C---:B------:R-:W-:Y:S08]  /*2ae0*/  HMMA.16816.F32.BF16 R108, R36.reuse, R92, R108 ;  /* 0x0000005c246c723c */ /* 0x040ff0000004186c */
[----:B------:R-:W-:Y:S08]  /*2af0*/  HMMA.16816.F32.BF16 R116, R36, R94, R116 ;  /* 0x0000005e2474723c */ /* 0x000ff00000041874 */
[----:B------:R-:W-:Y:S01]  /*2b00*/  HMMA.16816.F32.BF16 R36, R28, R56, R104 ;  /* 0x000000381c24723c */ /* 0x000fe20000041868 */
[----:B------:R-:W-:-:S04]  /*2b10*/  FMUL.FTZ R0, R80, c[0x0][0x320] ;  /* 0x0000c80050007a20 */ /* 0x000fc80000410000 */
[----:B------:R2:W3:Y:S03]  /*2b20*/  MUFU.TANH R149, R0 ;  /* 0x0000000000957308 */ /* 0x0004e60000002400 */
[----:B------:R-:W-:Y:S01]  /*2b30*/  HMMA.16816.F32.BF16 R68, R24, R60, R68 ;  /* 0x0000003c1844723c */ /* 0x000fe20000041844 */
[----:B--2---:R-:W-:-:S04]  /*2b40*/  FMUL.FTZ R0, R81, c[0x0][0x320] ;  /* 0x0000c80051007a20 */ /* 0x004fc80000410000 */
[----:B------:R2:W4:Y:S03]  /*2b50*/  MUFU.TANH R148, R0 ;  /* 0x0000000000947308 */ /* 0x0005260000002400 */
[----:B------:R-:W-:Y:S08]  /*2b60*/  HMMA.16816.F32.BF16 R88, R4, R50, R64 ;  /* 0x000000320458723c */ /* 0x000ff00000041840 */
[----:B------:R-:W-:Y:S01]  /*2b70*/  HMMA.16816.F32.BF16 R64, R32, R58, R96 ;  /* 0x0000003a2040723c */ /* 0x000fe20000041860 */
[----:B--2---:R-:W-:-:S07]  /*2b80*/  FMUL.FTZ R0, R82, c[0x0][0x320] ;  /* 0x0000c80052007a20 */ /* 0x004fce0000410000 */
[----:B------:R-:W-:Y:S01]  /*2b90*/  HMMA.16816.F32.BF16 R44, R20, R60, R36 ;  /* 0x0000003c142c723c */ /* 0x000fe20000041824 */
[----:B------:R-:W2:Y:S01]  /*2ba0*/  LDSM.16.M88.4 R36, [R208] ;  /* 0x00000000d024783b */ /* 0x000ea20000000200 */
[----:B------:R5:W1:Y:S06]  /*2bb0*/  MUFU.TANH R155, R0 ;  /* 0x00000000009b7308 */ /* 0x000a6c0000002400 */
[----:B------:R-:W-:Y:S01]  /*2bc0*/  HMMA.16816.F32.BF16 R76, R8, R50, R52 ;  /* 0x00000032084c723c */ /* 0x000fe20000041834 */
[----:B------:R-:W2:Y:S01]  /*2bd0*/  LDSM.16.M88.4 R52, [R200+0x1800] ;  /* 0x00180000c834783b */ /* 0x000ea20000000200 */
[----:B-----5:R-:W-:-:S06]  /*2be0*/  FMUL.FTZ R0, R83, c[0x0][0x320] ;  /* 0x0000c80053007a20 */ /* 0x020fcc0000410000 */
[----:B------:R-:W-:Y:S01]  /*2bf0*/  HMMA.16816.F32.BF16 R72, R28, R58, R128 ;  /* 0x0000003a1c48723c */ /* 0x000fe20000041880 */
[----:B------:R5:W1:Y:S02]  /*2c00*/  MUFU.TANH R154, R0 ;  /* 0x00000000009a7308 */ /* 0x000a640000002400 */
[----:B-----5:R-:W-:-:S06]  /*2c10*/  FMUL.FTZ R0, R84, c[0x0][0x320] ;  /* 0x0000c80054007a20 */ /* 0x020fcc0000410000 */
[----:B------:R5:W2:Y:S01]  /*2c20*/  MUFU.TANH R152, R0 ;  /* 0x0000000000987308 */ /* 0x000aa20000002400 */
[----:B-1----:R-:W-:Y:S01]  /*2c30*/  HMMA.16816.F32.BF16 R68, R16, R40, R68 ;  /* 0x000000281044723c */ /* 0x002fe20000041844 */
[----:B-----5:R-:W-:-:S06]  /*2c40*/  FMUL.FTZ R0, R85, c[0x0][0x320] ;  /* 0x0000c80055007a20 */ /* 0x020fcc0000410000 */
[----:B------:R1:W1:Y:S01]  /*2c50*/  MUFU.TANH R150, R0 ;  /* 0x0000000000967308 */ /* 0x0002620000002400 */
[----:B------:R-:W-:Y:S01]  /*2c60*/  HMMA.16816.F32.BF16 R56, R24, R62, R64 ;  /* 0x0000003e1838723c */ /* 0x000fe20000041840 */
[----:B-1----:R-:W-:-:S06]  /*2c70*/  FMUL.FTZ R0, R86, c[0x0][0x320] ;  /* 0x0000c80056007a20 */ /* 0x002fcc0000410000 */
[----:B------:R1:W1:Y:S01]  /*2c80*/  MUFU.TANH R153, R0 ;  /* 0x0000000000997308 */ /* 0x0002620000002400 */
[----:B------:R-:W-:Y:S01]  /*2c90*/  HMMA.16816.F32.BF16 R48, R12, R40, R44 ;  /* 0x000000280c30723c */ /* 0x000fe2000004182c */
[----:B------:R-:W5:Y:S01]  /*2ca0*/  LDSM.16.M88.4 R44, [R211] ;  /* 0x00000000d32c783b */ /* 0x000f620000000200 */
[----:B-1----:R-:W-:-:S05]  /*2cb0*/  FMUL.FTZ R0, R87, c[0x0][0x320] ;  /* 0x0000c80057007a20 */ /* 0x002fca0000410000 */
[----:B------:R1:W1:Y:S01]  /*2cc0*/  MUFU.TANH R151, R0 ;  /* 0x0000000000977308 */ /* 0x0002620000002400 */
[----:B------:R-:W-:Y:S01]  /*2cd0*/  HMMA.16816.F32.BF16 R64, R20, R62, R72 ;  /* 0x0000003e1440723c */ /* 0x000fe20000041848 */
[----:B-1----:R-:W-:-:S06]  /*2ce0*/  FMUL.FTZ R0, R76, c[0x0][0x320] ;  /* 0x0000c8004c007a20 */ /* 0x002fcc0000410000 */
[----:B------:R1:W1:Y:S02]  /*2cf0*/  MUFU.TANH R106, R0 ;  /* 0x00000000006a7308 */ /* 0x0002640000002400 */
[----:B-1----:R-:W-:-:S06]  /*2d00*/  FMUL.FTZ R0, R77, c[0x0][0x320] ;  /* 0x0000c8004d007a20 */ /* 0x002fcc0000410000 */
[----:B------:R1:W1:Y:S01]  /*2d10*/  MUFU.TANH R105, R0 ;  /* 0x0000000000697308 */ /* 0x0002620000002400 */
[----:B------:R-:W-:Y:S01]  /*2d20*/  HMMA.16816.F32.BF16 R60, R16, R42, R56 ;  /* 0x0000002a103c723c */ /* 0x000fe20000041838 */
[----:B------:R-:W3:Y:S01]  /*2d30*/  LDSM.16.M88.4 R56, [R200+0x2800] ;  /* 0x00280000c838783b */ /* 0x000ee20000000200 */
[----:B-1----:R-:W-:-:S05]  /*2d40*/  FMUL.FTZ R0, R78, c[0x0][0x320] ;  /* 0x0000c8004e007a20 */ /* 0x002fca0000410000 */
[----:B------:R1:W1:Y:S01]  /*2d50*/  MUFU.TANH R128, R0 ;  /* 0x0000000000807308 */ /* 0x0002620000002400 */
[----:B--2---:R-:W-:Y:S01]  /*2d60*/  HMMA.16816.F32.BF16 R80, R4, R36, R48 ;  /* 0x000000240450723c */ /* 0x004fe20000041830 */
[----:B-1----:R-:W-:-:S07]  /*2d70*/  FMUL.FTZ R0, R79, c[0x0][0x320] ;  /* 0x0000c8004f007a20 */ /* 0x002fce0000410000 */
[----:B------:R-:W-:Y:S01]  /*2d80*/  HMMA.16816.F32.BF16 R76, R8, R36, R68 ;  /* 0x00000024084c723c */ /* 0x000fe20000041844 */
[----:B------:R1:W2:Y:S07]  /*2d90*/  MUFU.TANH R115, R0 ;  /* 0x0000000000737308 */ /* 0x0002ae0000002400 */
[----:B------:R-:W-:Y:S01]  /*2da0*/  HMMA.16816.F32.BF16 R68, R32, R52, R100 ;  /* 0x000000342044723c */ /* 0x000fe20000041864 */
[----:B-1----:R-:W-:-:S04]  /*2db0*/  FMUL.FTZ R0, R88, c[0x0][0x320] ;  /* 0x0000c80058007a20 */ /* 0x002fc80000410000 */
[----:B------:R1:W1:Y:S03]  /*2dc0*/  MUFU.TANH R113, R0 ;  /* 0x0000000000717308 */ /* 0x0002660000002400 */
[----:B------:R-:W-:Y:S08]  /*2dd0*/  HMMA.16816.F32.BF16 R48, R28, R52, R132 ;  /* 0x000000341c30723c */ /* 0x000ff00000041884 */
[----:B------:R-:W-:Y:S01]  /*2de0*/  HMMA.16816.F32.BF16 R64, R12, R42, R64 ;  /* 0x0000002a0c40723c */ /* 0x000fe20000041840 */
[----:B-1----:R-:W-:-:S04]  /*2df0*/  FMUL.FTZ R0, R89, c[0x0][0x320] ;  /* 0x0000c80059007a20 */ /* 0x002fc80000410000 */
[----:B------:R1:W1:Y:S03]  /*2e00*/  MUFU.TANH R107, R0 ;  /* 0x00000000006b7308 */ /* 0x0002660000002400 */
[----:B-----5:R-:W-:Y:S01]  /*2e10*/  HMMA.16816.F32.BF16 R68, R24, R44, R68 ;  /* 0x0000002c1844723c */ /* 0x020fe20000041844 */
[----:B-1----:R-:W-:-:S04]  /*2e20*/  FMUL.FTZ R0, R90, c[0x0][0x320] ;  /* 0x0000c8005a007a20 */ /* 0x002fc80000410000 */
[----:B------:R1:W1:Y:S03]  /*2e30*/  MUFU.TANH R114, R0 ;  /* 0x0000000000727308 */ /* 0x0002660000002400 */
[----:B------:R-:W-:Y:S01]  /*2e40*/  HMMA.16816.F32.BF16 R72, R8, R38, R60 ;  /* 0x000000260848723c */ /* 0x000fe2000004183c */
[----:B-1----:R-:W-:-:S04]  /*2e50*/  FMUL.FTZ R0, R91, c[0x0][0x320] ;  /* 0x0000c8005b007a20 */ /* 0x002fc80000410000 */
[----:B------:R1:W1:Y:S03]  /*2e60*/  MUFU.TANH R112, R0 ;  /* 0x0000000000707308 */ /* 0x0002660000002400 */
[----:B------:R-:W-:Y:S01]  /*2e70*/  HMMA.16816.F32.BF16 R60, R32, R54, R120 ;  /* 0x00000036203c723c */ /* 0x000fe20000041878 */
[----:B-1----:R-:W-:-:S04]  /*2e80*/  FMUL.FTZ R0, R76, c[0x0][0x320] ;  /* 0x0000c8004c007a20 */ /* 0x002fc80000410000 */
[----:B------:R1:W1:Y:S03]  /*2e90*/  MUFU.TANH R98, R0 ;  /* 0x0000000000627308 */ /* 0x0002660000002400 */
[----:B------:R-:W-:Y:S01]  /*2ea0*/  HMMA.16816.F32.BF16 R40, R20, R44, R48 ;  /* 0x0000002c1428723c */ /* 0x000fe20000041830 */
[----:B------:R-:W5:Y:S01]  /*2eb0*/  LDSM.16.M88.4 R48, [R207] ;  /* 0x00000000cf30783b */ /* 0x000f620000000200 */
[----:B-1----:R-:W-:-:S04]  /*2ec0*/  FMUL.FTZ R0, R77, c[0x0][0x320] ;  /* 0x0000c8004d007a20 */ /* 0x002fc80000410000 */
[----:B------:R1:W1:Y:S02]  /*2ed0*/  MUFU.TANH R97, R0 ;  /* 0x0000000000617308 */ /* 0x0002640000002400 */
[----:B------:R-:W-:Y:S01]  /*2ee0*/  HMMA.16816.F32.BF16 R84, R4, R38, R64 ;  /* 0x000000260454723c */ /* 0x000fe20000041840 */
[----:B------:R-:W2:Y:S01]  /*2ef0*/  LDSM.16.M88.4 R36, [R200+0x1c00] ;  /* 0x001c0000c824783b */ /* 0x000ea20000000200 */
[----:B-1----:R-:W-:-:S04]  /*2f00*/  FMUL.FTZ R0, R78, c[0x0][0x320] ;  /* 0x0000c8004e007a20 */ /* 0x002fc80000410000 */
[----:B------:R1:W1:Y:S02]  /*2f10*/  MUFU.TANH R104, R0 ;  /* 0x0000000000687308 */ /* 0x0002640000002400 */
[----:B---3--:R-:W-:Y:S01]  /*2f20*/  HMMA.16816.F32.BF16 R64, R16, R56, R68 ;  /* 0x000000381040723c */ /* 0x008fe20000041844 */
[----:B-1----:R-:W-:-:S05]  /*2f30*/  FMUL.FTZ R0, R79, c[0x0][0x320] ;  /* 0x0000c8004f007a20 */ /* 0x002fca0000410000 */
[----:B------:R1:W3:Y:S02]  /*2f40*/  MUFU.TANH R103, R0 ;  /* 0x0000000000677308 */ /* 0x0002e40000002400 */
[----:B------:R-:W-:Y:S01]  /*2f50*/  HMMA.16816.F32.BF16 R68, R28, R54, R136 ;  /* 0x000000361c44723c */ /* 0x000fe20000041888 */
[----:B------:R-:W2:Y:S01]  /*2f60*/  LDSM.16.M88.4 R52, [R210] ;  /* 0x00000000d234783b */ /* 0x000ea20000000200 */
[----:B-1----:R-:W-:-:S04]  /*2f70*/  FMUL.FTZ R0, R80, c[0x0][0x320] ;  /* 0x0000c80050007a20 */ /* 0x002fc80000410000 */
[----:B------:R1:W1:Y:S02]  /*2f80*/  MUFU.TANH R101, R0 ;  /* 0x0000000000657308 */ /* 0x0002640000002400 */
[----:B------:R-:W-:Y:S01]  /*2f90*/  HMMA.16816.F32.BF16 R60, R24, R46, R60 ;  /* 0x0000002e183c723c */ /* 0x000fe2000004183c */
[----:B-1----:R-:W-:-:S05]  /*2fa0*/  FMUL.FTZ R0, R81, c[0x0][0x320] ;  /* 0x0000c80051007a20 */ /* 0x002fca0000410000 */
[----:B------:R1:W1:Y:S02]  /*2fb0*/  MUFU.TANH R99, R0 ;  /* 0x0000000000637308 */ /* 0x0002640000002400 */
[----:B------:R-:W-:Y:S01]  /*2fc0*/  HMMA.16816.F32.BF16 R40, R12, R56, R40 ;  /* 0x000000380c28723c */ /* 0x000fe20000041828 */
[----:B-1----:R-:W-:-:S05]  /*2fd0*/  FMUL.FTZ R0, R82, c[0x0][0x320] ;  /* 0x0000c80052007a20 */ /* 0x002fca0000410000 */
[----:B------:R1:W1:Y:S02]  /*2fe0*/  MUFU.TANH R102, R0 ;  /* 0x0000000000667308 */ /* 0x0002640000002400 */
[----:B-1----:R-:W-:-:S06]  /*2ff0*/  FMUL.FTZ R0, R83, c[0x0][0x320] ;  /* 0x0000c80053007a20 */ /* 0x002fcc0000410000 */
[----:B------:R1:W1:Y:S01]  /*3000*/  MUFU.TANH R100, R0 ;  /* 0x0000000000647308 */ /* 0x0002620000002400 */
[----:B-----5:R-:W-:Y:S01]  /*3010*/  HMMA.16816.F32.BF16 R76, R8, R48, R64 ;  /* 0x00000030084c723c */ /* 0x020fe20000041840 */
[----:B-1----:R-:W-:-:S06]  /*3020*/  FMUL.FTZ R0, R72, c[0x0][0x320] ;  /* 0x0000c80048007a20 */ /* 0x002fcc0000410000 */
[----:B------:R1:W1:Y:S01]  /*3030*/  MUFU.TANH R90, R0 ;  /* 0x00000000005a7308 */ /* 0x0002620000002400 */
[----:B------:R-:W-:Y:S01]  /*3040*/  HMMA.16816.F32.BF16 R68, R20, R46, R68 ;  /* 0x0000002e1444723c */ /* 0x000fe20000041844 */
[----:B-1----:R-:W-:-:S06]  /*3050*/  FMUL.FTZ R0, R73, c[0x0][0x320] ;  /* 0x0000c80049007a20 */ /* 0x002fcc0000410000 */
[----:B------:R1:W1:Y:S01]  /*3060*/  MUFU.TANH R89, R0 ;  /* 0x0000000000597308 */ /* 0x0002620000002400 */
[----:B--2---:R-:W-:Y:S08]  /*3070*/  HMMA.16816.F32.BF16 R64, R32, R36, R108 ;  /* 0x000000242040723c */ /* 0x004ff0000004186c */
[----:B------:R-:W-:Y:S01]  /*3080*/  HMMA.16816.F32.BF16 R44, R16, R58, R60 ;  /* 0x0000003a102c723c */ /* 0x000fe2000004183c */
[----:B-1----:R-:W-:-:S07]  /*3090*/  FMUL.FTZ R0, R74, c[0x0][0x320] ;  /* 0x0000c8004a007a20 */ /* 0x002fce0000410000 */
[----:B------:R-:W-:Y:S01]  /*30a0*/  HMMA.16816.F32.BF16 R60, R32, R38, R116 ;  /* 0x00000026203c723c */ /* 0x000fe20000041874 */
[----:B------:R-:W-:Y:S01]  /*30b0*/  LDSM.16.M88.4 R32, [R206] ;  /* 0x00000000ce20783b */ /* 0x000fe20000000200 */
[----:B------:R1:W2:Y:S06]  /*30c0*/  MUFU.TANH R96, R0 ;  /* 0x0000000000607308 */ /* 0x0002ac0000002400 */
[----:B------:R-:W-:Y:S01]  /*30d0*/  HMMA.16816.F32.BF16 R80, R4, R48, R40 ;  /* 0x000000300450723c */ /* 0x000fe20000041828 */
[----:B------:R-:W5:Y:S01]  /*30e0*/  LDSM.16.M88.4 R40, [R200+0x2c00] ;  /* 0x002c0000c828783b */ /* 0x000f620000000200 */
[----:B------:R-:W-:Y:S01]  /*30f0*/  ISETP.GE.AND P0, PT, R183, 0x2, PT ;  /* 0x00000002b700780c */ /* 0x000fe20003f06270 */
[----:B------:R-:W-:-:S04]  /*3100*/  DEPBAR.LE SB0, 0x0 ;  /* 0x000080000000791a */ /* 0x000fc80000000000 */
[----:B-1----:R-:W-:Y:S02]  /*3110*/  FMUL.FTZ R0, R75, c[0x0][0x320] ;  /* 0x0000c8004b007a20 */ /* 0x002fe40000410000 */
[C---:B------:R-:W-:Y:S08]  /*3120*/  HMMA.16816.F32.BF16 R72, R28.reuse, R36, R140 ;  /* 0x000000241c48723c */ /* 0x040ff0000004188c */
[----:B------:R-:W-:Y:S01]  /*3130*/  HMMA.16816.F32.BF16 R28, R28, R38, R144 ;  /* 0x000000261c1c723c */ /* 0x000fe20000041890 */
[----:B------:R1:W1:Y:S02]  /*3140*/  MUFU.TANH R95, R0 ;  /* 0x00000000005f7308 */ /* 0x0002640000002400 */
[----:B-1----:R-:W-:-:S06]  /*3150*/  FMUL.FTZ R0, R84, c[0x0][0x320] ;  /* 0x0000c80054007a20 */ /* 0x002fcc0000410000 */
[----:B------:R1:W1:Y:S01]  /*3160*/  MUFU.TANH R94, R0 ;  /* 0x00000000005e7308 */ /* 0x0002620000002400 */
[----:B------:R-:W-:Y:S01]  /*3170*/  HMMA.16816.F32.BF16 R68, R12, R58, R68 ;  /* 0x0000003a0c44723c */ /* 0x000fe20000041844 */
[----:B-1----:R-:W-:-:S06]  /*3180*/  FMUL.FTZ R0, R85, c[0x0][0x320] ;  /* 0x0000c80055007a20 */ /* 0x002fcc0000410000 */
[----:B------:R1:W1:Y:S01]  /*3190*/  MUFU.TANH R91, R0 ;  /* 0x00000000005b7308 */ /* 0x0002620000002400 */
[-C--:B------:R-:W-:Y:S08]  /*31a0*/  HMMA.16816.F32.BF16 R56, R24, R52.reuse, R64 ;  /* 0x000000341838723c */ /* 0x080ff00000041840 */
[----:B------:R-:W-:Y:S01]  /*31b0*/  HMMA.16816.F32.BF16 R64, R20, R52, R72 ;  /* 0x000000341440723c */ /* 0x000fe20000041848 */
[----:B-1----:R-:W-:-:S07]  /*31c0*/  FMUL.FTZ R0, R86, c[0x0][0x320] ;  /* 0x0000c80056007a20 */ /* 0x002fce0000410000 */
[-C--:B------:R-:W-:Y:S01]  /*31d0*/  HMMA.16816.F32.BF16 R24, R24, R54.reuse, R60 ;  /* 0x000000361818723c */ /* 0x080fe2000004183c */
[----:B------:R1:W1:Y:S07]  /*31e0*/  MUFU.TANH R93, R0 ;  /* 0x00000000005d7308 */ /* 0x00026e0000002400 */
[----:B------:R-:W-:Y:S01]  /*31f0*/  HMMA.16816.F32.BF16 R52, R20, R54, R28 ;  /* 0x000000361434723c */ /* 0x000fe2000004181c */
[----:B-1----:R-:W-:-:S04]  /*3200*/  FMUL.FTZ R0, R87, c[0x0][0x320] ;  /* 0x0000c80057007a20 */ /* 0x002fc80000410000 */
[----:B------:R1:W1:Y:S02]  /*3210*/  MUFU.TANH R92, R0 ;  /* 0x00000000005c7308 */ /* 0x0002640000002400 */
[----:B-1----:R-:W-:-:S06]  /*3220*/  FMUL.FTZ R0, R76, c[0x0][0x320] ;  /* 0x0000c8004c007a20 */ /* 0x002fcc0000410000 */
[----:B------:R1:W1:Y:S01]  /*3230*/  MUFU.TANH R85, R0 ;  /* 0x0000000000557308 */ /* 0x0002620000002400 */
[----:B-----5:R-:W-:Y:S01]  /*3240*/  HMMA.16816.F32.BF16 R36, R12, R40, R64 ;  /* 0x000000280c24723c */ /* 0x020fe20000041840 */
[----:B-1----:R-:W-:-:S06]  /*3250*/  FMUL.FTZ R0, R77, c[0x0][0x320] ;  /* 0x0000c8004d007a20 */ /* 0x002fcc0000410000 */
[----:B------:R1:W1:Y:S03]  /*3260*/  MUFU.TANH R84, R0 ;  /* 0x0000000000547308 */ /* 0x0002660000002400 */
[----:B------:R-:W-:Y:S01]  /*3270*/  HMMA.16816.F32.BF16 R12, R12, R42, R52 ;  /* 0x0000002a0c0c723c */ /* 0x000fe20000041834 */
[----:B-1----:R-:W-:-:S04]  /*3280*/  FMUL.FTZ R0, R78, c[0x0][0x320] ;  /* 0x0000c8004e007a20 */ /* 0x002fc80000410000 */
[----:B------:R1:W1:Y:S02]  /*3290*/  MUFU.TANH R88, R0 ;  /* 0x0000000000587308 */ /* 0x0002640000002400 */
[----:B-1----:R-:W-:Y:S02]  /*32a0*/  FMUL.FTZ R0, R79, c[0x0][0x320] ;  /* 0x0000c8004f007a20 */ /* 0x002fe40000410000 */
[----:B------:R-:W-:Y:S08]  /*32b0*/  HMMA.16816.F32.BF16 R76, R8, R50, R44 ;  /* 0x00000032084c723c */ /* 0x000ff0000004182c */
[C---:B------:R-:W-:Y:S08]  /*32c0*/  HMMA.16816.F32.BF16 R44, R16.reuse, R40, R56 ;  /* 0x00000028102c723c */ /* 0x040ff00000041838 */
[----:B------:R-:W-:Y:S01]  /*32d0*/  HMMA.16816.F32.BF16 R16, R16, R42, R24 ;  /* 0x0000002a1010723c */ /* 0x000fe20000041818 */
[----:B------:R1:W1:Y:S07]  /*32e0*/  MUFU.TANH R87, R0 ;  /* 0x0000000000577308 */ /* 0x00026e0000002400 */
[----:B------:R-:W-:Y:S08]  /*32f0*/  HMMA.16816.F32.BF16 R68, R4, R50, R68 ;  /* 0x000000320444723c */ /* 0x000ff00000041844 */
[----:B------:R-:W-:Y:S01]  /*3300*/  HMMA.16816.F32.BF16 R44, R8, R32, R44 ;  /* 0x00000020082c723c */ /* 0x000fe2000004182c */
[----:B-1----:R-:W-:-:S07]  /*3310*/  FMUL.FTZ R0, R80, c[0x0][0x320] ;  /* 0x0000c80050007a20 */ /* 0x002fce0000410000 */
[----:B------:R-:W-:Y:S08]  /*3320*/  HMMA.16816.F32.BF16 R20, R4, R32, R36 ;  /* 0x000000200414723c */ /* 0x000ff00000041824 */
[-C--:B------:R-:W-:Y:S08]  /*3330*/  HMMA.16816.F32.BF16 R8, R8, R34.reuse, R16 ;  /* 0x000000220808723c */ /* 0x080ff00000041810 */
[----:B------:R-:W-:Y:S01]  /*3340*/  HMMA.16816.F32.BF16 R4, R4, R34, R12 ;  /* 0x000000220404723c */ /* 0x000fe2000004180c */
[----:B------:R1:W1:Y:S01]  /*3350*/  MUFU.TANH R86, R0 ;  /* 0x0000000000567308 */ /* 0x0002620000002400 */
[----:B------:R-:W-:-:S02]  /*3360*/  FMUL.FTZ R77, R77, c[0x0][0x320] ;  /* 0x0000c8004d4d7a20 */ /* 0x000fc40000410000 */
[----:B------:R-:W-:Y:S02]  /*3370*/  FMUL.FTZ R78, R78, c[0x0][0x320] ;  /* 0x0000c8004e4e7a20 */ /* 0x000fe40000410000 */
[----:B-1----:R-:W-:-:S04]  /*3380*/  FMUL.FTZ R0, R81, c[0x0][0x320] ;  /* 0x0000c80051007a20 */ /* 0x002fc80000410000 */
[----:B------:R1:W1:Y:S01]  /*3390*/  MUFU.TANH R80, R0 ;  /* 0x0000000000507308 */ /* 0x0002620000002400 */
[----:B------:R-:W-:Y:S02]  /*33a0*/  FMUL.FTZ R79, R79, c[0x0][0x320] ;  /* 0x0000c8004f4f7a20 */ /* 0x000fe40000410000 */
[----:B------:R-:W-:Y:S02]  /*33b0*/  FMUL.FTZ R68, R68, c[0x0][0x320] ;  /* 0x0000c80044447a20 */ /* 0x000fe40000410000 */
[----:B------:R-:W-:Y:S02]  /*33c0*/  FMUL.FTZ R69, R69, c[0x0][0x320] ;  /* 0x0000c80045457a20 */ /* 0x000fe40000410000 */
[----:B------:R-:W-:Y:S02]  /*33d0*/  FMUL.FTZ R70, R70, c[0x0][0x320] ;  /* 0x0000c80046467a20 */ /* 0x000fe40000410000 */
[----:B-1----:R-:W-:-:S04]  /*33e0*/  FMUL.FTZ R0, R82, c[0x0][0x320] ;  /* 0x0000c80052007a20 */ /* 0x002fc80000410000 */
[----:B------:R1:W1:Y:S01]  /*33f0*/  MUFU.TANH R72, R0 ;  /* 0x0000000000487308 */ /* 0x0002620000002400 */
[----:B------:R-:W-:Y:S02]  /*3400*/  FMUL.FTZ R71, R71, c[0x0][0x320] ;  /* 0x0000c80047477a20 */ /* 0x000fe40000410000 */
[----:B------:R-:W-:Y:S02]  /*3410*/  FMUL.FTZ R44, R44, c[0x0][0x320] ;  /* 0x0000c8002c2c7a20 */ /* 0x000fe40000410000 */
[----:B------:R-:W-:Y:S02]  /*3420*/  FMUL.FTZ R45, R45, c[0x0][0x320] ;  /* 0x0000c8002d2d7a20 */ /* 0x000fe40000410000 */
[----:B------:R-:W-:Y:S02]  /*3430*/  FMUL.FTZ R46, R46, c[0x0][0x320] ;  /* 0x0000c8002e2e7a20 */ /* 0x000fe40000410000 */
[----:B------:R-:W-:Y:S02]  /*3440*/  FMUL.FTZ R47, R47, c[0x0][0x320] ;  /* 0x0000c8002f2f7a20 */ /* 0x000fe40000410000 */
[----:B------:R-:W-:-:S02]  /*3450*/  FMUL.FTZ R20, R20, c[0x0][0x320] ;  /* 0x0000c80014147a20 */ /* 0x000fc40000410000 */
[----:B-1----:R-:W-:Y:S02]  /*3460*/  FMUL.FTZ R0, R83, c[0x0][0x320] ;  /* 0x0000c80053007a20 */ /* 0x002fe40000410000 */
[----:B------:R-:W-:Y:S02]  /*3470*/  FMUL.FTZ R21, R21, c[0x0][0x320] ;  /* 0x0000c80015157a20 */ /* 0x000fe40000410000 */
[----:B------:R1:W1:Y:S01]  /*3480*/  MUFU.TANH R50, R0 ;  /* 0x0000000000327308 */ /* 0x0002620000002400 */
[----:B------:R-:W-:Y:S02]  /*3490*/  FMUL.FTZ R22, R22, c[0x0][0x320] ;  /* 0x0000c80016167a20 */ /* 0x000fe40000410000 */
[----:B------:R-:W-:Y:S02]  /*34a0*/  FMUL.FTZ R23, R23, c[0x0][0x320] ;  /* 0x0000c80017177a20 */ /* 0x000fe40000410000 */
[----:B------:R-:W-:Y:S02]  /*34b0*/  FMUL.FTZ R8, R8, c[0x0][0x320] ;  /* 0x0000c80008087a20 */ /* 0x000fe40000410000 */
[----:B------:R-:W-:-:S02]  /*34c0*/  FMUL.FTZ R9, R9, c[0x0][0x320] ;  /* 0x0000c80009097a20 */ /* 0x000fc40000410000 */
[----:B------:R-:W-:Y:S02]  /*34d0*/  FMUL.FTZ R10, R10, c[0x0][0x320] ;  /* 0x0000c8000a0a7a20 */ /* 0x000fe40000410000 */
[----:B------:R-:W-:Y:S02]  /*34e0*/  FMUL.FTZ R11, R11, c[0x0][0x320] ;  /* 0x0000c8000b0b7a20 */ /* 0x000fe40000410000 */
[----:B------:R-:W-:Y:S02]  /*34f0*/  FMUL.FTZ R4, R4, c[0x0][0x320] ;  /* 0x0000c80004047a20 */ /* 0x000fe40000410000 */
[----:B------:R-:W-:Y:S02]  /*3500*/  FMUL.FTZ R5, R5, c[0x0][0x320] ;  /* 0x0000c80005057a20 */ /* 0x000fe40000410000 */
[----:B-1----:R-:W-:Y:S02]  /*3510*/  FMUL.FTZ R0, R76, c[0x0][0x320] ;  /* 0x0000c8004c007a20 */ /* 0x002fe40000410000 */
[----:B------:R-:W-:-:S02]  /*3520*/  FMUL.FTZ R6, R6, c[0x0][0x320] ;  /* 0x0000c80006067a20 */ /* 0x000fc40000410000 */
[----:B------:R-:W-:Y:S01]  /*3530*/  FMUL.FTZ R7, R7, c[0x0][0x320] ;  /* 0x0000c80007077a20 */ /* 0x000fe20000410000 */
[----:B------:R1:W1:Y:S08]  /*3540*/  MUFU.TANH R40, R46 ;  /* 0x0000002e00287308 */ /* 0x0002700000002400 */
[----:B------:R1:W1:Y:S08]  /*3550*/  MUFU.TANH R49, R0 ;  /* 0x0000000000317308 */ /* 0x0002700000002400 */
[----:B------:R-:W1:Y:S08]  /*3560*/  MUFU.TANH R77, R77 ;  /* 0x0000004d004d7308 */ /* 0x000e700000002400 */
        /* <DEDUP_REMOVED lines=9> */
[----:B------:R1:W1:Y:S08]  /*3600*/  MUFU.TANH R38, R20 ;  /* 0x0000001400267308 */ /* 0x0002700000002400 */
        /* <DEDUP_REMOVED lines=10> */
[----:B------:R1:W1:Y:S01]  /*36b0*/  MUFU.TANH R48, R7 ;  /* 0x0000000700307308 */ /* 0x0002620000002400 */
[----:B------:R-:W-:Y:S01]  /*36c0*/  BSSY B0, `(.L_x_607) ;  /* 0x000004c000007945 */ /* 0x000fe20003800000 */
[----:B------:R-:W-:Y:S01]  /*36d0*/  BAR.SYNC.DEFER_BLOCKING 0x0 ;  /* 0x0000000000007b1d */ /* 0x000fe20000010000 */
[----:B------:R-:W-:-:S05]  /*36e0*/  ISETP.GT.AND P3, PT, R163, 0x3f, PT ;  /* 0x0000003fa300780c */ /* 0x000fca0003f64270 */
[----:B------:R-:W-:Y:S05]  /*36f0*/  @!P0 BRA `(.L_x_608) ;  /* 0x0000048000008947 */ /* 0x000fea0003800000 */
[----:B--234-:R-:W-:Y:S01]  /*3700*/  IMAD R2, R183, 0x40, R166 ;  /* 0x00000040b7027824 */ /* 0x01cfe200078e02a6 */
[----:B------:R-:W-:-:S04]  /*3710*/  MOV R228, RZ ;  /* 0x000000ff00e47202 */ /* 0x000fc80000000f00 */
[----:B------:R-:W-:-:S05]  /*3720*/  IADD3 R2, R2, -0x80, R163 ;  /* 0xffffff8002027810 */ /* 0x000fca0007ffe0a3 */
[----:B------:R-:W-:-:S04]  /*3730*/  @P4 IMAD.HI.U32 R3, R2, c[0x0][0x2bc], RZ ;  /* 0x0000af0002034a27 */ /* 0x000fc800078e00ff */
[----:B-1----:R-:W-:Y:S01]  /*3740*/  IMAD.MOV.U32 R0, RZ, RZ, R2 ;  /* 0x000000ffff007224 */ /* 0x002fe200078e0002 */
[----:B------:R-:W-:-:S04]  /*3750*/  @P4 SHF.R.U32.HI R0, RZ, c[0x0][0x2c0], R3 ;  /* 0x0000b000ff004a19 */ /* 0x000fc80000011603 */
[----:B------:R-:W-:-:S04]  /*3760*/  @!P3 IADD3 R3, P0, R0, R164, RZ ;  /* 0x000000a40003b210 */ /* 0x000fc80007f1e0ff */
[----:B------:R-:W-:Y:S02]  /*3770*/  @!P3 LEA.HI.X.SX32 R5, R0, R162, 0x1, P0 ;  /* 0x000000a20005b211 */ /* 0x000fe400000f0eff */
[----:B------:R-:W-:-:S04]  /*3780*/  @!P3 LEA R4, P0, R3, c[0x0][0x2a0], 0x2 ;  /* 0x0000a8000304ba11 */ /* 0x000fc800078010ff */
[----:B------:R-:W-:-:S05]  /*3790*/  @!P3 LEA.HI.X R5, R3, c[0x0][0x2a4], R5, 0x2, P0 ;  /* 0x0000a9000305ba11 */ /* 0x000fca00000f1405 */
[----:B------:R-:W2:Y:S01]  /*37a0*/  @!P3 LDG.E R228, [R4.64] ;  /* 0x0000000604e4b981 */ /* 0x000ea2000c1e1900 */
[----:B------:R-:W-:-:S04]  /*37b0*/  IMAD.MOV R0, RZ, RZ, -R0 ;  /* 0x000000ffff007224 */ /* 0x000fc800078e0a00 */
[----:B------:R-:W-:-:S04]  /*37c0*/  IMAD R230, R0, c[0x0][0x2b8], R2 ;  /* 0x0000ae0000e67a24 */ /* 0x000fc800078e0202 */
[----:B------:R-:W-:Y:S01]  /*37d0*/  IMAD.WIDE.U32 R2, R230, c[0x0][0x1e0], RZ ;  /* 0x00007800e6027a25 */ /* 0x000fe200078e00ff */
[----:B------:R-:W-:-:S05]  /*37e0*/  SHF.R.S32.HI R0, RZ, 0x1f, R230 ;  /* 0x0000001fff007819 */ /* 0x000fca00000114e6 */
[----:B------:R-:W-:-:S04]  /*37f0*/  IMAD R0, R0, c[0x0][0x1e0], RZ ;  /* 0x0000780000007a24 */ /* 0x000fc800078e02ff */
[----:B------:R-:W-:-:S05]  /*3800*/  IMAD R0, R230, c[0x0][0x1e4], R0 ;  /* 0x00007900e6007a24 */ /* 0x000fca00078e0200 */
[----:B------:R-:W-:Y:S02]  /*3810*/  IADD3 R3, R3, R0, RZ ;  /* 0x0000000003037210 */ /* 0x000fe40007ffe0ff */
[----:B--2---:R-:W-:-:S03]  /*3820*/  SHF.R.S32.HI R10, RZ, 0x1f, R228 ;  /* 0x0000001fff0a7819 */ /* 0x004fc600000114e4 */
[----:B------:R-:W-:-:S04]  /*3830*/  IMAD.WIDE.U32 R2, R228, c[0x0][0x1f0], R2 ;  /* 0x00007c00e4027a25 */ /* 0x000fc800078e0002 */
[----:B------:R-:W-:Y:S01]  /*3840*/  IMAD R10, R10, c[0x0][0x1f0], RZ ;  /* 0x00007c000a0a7a24 */ /* 0x000fe200078e02ff */
[----:B------:R-:W-:-:S03]  /*3850*/  IADD3 R0, P1, R160, R2, RZ ;  /* 0x00000002a0007210 */ /* 0x000fc60007f3e0ff */
[----:B------:R-:W-:Y:S01]  /*3860*/  IMAD R10, R228, c[0x0][0x1f4], R10 ;  /* 0x00007d00e40a7a24 */ /* 0x000fe200078e020a */
[----:B------:R-:W-:-:S04]  /*3870*/  LEA R13, P0, R0, c[0x0][0x1c8], 0x1 ;  /* 0x00007200000d7a11 */ /* 0x000fc800078008ff */
[----:B------:R-:W-:-:S04]  /*3880*/  IADD3.X R10, R159, R3, R10, P1, !PT ;  /* 0x000000039f0a7210 */ /* 0x000fc80000ffe40a */
[----:B------:R-:W-:Y:S01]  /*3890*/  LEA.HI.X R10, R0, c[0x0][0x1cc], R10, 0x1, P0 ;  /* 0x00007300000a7a11 */ /* 0x000fe200000f0c0a */
[----:B------:R-:W-:Y:S05]  /*38a0*/  BRA.DIV ~URZ, `(.L_x_609) ;  /* 0x0000e4527f007947 */ /* 0x000fea000b800000 */
[----:B------:R1:W2:Y:S02]  /*38b0*/  SHFL.IDX PT, R5, R10, RZ, 0x1c1f ;  /* 0x001c1fff0a057589 */ /* 0x0002a400000e0000 */
.L_x_671:
[----:B------:R-:W-:Y:S05]  /*38c0*/  BRA.DIV ~URZ, `(.L_x_610) ;  /* 0x0000e4a27f007947 */ /* 0x000fea000b800000 */
[----:B------:R-:W3:Y:S01]  /*38d0*/  SHFL.IDX PT, R0, R13, RZ, 0x1c1f ;  /* 0x001c1fff0d007589 */ /* 0x000ee200000e0000 */
[C---:B------:R-:W-:Y:S02]  /*38e0*/  IADD3 R2, R217.reuse, 0x20, RZ ;  /* 0x00000020d9027810 */ /* 0x040fe40007ffe0ff */
[C---:B------:R-:W-:Y:S02]  /*38f0*/  IADD3 R4, R217.reuse, 0x40, RZ ;  /* 0x00000040d9047810 */ /* 0x040fe40007ffe0ff */
[----:B------:R-:W-:Y:S02]  /*3900*/  ISETP.GE.AND P1, PT, R2, c[0x0][0x1d4], PT ;  /* 0x0000750002007a0c */ /* 0x000fe40003f26270 */
[----:B------:R-:W-:Y:S02]  /*3910*/  ISETP.GE.AND P2, PT, R217, c[0x0][0x1d4], PT ;  /* 0x00007500d9007a0c */ /* 0x000fe40003f46270 */
[----:B------:R-:W-:-:S02]  /*3920*/  SEL R11, RZ, 0x10, P1 ;  /* 0x00000010ff0b7807 */ /* 0x000fc40000800000 */
[----:B------:R-:W-:Y:S02]  /*3930*/  SEL R12, RZ, 0x10, P2 ;  /* 0x00000010ff0c7807 */ /* 0x000fe40001000000 */
[C---:B---3--:R-:W-:Y:S02]  /*3940*/  IADD3 R6, P0, R0.reuse, R156, RZ ;  /* 0x0000009c00067210 */ /* 0x048fe40007f1e0ff */
[----:B------:R-:W-:-:S03]  /*3950*/  IADD3 R2, P6, R0, R157, RZ ;  /* 0x0000009d00027210 */ /* 0x000fc60007fde0ff */
[C---:B--2---:R-:W-:Y:S01]  /*3960*/  IMAD.X R7, R5.reuse, 0x1, R124, P0 ;  /* 0x0000000105077824 */ /* 0x044fe200000e067c */
[----:B------:R-:W-:Y:S01]  /*3970*/  ISETP.GE.AND P0, PT, R4, c[0x0][0x1d4], PT ;  /* 0x0000750004007a0c */ /* 0x000fe20003f06270 */
[C---:B------:R-:W-:Y:S01]  /*3980*/  IMAD.X R3, R5.reuse, 0x1, R126, P6 ;  /* 0x0000000105037824 */ /* 0x040fe200030e067e */
[----:B------:R-:W-:Y:S02]  /*3990*/  IADD3 R8, P6, R0, R158, RZ ;  /* 0x0000009e00087210 */ /* 0x000fe40007fde0ff */
[----:B------:R-:W-:Y:S01]  /*39a0*/  @!PT LDS RZ, [RZ] ;  /* 0x00000000fffff984 */ /* 0x000fe20000000800 */
[----:B------:R-:W-:Y:S01]  /*39b0*/  @!PT LDS RZ, [RZ] ;  /* 0x00000000fffff984 */ /* 0x000fe20000000800 */
[----:B------:R2:W-:Y:S03]  /*39c0*/  LDGSTS.E.BYPASS.LTC128B.128 [R218+0x3100], [R6.64], !P2 ;  /* 0x0310000006da7fae */ /* 0x0005e6000d101d46 */
[----:B------:R-:W-:Y:S01]  /*39d0*/  IMAD.X R9, R5, 0x1, R125, P6 ;  /* 0x0000000105097824 */ /* 0x000fe200030e067d */
[----:B------:R2:W-:Y:S04]  /*39e0*/  LDGSTS.E.BYPASS.LTC128B.128 [R218+0x4100], [R2.64], !P1 ;  /* 0x0410000002da7fae */ /* 0x0005e8000c901d46 */
[----:B------:R-:W3:Y:S04]  /*39f0*/  SHFL.IDX PT, R0, R13, 0x1, 0x1c1f ;  /* 0x003c1f000d007f89 */ /* 0x000ee800000e0000 */
[----:B------:R2:W-:Y:S04]  /*3a00*/  LDGSTS.E.BYPASS.LTC128B.128 [R218+0x5100], [R8.64], !P0 ;  /* 0x0510000008da7fae */ /* 0x0005e8000c101d46 */
[----:B------:R4:W1:Y:S02]  /*3a10*/  SHFL.IDX PT, R5, R10, 0x1, 0x1c1f ;  /* 0x003c1f000a057f89 */ /* 0x00086400000e0000 */
[----:B-1--4-:R-:W-:-:S02]  /*3a20*/  SEL R10, RZ, 0x10, P0 ;  /* 0x00000010ff0a7807 */ /* 0x012fc40000000000 */
.L_x_672:
[----:B--23--:R-:W-:Y:S02]  /*3a30*/  IADD3 R8, -R12, 0x10, RZ ;  /* 0x000000100c087810 */ /* 0x00cfe40007ffe1ff */
[----:B------:R-:W-:-:S02]  /*3a40*/  IADD3 R2, -R11, 0x10, RZ ;  /* 0x000000100b027810 */ /* 0x000fc40007ffe1ff */
[----:B------:R-:W-:Y:S02]  /*3a50*/  LOP3.LUT R8, R8, 0xf, RZ, 0xc0, !PT ;  /* 0x0000000f08087812 */ /* 0x000fe400078ec0ff */
[----:B------:R-:W-:Y:S02]  /*3a60*/  IADD3 R3, -R10, 0x10, RZ ;  /* 0x000000100a037810 */ /* 0x000fe40007ffe1ff */
[----:B------:R-:W-:Y:S02]  /*3a70*/  LOP3.LUT R6, R2, 0xf, RZ, 0xc0, !PT ;  /* 0x0000000f02067812 */ /* 0x000fe400078ec0ff */
[-C--:B------:R-:W-:Y:S02]  /*3a80*/  IADD3 R8, P1, P0, R8, R0.reuse, R156 ;  /* 0x0000000008087210 */ /* 0x080fe4000783e09c */
[----:B------:R-:W-:Y:S02]  /*3a90*/  LOP3.LUT R2, R3, 0xf, RZ, 0xc0, !PT ;  /* 0x0000000f03027812 */ /* 0x000fe400078ec0ff */
[----:B------:R-:W-:-:S02]  /*3aa0*/  IADD3 R6, P6, P2, R6, R0, R157 ;  /* 0x0000000006067210 */ /* 0x000fc40007ade09d */
[-C--:B------:R-:W-:Y:S02]  /*3ab0*/  IADD3.X R9, RZ, R5.reuse, R124, P1, P0 ;  /* 0x00000005ff097210 */ /* 0x080fe40000fe047c */
[----:B------:R-:W-:Y:S02]  /*3ac0*/  IADD3 R2, P1, P0, R2, R0, R158 ;  /* 0x0000000002027210 */ /* 0x000fe4000783e09e */
[-C--:B------:R-:W-:Y:S02]  /*3ad0*/  IADD3.X R7, RZ, R5.reuse, R126, P6, P2 ;  /* 0x00000005ff077210 */ /* 0x080fe400037e447e */
[----:B------:R-:W-:Y:S02]  /*3ae0*/  ISETP.NE.U32.AND P6, PT, R12, RZ, PT ;  /* 0x000000ff0c00720c */ /* 0x000fe40003fc5070 */
[----:B------:R-:W-:Y:S02]  /*3af0*/  ISETP.NE.U32.AND P2, PT, R11, RZ, PT ;  /* 0x000000ff0b00720c */ /* 0x000fe40003f45070 */
[----:B------:R-:W-:-:S02]  /*3b00*/  IADD3.X R3, RZ, R5, R125, P1, P0 ;  /* 0x00000005ff037210 */ /* 0x000fc40000fe047d */
[----:B------:R-:W-:-:S07]  /*3b10*/  ISETP.NE.U32.AND P0, PT, R10, RZ, PT ;  /* 0x000000ff0a00720c */ /* 0x000fce0003f05070 */
[----:B------:R-:W-:Y:S01]  /*3b20*/  @!PT LDS RZ, [RZ] ;  /* 0x00000000fffff984 */ /* 0x000fe20000000800 */
[----:B------:R-:W-:Y:S01]  /*3b30*/  @!PT LDS RZ, [RZ] ;  /* 0x00000000fffff984 */ /* 0x000fe20000000800 */
[----:B------:R-:W-:Y:S01]  /*3b40*/  @!PT LDS RZ, [RZ] ;  /* 0x00000000fffff984 */ /* 0x000fe20000000800 */
[----:B------:R1:W-:Y:S04]  /*3b50*/  LDGSTS.E.BYPASS.LTC128B.128.ZFILL [R218+0x3900], [R8.64], P6 ;  /* 0x0390000008da7fae */ /* 0x0003e8000b141d46 */
[----:B------:R1:W-:Y:S04]  /*3b60*/  LDGSTS.E.BYPASS.LTC128B.128.ZFILL [R218+0x4900], [R6.64], P2 ;  /* 0x0490000006da7fae */ /* 0x0003e80009141d46 */
[----:B------:R1:W-:Y:S02]  /*3b70*/  LDGSTS.E.BYPASS.LTC128B.128.ZFILL [R218+0x5900], [R2.64], P0 ;  /* 0x0590000002da7fae */ /* 0x0003e40008141d46 */
.L_x_608:
[----:B--234-:R-:W-:Y:S05]  /*3b80*/  BSYNC B0 ;  /* 0x0000000000007941 */ /* 0x01cfea0003800000 */
.L_x_607:
[----:B-1----:R-:W2:Y:S04]  /*3b90*/  LDL R3, [R1+0x58] ;  /* 0x0000580001037983 */ /* 0x002ea80000100800 */
[----:B------:R-:W2:Y:S04]  /*3ba0*/  LDL R2, [R1+0x68] ;  /* 0x0000680001027983 */ /* 0x000ea80000100800 */
[----:B------:R-:W3:Y:S01]  /*3bb0*/  LDL R6, [R1+0x64] ;  /* 0x0000640001067983 */ /* 0x000ee20000100800 */
[----:B------:R-:W-:-:S03]  /*3bc0*/  MOV R0, 0xffffffc0 ;  /* 0xffffffc000007802 */ /* 0x000fc60000000f00 */
[----:B------:R-:W0:Y:S02]  /*3bd0*/  LDGDEPBAR ;  /* 0x00000000000079af */ /* 0x000e240000000000 */
[----:B------:R-:W-:Y:S01]  /*3be0*/  IMAD R0, R183, R0, 0x41 ;  /* 0x00000041b7007424 */ /* 0x000fe200078e0200 */
[----:B--2---:R-:W-:Y:S02]  /*3bf0*/  IADD3 R4, R2, R3, RZ ;  /* 0x0000000302047210 */ /* 0x004fe40007ffe0ff */
[----:B------:R-:W-:Y:S02]  /*3c00*/  MOV R3, c[0x0][0x2ac] ;  /* 0x0000ab0000037a02 */ /* 0x000fe40000000f00 */
[----:B---3--:R-:W-:Y:S01]  /*3c10*/  IADD3 R5, -R6, R127, RZ ;  /* 0x0000007f06057210 */ /* 0x008fe20007ffe1ff */
[----:B------:R-:W-:-:S04]  /*3c20*/  @P5 IMAD.HI.U32 R2, R4, c[0x0][0x2c8], RZ ;  /* 0x0000b20004025a27 */ /* 0x000fc800078e00ff */
[----:B------:R-:W-:Y:S01]  /*3c30*/  IMAD R0, R3, c[0x0][0x1d0], R0 ;  /* 0x0000740003007a24 */ /* 0x000fe200078e0200 */
[----:B------:R-:W-:-:S04]  /*3c40*/  @P5 SHF.R.U32.HI R4, RZ, c[0x0][0x2cc], R2 ;  /* 0x0000b300ff045a19 */ /* 0x000fc80000011602 */
[----:B------:R-:W-:Y:S01]  /*3c50*/  IADD3 R0, R0, -c[0x0][0x168], -R6 ;  /* 0x80005a0000007a10 */ /* 0x000fe20007ffe806 */
[----:B------:R-:W-:Y:S05]  /*3c60*/  BRA.DIV ~URZ, `(.L_x_611) ;  /* 0x0000e3627f007947 */ /* 0x000fea000b800000 */
[----:B------:R1:W2:Y:S02]  /*3c70*/  SHFL.IDX PT, R2, R4, RZ, 0x1c1f ;  /* 0x001c1fff04027589 */ /* 0x0002a400000e0000 */
.L_x_673:
[----:B--2---:R-:W-:-:S05]  /*3c80*/  IMAD.IADD R2, R0, 0x1, R2 ;  /* 0x0000000100027824 */ /* 0x004fca00078e0202 */
[----:B------:R-:W-:-:S04]  /*3c90*/  IMNMX R2, R5, R2, PT ;  /* 0x0000000205027217 */ /* 0x000fc80003800200 */
[C---:B------:R-:W-:Y:S02]  /*3ca0*/  ISETP.GT.AND P6, PT, R2.reuse, RZ, PT ;  /* 0x000000ff0200720c */ /* 0x040fe40003fc4270 */
[C---:B------:R-:W-:Y:S02]  /*3cb0*/  ISETP.GT.AND P2, PT, R2.reuse, 0x1, PT ;  /* 0x000000010200780c */ /* 0x040fe40003f44270 */
[C---:B------:R-:W-:Y:S02]  /*3cc0*/  ISETP.GT.AND P1, PT, R2.reuse, 0x8, PT ;  /* 0x000000080200780c */ /* 0x040fe40003f24270 */
[----:B------:R-:W-:Y:S02]  /*3cd0*/  ISETP.GT.AND P0, PT, R2, 0x9, PT ;  /* 0x000000090200780c */ /* 0x000fe40003f04270 */
[----:B------:R-:W-:Y:S02]  /*3ce0*/  FSEL R7, R149, -INF , P6 ;  /* 0xff80000095077808 */ /* 0x000fe40003000000 */
[----:B------:R-:W-:-:S02]  /*3cf0*/  FSEL R9, R148, -INF , P2 ;  /* 0xff80000094097808 */ /* 0x000fc40001000000 */
[----:B------:R-:W-:Y:S02]  /*3d00*/  FSEL R11, R106, -INF , P1 ;  /* 0xff8000006a0b7808 */ /* 0x000fe40000800000 */
[----:B------:R-:W-:Y:S02]  /*3d10*/  FSEL R13, R105, -INF , P0 ;  /* 0xff800000690d7808 */ /* 0x000fe40000000000 */
[C---:B------:R-:W-:Y:S02]  /*3d20*/  ISETP.GT.AND P6, PT, R2.reuse, 0x10, PT ;  /* 0x000000100200780c */ /* 0x040fe40003fc4270 */
[C---:B------:R-:W-:Y:S02]  /*3d30*/  ISETP.GT.AND P2, PT, R2.reuse, 0x11, PT ;  /* 0x000000110200780c */ /* 0x040fe40003f44270 */
[C---:B------:R-:W-:Y:S02]  /*3d40*/  ISETP.GT.AND P1, PT, R2.reuse, 0x18, PT ;  /* 0x000000180200780c */ /* 0x040fe40003f24270 */
[----:B------:R-:W-:-:S02]  /*3d50*/  ISETP.GT.AND P0, PT, R2, 0x19, PT ;  /* 0x000000190200780c */ /* 0x000fc40003f04270 */
[----:B------:R-:W-:Y:S02]  /*3d60*/  FSEL R15, R98, -INF , P6 ;  /* 0xff800000620f7808 */ /* 0x000fe40003000000 */
[----:B------:R-:W-:Y:S02]  /*3d70*/  FSEL R18, R97, -INF , P2 ;  /* 0xff80000061127808 */ /* 0x000fe40001000000 */
[----:B------:R-:W-:Y:S02]  /*3d80*/  FSEL R20, R90, -INF , P1 ;  /* 0xff8000005a147808 */ /* 0x000fe40000800000 */
[----:B------:R-:W-:Y:S02]  /*3d90*/  FSEL R22, R89, -INF , P0 ;  /* 0xff80000059167808 */ /* 0x000fe40000000000 */
[C---:B------:R-:W-:Y:S02]  /*3da0*/  ISETP.GT.AND P6, PT, R2.reuse, 0x20, PT ;  /* 0x000000200200780c */ /* 0x040fe40003fc4270 */
[----:B------:R-:W-:-:S02]  /*3db0*/  ISETP.GT.AND P2, PT, R2, 0x21, PT ;  /* 0x000000210200780c */ /* 0x000fc40003f44270 */
[C---:B------:R-:W-:Y:S02]  /*3dc0*/  ISETP.GT.AND P1, PT, R2.reuse, 0x28, PT ;  /* 0x000000280200780c */ /* 0x040fe40003f24270 */
[----:B------:R-:W-:Y:S02]  /*3dd0*/  ISETP.GT.AND P0, PT, R2, 0x29, PT ;  /* 0x000000290200780c */ /* 0x000fe40003f04270 */
[----:B------:R-:W-:Y:S02]  /*3de0*/  FSEL R163, R85, -INF , P6 ;  /* 0xff80000055a37808 */ /* 0x000fe40003000000 */
[----:B------:R-:W-:Y:S02]  /*3df0*/  FSEL R162, R84, -INF , P2 ;  /* 0xff80000054a27808 */ /* 0x000fe40001000000 */
[----:B------:R-:W-:Y:S02]  /*3e00*/  FSEL R161, R49, -INF , P1 ;  /* 0xff80000031a17808 */ /* 0x000fe40000800000 */
[----:B------:R-:W-:-:S02]  /*3e10*/  FSEL R160, R77, -INF , P0 ;  /* 0xff8000004da07808 */ /* 0x000fc40000000000 */
[C---:B------:R-:W-:Y:S02]  /*3e20*/  ISETP.GT.AND P6, PT, R2.reuse, 0x30, PT ;  /* 0x000000300200780c */ /* 0x040fe40003fc4270 */
[C---:B------:R-:W-:Y:S02]  /*3e30*/  ISETP.GT.AND P2, PT, R2.reuse, 0x31, PT ;  /* 0x000000310200780c */ /* 0x040fe40003f44270 */
[C---:B------:R-:W-:Y:S02]  /*3e40*/  ISETP.GT.AND P1, PT, R2.reuse, 0x38, PT ;  /* 0x000000380200780c */ /* 0x040fe40003f24270 */
[----:B------:R-:W-:Y:S02]  /*3e50*/  ISETP.GT.AND P0, PT, R2, 0x39, PT ;  /* 0x000000390200780c */ /* 0x000fe40003f04270 */
[----:B------:R-:W-:Y:S02]  /*3e60*/  FSEL R192, R44, -INF , P6 ;  /* 0xff8000002cc07808 */ /* 0x000fe40003000000 */
[----:B------:R-:W-:-:S02]  /*3e70*/  FSEL R191, R45, -INF , P2 ;  /* 0xff8000002dbf7808 */ /* 0x000fc40001000000 */
[----:B------:R-:W-:Y:S02]  /*3e80*/  FSEL R190, R16, -INF , P1 ;  /* 0xff80000010be7808 */ /* 0x000fe40000800000 */
[----:B------:R-:W-:Y:S01]  /*3e90*/  FSEL R189, R14, -INF , P0 ;  /* 0xff8000000ebd7808 */ /* 0x000fe20000000000 */
[----:B------:R-:W-:Y:S05]  /*3ea0*/  BRA.DIV ~URZ, `(.L_x_612) ;  /* 0x0000e1827f007947 */ /* 0x000fea000b800000 */
[----:B------:R-:W2:Y:S04]  /*3eb0*/  SHFL.IDX PT, R2, R4, 0x2, 0x1c1f ;  /* 0x005c1f0004027f89 */ /* 0x000ea800000e0000 */
[----:B------:R-:W3:Y:S04]  /*3ec0*/  SHFL.IDX PT, R3, R4, 0x1, 0x1c1f ;  /* 0x003c1f0004037f89 */ /* 0x000ee800000e0000 */
[----:B-1----:R-:W1:Y:S01]  /*3ed0*/  SHFL.IDX PT, R4, R4, 0x3, 0x1c1f ;  /* 0x007c1f0004047f89 */ /* 0x002e6200000e0000 */
[----:B--2---:R-:W-:-:S02]  /*3ee0*/  IMAD.IADD R2, R0, 0x1, R2 ;  /* 0x0000000100027824 */ /* 0x004fc400078e0202 */
[----:B---3--:R-:W-:-:S03]  /*3ef0*/  IMAD.IADD R3, R0, 0x1, R3 ;  /* 0x0000000100037824 */ /* 0x008fc600078e0203 */
[----:B------:R-:W-:Y:S01]  /*3f00*/  IMNMX R2, R5, R2, PT ;  /* 0x0000000205027217 */ /* 0x000fe20003800200 */
[----:B-1----:R-:W-:-:S03]  /*3f10*/  IMAD.IADD R0, R0, 0x1, R4 ;  /* 0x0000000100007824 */ /* 0x002fc600078e0204 */
        /* <DEDUP_REMOVED lines=28> */
[----:B------:R-:W-:Y:S02]  /*40e0*/  IMNMX R3, R5, R3, PT ;  /* 0x0000000305037217 */ /* 0x000fe40003800200 */
[----:B------:R-:W-:-:S02]  /*40f0*/  FSEL R188, R38, -INF , P6 ;  /* 0xff80000026bc7808 */ /* 0x000fc40003000000 */
[----:B------:R-:W-:Y:S02]  /*4100*/  FSEL R187, R37, -INF , P2 ;  /* 0xff80000025bb7808 */ /* 0x000fe40001000000 */
[----:B------:R-:W-:Y:S02]  /*4110*/  FSEL R186, R29, -INF , P1 ;  /* 0xff8000001dba7808 */ /* 0x000fe40000800000 */
[----:B------:R-:W-:Y:S02]  /*4120*/  FSEL R185, R27, -INF , P0 ;  /* 0xff8000001bb97808 */ /* 0x000fe40000000000 */
[C---:B------:R-:W-:Y:S02]  /*4130*/  ISETP.GT.AND P6, PT, R3.reuse, RZ, PT ;  /* 0x000000ff0300720c */ /* 0x040fe40003fc4270 */
[C---:B------:R-:W-:Y:S02]  /*4140*/  ISETP.GT.AND P2, PT, R3.reuse, 0x1, PT ;  /* 0x000000010300780c */ /* 0x040fe40003f44270 */
[----:B------:R-:W-:-:S02]  /*4150*/  ISETP.GT.AND P1, PT, R3, 0x8, PT ;  /* 0x000000080300780c */ /* 0x000fc40003f24270 */
[----:B------:R-:W-:Y:S02]  /*4160*/  ISETP.GT.AND P0, PT, R3, 0x9, PT ;  /* 0x000000090300780c */ /* 0x000fe40003f04270 */
[----:B------:R-:W-:Y:S02]  /*4170*/  FSEL R8, R155, -INF , P6 ;  /* 0xff8000009b087808 */ /* 0x000fe40003000000 */
[----:B------:R-:W-:Y:S02]  /*4180*/  FSEL R10, R154, -INF , P2 ;  /* 0xff8000009a0a7808 */ /* 0x000fe40001000000 */
[----:B------:R-:W-:Y:S02]  /*4190*/  FSEL R12, R128, -INF , P1 ;  /* 0xff800000800c7808 */ /* 0x000fe40000800000 */
[----:B------:R-:W-:Y:S02]  /*41a0*/  FSEL R14, R115, -INF , P0 ;  /* 0xff800000730e7808 */ /* 0x000fe40000000000 */
[----:B------:R-:W-:-:S02]  /*41b0*/  ISETP.GT.AND P6, PT, R3, 0x10, PT ;  /* 0x000000100300780c */ /* 0x000fc40003fc4270 */
[C---:B------:R-:W-:Y:S02]  /*41c0*/  ISETP.GT.AND P2, PT, R3.reuse, 0x11, PT ;  /* 0x000000110300780c */ /* 0x040fe40003f44270 */
[C---:B------:R-:W-:Y:S02]  /*41d0*/  ISETP.GT.AND P1, PT, R3.reuse, 0x18, PT ;  /* 0x000000180300780c */ /* 0x040fe40003f24270 */
[----:B------:R-:W-:Y:S02]  /*41e0*/  ISETP.GT.AND P0, PT, R3, 0x19, PT ;  /* 0x000000190300780c */ /* 0x000fe40003f04270 */
[----:B------:R-:W-:Y:S02]  /*41f0*/  FSEL R17, R104, -INF , P6 ;  /* 0xff80000068117808 */ /* 0x000fe40003000000 */
[----:B------:R-:W-:Y:S02]  /*4200*/  FSEL R19, R103, -INF , P2 ;  /* 0xff80000067137808 */ /* 0x000fe40001000000 */
[----:B------:R-:W-:-:S02]  /*4210*/  FSEL R21, R96, -INF , P1 ;  /* 0xff80000060157808 */ /* 0x000fc40000800000 */
[----:B------:R-:W-:Y:S02]  /*4220*/  FSEL R24, R95, -INF , P0 ;  /* 0xff8000005f187808 */ /* 0x000fe40000000000 */
[C---:B------:R-:W-:Y:S02]  /*4230*/  ISETP.GT.AND P6, PT, R3.reuse, 0x20, PT ;  /* 0x000000200300780c */ /* 0x040fe40003fc4270 */
[C---:B------:R-:W-:Y:S02]  /*4240*/  ISETP.GT.AND P2, PT, R3.reuse, 0x21, PT ;  /* 0x000000210300780c */ /* 0x040fe40003f44270 */
[C---:B------:R-:W-:Y:S02]  /*4250*/  ISETP.GT.AND P1, PT, R3.reuse, 0x28, PT ;  /* 0x000000280300780c */ /* 0x040fe40003f24270 */
[----:B------:R-:W-:Y:S02]  /*4260*/  ISETP.GT.AND P0, PT, R3, 0x29, PT ;  /* 0x000000290300780c */ /* 0x000fe40003f04270 */
[----:B------:R-:W-:-:S02]  /*4270*/  FSEL R140, R88, -INF , P6 ;  /* 0xff800000588c7808 */ /* 0x000fc40003000000 */
[----:B------:R-:W-:Y:S02]  /*4280*/  FSEL R143, R87, -INF , P2 ;  /* 0xff800000578f7808 */ /* 0x000fe40001000000 */
[----:B------:R-:W-:Y:S02]  /*4290*/  FSEL R142, R78, -INF , P1 ;  /* 0xff8000004e8e7808 */ /* 0x000fe40000800000 */
[----:B------:R-:W-:Y:S02]  /*42a0*/  FSEL R141, R79, -INF , P0 ;  /* 0xff8000004f8d7808 */ /* 0x000fe40000000000 */
[C---:B------:R-:W-:Y:S02]  /*42b0*/  ISETP.GT.AND P6, PT, R3.reuse, 0x30, PT ;  /* 0x000000300300780c */ /* 0x040fe40003fc4270 */
[C---:B------:R-:W-:Y:S02]  /*42c0*/  ISETP.GT.AND P2, PT, R3.reuse, 0x31, PT ;  /* 0x000000310300780c */ /* 0x040fe40003f44270 */
[----:B------:R-:W-:-:S02]  /*42d0*/  ISETP.GT.AND P1, PT, R3, 0x38, PT ;  /* 0x000000380300780c */ /* 0x000fc40003f24270 */
[----:B------:R-:W-:Y:S02]  /*42e0*/  ISETP.GT.AND P0, PT, R3, 0x39, PT ;  /* 0x000000390300780c */ /* 0x000fe40003f04270 */
[----:B------:R-:W-:Y:S02]  /*42f0*/  IMNMX R0, R5, R0, PT ;  /* 0x0000000005007217 */ /* 0x000fe40003800200 */
[----:B------:R-:W-:Y:S02]  /*4300*/  FSEL R184, R40, -INF , P6 ;  /* 0xff80000028b87808 */ /* 0x000fe40003000000 */
[----:B------:R-:W-:Y:S02]  /*4310*/  FSEL R182, R47, -INF , P2 ;  /* 0xff8000002fb67808 */ /* 0x000fe40001000000 */
[----:B------:R-:W-:Y:S02]  /*4320*/  FSEL R181, R33, -INF , P1 ;  /* 0xff80000021b57808 */ /* 0x000fe40000800000 */
[----:B------:R-:W-:-:S02]  /*4330*/  FSEL R180, R31, -INF , P0 ;  /* 0xff8000001fb47808 */ /* 0x000fc40000000000 */
        /* <DEDUP_REMOVED lines=20> */
[----:B------:R-:W-:Y:S02]  /*4480*/  FMNMX.FTZ R4, R7, R9, !PT ;  /* 0x0000000907047209 */ /* 0x000fe40007810000 */
[----:B------:R-:W-:Y:S02]  /*4490*/  FSEL R100, R72, -INF , P6 ;  /* 0xff80000048647808 */ /* 0x000fe40003000000 */
[----:B------:R-:W-:Y:S02]  /*44a0*/  FSEL R105, R50, -INF , P2 ;  /* 0xff80000032697808 */ /* 0x000fe40001000000 */
[----:B------:R-:W-:-:S02]  /*44b0*/  FSEL R107, R70, -INF , P1 ;  /* 0xff800000466b7808 */ /* 0x000fc40000800000 */
[----:B------:R-:W-:Y:S02]  /*44c0*/  FSEL R106, R71, -INF , P0 ;  /* 0xff800000476a7808 */ /* 0x000fe40000000000 */
[----:B------:R-:W-:Y:S02]  /*44d0*/  FMNMX.FTZ R2, R11, R4, !PT ;  /* 0x000000040b027209 */ /* 0x000fe40007810000 */
[C---:B------:R-:W-:Y:S02]  /*44e0*/  ISETP.GT.AND P6, PT, R0.reuse, 0x30, PT ;  /* 0x000000300000780c */ /* 0x040fe40003fc4270 */
[C---:B------:R-:W-:Y:S02]  /*44f0*/  ISETP.GT.AND P2, PT, R0.reuse, 0x31, PT ;  /* 0x000000310000780c */ /* 0x040fe40003f44270 */
[C---:B------:R-:W-:Y:S02]  /*4500*/  ISETP.GT.AND P1, PT, R0.reuse, 0x38, PT ;  /* 0x000000380000780c */ /* 0x040fe40003f24270 */
[----:B------:R-:W-:-:S02]  /*4510*/  ISETP.GT.AND P0, PT, R0, 0x39, PT ;  /* 0x000000390000780c */ /* 0x000fc40003f04270 */
[----:B------:R-:W-:Y:S02]  /*4520*/  FMNMX.FTZ R0, R8, R10, !PT ;  /* 0x0000000a08007209 */ /* 0x000fe40007810000 */
[----:B------:R-:W-:Y:S02]  /*4530*/  FMNMX.FTZ R3, R23, R25, !PT ;  /* 0x0000001917037209 */ /* 0x000fe40007810000 */
[----:B------:R-:W-:Y:S02]  /*4540*/  FMNMX.FTZ R2, R13, R2, !PT ;  /* 0x000000020d027209 */ /* 0x000fe40007810000 */
[----:B------:R-:W-:Y:S02]  /*4550*/  FMNMX.FTZ R0, R12, R0, !PT ;  /* 0x000000000c007209 */ /* 0x000fe40007810000 */
[----:B------:R-:W-:Y:S02]  /*4560*/  FMNMX.FTZ R3, R26, R3, !PT ;  /* 0x000000031a037209 */ /* 0x000fe40007810000 */
[----:B------:R-:W-:-:S02]  /*4570*/  FMNMX.FTZ R4, R27, R29, !PT ;  /* 0x0000001d1b047209 */ /* 0x000fc40007810000 */
        /* <DEDUP_REMOVED lines=36> */
[----:B------:R-:W-:Y:S02]  /*47c0*/  FSEL R175, R46, -INF , P6 ;  /* 0xff8000002eaf7808 */ /* 0x000fe40003000000 */
[----:B------:R-:W-:Y:S02]  /*47d0*/  FMNMX.FTZ R0, R192, R0, !PT ;  /* 0x00000000c0007209 */ /* 0x000fe40007810000 */
[----:B------:R-:W-:Y:S02]  /*47e0*/  FMNMX.FTZ R103, R184, R103, !PT ;  /* 0x00000067b8677209 */ /* 0x000fe40007810000 */
[----:B------:R-:W-:Y:S02]  /*47f0*/  FMNMX.FTZ R3, R106, R3, !PT ;  /* 0x000000036a037209 */ /* 0x000fe40007810000 */
[----:B------:R-:W-:Y:S02]  /*4800*/  FMNMX.FTZ R2, R187, R2, !PT ;  /* 0x00000002bb027209 */ /* 0x000fe40007810000 */
[----:B------:R-:W-:-:S02]  /*4810*/  FSEL R174, R39, -INF , P2 ;  /* 0xff80000027ae7808 */ /* 0x000fc40001000000 */
        /* <DEDUP_REMOVED lines=11> */
[----:B------:R-:W1:Y:S01]  /*48d0*/  SHFL.BFLY PT, R5, R102, 0x2, 0x1f ;  /* 0x0c401f0066057f89 */ /* 0x000e6200000e0000 */
[----:B------:R-:W-:-:S02]  /*48e0*/  FSEL R172, R48, -INF , P0 ;  /* 0xff80000030ac7808 */ /* 0x000fc40000000000 */
[----:B------:R-:W-:Y:S01]  /*48f0*/  FMNMX.FTZ R2, R173, R3, !PT ;  /* 0x00000003ad027209 */ /* 0x000fe20007810000 */
[----:B------:R-:W2:Y:S03]  /*4900*/  SHFL.BFLY PT, R4, R0, 0x2, 0x1f ;  /* 0x0c401f0000047f89 */ /* 0x000ea600000e0000 */
[----:B------:R-:W-:Y:S01]  /*4910*/  FMNMX.FTZ R2, R172, R2, !PT ;  /* 0x00000002ac027209 */ /* 0x000fe20007810000 */
[----:B------:R-:W3:Y:S04]  /*4920*/  SHFL.BFLY PT, R3, R103, 0x2, 0x1f ;  /* 0x0c401f0067037f89 */ /* 0x000ee800000e0000 */
[----:B------:R-:W4:Y:S01]  /*4930*/  SHFL.BFLY PT, R6, R2, 0x2, 0x1f ;  /* 0x0c401f0002067f89 */ /* 0x000f2200000e0000 */
[----:B-1----:R-:W-:-:S02]  /*4940*/  FMNMX.FTZ R102, R102, R5, !PT ;  /* 0x0000000566667209 */ /* 0x002fc40007810000 */
[----:B--2---:R-:W-:-:S03]  /*4950*/  FMNMX.FTZ R0, R4, R0, !PT ;  /* 0x0000000004007209 */ /* 0x004fc60007810000 */
[----:B------:R-:W1:Y:S01]  /*4960*/  SHFL.BFLY PT, R4, R102, 0x1, 0x1f ;  /* 0x0c201f0066047f89 */ /* 0x000e6200000e0000 */
[----:B---3--:R-:W-:-:S03]  /*4970*/  FMNMX.FTZ R103, R103, R3, !PT ;  /* 0x0000000367677209 */ /* 0x008fc60007810000 */
[----:B------:R-:W2:Y:S01]  /*4980*/  SHFL.BFLY PT, R104, R0, 0x1, 0x1f ;  /* 0x0c201f0000687f89 */ /* 0x000ea200000e0000 */
[----:B----4-:R-:W-:-:S03]  /*4990*/  FMNMX.FTZ R101, R2, R6, !PT ;  /* 0x0000000602657209 */ /* 0x010fc60007810000 */
[----:B------:R-:W3:Y:S04]  /*49a0*/  SHFL.BFLY PT, R3, R103, 0x1, 0x1f ;  /* 0x0c201f0067037f89 */ /* 0x000ee800000e0000 */
[----:B------:R4:W4:Y:S01]  /*49b0*/  SHFL.BFLY PT, R6, R101, 0x1, 0x1f ;  /* 0x0c201f0065067f89 */ /* 0x00092200000e0000 */
[----:B-1----:R-:W-:Y:S02]  /*49c0*/  FMNMX.FTZ R102, R102, R4, !PT ;  /* 0x0000000466667209 */ /* 0x002fe40007810000 */
[----:B--2---:R-:W-:Y:S02]  /*49d0*/  FMNMX.FTZ R104, R0, R104, !PT ;  /* 0x0000006800687209 */ /* 0x004fe40007810000 */
[----:B---3--:R-:W-:-:S03]  /*49e0*/  FMNMX.FTZ R103, R103, R3, !PT ;  /* 0x0000000367677209 */ /* 0x008fc60007810000 */
.L_x_674:
[C---:B------:R-:W-:Y:S01]  /*49f0*/  FMUL.FTZ R16, R104.reuse, c[0x0][0x2d0] ;  /* 0x0000b40068107a20 */ /* 0x040fe20000410000 */
[----:B------:R-:W-:Y:S01]  /*4a00*/  FSETP.NEU.FTZ.AND P0, PT, R104, -INF , PT ;  /* 0xff8000006800780b */ /* 0x000fe20003f1d000 */
[C---:B------:R-:W-:Y:S01]  /*4a10*/  FMUL.FTZ R3, R103.reuse, c[0x0][0x2d0] ;  /* 0x0000b40067037a20 */ /* 0x040fe20000410000 */
[----:B----4-:R-:W-:Y:S01]  /*4a20*/  FMNMX.FTZ R101, R6, R101, !PT ;  /* 0x0000006506657209 */ /* 0x010fe20007810000 */
[----:B------:R-:W-:Y:S01]  /*4a30*/  WARPSYNC 0xffffffff ;  /* 0xffffffff00007948 */ /* 0x000fe20003800000 */
[----:B------:R-:W-:Y:S01]  /*4a40*/  FSEL R16, R16, RZ, P0 ;  /* 0x000000ff10107208 */ /* 0x000fe20000000000 */
[----:B------:R-:W1:Y:S01]  /*4a50*/  LDSM.16.MT88.4 R36, [R201] ;  /* 0x00000000c924783b */ /* 0x000e620000004200 */
[----:B------:R-:W-:-:S03]  /*4a60*/  FSETP.NEU.FTZ.AND P0, PT, R103, -INF , PT ;  /* 0xff8000006700780b */ /* 0x000fc60003f1d000 */
[--C-:B------:R-:W-:Y:S01]  /*4a70*/  FFMA.FTZ R0, R7, c[0x0][0x2d0], -R16.reuse ;  /* 0x0000b40007007a23 */ /* 0x100fe20000010810 */
[----:B------:R-:W-:Y:S01]  /*4a80*/  FSEL R3, R3, RZ, P0 ;  /* 0x000000ff03037208 */ /* 0x000fe20000000000 */
[----:B------:R-:W2:Y:S01]  /*4a90*/  LDSM.16.MT88.4 R52, [R202] ;  /* 0x00000000ca34783b */ /* 0x000ea20000004200 */
[----:B------:R-:W-:Y:S01]  /*4aa0*/  FSETP.NEU.FTZ.AND P0, PT, R102, -INF , PT ;  /* 0xff8000006600780b */ /* 0x000fe20003f1d000 */
[----:B------:R3:W-:Y:S02]  /*4ab0*/  MUFU.EX2 R227, R0 ;  /* 0x0000000000e37308 */ /* 0x0007e40000000800 */
[----:B------:R-:W4:Y:S04]  /*4ac0*/  LDSM.16.MT88.4 R44, [R201+0x1000] ;  /* 0x00100000c92c783b */ /* 0x000f280000004200 */
[----:B------:R-:W5:Y:S04]  /*4ad0*/  LDSM.16.MT88.4 R64, [R201+0x400] ;  /* 0x00040000c940783b */ /* 0x000f680000004200 */
[----:B------:R-:W1:Y:S04]  /*4ae0*/  LDSM.16.MT88.4 R60, [R202+0x400] ;  /* 0x00040000ca3c783b */ /* 0x000e680000004200 */
[----:B------:R-:W1:Y:S01]  /*4af0*/  LDSM.16.MT88.4 R56, [R201+0x1400] ;  /* 0x00140000c938783b */ /* 0x000e620000004200 */
[----:B---3--:R-:W-:-:S03]  /*4b00*/  FFMA.FTZ R0, R9, c[0x0][0x2d0], -R16 ;  /* 0x0000b40009007a23 */ /* 0x008fc60000010810 */
[----:B------:R-:W-:Y:S01]  /*4b10*/  LDSM.16.MT88.4 R48, [R202+0x1400] ;  /* 0x00140000ca30783b */ /* 0x000fe20000004200 */
[----:B------:R3:W-:Y:S02]  /*4b20*/  MUFU.EX2 R226, R0 ;  /* 0x0000000000e27308 */ /* 0x0007e40000000800 */
[----:B---3--:R-:W-:-:S06]  /*4b30*/  FFMA.FTZ R0, R11, c[0x0][0x2d0], -R16 ;  /* 0x0000b4000b007a23 */ /* 0x008fcc0000010810 */
[----:B------:R3:W-:Y:S02]  /*4b40*/  MUFU.EX2 R250, R0 ;  /* 0x0000000000fa7308 */ /* 0x0007e40000000800 */
[----:B---3--:R-:W-:-:S06]  /*4b50*/  FFMA.FTZ R0, R13, c[0x0][0x2d0], -R16 ;  /* 0x0000b4000d007a23 */ /* 0x008fcc0000010810 */
[----:B------:R3:W1:Y:S02]  /*4b60*/  MUFU.EX2 R2, R0 ;  /* 0x0000000000027308 */ /* 0x0006640000000800 */
[----:B---3--:R-:W-:-:S06]  /*4b70*/  FFMA.FTZ R0, R15, c[0x0][0x2d0], -R16 ;  /* 0x0000b4000f007a23 */ /* 0x008fcc0000010810 */
[----:B------:R3:W-:Y:S02]  /*4b80*/  MUFU.EX2 R5, R0 ;  /* 0x0000000000057308 */ /* 0x0007e40000000800 */
[--C-:B---3--:R-:W-:Y:S01]  /*4b90*/  FFMA.FTZ R0, R18, c[0x0][0x2d0], -R16.reuse ;  /* 0x0000b40012007a23 */ /* 0x108fe20000010810 */
[----:B-1----:R-:W-:Y:S01]  /*4ba0*/  MOV R18, R2 ;  /* 0x0000000200127202 */ /* 0x002fe20000000f00 */
[----:B------:R-:W-:Y:S01]  /*4bb0*/  FFMA.FTZ R2, R20, c[0x0][0x2d0], -R16 ;  /* 0x0000b40014027a23 */ /* 0x000fe20000010810 */
[----:B------:R-:W-:-:S03]  /*4bc0*/  F2FP.BF16.PACK_AB R20, R226, R227 ;  /* 0x000000e3e214723e */ /* 0x000fc600000010ff */
[----:B------:R1:W-:Y:S08]  /*4bd0*/  MUFU.EX2 R4, R0 ;  /* 0x0000000000047308 */ /* 0x0003f00000000800 */
[----:B------:R3:W-:Y:S01]  /*4be0*/  MUFU.EX2 R194, R2 ;  /* 0x0000000200c27308 */ /* 0x0007e20000000800 */
[----:B-1----:R-:W-:Y:S01]  /*4bf0*/  FFMA.FTZ R0, R22, c[0x0][0x2d0], -R16 ;  /* 0x0000b40016007a23 */ /* 0x002fe20000010810 */
[----:B------:R-:W-:-:S06]  /*4c00*/  F2FP.BF16.PACK_AB R22, R18, R250 ;  /* 0x000000fa1216723e */ /* 0x000fcc00000010ff */
[----:B------:R1:W1:Y:S01]  /*4c10*/  MUFU.EX2 R193, R0 ;  /* 0x0000000000c17308 */ /* 0x0002620000000800 */
[----:B---3--:R-:W-:-:S05]  /*4c20*/  FMUL.FTZ R2, R102, c[0x0][0x2d0] ;  /* 0x0000b40066027a20 */ /* 0x008fca0000410000 */
[----:B------:R-:W-:Y:S02]  /*4c30*/  FSEL R2, R2, RZ, P0 ;  /* 0x000000ff02027208 */ /* 0x000fe40000000000 */
[----:B------:R-:W-:Y:S01]  /*4c40*/  FSETP.NEU.FTZ.AND P0, PT, R101, -INF , PT ;  /* 0xff8000006500780b */ /* 0x000fe20003f1d000 */
[----:B-1----:R-:W-:-:S04]  /*4c50*/  FFMA.FTZ R0, R8, c[0x0][0x2d0], -R3 ;  /* 0x0000b40008007a23 */ /* 0x002fc80000010803 */
[----:B------:R1:W-:Y:S02]  /*4c60*/  MUFU.EX2 R225, R0 ;  /* 0x0000000000e17308 */ /* 0x0003e40000000800 */
[----:B-1----:R-:W-:Y:S01]  /*4c70*/  FFMA.FTZ R0, R10, c[0x0][0x2d0], -R3 ;  /* 0x0000b4000a007a23 */ /* 0x002fe20000010803 */
[----:B------:R-:W-:-:S05]  /*4c80*/  F2FP.BF16.PACK_AB R10, R193, R194 ;  /* 0x000000c2c10a723e */ /* 0x000fca00000010ff */
[----:B------:R1:W3:Y:S02]  /*4c90*/  MUFU.EX2 R224, R0 ;  /* 0x0000000000e07308 */ /* 0x0002e40000000800 */
[----:B-1----:R-:W-:-:S06]  /*4ca0*/  FFMA.FTZ R0, R12, c[0x0][0x2d0], -R3 ;  /* 0x0000b4000c007a23 */ /* 0x002fcc0000010803 */
[----:B------:R1:W-:Y:S02]  /*4cb0*/  MUFU.EX2 R245, R0 ;  /* 0x0000000000f57308 */ /* 0x0003e40000000800 */
[----:B-1----:R-:W-:-:S06]  /*4cc0*/  FFMA.FTZ R0, R14, c[0x0][0x2d0], -R3 ;  /* 0x0000b4000e007a23 */ /* 0x002fcc0000010803 */
[----:B------:R1:W-:Y:S02]  /*4cd0*/  MUFU.EX2 R247, R0 ;  /* 0x0000000000f77308 */ /* 0x0003e40000000800 */
[----:B-1----:R-:W-:Y:S01]  /*4ce0*/  FFMA.FTZ R0, R17, c[0x0][0x2d0], -R3 ;  /* 0x0000b40011007a23 */ /* 0x002fe20000010803 */
[----:B------:R-:W-:-:S05]  /*4cf0*/  MOV R17, R5 ;  /* 0x0000000500117202 */ /* 0x000fca0000000f00 */
[----:B------:R1:W-:Y:S02]  /*4d00*/  MUFU.EX2 R248, R0 ;  /* 0x0000000000f87308 */ /* 0x0003e40000000800 */
[--C-:B-1----:R-:W-:Y:S01]  /*4d10*/  FFMA.FTZ R0, R19, c[0x0][0x2d0], -R3.reuse ;  /* 0x0000b40013007a23 */ /* 0x102fe20000010803 */
[----:B------:R-:W-:Y:S01]  /*4d20*/  MOV R19, R4 ;  /* 0x0000000400137202 */ /* 0x000fe20000000f00 */
[----:B------:R-:W-:Y:S01]  /*4d30*/  FFMA.FTZ R4, R21, c[0x0][0x2d0], -R3 ;  /* 0x0000b40015047a23 */ /* 0x000fe20000010803 */
[----:B---3--:R-:W-:-:S03]  /*4d40*/  F2FP.BF16.PACK_AB R21, R224, R225 ;  /* 0x000000e1e015723e */ /* 0x008fc600000010ff */
[----:B------:R1:W3:Y:S01]  /*4d50*/  MUFU.EX2 R249, R0 ;  /* 0x0000000000f97308 */ /* 0x0002e20000000800 */
[----:B------:R-:W-:-:S07]  /*4d60*/  F2FP.BF16.PACK_AB R8, R19, R17 ;  /* 0x000000111308723e */ /* 0x000fce00000010ff */
[----:B------:R2:W-:Y:S01]  /*4d70*/  MUFU.EX2 R251, R4 ;  /* 0x0000000400fb7308 */ /* 0x0005e20000000800 */
[----:B-1----:R-:W-:Y:S01]  /*4d80*/  FFMA.FTZ R0, R24, c[0x0][0x2d0], -R3 ;  /* 0x0000b40018007a23 */ /* 0x002fe20000010803 */
[----:B---3--:R-:W-:-:S06]  /*4d90*/  F2FP.BF16.PACK_AB R9, R249, R248 ;  /* 0x000000f8f909723e */ /* 0x008fcc00000010ff */
[----:B------:R1:W3:Y:S01]  /*4da0*/  MUFU.EX2 R252, R0 ;  /* 0x0000000000fc7308 */ /* 0x0002e20000000800 */
[----:B--2---:R-:W-:-:S07]  /*4db0*/  FFMA.FTZ R4, R32, c[0x0][0x2d0], -R2 ;  /* 0x0000b40020047a23 */ /* 0x004fce0000010802 */
[----:B------:R2:W-:Y:S01]  /*4dc0*/  MUFU.EX2 R243, R4 ;  /* 0x0000000400f37308 */ /* 0x0005e20000000800 */
[----:B-1----:R-:W-:Y:S01]  /*4dd0*/  FFMA.FTZ R0, R23, c[0x0][0x2d0], -R2 ;  /* 0x0000b40017007a23 */ /* 0x002fe20000010802 */
[----:B------:R-:W-:Y:S02]  /*4de0*/  F2FP.BF16.PACK_AB R23, R247, R245 ;  /* 0x000000f5f717723e */ /* 0x000fe400000010ff */
[----:B---3--:R-:W-:-:S04]  /*4df0*/  F2FP.BF16.PACK_AB R11, R252, R251 ;  /* 0x000000fbfc0b723e */ /* 0x008fc800000010ff */
[----:B------:R1:W-:Y:S01]  /*4e00*/  MUFU.EX2 R236, R0 ;  /* 0x0000000000ec7308 */ /* 0x0003e20000000800 */
[--C-:B--2---:R-:W-:Y:S01]  /*4e10*/  FFMA.FTZ R4, R34, c[0x0][0x2d0], -R2.reuse ;  /* 0x0000b40022047a23 */ /* 0x104fe20000010802 */
[C---:B------:R-:W-:Y:S06]  /*4e20*/  HMMA.16816.F32.BF16 R88, R20.reuse, R36, RZ ;  /* 0x000000241458723c */ /* 0x040fec00000418ff */
[----:B------:R-:W-:Y:S02]  /*4e30*/  MUFU.EX2 R246, R4 ;  /* 0x0000000400f67308 */ /* 0x000fe40000000800 */
[----:B------:R-:W-:Y:S01]  /*4e40*/  HMMA.16816.F32.BF16 R84, R20, R52, RZ ;  /* 0x000000341454723c */ /* 0x000fe200000418ff */
[----:B-1----:R-:W-:-:S05]  /*4e50*/  FFMA.FTZ R0, R25, c[0x0][0x2d0], -R2 ;  /* 0x0000b40019007a23 */ /* 0x002fca0000010802 */
[----:B------:R1:W2:Y:S02]  /*4e60*/  MUFU.EX2 R235, R0 ;  /* 0x0000000000eb7308 */ /* 0x0002a40000000800 */
[----:B----4-:R-:W-:Y:S08]  /*4e70*/  HMMA.16816.F32.BF16 R80, R20, R44, RZ ;  /* 0x0000002c1450723c */ /* 0x010ff000000418ff */
[----:B-----5:R-:W-:Y:S01]  /*4e80*/  HMMA.16816.F32.BF16 R124, R8, R64, R88 ;  /* 0x00000040087c723c */ /* 0x020fe20000041858 */
[----:B-1----:R-:W-:Y:S01]  /*4e90*/  FFMA.FTZ R0, R26, c[0x0][0x2d0], -R2 ;  /* 0x0000b4001a007a23 */ /* 0x002fe20000010802 */
[----:B--2---:R-:W-:-:S06]  /*4ea0*/  F2FP.BF16.PACK_AB R12, R235, R236 ;  /* 0x000000eceb0c723e */ /* 0x004fcc00000010ff */
[C---:B------:R-:W-:Y:S01]  /*4eb0*/  HMMA.16816.F32.BF16 R164, R8.reuse, R60, R84 ;  /* 0x0000003c08a4723c */ /* 0x040fe20000041854 */
[----:B------:R1:W-:Y:S07]  /*4ec0*/  MUFU.EX2 R240, R0 ;  /* 0x0000000000f07308 */ /* 0x0003ee0000000800 */
[----:B------:R-:W-:Y:S01]  /*4ed0*/  HMMA.16816.F32.BF16 R168, R8, R56, R80 ;  /* 0x0000003808a8723c */ /* 0x000fe20000041850 */
[----:B-1----:R-:W-:-:S04]  /*4ee0*/  FFMA.FTZ R0, R28, c[0x0][0x2d0], -R2 ;  /* 0x0000b4001c007a23 */ /* 0x002fc80000010802 */
[----:B------:R1:W2:Y:S02]  /*4ef0*/  MUFU.EX2 R241, R0 ;  /* 0x0000000000f17308 */ /* 0x0002a40000000800 */
[----:B-1----:R-:W-:Y:S01]  /*4f00*/  FFMA.FTZ R0, R30, c[0x0][0x2d0], -R2 ;  /* 0x0000b4001e007a23 */ /* 0x002fe20000010802 */
[----:B--2---:R-:W-:-:S05]  /*4f10*/  F2FP.BF16.PACK_AB R14, R241, R240 ;  /* 0x000000f0f10e723e */ /* 0x004fca00000010ff */
[----:B------:R1:W-:Y:S02]  /*4f20*/  MUFU.EX2 R244, R0 ;  /* 0x0000000000f47308 */ /* 0x0003e40000000800 */
[----:B-1----:R-:W-:-:S05]  /*4f30*/  FMUL.FTZ R0, R101, c[0x0][0x2d0] ;  /* 0x0000b40065007a20 */ /* 0x002fca0000410000 */
[----:B------:R-:W-:-:S05]  /*4f40*/  FSEL R0, R0, RZ, P0 ;  /* 0x000000ff00007208 */ /* 0x000fca0000000000 */
[--C-:B------:R-:W-:Y:S02]  /*4f50*/  FFMA.FTZ R4, R27, c[0x0][0x2d0], -R0.reuse ;  /* 0x0000b4001b047a23 */ /* 0x100fe40000010800 */
[----:B------:R-:W-:Y:S02]  /*4f60*/  LDSM.16.MT88.4 R24, [R202+0x2000] ;  /* 0x00200000ca18783b */ /* 0x000fe40000004200 */
[----:B------:R1:W-:Y:S02]  /*4f70*/  MUFU.EX2 R232, R4 ;  /* 0x0000000400e87308 */ /* 0x0003e40000000800 */
[----:B-1----:R-:W-:-:S06]  /*4f80*/  FFMA.FTZ R4, R29, c[0x0][0x2d0], -R0 ;  /* 0x0000b4001d047a23 */ /* 0x002fcc0000010800 */
[----:B------:R1:W2:Y:S02]  /*4f90*/  MUFU.EX2 R229, R4 ;  /* 0x0000000400e57308 */ /* 0x0002a40000000800 */
[--C-:B-1----:R-:W-:Y:S01]  /*4fa0*/  FFMA.FTZ R4, R31, c[0x0][0x2d0], -R0.reuse ;  /* 0x0000b4001f047a23 */ /* 0x102fe20000010800 */
[----:B--2---:R-:W-:Y:S01]  /*4fb0*/  F2FP.BF16.PACK_AB R13, R229, R232 ;  /* 0x000000e8e50d723e */ /* 0x004fe200000010ff */
[----:B------:R-:W1:Y:S04]  /*4fc0*/  LDSM.16.MT88.4 R28, [R201+0x2000] ;  /* 0x00200000c91c783b */ /* 0x000e680000004200 */
[----:B------:R2:W-:Y:S02]  /*4fd0*/  MUFU.EX2 R231, R4 ;  /* 0x0000000400e77308 */ /* 0x0005e40000000800 */
[----:B--2---:R-:W-:-:S06]  /*4fe0*/  FFMA.FTZ R4, R33, c[0x0][0x2d0], -R0 ;  /* 0x0000b40021047a23 */ /* 0x004fcc0000010800 */
[----:B------:R2:W3:Y:S02]  /*4ff0*/  MUFU.EX2 R234, R4 ;  /* 0x0000000400ea7308 */ /* 0x0004e40000000800 */
[----:B--2---:R-:W-:Y:S01]  /*5000*/  FFMA.FTZ R4, R41, c[0x0][0x2d0], -R2 ;  /* 0x0000b40029047a23 */ /* 0x004fe20000010802 */
[----:B---3--:R-:W-:Y:S01]  /*5010*/  F2FP.BF16.PACK_AB R15, R234, R231 ;  /* 0x000000e7ea0f723e */ /* 0x008fe200000010ff */
[----:B-1----:R-:W-:Y:S04]  /*5020*/  HMMA.16816.F32.BF16 R80, R20, R28, RZ ;  /* 0x0000001c1450723c */ /* 0x002fe800000418ff */
[----:B------:R1:W2:Y:S04]  /*5030*/  MUFU.EX2 R242, R4 ;  /* 0x0000000400f27308 */ /* 0x0002a80000000800 */
[C---:B------:R-:W-:Y:S08]  /*5040*/  HMMA.16816.F32.BF16 R76, R12.reuse, R36, RZ ;  /* 0x000000240c4c723c */ /* 0x040ff000000418ff */
[C---:B------:R-:W-:Y:S01]  /*5050*/  HMMA.16816.F32.BF16 R72, R12.reuse, R52, RZ ;  /* 0x000000340c48723c */ /* 0x040fe200000418ff */
[--C-:B-1----:R-:W-:Y:S01]  /*5060*/  FFMA.FTZ R4, R35, c[0x0][0x2d0], -R0.reuse ;  /* 0x0000b40023047a23 */ /* 0x102fe20000010800 */
[----:B--2---:R-:W-:Y:S01]  /*5070*/  F2FP.BF16.PACK_AB R6, R242, R246 ;  /* 0x000000f6f206723e */ /* 0x004fe200000010ff */
[----:B------:R-:W1:Y:S02]  /*5080*/  LDSM.16.MT88.4 R32, [R202+0x1000] ;  /* 0x00100000ca20783b */ /* 0x000e640000004200 */
[----:B------:R2:W-:Y:S03]  /*5090*/  MUFU.EX2 R233, R4 ;  /* 0x0000000400e97308 */ /* 0x0005e60000000800 */
[C---:B------:R-:W-:Y:S08]  /*50a0*/  HMMA.16816.F32.BF16 R68, R12.reuse, R44, RZ ;  /* 0x0000002c0c44723c */ /* 0x040ff000000418ff */
[----:B------:R-:W-:Y:S01]  /*50b0*/  HMMA.16816.F32.BF16 R88, R12, R38, RZ ;  /* 0x000000260c58723c */ /* 0x000fe200000418ff */
[----:B--2---:R-:W-:-:S07]  /*50c0*/  FFMA.FTZ R4, R40, c[0x0][0x2d0], -R0 ;  /* 0x0000b40028047a23 */ /* 0x004fce0000010800 */
[C---:B------:R-:W-:Y:S01]  /*50d0*/  HMMA.16816.F32.BF16 R96, R12.reuse, R54, RZ ;  /* 0x000000360c60723c */ /* 0x040fe200000418ff */
[----:B------:R2:W3:Y:S07]  /*50e0*/  MUFU.EX2 R239, R4 ;  /* 0x0000000400ef7308 */ /* 0x0004ee0000000800 */
[C---:B------:R-:W-:Y:S08]  /*50f0*/  HMMA.16816.F32.BF16 R108, R12.reuse, R46, RZ ;  /* 0x0000002e0c6c723c */ /* 0x040ff000000418ff */
[----:B------:R-:W-:Y:S01]  /*5100*/  HMMA.16816.F32.BF16 R116, R12, R30, RZ ;  /* 0x0000001e0c74723c */ /* 0x000fe200000418ff */
[----:B--2---:R-:W-:Y:S01]  /*5110*/  FFMA.FTZ R4, R42, c[0x0][0x2d0], -R0 ;  /* 0x0000b4002a047a23 */ /* 0x004fe20000010800 */
[----:B---3--:R-:W-:-:S03]  /*5120*/  F2FP.BF16.PACK_AB R5, R239, R233 ;  /* 0x000000e9ef05723e */ /* 0x008fc600000010ff */
[----:B------:R2:W-:Y:S03]  /*5130*/  MUFU.EX2 R238, R4 ;  /* 0x0000000400ee7308 */ /* 0x0005e60000000800 */
[C---:B-1----:R-:W-:Y:S08]  /*5140*/  HMMA.16816.F32.BF16 R92, R12.reuse, R32, RZ ;  /* 0x000000200c5c723c */ /* 0x042ff000000418ff */
[----:B------:R-:W-:Y:S01]  /*5150*/  HMMA.16816.F32.BF16 R112, R12, R34, RZ ;  /* 0x000000220c70723c */ /* 0x000fe200000418ff */
[----:B--2---:R-:W-:-:S07]  /*5160*/  FFMA.FTZ R4, R43, c[0x0][0x2d0], -R0 ;  /* 0x0000b4002b047a23 */ /* 0x004fce0000010800 */
[----:B------:R-:W-:Y:S01]  /*5170*/  HMMA.16816.F32.BF16 R120, R12, R26, RZ ;  /* 0x0000001a0c78723c */ /* 0x000fe200000418ff */
[----:B------:R-:W1:Y:S01]  /*5180*/  LDSM.16.MT88.4 R40, [R201+0x2400] ;  /* 0x00240000c928783b */ /* 0x000e620000004200 */
[----:B------:R2:W3:Y:S06]  /*5190*/  MUFU.EX2 R237, R4 ;  /* 0x0000000400ed7308 */ /* 0x0004ec0000000800 */
[C---:B------:R-:W-:Y:S08]  /*51a0*/  HMMA.16816.F32.BF16 R84, R20.reuse, R32, RZ ;  /* 0x000000201454723c */ /* 0x040ff000000418ff */
[----:B------:R-:W-:Y:S01]  /*51b0*/  HMMA.16816.F32.BF16 R52, R20, R54, RZ ;  /* 0x000000361434723c */ /* 0x000fe200000418ff */
[----:B--2---:R-:W-:-:S02]  /*51c0*/  F2FP.BF16.PACK_AB R4, R243, R244 ;  /* 0x000000f4f304723e */ /* 0x004fc400000010ff */
[----:B---3--:R-:W-:-:S05]  /*51d0*/  F2FP.BF16.PACK_AB R7, R237, R238 ;  /* 0x000000eeed07723e */ /* 0x008fca00000010ff */
[----:B------:R-:W-:Y:S08]  /*51e0*/  HMMA.16816.F32.BF16 R44, R20, R46, RZ ;  /* 0x0000002e142c723c */ /* 0x000ff000000418ff */
[C---:B------:R-:W-:Y:S08]  /*51f0*/  HMMA.16816.F32.BF16 R128, R4.reuse, R64, R76 ;  /* 0x000000400480723c */ /* 0x040ff0000004184c */
[----:B------:R-:W-:Y:S08]  /*5200*/  HMMA.16816.F32.BF16 R156, R4, R60, R72 ;  /* 0x0000003c049c723c */ /* 0x000ff00000041848 */
[C---:B------:R-:W-:Y:S08]  /*5210*/  HMMA.16816.F32.BF16 R76, R12.reuse, R28, RZ ;  /* 0x0000001c0c4c723c */ /* 0x040ff000000418ff */
[----:B------:R-:W-:Y:S01]  /*5220*/  HMMA.16816.F32.BF16 R72, R12, R24, RZ ;  /* 0x000000180c48723c */ /* 0x000fe200000418ff */
[----:B------:R-:W2:Y:S07]  /*5230*/  LDSM.16.MT88.4 R12, [R202+0x2400] ;  /* 0x00240000ca0c783b */ /* 0x000eae0000004200 */
[----:B------:R-:W-:Y:S08]  /*5240*/  HMMA.16816.F32.BF16 R176, R4, R56, R68 ;  /* 0x0000003804b0723c */ /* 0x000ff00000041844 */
[C---:B------:R-:W-:Y:S08]  /*5250*/  HMMA.16816.F32.BF16 R68, R20.reuse, R38, RZ ;  /* 0x000000261444723c */ /* 0x040ff000000418ff */
[C---:B------:R-:W-:Y:S08]  /*5260*/  HMMA.16816.F32.BF16 R36, R20.reuse, R34, RZ ;  /* 0x000000221424723c */ /* 0x040ff000000418ff */
[C---:B------:R-:W-:Y:S08]  /*5270*/  HMMA.16816.F32.BF16 R32, R20.reuse, R30, RZ ;  /* 0x0000001e1420723c */ /* 0x040ff000000418ff */
[C---:B------:R-:W-:Y:S08]  /*5280*/  HMMA.16816.F32.BF16 R28, R20.reuse, R24, RZ ;  /* 0x00000018141c723c */ /* 0x040ff000000418ff */
[----:B------:R-:W-:Y:S01]  /*5290*/  HMMA.16816.F32.BF16 R20, R20, R26, RZ ;  /* 0x0000001a1414723c */ /* 0x000fe200000418ff */
[----:B------:R-:W-:Y:S07]  /*52a0*/  LDSM.16.MT88.4 R24, [R202+0x800] ;  /* 0x00080000ca18783b */ /* 0x000fee0000004200 */
[C---:B------:R-:W-:Y:S08]  /*52b0*/  HMMA.16816.F32.BF16 R136, R8.reuse, R62, R52 ;  /* 0x0000003e0888723c */ /* 0x040ff00000041834 */
[C---:B------:R-:W-:Y:S08]  /*52c0*/  HMMA.16816.F32.BF16 R152, R8.reuse, R58, R44 ;  /* 0x0000003a0898723c */ /* 0x040ff0000004182c */
[C---:B------:R-:W-:Y:S08]  /*52d0*/  HMMA.16816.F32.BF16 R84, R8.reuse, R48, R84 ;  /* 0x000000300854723c */ /* 0x040ff00000041854 */
[C---:B-1----:R-:W-:Y:S08]  /*52e0*/  HMMA.16816.F32.BF16 R80, R8.reuse, R40, R80 ;  /* 0x000000280850723c */ /* 0x042ff00000041850 */
[C---:B--2---:R-:W-:Y:S01]  /*52f0*/  HMMA.16816.F32.BF16 R132, R8.reuse, R12, R28 ;  /* 0x0000000c0884723c */ /* 0x044fe2000004181c */
[----:B------:R-:W-:Y:S07]  /*5300*/  LDSM.16.MT88.4 R28, [R201+0x2800] ;  /* 0x00280000c91c783b */ /* 0x000fee0000004200 */
[C---:B------:R-:W-:Y:S08]  /*5310*/  HMMA.16816.F32.BF16 R68, R8.reuse, R66, R68 ;  /* 0x000000420844723c */ /* 0x040ff00000041844 */
[C---:B------:R-:W-:Y:S08]  /*5320*/  HMMA.16816.F32.BF16 R52, R8.reuse, R50, R36 ;  /* 0x000000320834723c */ /* 0x040ff00000041824 */
[C---:B------:R-:W-:Y:S08]  /*5330*/  HMMA.16816.F32.BF16 R32, R8.reuse, R42, R32 ;  /* 0x0000002a0820723c */ /* 0x040ff00000041820 */
[----:B------:R-:W-:Y:S01]  /*5340*/  HMMA.16816.F32.BF16 R44, R8, R14, R20 ;  /* 0x0000000e082c723c */ /* 0x000fe20000041814 */
[----:B------:R-:W-:Y:S06]  /*5350*/  LDSM.16.MT88.4 R20, [R201+0x1800] ;  /* 0x00180000c914783b */ /* 0x000fec0000004200 */
[--C-:B------:R-:W-:Y:S01]  /*5360*/  FFMA.FTZ R8, R163, c[0x0][0x2d0], -R16.reuse ;  /* 0x0000b400a3087a23 */ /* 0x100fe20000010810 */
[C---:B------:R-:W-:Y:S03]  /*5370*/  HMMA.16816.F32.BF16 R92, R4.reuse, R48, R92 ;  /* 0x00000030045c723c */ /* 0x040fe6000004185c */
[----:B------:R1:W-:Y:S05]  /*5380*/  MUFU.EX2 R220, R8 ;  /* 0x0000000800dc7308 */ /* 0x0003ea0000000800 */
[C---:B------:R-:W-:Y:S08]  /*5390*/  HMMA.16816.F32.BF16 R76, R4.reuse, R40, R76 ;  /* 0x00000028044c723c */ /* 0x040ff0000004184c */
[----:B------:R-:W-:Y:S01]  /*53a0*/  HMMA.16816.F32.BF16 R148, R4, R12, R72 ;  /* 0x0000000c0494723c */ /* 0x000fe20000041848 */
[----:B-1----:R-:W-:-:S04]  /*53b0*/  FFMA.FTZ R8, R162, c[0x0][0x2d0], -R16 ;  /* 0x0000b400a2087a23 */ /* 0x002fc80000010810 */
[----:B------:R1:W-:Y:S03]  /*53c0*/  MUFU.EX2 R221, R8 ;  /* 0x0000000800dd7308 */ /* 0x0003e60000000800 */
[----:B------:R-:W-:Y:S01]  /*53d0*/  HMMA.16816.F32.BF16 R64, R4, R66, R88 ;  /* 0x000000420440723c */ /* 0x000fe20000041858 */
[----:B------:R-:W-:Y:S02]  /*53e0*/  MOV R74, R193 ;  /* 0x000000c1004a7202 */ /* 0x000fe40000000f00 */
[----:B------:R-:W-:-:S05]  /*53f0*/  MOV R75, R194 ;  /* 0x000000c2004b7202 */ /* 0x000fca0000000f00 */
[----:B------:R-:W-:Y:S01]  /*5400*/  HMMA.16816.F32.BF16 R60, R4, R62, R96 ;  /* 0x0000003e043c723c */ /* 0x000fe20000041860 */
[----:B-1----:R-:W-:-:S07]  /*5410*/  FFMA.FTZ R8, R161, c[0x0][0x2d0], -R16 ;  /* 0x0000b400a1087a23 */ /* 0x002fce0000010810 */
[C---:B------:R-:W-:Y:S01]  /*5420*/  HMMA.16816.F32.BF16 R56, R4.reuse, R58, R108 ;  /* 0x0000003a0438723c */ /* 0x040fe2000004186c */
[----:B------:R1:W-:Y:S07]  /*5430*/  MUFU.EX2 R222, R8 ;  /* 0x0000000800de7308 */ /* 0x0003ee0000000800 */
[C---:B------:R-:W-:Y:S08]  /*5440*/  HMMA.16816.F32.BF16 R48, R4.reuse, R50, R112 ;  /* 0x000000320430723c */ /* 0x040ff00000041870 */
[----:B------:R-:W-:Y:S01]  /*5450*/  HMMA.16816.F32.BF16 R40, R4, R42, R116 ;  /* 0x0000002a0428723c */ /* 0x000fe20000041874 */
[----:B------:R-:W-:Y:S01]  /*5460*/  LDSM.16.MT88.4 R116, [R201+0xc00] ;  /* 0x000c0000c974783b */ /* 0x000fe20000004200 */
[----:B-1----:R-:W-:-:S04]  /*5470*/  FFMA.FTZ R8, R160, c[0x0][0x2d0], -R16 ;  /* 0x0000b400a0087a23 */ /* 0x002fc80000010810 */
[----:B------:R1:W2:Y:S02]  /*5480*/  MUFU.EX2 R223, R8 ;  /* 0x0000000800df7308 */ /* 0x0002a40000000800 */
[----:B------:R-:W-:Y:S01]  /*5490*/  HMMA.16816.F32.BF16 R36, R4, R14, R120 ;  /* 0x0000000e0424723c */ /* 0x000fe20000041878 */
[----:B------:R-:W3:Y:S06]  /*54a0*/  LDSM.16.MT88.4 R12, [R201+0x800] ;  /* 0x00080000c90c783b */ /* 0x000eec0000004200 */
[----:B------:R-:W-:-:S04]  /*54b0*/  FFMA.FTZ R4, R147, c[0x0][0x2d0], -R2 ;  /* 0x0000b40093047a23 */ /* 0x000fc80000010802 */
[----:B------:R4:W-:Y:S01]  /*54c0*/  MUFU.EX2 R193, R4 ;  /* 0x0000000400c17308 */ /* 0x0009e20000000800 */
[----:B-1----:R-:W-:Y:S01]  /*54d0*/  FFMA.FTZ R8, R140, c[0x0][0x2d0], -R3 ;  /* 0x0000b4008c087a23 */ /* 0x002fe20000010803 */
[----:B--2---:R-:W-:-:S06]  /*54e0*/  F2FP.BF16.PACK_AB R10, R223, R222 ;  /* 0x000000dedf0a723e */ /* 0x004fcc00000010ff */
[----:B------:R1:W-:Y:S01]  /*54f0*/  MUFU.EX2 R197, R8 ;  /* 0x0000000800c57308 */ /* 0x0003e20000000800 */
[----:B----4-:R-:W-:-:S07]  /*5500*/  FFMA.FTZ R4, R100, c[0x0][0x2d0], -R0 ;  /* 0x0000b40064047a23 */ /* 0x010fce0000010800 */
[----:B------:R2:W-:Y:S01]  /*5510*/  MUFU.EX2 R100, R4 ;  /* 0x0000000400647308 */ /* 0x0005e20000000800 */
[----:B-1----:R-:W-:-:S07]  /*5520*/  FFMA.FTZ R8, R143, c[0x0][0x2d0], -R3 ;  /* 0x0000b4008f087a23 */ /* 0x002fce0000010803 */
[----:B------:R1:W4:Y:S01]  /*5530*/  MUFU.EX2 R198, R8 ;  /* 0x0000000800c67308 */ /* 0x0003220000000800 */
[----:B--2---:R-:W-:-:S07]  /*5540*/  FFMA.FTZ R4, R105, c[0x0][0x2d0], -R0 ;  /* 0x0000b40069047a23 */ /* 0x004fce0000010800 */
[----:B------:R2:W5:Y:S01]  /*5550*/  MUFU.EX2 R105, R4 ;  /* 0x0000000400697308 */ /* 0x0005620000000800 */
[----:B-1----:R-:W-:Y:S01]  /*5560*/  FFMA.FTZ R8, R142, c[0x0][0x2d0], -R3 ;  /* 0x0000b4008e087a23 */ /* 0x002fe20000010803 */
[----:B----4-:R-:W-:-:S06]  /*5570*/  F2FP.BF16.PACK_AB R9, R198, R197 ;  /* 0x000000c5c609723e */ /* 0x010fcc00000010ff */
[----:B------:R1:W-:Y:S01]  /*5580*/  MUFU.EX2 R199, R8 ;  /* 0x0000000800c77308 */ /* 0x0003e20000000800 */
[----:B--2---:R-:W-:Y:S01]  /*5590*/  FFMA.FTZ R4, R107, c[0x0][0x2d0], -R0 ;  /* 0x0000b4006b047a23 */ /* 0x004fe20000010800 */
[----:B-----5:R-:W-:-:S06]  /*55a0*/  F2FP.BF16.PACK_AB R5, R105, R100 ;  /* 0x000000646905723e */ /* 0x020fcc00000010ff */
[----:B------:R2:W-:Y:S01]  /*55b0*/  MUFU.EX2 R107, R4 ;  /* 0x00000004006b7308 */ /* 0x0005e20000000800 */
[----:B-1----:R-:W-:-:S07]  /*55c0*/  FFMA.FTZ R8, R141, c[0x0][0x2d0], -R3 ;  /* 0x0000b4008d087a23 */ /* 0x002fce0000010803 */
[----:B------:R1:W4:Y:S01]  /*55d0*/  MUFU.EX2 R219, R8 ;  /* 0x0000000800db7308 */ /* 0x0003220000000800 */
[----:B--2---:R-:W-:-:S07]  /*55e0*/  FFMA.FTZ R4, R106, c[0x0][0x2d0], -R0 ;  /* 0x0000b4006a047a23 */ /* 0x004fce0000010800 */
[----:B------:R-:W2:Y:S01]  /*55f0*/  MUFU.EX2 R106, R4 ;  /* 0x00000004006a7308 */ /* 0x000ea20000000800 */
[----:B-1----:R-:W-:Y:S01]  /*5600*/  FFMA.FTZ R8, R146, c[0x0][0x2d0], -R2 ;  /* 0x0000b40092087a23 */ /* 0x002fe20000010802 */
[----:B----4-:R-:W-:-:S06]  /*5610*/  F2FP.BF16.PACK_AB R11, R219, R199 ;  /* 0x000000c7db0b723e */ /* 0x010fcc00000010ff */
[----:B------:R1:W-:Y:S01]  /*5620*/  MUFU.EX2 R194, R8 ;  /* 0x0000000800c27308 */ /* 0x0003e20000000800 */
[----:B--2---:R-:W-:Y:S01]  /*5630*/  F2FP.BF16.PACK_AB R7, R106, R107 ;  /* 0x0000006b6a07723e */ /* 0x004fe200000010ff */
[----:B-1----:R-:W-:-:S06]  /*5640*/  FFMA.FTZ R8, R145, c[0x0][0x2d0], -R2 ;  /* 0x0000b40091087a23 */ /* 0x002fcc0000010802 */
[----:B------:R1:W2:Y:S02]  /*5650*/  MUFU.EX2 R195, R8 ;  /* 0x0000000800c37308 */ /* 0x0002a40000000800 */
[----:B-1----:R-:W-:Y:S01]  /*5660*/  FFMA.FTZ R8, R144, c[0x0][0x2d0], -R2 ;  /* 0x0000b40090087a23 */ /* 0x002fe20000010802 */
[----:B--2---:R-:W-:-:S05]  /*5670*/  F2FP.BF16.PACK_AB R4, R195, R194 ;  /* 0x000000c2c304723e */ /* 0x004fca00000010ff */
[----:B------:R1:W2:Y:S02]  /*5680*/  MUFU.EX2 R196, R8 ;  /* 0x0000000800c47308 */ /* 0x0002a40000000800 */
[----:B-1----:R-:W-:Y:S02]  /*5690*/  F2FP.BF16.PACK_AB R8, R221, R220 ;  /* 0x000000dcdd08723e */ /* 0x002fe400000010ff */
[----:B--2---:R-:W-:-:S05]  /*56a0*/  F2FP.BF16.PACK_AB R6, R193, R196 ;  /* 0x000000c4c106723e */ /* 0x004fca00000010ff */
[C---:B---3--:R-:W-:Y:S08]  /*56b0*/  HMMA.16816.F32.BF16 R120, R8.reuse, R14, R68 ;  /* 0x0000000e0878723c */ /* 0x048ff00000041844 */
[-C--:B------:R-:W-:Y:S08]  /*56c0*/  HMMA.16816.F32.BF16 R108, R8, R12.reuse, R124 ;  /* 0x0000000c086c723c */ /* 0x080ff0000004187c */
[C---:B------:R-:W-:Y:S08]  /*56d0*/  HMMA.16816.F32.BF16 R112, R4.reuse, R12, R128 ;  /* 0x0000000c0470723c */ /* 0x040ff00000041880 */
[----:B------:R-:W-:Y:S01]  /*56e0*/  HMMA.16816.F32.BF16 R64, R4, R14, R64 ;  /* 0x0000000e0440723c */ /* 0x000fe20000041840 */
[----:B------:R-:W1:Y:S07]  /*56f0*/  LDSM.16.MT88.4 R12, [R202+0x1800] ;  /* 0x00180000ca0c783b */ /* 0x000e6e0000004200 */
[C---:B------:R-:W-:Y:S08]  /*5700*/  HMMA.16816.F32.BF16 R68, R8.reuse, R28, R80 ;  /* 0x0000001c0844723c */ /* 0x040ff00000041850 */
[----:B------:R-:W-:Y:S01]  /*5710*/  HMMA.16816.F32.BF16 R80, R8, R30, R32 ;  /* 0x0000001e0850723c */ /* 0x000fe20000041820 */
[----:B------:R-:W2:Y:S07]  /*5720*/  LDSM.16.MT88.4 R32, [R202+0x2800] ;  /* 0x00280000ca20783b */ /* 0x000eae0000004200 */
[-C--:B------:R-:W-:Y:S08]  /*5730*/  HMMA.16816.F32.BF16 R128, R4, R24.reuse, R156 ;  /* 0x000000180480723c */ /* 0x080ff0000004189c */
[C---:B------:R-:W-:Y:S01]  /*5740*/  HMMA.16816.F32.BF16 R124, R8.reuse, R24, R164 ;  /* 0x00000018087c723c */ /* 0x040fe200000418a4 */
[----:B------:R-:W-:Y:S07]  /*5750*/  LDSM.16.MT88.4 R164, [R202+0x1c00] ;  /* 0x001c0000caa4783b */ /* 0x000fee0000004200 */
[C---:B------:R-:W-:Y:S08]  /*5760*/  HMMA.16816.F32.BF16 R140, R8.reuse, R20, R168 ;  /* 0x00000014088c723c */ /* 0x040ff000000418a8 */
[C---:B-1----:R-:W-:Y:S08]  /*5770*/  HMMA.16816.F32.BF16 R156, R8.reuse, R12, R84 ;  /* 0x0000000c089c723c */ /* 0x042ff00000041854 */
[C---:B------:R-:W-:Y:S08]  /*5780*/  HMMA.16816.F32.BF16 R136, R8.reuse, R26, R136 ;  /* 0x0000001a0888723c */ /* 0x040ff00000041888 */
[C---:B------:R-:W-:Y:S08]  /*5790*/  HMMA.16816.F32.BF16 R152, R8.reuse, R22, R152 ;  /* 0x000000160898723c */ /* 0x040ff00000041898 */
[C---:B------:R-:W-:Y:S08]  /*57a0*/  HMMA.16816.F32.BF16 R52, R8.reuse, R14, R52 ;  /* 0x0000000e0834723c */ /* 0x040ff00000041834 */
[C---:B--2---:R-:W-:Y:S01]  /*57b0*/  HMMA.16816.F32.BF16 R84, R8.reuse, R32, R132 ;  /* 0x000000200854723c */ /* 0x044fe20000041884 */
[----:B------:R-:W-:Y:S07]  /*57c0*/  LDSM.16.MT88.4 R132, [R202+0xc00] ;  /* 0x000c0000ca84783b */ /* 0x000fee0000004200 */
[----:B------:R-:W-:Y:S07]  /*57d0*/  HMMA.16816.F32.BF16 R44, R8, R34, R44 ;  /* 0x00000022082c723c */ /* 0x000fee000004182c */
[--C-:B------:R-:W-:Y:S01]  /*57e0*/  FFMA.FTZ R8, R192, c[0x0][0x2d0], -R16.reuse ;  /* 0x0000b400c0087a23 */ /* 0x100fe20000010810 */
[C---:B------:R-:W-:Y:S01]  /*57f0*/  HMMA.16816.F32.BF16 R56, R4.reuse, R22, R56 ;  /* 0x000000160438723c */ /* 0x040fe20000041838 */
[----:B------:R-:W2:Y:S02]  /*5800*/  LDL R192, [R1+0x58] ;  /* 0x0000580001c07983 */ /* 0x000ea40000100800 */
[----:B------:R1:W-:Y:S05]  /*5810*/  MUFU.EX2 R23, R8 ;  /* 0x0000000800177308 */ /* 0x0003ea0000000800 */
[C---:B------:R-:W-:Y:S07]  /*5820*/  HMMA.16816.F32.BF16 R60, R4.reuse, R26, R60 ;  /* 0x0000001a043c723c */ /* 0x040fee000004183c */
[----:B------:R-:W-:Y:S01]  /*5830*/  MOV R27, R74 ;  /* 0x0000004a001b7202 */ /* 0x000fe20000000f00 */
[----:B------:R-:W-:Y:S01]  /*5840*/  HMMA.16816.F32.BF16 R144, R4, R20, R176 ;  /* 0x000000140490723c */ /* 0x000fe200000418b0 */
[----:B-1----:R-:W-:-:S04]  /*5850*/  FFMA.FTZ R8, R191, c[0x0][0x2d0], -R16 ;  /* 0x0000b400bf087a23 */ /* 0x002fc80000010810 */
[----:B------:R1:W3:Y:S02]  /*5860*/  MUFU.EX2 R24, R8 ;  /* 0x0000000800187308 */ /* 0x0002e40000000800 */
[----:B------:R-:W-:Y:S01]  /*5870*/  MOV R178, R19 ;  /* 0x0000001300b27202 */ /* 0x000fe20000000f00 */
[----:B------:R-:W-:Y:S01]  /*5880*/  HMMA.16816.F32.BF16 R48, R4, R14, R48 ;  /* 0x0000000e0430723c */ /* 0x000fe20000041830 */
[----:B------:R-:W-:Y:S02]  /*5890*/  MOV R177, R17 ;  /* 0x0000001100b17202 */ /* 0x000fe40000000f00 */
[----:B------:R-:W-:-:S05]  /*58a0*/  MOV R179, R75 ;  /* 0x0000004b00b37202 */ /* 0x000fca0000000f00 */
[C---:B------:R-:W-:Y:S08]  /*58b0*/  HMMA.16816.F32.BF16 R160, R4.reuse, R12, R92 ;  /* 0x0000000c04a0723c */ /* 0x040ff0000004185c */
[----:B------:R-:W-:Y:S01]  /*58c0*/  HMMA.16816.F32.BF16 R40, R4, R30, R40 ;  /* 0x0000001e0428723c */ /* 0x000fe20000041828 */
[----:B-1----:R-:W-:-:S07]  /*58d0*/  FFMA.FTZ R8, R190, c[0x0][0x2d0], -R16 ;  /* 0x0000b400be087a23 */ /* 0x002fce0000010810 */
[C---:B------:R-:W-:Y:S01]  /*58e0*/  HMMA.16816.F32.BF16 R88, R4.reuse, R32, R148 ;  /* 0x000000200458723c */ /* 0x040fe20000041894 */
[----:B------:R1:W-:Y:S07]  /*58f0*/  MUFU.EX2 R26, R8 ;  /* 0x00000008001a7308 */ /* 0x0003ee0000000800 */
[----:B------:R-:W-:Y:S01]  /*5900*/  HMMA.16816.F32.BF16 R36, R4, R34, R36 ;  /* 0x000000220424723c */ /* 0x000fe20000041824 */
[----:B------:R-:W-:Y:S01]  /*5910*/  MOV R9, c[0x0][0x2ac] ;  /* 0x0000ab0000097a02 */ /* 0x000fe20000000f00 */
[----:B------:R-:W-:Y:S01]  /*5920*/  FADD.FTZ R10, R225, R224 ;  /* 0x000000e0e10a7221 */ /* 0x000fe20000010000 */
[----:B------:R-:W-:Y:S01]  /*5930*/  MOV R176, R18 ;  /* 0x0000001200b07202 */ /* 0x000fe20000000f00 */
[----:B------:R-:W-:Y:S01]  /*5940*/  LDSM.16.MT88.4 R148, [R201+0x1c00] ;  /* 0x001c0000c994783b */ /* 0x000fe20000004200 */
[----:B-1----:R-:W-:-:S04]  /*5950*/  FFMA.FTZ R8, R189, c[0x0][0x2d0], -R16 ;  /* 0x0000b400bd087a23 */ /* 0x002fc80000010810 */
[----:B------:R1:W-:Y:S02]  /*5960*/  MUFU.EX2 R25, R8 ;  /* 0x0000000800197308 */ /* 0x0003e40000000800 */
[----:B-1----:R-:W-:-:S06]  /*5970*/  FFMA.FTZ R8, R184, c[0x0][0x2d0], -R3 ;  /* 0x0000b400b8087a23 */ /* 0x002fcc0000010803 */
[----:B------:R1:W-:Y:S02]  /*5980*/  MUFU.EX2 R19, R8 ;  /* 0x0000000800137308 */ /* 0x0003e40000000800 */
[----:B-1----:R-:W-:-:S06]  /*5990*/  FFMA.FTZ R8, R182, c[0x0][0x2d0], -R3 ;  /* 0x0000b400b6087a23 */ /* 0x002fcc0000010803 */
[----:B------:R1:W4:Y:S02]  /*59a0*/  MUFU.EX2 R20, R8 ;  /* 0x0000000800147308 */ /* 0x0003240000000800 */
[--C-:B-1----:R-:W-:Y:S02]  /*59b0*/  FFMA.FTZ R8, R181, c[0x0][0x2d0], -R3.reuse ;  /* 0x0000b400b5087a23 */ /* 0x102fe40000010803 */
[----:B------:R-:W-:-:S04]  /*59c0*/  FFMA.FTZ R3, R180, c[0x0][0x2d0], -R3 ;  /* 0x0000b400b4037a23 */ /* 0x000fc80000010803 */
[----:B------:R1:W-:Y:S02]  /*59d0*/  MUFU.EX2 R21, R3 ;  /* 0x0000000300157308 */ /* 0x0003e40000000800 */
[----:B-1----:R-:W-:-:S06]  /*59e0*/  FFMA.FTZ R3, R188, c[0x0][0x2d0], -R2 ;  /* 0x0000b400bc037a23 */ /* 0x002fcc0000010802 */
[----:B------:R1:W-:Y:S01]  /*59f0*/  MUFU.EX2 R15, R3 ;  /* 0x00000003000f7308 */ /* 0x0003e20000000800 */
[----:B------:R-:W-:Y:S01]  /*5a00*/  HMMA.16816.F32.BF16 R72, R4, R28, R76 ;  /* 0x0000001c0448723c */ /* 0x000fe2000004184c */
[----:B------:R-:W5:Y:S01]  /*5a10*/  LDSM.16.MT88.4 R4, [R202+0x2c00] ;  /* 0x002c0000ca04783b */ /* 0x000f620000004200 */
[----:B------:R-:W-:Y:S01]  /*5a20*/  IMAD R9, R9, c[0x0][0x1d0], RZ ;  /* 0x0000740009097a24 */ /* 0x000fe200078e02ff */
[----:B---3--:R-:W-:Y:S02]  /*5a30*/  F2FP.BF16.PACK_AB R96, R24, R23 ;  /* 0x000000171860723e */ /* 0x008fe400000010ff */
[----:B----4-:R-:W-:Y:S01]  /*5a40*/  F2FP.BF16.PACK_AB R97, R20, R19 ;  /* 0x000000131461723e */ /* 0x010fe200000010ff */
[----:B------:R-:W3:Y:S01]  /*5a50*/  LDSM.16.MT88.4 R76, [R201+0x2c00] ;  /* 0x002c0000c94c783b */ /* 0x000ee20000004200 */
[----:B-1----:R-:W-:-:S04]  /*5a60*/  FFMA.FTZ R3, R187, c[0x0][0x2d0], -R2 ;  /* 0x0000b400bb037a23 */ /* 0x002fc80000010802 */
[----:B------:R1:W4:Y:S02]  /*5a70*/  MUFU.EX2 R17, R3 ;  /* 0x0000000300117308 */ /* 0x0003240000000800 */
[--C-:B-1----:R-:W-:Y:S02]  /*5a80*/  FFMA.FTZ R3, R186, c[0x0][0x2d0], -R2.reuse ;  /* 0x0000b400ba037a23 */ /* 0x102fe40000010802 */
[----:B------:R-:W-:-:S04]  /*5a90*/  FFMA.FTZ R2, R185, c[0x0][0x2d0], -R2 ;  /* 0x0000b400b9027a23 */ /* 0x000fc80000010802 */
[----:B------:R1:W-:Y:S02]  /*5aa0*/  MUFU.EX2 R16, R2 ;  /* 0x0000000200107308 */ /* 0x0003e40000000800 */
[----:B-1----:R-:W-:-:S06]  /*5ab0*/  FFMA.FTZ R2, R175, c[0x0][0x2d0], -R0 ;  /* 0x0000b400af027a23 */ /* 0x002fcc0000010800 */
[----:B------:R1:W-:Y:S02]  /*5ac0*/  MUFU.EX2 R11, R2 ;  /* 0x00000002000b7308 */ /* 0x0003e40000000800 */
[----:B-1----:R-:W-:-:S06]  /*5ad0*/  FFMA.FTZ R2, R174, c[0x0][0x2d0], -R0 ;  /* 0x0000b400ae027a23 */ /* 0x002fcc0000010800 */
[----:B------:R1:W-:Y:S02]  /*5ae0*/  MUFU.EX2 R12, R2 ;  /* 0x00000002000c7308 */ /* 0x0003e40000000800 */
[--C-:B-1----:R-:W-:Y:S02]  /*5af0*/  FFMA.FTZ R2, R173, c[0x0][0x2d0], -R0.reuse ;  /* 0x0000b400ad027a23 */ /* 0x102fe40000010800 */
[----:B------:R-:W-:-:S04]  /*5b00*/  FFMA.FTZ R0, R172, c[0x0][0x2d0], -R0 ;  /* 0x0000b400ac007a23 */ /* 0x000fc80000010800 */
[----:B------:R-:W-:Y:S08]  /*5b10*/  MUFU.EX2 R13, R2 ;  /* 0x00000002000d7308 */ /* 0x000ff00000000800 */
[----:B------:R-:W-:Y:S08]  /*5b20*/  MUFU.EX2 R14, R0 ;  /* 0x00000000000e7308 */ /* 0x000ff00000000800 */
[----:B------:R1:W1:Y:S08]  /*5b30*/  MUFU.EX2 R22, R8 ;  /* 0x0000000800167308 */ /* 0x0002700000000800 */
[----:B------:R2:W2:Y:S01]  /*5b40*/  MUFU.EX2 R18, R3 ;  /* 0x0000000300127308 */ /* 0x0004a20000000800 */
[----:B------:R-:W-:-:S02]  /*5b50*/  F2FP.BF16.PACK_AB R98, R25, R26 ;  /* 0x0000001a1962723e */ /* 0x000fc400000010ff */
[----:B----4-:R-:W-:Y:S01]  /*5b60*/  F2FP.BF16.PACK_AB R92, R17, R15 ;  /* 0x0000000f115c723e */ /* 0x010fe200000010ff */
[----:B-1----:R-:W-:Y:S02]  /*5b70*/  FADD.FTZ R8, R236, R235 ;  /* 0x000000ebec087221 */ /* 0x002fe40000010000 */
[----:B--2---:R-:W-:Y:S01]  /*5b80*/  @P5 IMAD.HI.U32 R2, R192, c[0x0][0x2c8], RZ ;  /* 0x0000b200c0025a27 */ /* 0x004fe200078e00ff */
[----:B------:R-:W-:-:S04]  /*5b90*/  MOV R0, R192 ;  /* 0x000000c000007202 */ /* 0x000fc80000000f00 */
[----:B------:R-:W-:-:S04]  /*5ba0*/  @P5 SHF.R.U32.HI R0, RZ, c[0x0][0x2cc], R2 ;  /* 0x0000b300ff005a19 */ /* 0x000fc80000011602 */
[----:B------:R-:W-:Y:S01]  /*5bb0*/  IADD3 R0, R0, -c[0x0][0x168], R9 ;  /* 0x80005a0000007a10 */ /* 0x000fe20007ffe009 */
[----:B------:R-:W-:-:S03]  /*5bc0*/  FADD.FTZ R3, R227, R226 ;  /* 0x000000e2e3037221 */ /* 0x000fc60000010000 */
[----:B------:R-:W-:Y:S01]  /*5bd0*/  SHF.R.S32.HI R2, RZ, 0x1f, R0 ;  /* 0x0000001fff027819 */ /* 0x000fe20000011400 */
[----:B------:R-:W-:-:S03]  /*5be0*/  FADD.FTZ R3, R250, R3 ;  /* 0x00000003fa037221 */ /* 0x000fc60000010000 */
[----:B------:R-:W-:Y:S01]  /*5bf0*/  LEA.HI R9, R2, R0, RZ, 0x6 ;  /* 0x0000000002097211 */ /* 0x000fe200078f30ff */
[----:B------:R-:W-:Y:S01]  /*5c00*/  FADD.FTZ R2, R245, R10 ;  /* 0x0000000af5027221 */ /* 0x000fe20000010000 */
[----:B------:R-:W-:Y:S01]  /*5c10*/  F2FP.BF16.PACK_AB R99, R21, R22 ;  /* 0x000000161563723e */ /* 0x000fe200000010ff */
[----:B------:R-:W-:Y:S01]  /*5c20*/  FADD.FTZ R0, R240, R8 ;  /* 0x00000008f0007221 */ /* 0x000fe20000010000 */
[----:B------:R-:W-:Y:S01]  /*5c30*/  F2FP.BF16.PACK_AB R94, R16, R18 ;  /* 0x00000012105e723e */ /* 0x000fe200000010ff */
[----:B------:R-:W-:Y:S01]  /*5c40*/  FADD.FTZ R8, R232, R229 ;  /* 0x000000e5e8087221 */ /* 0x000fe20000010000 */
[----:B------:R-:W-:Y:S01]  /*5c50*/  F2FP.BF16.PACK_AB R93, R12, R11 ;  /* 0x0000000b0c5d723e */ /* 0x000fe200000010ff */
[----:B------:R-:W-:Y:S01]  /*5c60*/  FADD.FTZ R3, R176, R3 ;  /* 0x00000003b0037221 */ /* 0x000fe20000010000 */
[----:B------:R-:W-:Y:S01]  /*5c70*/  F2FP.BF16.PACK_AB R95, R14, R13 ;  /* 0x0000000d0e5f723e */ /* 0x000fe200000010ff */
[----:B------:R-:W-:Y:S02]  /*5c80*/  FADD.FTZ R2, R247, R2 ;  /* 0x00000002f7027221 */ /* 0x000fe40000010000 */
[----:B------:R-:W-:-:S02]  /*5c90*/  FADD.FTZ R0, R241, R0 ;  /* 0x00000000f1007221 */ /* 0x000fc40000010000 */
[----:B------:R-:W-:Y:S02]  /*5ca0*/  FADD.FTZ R8, R231, R8 ;  /* 0x00000008e7087221 */ /* 0x000fe40000010000 */
[----:B------:R-:W-:Y:S01]  /*5cb0*/  FADD.FTZ R3, R177, R3 ;  /* 0x00000003b1037221 */ /* 0x000fe20000010000 */
[----:B-----5:R-:W-:Y:S01]  /*5cc0*/  HMMA.16816.F32.BF16 R84, R96, R4, R84 ;  /* 0x000000046054723c */ /* 0x020fe20000041854 */
[----:B------:R-:W-:Y:S02]  /*5cd0*/  FADD.FTZ R2, R248, R2 ;  /* 0x00000002f8027221 */ /* 0x000fe40000010000 */
[----:B------:R-:W-:-:S05]  /*5ce0*/  FADD.FTZ R0, R244, R0 ;  /* 0x00000000f4007221 */ /* 0x000fca0000010000 */
[----:B------:R-:W-:Y:S07]  /*5cf0*/  HMMA.16816.F32.BF16 R88, R92, R4, R88 ;  /* 0x000000045c58723c */ /* 0x000fee0000041858 */
[----:B------:R-:W-:Y:S02]  /*5d00*/  FADD.FTZ R5, R234, R8 ;  /* 0x00000008ea057221 */ /* 0x000fe40000010000 */
[----:B------:R-:W-:Y:S02]  /*5d10*/  FADD.FTZ R4, R178, R3 ;  /* 0x00000003b2047221 */ /* 0x000fe40000010000 */
        /* <DEDUP_REMOVED lines=29> */
[----:B------:R-:W-:Y:S01]  /*5ef0*/  FADD.FTZ R0, R15, R0 ;  /* 0x000000000f007221 */ /* 0x000fe20000010000 */
[----:B------:R-:W-:Y:S01]  /*5f00*/  HMMA.16816.F32.BF16 R108, R96, R116, R108 ;  /* 0x00000074606c723c */ /* 0x000fe2000004186c */
[----:B------:R-:W-:-:S02]  /*5f10*/  FADD.FTZ R2, R106, R5 ;  /* 0x000000056a027221 */ /* 0x000fc40000010000 */
[----:B------:R-:W-:Y:S02]  /*5f20*/  FADD.FTZ R5, R17, R0 ;  /* 0x0000000011057221 */ /* 0x000fe40000010000 */
[----:B------:R-:W-:-:S03]  /*5f30*/  FADD.FTZ R0, R11, R2 ;  /* 0x000000020b007221 */ /* 0x000fc60000010000 */
[----:B------:R-:W-:Y:S01]  /*5f40*/  HMMA.16816.F32.BF16 R112, R92, R116, R112 ;  /* 0x000000745c70723c */ /* 0x000fe20000041870 */
[----:B------:R-:W-:-:S07]  /*5f50*/  FADD.FTZ R4, R24, R4 ;  /* 0x0000000418047221 */ /* 0x000fce0000010000 */
[----:B------:R-:W-:Y:S01]  /*5f60*/  HMMA.16816.F32.BF16 R120, R96, R118, R120 ;  /* 0x000000766078723c */ /* 0x000fe20000041878 */
[----:B------:R-:W-:-:S07]  /*5f70*/  FADD.FTZ R0, R12, R0 ;  /* 0x000000000c007221 */ /* 0x000fce0000010000 */
[C---:B------:R-:W-:Y:S08]  /*5f80*/  HMMA.16816.F32.BF16 R124, R96.reuse, R132, R124 ;  /* 0x00000084607c723c */ /* 0x040ff0000004187c */
[C---:B------:R-:W-:Y:S08]  /*5f90*/  HMMA.16816.F32.BF16 R136, R96.reuse, R134, R136 ;  /* 0x000000866088723c */ /* 0x040ff00000041888 */
[C---:B------:R-:W-:Y:S08]  /*5fa0*/  HMMA.16816.F32.BF16 R140, R96.reuse, R148, R140 ;  /* 0x00000094608c723c */ /* 0x040ff0000004188c */
[C---:B------:R-:W-:Y:S08]  /*5fb0*/  HMMA.16816.F32.BF16 R152, R96.reuse, R150, R152 ;  /* 0x000000966098723c */ /* 0x040ff00000041898 */
[C---:B------:R-:W-:Y:S08]  /*5fc0*/  HMMA.16816.F32.BF16 R156, R96.reuse, R164, R156 ;  /* 0x000000a4609c723c */ /* 0x040ff0000004189c */
[C---:B------:R-:W-:Y:S08]  /*5fd0*/  HMMA.16816.F32.BF16 R168, R96.reuse, R166, R52 ;  /* 0x000000a660a8723c */ /* 0x040ff00000041834 */
[C---:B---3--:R-:W-:Y:S08]  /*5fe0*/  HMMA.16816.F32.BF16 R68, R96.reuse, R76, R68 ;  /* 0x0000004c6044723c */ /* 0x048ff00000041844 */
[----:B------:R-:W-:Y:S08]  /*5ff0*/  HMMA.16816.F32.BF16 R80, R96, R78, R80 ;  /* 0x0000004e6050723c */ /* 0x000ff00000041850 */
        /* <DEDUP_REMOVED lines=8> */
[----:B------:R-:W-:Y:S08]  /*6080*/  HMMA.16816.F32.BF16 R76, R92, R78, R40 ;  /* 0x0000004e5c4c723c */ /* 0x000ff00000041828 */
[-C--:B------:R-:W-:Y:S08]  /*6090*/  HMMA.16816.F32.BF16 R96, R96, R6.reuse, R44 ;  /* 0x000000066060723c */ /* 0x080ff0000004182c */
[----:B------:R-:W-:Y:S07]  /*60a0*/  HMMA.16816.F32.BF16 R92, R92, R6, R36 ;  /* 0x000000065c5c723c */ /* 0x000fee0000041824 */
[----:B------:R-:W-:Y:S01]  /*60b0*/  FADD.FTZ R6, R20, R3 ;  /* 0x0000000314067221 */ /* 0x000fe20000010000 */
[----:B------:R-:W-:Y:S01]  /*60c0*/  SHF.R.S32.HI R3, RZ, 0x6, R9 ;  /* 0x00000006ff037819 */ /* 0x000fe20000011409 */
[----:B------:R-:W-:-:S03]  /*60d0*/  FADD.FTZ R0, R13, R0 ;  /* 0x000000000d007221 */ /* 0x000fc60000010000 */
[----:B------:R-:W-:Y:S01]  /*60e0*/  IMNMX R7, RZ, R3, !PT ;  /* 0x00000003ff077217 */ /* 0x000fe20007800200 */
[----:B------:R-:W-:Y:S02]  /*60f0*/  FADD.FTZ R3, R26, R4 ;  /* 0x000000041a037221 */ /* 0x000fe40000010000 */
[----:B------:R-:W-:Y:S02]  /*6100*/  FADD.FTZ R2, R22, R6 ;  /* 0x0000000616027221 */ /* 0x000fe40000010000 */
[----:B------:R-:W-:Y:S02]  /*6110*/  FADD.FTZ R4, R18, R5 ;  /* 0x0000000512047221 */ /* 0x000fe40000010000 */
[----:B------:R-:W-:Y:S02]  /*6120*/  FADD.FTZ R5, R25, R3 ;  /* 0x0000000319057221 */ /* 0x000fe40000010000 */
[----:B------:R-:W-:Y:S02]  /*6130*/  FADD.FTZ R3, R21, R2 ;  /* 0x0000000215037221 */ /* 0x000fe40000010000 */
[----:B------:R-:W-:Y:S01]  /*6140*/  FADD.FTZ R0, R14, R0 ;  /* 0x000000000e007221 */ /* 0x000fe20000010000 */
[----:B------:R1:W-:Y:S01]  /*6150*/  STL [R1+0x1c], R7 ;  /* 0x00001c0701007387 */ /* 0x0003e20000100800 */
[----:B------:R-:W-:-:S03]  /*6160*/  FADD.FTZ R2, R16, R4 ;  /* 0x0000000410027221 */ /* 0x000fc60000010000 */
[----:B------:R1:W-:Y:S01]  /*6170*/  STL [R1+0x20], R5 ;  /* 0x0000200501007387 */ /* 0x0003e20000100800 */
[----:B------:R-:W-:-:S03]  /*6180*/  IADD3 R225, R183, -0x2, RZ ;  /* 0xfffffffeb7e17810 */ /* 0x000fc60007ffe0ff */
[----:B------:R1:W-:Y:S04]  /*6190*/  STL [R1+0x2c], R3 ;  /* 0x00002c0301007387 */ /* 0x0003e80000100800 */
[----:B------:R1:W-:Y:S04]  /*61a0*/  STL [R1+0x24], R0 ;  /* 0x0000240001007387 */ /* 0x0003e80000100800 */
[----:B------:R1:W-:Y:S01]  /*61b0*/  STL [R1+0x28], R2 ;  /* 0x0000280201007387 */ /* 0x0003e20000100800 */
[----:B------:R-:W-:-:S13]  /*61c0*/  ISETP.GE.AND P0, PT, R225, R7, PT ;  /* 0x00000007e100720c */ /* 0x000fda0003f06270 */
[----:B------:R-:W-:Y:S05]  /*61d0*/  @!P0 BRA `(.L_x_613) ;  /* 0x00004b5000008947 */ /* 0x000fea0003800000 */
[----:B------:R-:W-:Y:S01]  /*61e0*/  MOV R105, R103 ;  /* 0x0000006700697202 */ /* 0x000fe20000000f00 */
[----:B------:R-:W-:Y:S01]  /*61f0*/  IMAD.MOV.U32 R107, RZ, RZ, R101 ;  /* 0x000000ffff6b7224 */ /* 0x000fe200078e0065 */
[----:B------:R-:W-:Y:S01]  /*6200*/  MOV R100, R104 ;  /* 0x0000006800647202 */ /* 0x000fe20000000f00 */
[----:B------:R-:W-:Y:S01]  /*6210*/  IMAD.MOV.U32 R239, RZ, RZ, R225 ;  /* 0x000000ffffef7224 */ /* 0x000fe200078e00e1 */
[----:B------:R-:W-:Y:S02]  /*6220*/  MOV R106, R102 ;  /* 0x00000066006a7202 */ /* 0x000fe40000000f00 */
.L_x_624:
[----:B------:R-:W-:Y:S04]  /*6230*/  DEPBAR.LE SB0, 0x0 ;  /* 0x000080000000791a */ /* 0x000fe80000000000 */
[----:B------:R-:W-:Y:S01]  /*6240*/  WARPSYNC 0xffffffff ;  /* 0xffffffff00007948 */ /* 0x000fe20003800000 */
[----:B------:R-:W-:Y:S01]  /*6250*/  BAR.SYNC.DEFER_BLOCKING 0x0 ;  /* 0x0000000000007b1d */ /* 0x000fe20000010000 */
[----:B------:R-:W-:Y:S05]  /*6260*/  ISETP.GE.AND P0, PT, R239, RZ, PT ;  /* 0x000000ffef00720c */ /* 0x000fea0003f06270 */
[----:B------:R2:W3:Y:S01]  /*6270*/  LDSM.16.M88.4 R64, [R203] ;  /* 0x00000000cb40783b */ /* 0x0004e20000000200 */
[----:B------:R-:W-:Y:S03]  /*6280*/  BSSY B0, `(.L_x_614) ;  /* 0x0000057000007945 */ /* 0x000fe60003800000 */
[----:B------:R2:W4:Y:S04]  /*6290*/  LDSM.16.M88.4 R60, [R203+0x1000] ;  /* 0x00100000cb3c783b */ /* 0x0005280000000200 */
[----:B------:R2:W1:Y:S04]  /*62a0*/  LDSM.16.M88.4 R16, [R200] ;  /* 0x00000000c810783b */ /* 0x0004680000000200 */
[----:B------:R2:W1:Y:S04]  /*62b0*/  LDSM.16.M88.4 R32, [R200+0x400] ;  /* 0x00040000c820783b */ /* 0x0004680000000200 */
[----:B------:R2:W1:Y:S04]  /*62c0*/  LDSM.16.M88.4 R48, [R200+0x800] ;  /* 0x00080000c830783b */ /* 0x0004680000000200 */
[----:B------:R2:W1:Y:S04]  /*62d0*/  LDSM.16.M88.4 R172, [R200+0xc00] ;  /* 0x000c0000c8ac783b */ /* 0x0004680000000200 */
[----:B------:R2:W1:Y:S04]  /*62e0*/  LDSM.16.M88.4 R176, [R204] ;  /* 0x00000000ccb0783b */ /* 0x0004680000000200 */
[----:B------:R2:W1:Y:S04]  /*62f0*/  LDSM.16.M88.4 R184, [R204+0x1000] ;  /* 0x00100000ccb8783b */ /* 0x0004680000000200 */
[----:B------:R2:W1:Y:S04]  /*6300*/  LDSM.16.M88.4 R180, [R205] ;  /* 0x00000000cdb4783b */ /* 0x0004680000000200 */
[----:B------:R2:W1:Y:S04]  /*6310*/  LDSM.16.M88.4 R188, [R216] ;  /* 0x00000000d8bc783b */ /* 0x0004680000000200 */
[----:B------:R2:W1:Y:S04]  /*6320*/  LDSM.16.M88.4 R192, [R215] ;  /* 0x00000000d7c0783b */ /* 0x0004680000000200 */
[----:B------:R2:W1:Y:S01]  /*6330*/  LDSM.16.M88.4 R196, [R214] ;  /* 0x00000000d6c4783b */ /* 0x0004620000000200 */
[----:B------:R-:W-:-:S05]  /*6340*/  @!P0 BRA `(.L_x_615) ;  /* 0x000004a000008947 */ /* 0x000fca0003800000 */
[----:B-1-34-:R-:W-:Y:S01]  /*6350*/  SHF.R.S32.HI R0, RZ, 0x1f, R230 ;  /* 0x0000001fff007819 */ /* 0x01afe200000114e6 */
[----:B------:R-:W3:Y:S01]  /*6360*/  LDL.64 R8, [R1+0x48] ;  /* 0x0000480001087983 */ /* 0x000ee20000100a00 */
[----:B------:R-:W-:Y:S01]  /*6370*/  SHF.R.S32.HI R4, RZ, 0x1f, R228 ;  /* 0x0000001fff047819 */ /* 0x000fe200000114e4 */
[----:B------:R-:W-:Y:S01]  /*6380*/  IMAD.WIDE.U32 R2, R230, c[0x0][0x208], RZ ;  /* 0x00008200e6027a25 */ /* 0x000fe200078e00ff */
[C---:B------:R-:W-:Y:S02]  /*6390*/  IADD3 R6, R217.reuse, 0x40, RZ ;  /* 0x00000040d9067810 */ /* 0x040fe40007ffe0ff */
[----:B------:R-:W-:Y:S01]  /*63a0*/  IADD3 R5, R217, 0x40, RZ ;  /* 0x00000040d9057810 */ /* 0x000fe20007ffe0ff */
[----:B------:R-:W4:Y:S01]  /*63b0*/  LDL R7, [R1+0x54] ;  /* 0x0000540001077983 */ /* 0x000f220000100800 */
[----:B------:R-:W-:Y:S01]  /*63c0*/  SHF.R.S32.HI R6, RZ, 0x1f, R6 ;  /* 0x0000001fff067819 */ /* 0x000fe20000011406 */
[----:B------:R-:W-:Y:S02]  /*63d0*/  IMAD R0, R0, c[0x0][0x208], RZ ;  /* 0x0000820000007a24 */ /* 0x000fe400078e02ff */
[----:B------:R-:W-:Y:S01]  /*63e0*/  IMAD R4, R4, c[0x0][0x218], RZ ;  /* 0x0000860004047a24 */ /* 0x000fe200078e02ff */
[----:B------:R-:W-:Y:S01]  /*63f0*/  SHF.L.U64.HI R20, R5, 0x1, R6 ;  /* 0x0000000105147819 */ /* 0x000fe20000010206 */
[----:B------:R-:W-:Y:S01]  /*6400*/  IMAD R0, R230, c[0x0][0x20c], R0 ;  /* 0x00008300e6007a24 */ /* 0x000fe200078e0200 */
[----:B------:R-:W-:Y:S01]  /*6410*/  IADD3 R6, R217, 0x20, RZ ;  /* 0x00000020d9067810 */ /* 0x000fe20007ffe0ff */
[C---:B------:R-:W-:Y:S02]  /*6420*/  IMAD R4, R228.reuse, c[0x0][0x21c], R4 ;  /* 0x00008700e4047a24 */ /* 0x040fe400078e0204 */
[----:B------:R-:W-:Y:S02]  /*6430*/  IMAD.IADD R3, R3, 0x1, R0 ;  /* 0x0000000103037824 */ /* 0x000fe400078e0200 */
[----:B------:R-:W-:Y:S01]  /*6440*/  IMAD.SHL.U32 R23, R5, 0x2, RZ ;  /* 0x0000000205177824 */ /* 0x000fe200078e00ff */
[----:B------:R-:W-:Y:S01]  /*6450*/  SHF.R.S32.HI R5, RZ, 0x1f, R217 ;  /* 0x0000001fff057819 */ /* 0x000fe200000114d9 */
[----:B------:R-:W-:Y:S03]  /*6460*/  IMAD.WIDE.U32 R2, R228, c[0x0][0x218], R2 ;  /* 0x00008600e4027a25 */ /* 0x000fe600078e0002 */
[C---:B------:R-:W-:Y:S01]  /*6470*/  SHF.L.U64.HI R14, R217.reuse, 0x1, R5 ;  /* 0x00000001d90e7819 */ /* 0x040fe20000010205 */
[----:B------:R-:W-:Y:S02]  /*6480*/  IMAD.SHL.U32 R22, R6, 0x2, RZ ;  /* 0x0000000206167824 */ /* 0x000fe400078e00ff */
[----:B------:R-:W-:Y:S01]  /*6490*/  IMAD.SHL.U32 R21, R217, 0x2, RZ ;  /* 0x00000002d9157824 */ /* 0x000fe200078e00ff */
[----:B---3--:R-:W-:Y:S04]  /*64a0*/  IADD3 R0, P0, R8, R2, RZ ;  /* 0x0000000208007210 */ /* 0x008fe80007f1e0ff */
[----:B----4-:R-:W-:Y:S02]  /*64b0*/  IADD3.X R4, R7, R3, R4, P0, !PT ;  /* 0x0000000307047210 */ /* 0x010fe400007fe404 */
[----:B------:R-:W-:Y:S02]  /*64c0*/  IADD3 R7, R217, 0x20, RZ ;  /* 0x00000020d9077810 */ /* 0x000fe40007ffe0ff */
[C---:B------:R-:W-:Y:S02]  /*64d0*/  LEA R13, P0, R0.reuse, c[0x0][0x1f8], 0x1 ;  /* 0x00007e00000d7a11 */ /* 0x040fe400078008ff */
[----:B------:R-:W-:Y:S02]  /*64e0*/  SHF.R.S32.HI R7, RZ, 0x1f, R7 ;  /* 0x0000001fff077819 */ /* 0x000fe40000011407 */
[----:B------:R-:W-:Y:S02]  /*64f0*/  LEA.HI.X R10, R0, c[0x0][0x1fc], R4, 0x1, P0 ;  /* 0x00007f00000a7a11 */ /* 0x000fe400000f0c04 */
[----:B------:R-:W-:Y:S01]  /*6500*/  SHF.L.U64.HI R15, R6, 0x1, R7 ;  /* 0x00000001060f7819 */ /* 0x000fe20000010207 */
[----:B------:R-:W-:-:S05]  /*6510*/  BRA.DIV ~URZ, `(.L_x_616) ;  /* 0x0000c8727f007947 */ /* 0x000fca000b800000 */
[----:B------:R1:W3:Y:S02]  /*6520*/  SHFL.IDX PT, R5, R10, RZ, 0x1c1f ;  /* 0x001c1fff0a057589 */ /* 0x0002e400000e0000 */
.L_x_675:
[----:B------:R-:W-:-:S05]  /*6530*/  BRA.DIV ~URZ, `(.L_x_617) ;  /* 0x0000c8c27f007947 */ /* 0x000fca000b800000 */
[----:B------:R-:W4:Y:S01]  /*6540*/  SHFL.IDX PT, R0, R13, RZ, 0x1c1f ;  /* 0x001c1fff0d007589 */ /* 0x000f2200000e0000 */
[C---:B------:R-:W-:Y:S02]  /*6550*/  IADD3 R2, R217.reuse, 0x20, RZ ;  /* 0x00000020d9027810 */ /* 0x040fe40007ffe0ff */
[C---:B------:R-:W-:Y:S02]  /*6560*/  ISETP.GE.AND P2, PT, R217.reuse, c[0x0][0x1d4], PT ;  /* 0x00007500d9007a0c */ /* 0x040fe40003f46270 */
[----:B------:R-:W-:Y:S02]  /*6570*/  ISETP.GE.AND P1, PT, R2, c[0x0][0x1d4], PT ;  /* 0x0000750002007a0c */ /* 0x000fe40003f26270 */
[----:B------:R-:W-:Y:S02]  /*6580*/  IADD3 R4, R217, 0x40, RZ ;  /* 0x00000040d9047810 */ /* 0x000fe40007ffe0ff */
[----:B------:R-:W-:Y:S02]  /*6590*/  SEL R12, RZ, 0x10, P2 ;  /* 0x00000010ff0c7807 */ /* 0x000fe40001000000 */
[----:B------:R-:W-:Y:S02]  /*65a0*/  SEL R11, RZ, 0x10, P1 ;  /* 0x00000010ff0b7807 */ /* 0x000fe40000800000 */
[C---:B----4-:R-:W-:Y:S02]  /*65b0*/  IADD3 R6, P0, R0.reuse, R21, RZ ;  /* 0x0000001500067210 */ /* 0x050fe40007f1e0ff */
[----:B------:R-:W-:Y:S03]  /*65c0*/  IADD3 R2, P6, R0, R22, RZ ;  /* 0x0000001600027210 */ /* 0x000fe60007fde0ff */
[C---:B---3--:R-:W-:Y:S01]  /*65d0*/  IMAD.X R7, R5.reuse, 0x1, R14, P0 ;  /* 0x0000000105077824 */ /* 0x048fe200000e060e */
        /* <DEDUP_REMOVED lines=8> */
[----:B------:R4:W1:Y:S04]  /*6660*/  SHFL.IDX PT, R5, R10, 0x1, 0x1c1f ;  /* 0x003c1f000a057f89 */ /* 0x00086800000e0000 */
[----:B------:R3:W2:Y:S04]  /*6670*/  SHFL.IDX PT, R0, R13, 0x1, 0x1c1f ;  /* 0x003c1f000d007f89 */ /* 0x0006a800000e0000 */
[----:B------:R3:W-:Y:S01]  /*6680*/  LDGSTS.E.BYPASS.LTC128B.128 [R218+0x2100], [R8.64], !P0 ;  /* 0x0210000008da7fae */ /* 0x0007e2000c101d46 */
[----:B-1--4-:R-:W-:Y:S03]  /*6690*/  SEL R10, RZ, 0x10, P0 ;  /* 0x00000010ff0a7807 */ /* 0x012fe60000000000 */
.L_x_676:
[----:B---3--:R-:W-:Y:S02]  /*66a0*/  IADD3 R2, -R11, 0x10, RZ ;  /* 0x000000100b027810 */ /* 0x008fe40007ffe1ff */
[----:B------:R-:W-:Y:S02]  /*66b0*/  IADD3 R8, -R12, 0x10, RZ ;  /* 0x000000100c087810 */ /* 0x000fe40007ffe1ff */
[----:B------:R-:W-:Y:S02]  /*66c0*/  LOP3.LUT R6, R2, 0xf, RZ, 0xc0, !PT ;  /* 0x0000000f02067812 */ /* 0x000fe400078ec0ff */
[----:B------:R-:W-:Y:S02]  /*66d0*/  LOP3.LUT R8, R8, 0xf, RZ, 0xc0, !PT ;  /* 0x0000000f08087812 */ /* 0x000fe400078ec0ff */
[----:B------:R-:W-:Y:S02]  /*66e0*/  IADD3 R3, -R10, 0x10, RZ ;  /* 0x000000100a037810 */ /* 0x000fe40007ffe1ff */
[-C--:B--2---:R-:W-:Y:S02]  /*66f0*/  IADD3 R6, P6, P2, R6, R0.reuse, R22 ;  /* 0x0000000006067210 */ /* 0x084fe40007ade016 */
[-C--:B------:R-:W-:Y:S02]  /*6700*/  IADD3 R8, P1, P0, R8, R0.reuse, R21 ;  /* 0x0000000008087210 */ /* 0x080fe4000783e015 */
[----:B------:R-:W-:Y:S02]  /*6710*/  LOP3.LUT R2, R3, 0xf, RZ, 0xc0, !PT ;  /* 0x0000000f03027812 */ /* 0x000fe400078ec0ff */
[-C--:B------:R-:W-:Y:S02]  /*6720*/  IADD3.X R7, RZ, R5.reuse, R15, P6, P2 ;  /* 0x00000005ff077210 */ /* 0x080fe400037e440f */
[----:B------:R-:W-:Y:S02]  /*6730*/  ISETP.NE.U32.AND P6, PT, R12, RZ, PT ;  /* 0x000000ff0c00720c */ /* 0x000fe40003fc5070 */
[-C--:B------:R-:W-:Y:S02]  /*6740*/  IADD3.X R9, RZ, R5.reuse, R14, P1, P0 ;  /* 0x00000005ff097210 */ /* 0x080fe40000fe040e */
[----:B------:R-:W-:Y:S02]  /*6750*/  IADD3 R2, P1, P0, R2, R0, R23 ;  /* 0x0000000002027210 */ /* 0x000fe4000783e017 */
[----:B------:R-:W-:Y:S02]  /*6760*/  ISETP.NE.U32.AND P2, PT, R11, RZ, PT ;  /* 0x000000ff0b00720c */ /* 0x000fe40003f45070 */
[----:B------:R-:W-:Y:S02]  /*6770*/  IADD3.X R3, RZ, R5, R20, P1, P0 ;  /* 0x00000005ff037210 */ /* 0x000fe40000fe0414 */
[----:B------:R-:W-:Y:S03]  /*6780*/  ISETP.NE.U32.AND P0, PT, R10, RZ, PT ;  /* 0x000000ff0a00720c */ /* 0x000fe60003f05070 */
[----:B------:R-:W-:Y:S01]  /*6790*/  @!PT LDS RZ, [RZ] ;  /* 0x00000000fffff984 */ /* 0x000fe20000000800 */
[----:B------:R-:W-:Y:S01]  /*67a0*/  @!PT LDS RZ, [RZ] ;  /* 0x00000000fffff984 */ /* 0x000fe20000000800 */
[----:B------:R-:W-:Y:S01]  /*67b0*/  @!PT LDS RZ, [RZ] ;  /* 0x00000000fffff984 */ /* 0x000fe20000000800 */
[----:B------:R1:W-:Y:S06]  /*67c0*/  LDGSTS.E.BYPASS.LTC128B.128.ZFILL [R218+0x900], [R8.64], P6 ;  /* 0x0090000008da7fae */ /* 0x0003ec000b141d46 */
[----:B------:R1:W-:Y:S04]  /*67d0*/  LDGSTS.E.BYPASS.LTC128B.128.ZFILL [R218+0x1900], [R6.64], P2 ;  /* 0x0190000006da7fae */ /* 0x0003e80009141d46 */
[----:B------:R1:W-:Y:S02]  /*67e0*/  LDGSTS.E.BYPASS.LTC128B.128.ZFILL [R218+0x2900], [R2.64], P0 ;  /* 0x0290000002da7fae */ /* 0x0003e40008141d46 */
.L_x_615:
[----:B---34-:R-:W-:Y:S05]  /*67f0*/  BSYNC B0 ;  /* 0x0000000000007941 */ /* 0x018fea0003800000 */
.L_x_614:
[----:B------:R-:W0:Y:S01]  /*6800*/  LDGDEPBAR ;  /* 0x00000000000079af */ /* 0x000e220000000000 */
[----:B------:R-:W-:Y:S01]  /*6810*/  WARPSYNC 0xffffffff ;  /* 0xffffffff00007948 */ /* 0x000fe20003800000 */
[-C--:B-1----:R-:W-:Y:S01]  /*6820*/  HMMA.16816.F32.BF16 R4, R64, R16.reuse, RZ ;  /* 0x000000104004723c */ /* 0x082fe200000418ff */
[----:B------:R-:W-:Y:S02]  /*6830*/  BSSY B0, `(.L_x_618) ;  /* 0x0000157000007945 */ /* 0x000fe40003800000 */
[----:B------:R-:W-:Y:S05]  /*6840*/  ISETP.GE.AND P0, PT, R239, 0x1, PT ;  /* 0x00000001ef00780c */ /* 0x000fea0003f06270 */
        /* <DEDUP_REMOVED lines=36> */
[----:B------:R-:W4:Y:S07]  /*6a90*/  LDSM.16.M88.4 R176, [R200+0x1400] ;  /* 0x00140000c8b0783b */ /* 0x000f2e0000000200 */
[-C--:B-1----:R-:W-:Y:S08]  /*6aa0*/  HMMA.16816.F32.BF16 R4, R172, R180.reuse, R4 ;  /* 0x000000b4ac04723c */ /* 0x082ff00000041804 */
[C---:B---3--:R-:W-:Y:S08]  /*6ab0*/  HMMA.16816.F32.BF16 R8, R188.reuse, R180, R8 ;  /* 0x000000b4bc08723c */ /* 0x048ff00000041808 */
[-C--:B------:R-:W-:Y:S08]  /*6ac0*/  HMMA.16816.F32.BF16 R12, R188, R182.reuse, R12 ;  /* 0x000000b6bc0c723c */ /* 0x080ff0000004180c */
[C---:B------:R-:W-:Y:S01]  /*6ad0*/  HMMA.16816.F32.BF16 R16, R172.reuse, R182, R16 ;  /* 0x000000b6ac10723c */ /* 0x040fe20000041810 */
[----:B------:R-:W-:Y:S07]  /*6ae0*/  LDSM.16.M88.4 R180, [R213] ;  /* 0x00000000d5b4783b */ /* 0x000fee0000000200 */
[-C--:B----4-:R-:W-:Y:S08]  /*6af0*/  HMMA.16816.F32.BF16 R20, R172, R176.reuse, R20 ;  /* 0x000000b0ac14723c */ /* 0x090ff00000041814 */
        /* <DEDUP_REMOVED lines=11> */
[-C--:B------:R-:W-:Y:S01]  /*6bb0*/  HMMA.16816.F32.BF16 R60, R188, R194.reuse, R60 ;  /* 0x000000c2bc3c723c */ /* 0x080fe2000004183c */
[----:B------:R-:W-:Y:S07]  /*6bc0*/  LDSM.16.M88.4 R188, [R211] ;  /* 0x00000000d3bc783b */ /* 0x000fee0000000200 */
[----:B------:R-:W-:Y:S01]  /*6bd0*/  HMMA.16816.F32.BF16 R64, R172, R194, R64 ;  /* 0x000000c2ac40723c */ /* 0x000fe20000041840 */
[----:B------:R-:W4:Y:S07]  /*6be0*/  LDSM.16.M88.4 R172, [R212] ;  /* 0x00000000d4ac783b */ /* 0x000f2e0000000200 */
[-C--:B-1----:R-:W-:Y:S01]  /*6bf0*/  HMMA.16816.F32.BF16 R4, R176, R180.reuse, R4 ;  /* 0x000000b4b004723c */ /* 0x082fe20000041804 */
[----:B------:R-:W1:Y:S07]  /*6c00*/  LDSM.16.M88.4 R192, [R210] ;  /* 0x00000000d2c0783b */ /* 0x000e6e0000000200 */
        /* <DEDUP_REMOVED lines=13> */
[----:B------:R-:W4:Y:S07]  /*6ce0*/  LDSM.16.M88.4 R188, [R203+0x5000] ;  /* 0x00500000cbbc783b */ /* 0x000f2e0000000200 */
[-C--:B-1----:R-:W-:Y:S08]  /*6cf0*/  HMMA.16816.F32.BF16 R52, R176, R192.reuse, R52 ;  /* 0x000000c0b034723c */ /* 0x082ff00000041834 */
[C---:B------:R-:W-:Y:S08]  /*6d00*/  HMMA.16816.F32.BF16 R56, R184.reuse, R192, R56 ;  /* 0x000000c0b838723c */ /* 0x040ff00000041838 */
[-C--:B------:R-:W-:Y:S01]  /*6d10*/  HMMA.16816.F32.BF16 R60, R184, R194.reuse, R60 ;  /* 0x000000c2b83c723c */ /* 0x080fe2000004183c */
[----:B------:R-:W1:Y:S07]  /*6d20*/  LDSM.16.M88.4 R184, [R200+0x2400] ;  /* 0x00240000c8b8783b */ /* 0x000e6e0000000200 */
[----:B------:R-:W-:Y:S01]  /*6d30*/  HMMA.16816.F32.BF16 R64, R176, R194, R64 ;  /* 0x000000c2b040723c */ /* 0x000fe20000041840 */
[----:B------:R-:W5:Y:S07]  /*6d40*/  LDSM.16.M88.4 R176, [R200+0x2800] ;  /* 0x00280000c8b0783b */ /* 0x000f6e0000000200 */
[-C--:B---3--:R-:W-:Y:S01]  /*6d50*/  HMMA.16816.F32.BF16 R4, R172, R180.reuse, R4 ;  /* 0x000000b4ac04723c */ /* 0x088fe20000041804 */
[----:B------:R-:W3:Y:S07]  /*6d60*/  LDSM.16.M88.4 R192, [R200+0x2c00] ;  /* 0x002c0000c8c0783b */ /* 0x000eee0000000200 */
[C---:B----4-:R-:W-:Y:S08]  /*6d70*/  HMMA.16816.F32.BF16 R8, R188.reuse, R180, R8 ;  /* 0x000000b4bc08723c */ /* 0x050ff00000041808 */
[-C--:B------:R-:W-:Y:S08]  /*6d80*/  HMMA.16816.F32.BF16 R12, R188, R182.reuse, R12 ;  /* 0x000000b6bc0c723c */ /* 0x080ff0000004180c */
[C---:B------:R-:W-:Y:S01]  /*6d90*/  HMMA.16816.F32.BF16 R16, R172.reuse, R182, R16 ;  /* 0x000000b6ac10723c */ /* 0x040fe20000041810 */
[----:B------:R-:W-:Y:S07]  /*6da0*/  LDSM.16.M88.4 R180, [R204+0x4000] ;  /* 0x00400000ccb4783b */ /* 0x000fee0000000200 */
[-C--:B-1----:R-:W-:Y:S08]  /*6db0*/  HMMA.16816.F32.BF16 R20, R172, R184.reuse, R20 ;  /* 0x000000b8ac14723c */ /* 0x082ff00000041814 */
[C---:B------:R-:W-:Y:S08]  /*6dc0*/  HMMA.16816.F32.BF16 R24, R188.reuse, R184, R24 ;  /* 0x000000b8bc18723c */ /* 0x040ff00000041818 */
[-C--:B------:R-:W-:Y:S08]  /*6dd0*/  HMMA.16816.F32.BF16 R28, R188, R186.reuse, R28 ;  /* 0x000000babc1c723c */ /* 0x080ff0000004181c */
[C---:B------:R-:W-:Y:S01]  /*6de0*/  HMMA.16816.F32.BF16 R32, R172.reuse, R186, R32 ;  /* 0x000000baac20723c */ /* 0x040fe20000041820 */
[----:B------:R-:W1:Y:S07]  /*6df0*/  LDSM.16.M88.4 R184, [R209] ;  /* 0x00000000d1b8783b */ /* 0x000e6e0000000200 */
[-C--:B-----5:R-:W-:Y:S08]  /*6e00*/  HMMA.16816.F32.BF16 R36, R172, R176.reuse, R36 ;  /* 0x000000b0ac24723c */ /* 0x0a0ff00000041824 */
[C---:B------:R-:W-:Y:S08]  /*6e10*/  HMMA.16816.F32.BF16 R40, R188.reuse, R176, R40 ;  /* 0x000000b0bc28723c */ /* 0x040ff00000041828 */
[-C--:B------:R-:W-:Y:S08]  /*6e20*/  HMMA.16816.F32.BF16 R44, R188, R178.reuse, R44 ;  /* 0x000000b2bc2c723c */ /* 0x080ff0000004182c */
[C---:B------:R-:W-:Y:S01]  /*6e30*/  HMMA.16816.F32.BF16 R48, R172.reuse, R178, R48 ;  /* 0x000000b2ac30723c */ /* 0x040fe20000041830 */
[----:B------:R-:W4:Y:S07]  /*6e40*/  LDSM.16.M88.4 R176, [R204+0x5000] ;  /* 0x00500000ccb0783b */ /* 0x000f2e0000000200 */
[-C--:B---3--:R-:W-:Y:S08]  /*6e50*/  HMMA.16816.F32.BF16 R52, R172, R192.reuse, R52 ;  /* 0x000000c0ac34723c */ /* 0x088ff00000041834 */
[C---:B------:R-:W-:Y:S08]  /*6e60*/  HMMA.16816.F32.BF16 R56, R188.reuse, R192, R56 ;  /* 0x000000c0bc38723c */ /* 0x040ff00000041838 */
[-C--:B------:R-:W-:Y:S08]  /*6e70*/  HMMA.16816.F32.BF16 R60, R188, R194.reuse, R60 ;  /* 0x000000c2bc3c723c */ /* 0x080ff0000004183c */
[----:B------:R-:W-:Y:S08]  /*6e80*/  HMMA.16816.F32.BF16 R64, R172, R194, R64 ;  /* 0x000000c2ac40723c */ /* 0x000ff00000041840 */
[-C--:B-1----:R-:W-:Y:S08]  /*6e90*/  HMMA.16816.F32.BF16 R4, R180, R184.reuse, R4 ;  /* 0x000000b8b404723c */ /* 0x082ff00000041804 */
[C---:B----4-:R-:W-:Y:S08]  /*6ea0*/  HMMA.16816.F32.BF16 R8, R176.reuse, R184, R8 ;  /* 0x000000b8b008723c */ /* 0x050ff00000041808 */
        /* <DEDUP_REMOVED lines=8> */
[----:B------:R-:W3:Y:S01]  /*6f30*/  MUFU.TANH R184, R5 ;  /* 0x0000000500b87308 */ /* 0x000ee20000002400 */
[----:B------:R-:W-:Y:S02]  /*6f40*/  FMUL.FTZ R9, R9, c[0x0][0x320] ;  /* 0x0000c80009097a20 */ /* 0x000fe40000410000 */
[----:B------:R-:W-:Y:S02]  /*6f50*/  FMUL.FTZ R10, R10, c[0x0][0x320] ;  /* 0x0000c8000a0a7a20 */ /* 0x000fe40000410000 */
[----:B------:R-:W-:Y:S02]  /*6f60*/  FMUL.FTZ R11, R11, c[0x0][0x320] ;  /* 0x0000c8000b0b7a20 */ /* 0x000fe40000410000 */
[----:B------:R-:W-:Y:S02]  /*6f70*/  FMUL.FTZ R12, R12, c[0x0][0x320] ;  /* 0x0000c8000c0c7a20 */ /* 0x000fe40000410000 */
[----:B------:R-:W-:Y:S01]  /*6f80*/  FMUL.FTZ R13, R13, c[0x0][0x320] ;  /* 0x0000c8000d0d7a20 */ /* 0x000fe20000410000 */
[----:B------:R-:W4:Y:S01]  /*6f90*/  MUFU.TANH R221, R6 ;  /* 0x0000000600dd7308 */ /* 0x000f220000002400 */
[----:B------:R-:W-:Y:S02]  /*6fa0*/  FMUL.FTZ R17, R17, c[0x0][0x320] ;  /* 0x0000c80011117a20 */ /* 0x000fe40000410000 */
[----:B------:R-:W-:Y:S02]  /*6fb0*/  FMUL.FTZ R18, R18, c[0x0][0x320] ;  /* 0x0000c80012127a20 */ /* 0x000fe40000410000 */
[----:B------:R-:W-:Y:S02]  /*6fc0*/  FMUL.FTZ R19, R19, c[0x0][0x320] ;  /* 0x0000c80013137a20 */ /* 0x000fe40000410000 */
[----:B------:R-:W-:Y:S02]  /*6fd0*/  FMUL.FTZ R14, R14, c[0x0][0x320] ;  /* 0x0000c8000e0e7a20 */ /* 0x000fe40000410000 */
[----:B------:R-:W-:Y:S01]  /*6fe0*/  FMUL.FTZ R15, R15, c[0x0][0x320] ;  /* 0x0000c8000f0f7a20 */ /* 0x000fe20000410000 */
[----:B------:R5:W2:Y:S01]  /*6ff0*/  MUFU.TANH R219, R7 ;  /* 0x0000000700db7308 */ /* 0x000aa20000002400 */
[----:B------:R-:W-:Y:S09]  /*7000*/  FMUL.FTZ R16, R16, c[0x0][0x320] ;  /* 0x0000c80010107a20 */ /* 0x000ff20000410000 */
[----:B------:R-:W1:Y:S10]  /*7010*/  MUFU.TANH R232, R8 ;  /* 0x0000000800e87308 */ /* 0x000e740000002400 */
[----:B------:R-:W1:Y:S01]  /*7020*/  MUFU.TANH R231, R9 ;  /* 0x0000000900e77308 */ /* 0x000e620000002400 */
[----:B-----5:R-:W5:Y:S09]  /*7030*/  LDSM.16.M88.4 R4, [R208] ;  /* 0x00000000d004783b */ /* 0x020f720000000200 */
[----:B------:R-:W1:Y:S10]  /*7040*/  MUFU.TANH R237, R10 ;  /* 0x0000000a00ed7308 */ /* 0x000e740000002400 */
[----:B------:R1:W1:Y:S10]  /*7050*/  MUFU.TANH R236, R11 ;  /* 0x0000000b00ec7308 */ /* 0x0002740000002400 */
[----:B------:R-:W2:Y:S10]  /*7060*/  MUFU.TANH R103, R17 ;  /* 0x0000001100677308 */ /* 0x000eb40000002400 */
[----:B------:R-:W2:Y:S01]  /*7070*/  MUFU.TANH R174, R18 ;  /* 0x0000001200ae7308 */ /* 0x000ea20000002400 */
[----:B-1----:R-:W1:Y:S01]  /*7080*/  LDSM.16.M88.4 R8, [R207] ;  /* 0x00000000cf08783b */ /* 0x002e620000000200 */
[-C--:B-----5:R-:W-:Y:S08]  /*7090*/  HMMA.16816.F32.BF16 R20, R180, R4.reuse, R20 ;  /* 0x00000004b414723c */ /* 0x0a0ff00000041814 */
[----:B------:R-:W1:Y:S01]  /*70a0*/  MUFU.TANH R175, R19 ;  /* 0x0000001300af7308 */ /* 0x000e620000002400 */
[C---:B------:R-:W-:Y:S09]  /*70b0*/  HMMA.16816.F32.BF16 R24, R176.reuse, R4, R24 ;  /* 0x00000004b018723c */ /* 0x040ff20000041818 */
[----:B------:R-:W1:Y:S01]  /*70c0*/  MUFU.TANH R192, R12 ;  /* 0x0000000c00c07308 */ /* 0x000e620000002400 */
[-C--:B------:R-:W-:Y:S08]  /*70d0*/  HMMA.16816.F32.BF16 R28, R176, R6.reuse, R28 ;  /* 0x00000006b01c723c */ /* 0x080ff0000004181c */
[C---:B------:R-:W-:Y:S01]  /*70e0*/  HMMA.16816.F32.BF16 R32, R180.reuse, R6, R32 ;  /* 0x00000006b420723c */ /* 0x040fe20000041820 */
[----:B------:R-:W2:Y:S01]  /*70f0*/  MUFU.TANH R191, R13 ;  /* 0x0000000d00bf7308 */ /* 0x000ea20000002400 */
[----:B------:R-:W5:Y:S01]  /*7100*/  LDSM.16.M88.4 R4, [R206] ;  /* 0x00000000ce04783b */ /* 0x000f620000000200 */
[----:B------:R-:W-:Y:S04]  /*7110*/  DEPBAR.LE SB0, 0x0 ;  /* 0x000080000000791a */ /* 0x000fe80000000000 */
[----:B------:R-:W-:Y:S02]  /*7120*/  FMUL.FTZ R20, R20, c[0x0][0x320] ;  /* 0x0000c80014147a20 */ /* 0x000fe40000410000 */
[----:B------:R-:W-:Y:S02]  /*7130*/  FMUL.FTZ R21, R21, c[0x0][0x320] ;  /* 0x0000c80015157a20 */ /* 0x000fe40000410000 */
[----:B------:R-:W2:Y:S01]  /*7140*/  MUFU.TANH R102, R20 ;  /* 0x0000001400667308 */ /* 0x000ea20000002400 */
[----:B------:R-:W-:Y:S01]  /*7150*/  BAR.SYNC.DEFER_BLOCKING 0x0 ;  /* 0x0000000000007b1d */ /* 0x000fe20000010000 */
[----:B------:R-:W-:Y:S01]  /*7160*/  FMUL.FTZ R23, R23, c[0x0][0x320] ;  /* 0x0000c80017177a20 */ /* 0x000fe20000410000 */
[-C--:B-1----:R-:W-:Y:S05]  /*7170*/  HMMA.16816.F32.BF16 R36, R180, R8.reuse, R36 ;  /* 0x00000008b424723c */ /* 0x082fea0000041824 */
[----:B------:R-:W-:Y:S02]  /*7180*/  FMUL.FTZ R25, R25, c[0x0][0x320] ;  /* 0x0000c80019197a20 */ /* 0x000fe40000410000 */
        /* <DEDUP_REMOVED lines=10> */
[C---:B------:R-:W-:Y:S01]  /*7230*/  HMMA.16816.F32.BF16 R48, R180.reuse, R10, R48 ;  /* 0x0000000ab430723c */ /* 0x040fe20000041830 */
[----:B------:R1:W1:Y:S03]  /*7240*/  MUFU.TANH R186, R25 ;  /* 0x0000001900ba7308 */ /* 0x0002660000002400 */
[----:B------:R-:W-:Y:S02]  /*7250*/  FMUL.FTZ R33, R33, c[0x0][0x320] ;  /* 0x0000c80021217a20 */ /* 0x000fe40000410000 */
[----:B------:R-:W-:Y:S02]  /*7260*/  FMUL.FTZ R34, R34, c[0x0][0x320] ;  /* 0x0000c80022227a20 */ /* 0x000fe40000410000 */
[-C--:B-----5:R-:W-:Y:S03]  /*7270*/  HMMA.16816.F32.BF16 R52, R180, R4.reuse, R52 ;  /* 0x00000004b434723c */ /* 0x0a0fe60000041834 */
        /* <DEDUP_REMOVED lines=10> */
[----:B------:R2:W2:Y:S01]  /*7320*/  MUFU.TANH R104, R16 ;  /* 0x0000001000687308 */ /* 0x0004a20000002400 */
[----:B------:R-:W-:Y:S04]  /*7330*/  HMMA.16816.F32.BF16 R64, R180, R6, R64 ;  /* 0x00000006b440723c */ /* 0x000fe80000041840 */
[----:B------:R-:W-:Y:S02]  /*7340*/  FMUL.FTZ R41, R41, c[0x0][0x320] ;  /* 0x0000c80029297a20 */ /* 0x000fe40000410000 */
[----:B------:R-:W-:Y:S02]  /*7350*/  FMUL.FTZ R42, R42, c[0x0][0x320] ;  /* 0x0000c8002a2a7a20 */ /* 0x000fe40000410000 */
[----:B------:R-:W-:Y:S01]  /*7360*/  FMUL.FTZ R43, R43, c[0x0][0x320] ;  /* 0x0000c8002b2b7a20 */ /* 0x000fe20000410000 */
[----:B------:R2:W2:Y:S03]  /*7370*/  MUFU.TANH R172, R22 ;  /* 0x0000001600ac7308 */ /* 0x0004a60000002400 */
[----:B------:R-:W-:Y:S02]  /*7380*/  FMUL.FTZ R44, R44, c[0x0][0x320] ;  /* 0x0000c8002c2c7a20 */ /* 0x000fe40000410000 */
[----:B------:R-:W-:Y:S02]  /*7390*/  FMUL.FTZ R45, R45, c[0x0][0x320] ;  /* 0x0000c8002d2d7a20 */ /* 0x000fe40000410000 */
[----:B------:R-:W-:Y:S02]  /*73a0*/  FMUL.FTZ R46, R46, c[0x0][0x320] ;  /* 0x0000c8002e2e7a20 */ /* 0x000fe40000410000 */
[----:B------:R-:W-:Y:S01]  /*73b0*/  FMUL.FTZ R47, R47, c[0x0][0x320] ;  /* 0x0000c8002f2f7a20 */ /* 0x000fe20000410000 */
[----:B------:R2:W2:Y:S01]  /*73c0*/  MUFU.TANH R189, R26 ;  /* 0x0000001a00bd7308 */ /* 0x0004a20000002400 */
[----:B-1----:R-:W-:Y:S02]  /*73d0*/  FMUL.FTZ R21, R49, c[0x0][0x320] ;  /* 0x0000c80031157a20 */ /* 0x002fe40000410000 */
[----:B------:R-:W-:Y:S02]  /*73e0*/  FMUL.FTZ R50, R50, c[0x0][0x320] ;  /* 0x0000c80032327a20 */ /* 0x000fe40000410000 */
[----:B------:R-:W-:Y:S02]  /*73f0*/  FMUL.FTZ R51, R51, c[0x0][0x320] ;  /* 0x0000c80033337a20 */ /* 0x000fe40000410000 */
[----:B------:R-:W-:Y:S02]  /*7400*/  FMUL.FTZ R20, R52, c[0x0][0x320] ;  /* 0x0000c80034147a20 */ /* 0x000fe40000410000 */
[----:B------:R-:W-:Y:S01]  /*7410*/  FMUL.FTZ R19, R53, c[0x0][0x320] ;  /* 0x0000c80035137a20 */ /* 0x000fe20000410000 */
[----:B------:R-:W1:Y:S01]  /*7420*/  MUFU.TANH R29, R29 ;  /* 0x0000001d001d7308 */ /* 0x000e620000002400 */
[----:B------:R-:W-:Y:S02]  /*7430*/  FMUL.FTZ R54, R54, c[0x0][0x320] ;  /* 0x0000c80036367a20 */ /* 0x000fe40000410000 */
        /* <DEDUP_REMOVED lines=19> */
[----:B------:R-:W-:Y:S05]  /*7570*/  FMUL.FTZ R63, R63, c[0x0][0x320] ;  /* 0x0000c8003f3f7a20 */ /* 0x000fea0000410000 */
        /* <DEDUP_REMOVED lines=37> */
[----:B------:R-:W1:Y:S01]  /*77d0*/  MUFU.TANH R25, R25 ;  /* 0x0000001900197308 */ /* 0x000e620000002400 */
[----:B------:R-:W-:-:S05]  /*77e0*/  @!P0 BRA `(.L_x_619) ;  /* 0x000005b000008947 */ /* 0x000fca0003800000 */
[C---:B--234-:R-:W-:Y:S01]  /*77f0*/  IADD3 R222, R217.reuse, 0x40, RZ ;  /* 0x00000040d9de7810 */ /* 0x05cfe20007ffe0ff */
[----:B------:R-:W2:Y:S01]  /*7800*/  LDL R2, [R1+0x38] ;  /* 0x0000380001027983 */ /* 0x000ea20000100800 */
[C---:B------:R-:W-:Y:S01]  /*7810*/  IADD3 R7, R217.reuse, 0x20, RZ ;  /* 0x00000020d9077810 */ /* 0x040fe20007ffe0ff */
[----:B------:R-:W-:Y:S01]  /*7820*/  IMAD.MOV.U32 R228, RZ, RZ, RZ ;  /* 0x000000ffffe47224 */ /* 0x000fe200078e00ff */
[----:B------:R-:W-:Y:S01]  /*7830*/  SHF.R.S32.HI R6, RZ, 0x1f, R217 ;  /* 0x0000001fff067819 */ /* 0x000fe200000114d9 */
[----:B------:R-:W3:Y:S01]  /*7840*/  LDL R0, [R1+0x18] ;  /* 0x0000180001007983 */ /* 0x000ee20000100800 */
[----:B------:R-:W-:Y:S01]  /*7850*/  SHF.R.S32.HI R7, RZ, 0x1f, R7 ;  /* 0x0000001fff077819 */ /* 0x000fe20000011407 */
[----:B-1----:R-:W-:Y:S01]  /*7860*/  IMAD.SHL.U32 R28, R222, 0x2, RZ ;  /* 0x00000002de1c7824 */ /* 0x002fe200078e00ff */
[C---:B------:R-:W-:Y:S01]  /*7870*/  SHF.L.U64.HI R14, R217.reuse, 0x1, R6 ;  /* 0x00000001d90e7819 */ /* 0x040fe20000010206 */
[----:B------:R-:W4:Y:S01]  /*7880*/  LDL.64 R226, [R1+0x40] ;  /* 0x0000400001e27983 */ /* 0x000f220000100a00 */
[----:B------:R-:W-:Y:S05]  /*7890*/  IMAD.SHL.U32 R24, R217, 0x2, RZ ;  /* 0x00000002d9187824 */ /* 0x000fea00078e00ff */
[----:B------:R-:W5:Y:S04]  /*78a0*/  LDL R220, [R1+0x50] ;  /* 0x0000500001dc7983 */ /* 0x000f680000100800 */
[----:B------:R-:W4:Y:S06]  /*78b0*/  LDL.64 R224, [R1+0x30] ;  /* 0x0000300001e07983 */ /* 0x000f2c0000100a00 */
[----:B------:R-:W5:Y:S01]  /*78c0*/  LDL R223, [R1+0x3c] ;  /* 0x00003c0001df7983 */ /* 0x000f620000100800 */
[----:B--2---:R-:W-:Y:S05]  /*78d0*/  IMAD R2, R239, 0x40, R2 ;  /* 0x00000040ef027824 */ /* 0x004fea00078e0202 */
[----:B---3--:R-:W-:Y:S05]  /*78e0*/  IADD3 R2, R2, -0x40, R0 ;  /* 0xffffffc002027810 */ /* 0x008fea0007ffe000 */
[----:B------:R-:W-:Y:S04]  /*78f0*/  @P4 IMAD.HI.U32 R3, R2, c[0x0][0x2bc], RZ ;  /* 0x0000af0002034a27 */ /* 0x000fe800078e00ff */
[----:B------:R-:W-:Y:S01]  /*7900*/  IMAD.MOV.U32 R0, RZ, RZ, R2 ;  /* 0x000000ffff007224 */ /* 0x000fe200078e0002 */
[----:B------:R-:W-:Y:S04]  /*7910*/  @P4 SHF.R.U32.HI R0, RZ, c[0x0][0x2c0], R3 ;  /* 0x0000b000ff004a19 */ /* 0x000fe80000011603 */
[C---:B----4-:R-:W-:Y:S04]  /*7920*/  @!P3 IADD3 R3, P0, R0.reuse, R226, RZ ;  /* 0x000000e20003b210 */ /* 0x050fe80007f1e0ff */
[----:B-----5:R-:W-:Y:S01]  /*7930*/  @!P3 LEA.HI.X.SX32 R5, R0, R220, 0x1, P0 ;  /* 0x000000dc0005b211 */ /* 0x020fe200000f0eff */
[----:B------:R-:W-:Y:S01]  /*7940*/  IMAD.MOV R0, RZ, RZ, -R0 ;  /* 0x000000ffff007224 */ /* 0x000fe200078e0a00 */
[----:B------:R-:W-:Y:S02]  /*7950*/  @!P3 LEA R4, P0, R3, c[0x0][0x2a0], 0x2 ;  /* 0x0000a8000304ba11 */ /* 0x000fe400078010ff */
[----:B------:R-:W-:Y:S01]  /*7960*/  IADD3 R220, R217, 0x40, RZ ;  /* 0x00000040d9dc7810 */ /* 0x000fe20007ffe0ff */
[----:B------:R-:W-:Y:S01]  /*7970*/  IMAD R230, R0, c[0x0][0x2b8], R2 ;  /* 0x0000ae0000e67a24 */ /* 0x000fe200078e0202 */
[----:B------:R-:W-:Y:S02]  /*7980*/  @!P3 LEA.HI.X R5, R3, c[0x0][0x2a4], R5, 0x2, P0 ;  /* 0x0000a9000305ba11 */ /* 0x000fe400000f1405 */
[----:B------:R-:W-:Y:S01]  /*7990*/  SHF.R.S32.HI R220, RZ, 0x1f, R220 ;  /* 0x0000001fffdc7819 */ /* 0x000fe200000114dc */
[----:B------:R-:W-:Y:S01]  /*79a0*/  IMAD.WIDE.U32 R2, R230, c[0x0][0x1e0], RZ ;  /* 0x00007800e6027a25 */ /* 0x000fe200078e00ff */
[----:B------:R-:W-:Y:S01]  /*79b0*/  SHF.R.S32.HI R0, RZ, 0x1f, R230 ;  /* 0x0000001fff007819 */ /* 0x000fe200000114e6 */
[----:B------:R-:W2:Y:S01]  /*79c0*/  @!P3 LDG.E R228, [R4.64] ;  /* 0x0000000604e4b981 */ /* 0x000ea2000c1e1900 */
[----:B------:R-:W-:Y:S02]  /*79d0*/  SHF.L.U64.HI R16, R222, 0x1, R220 ;  /* 0x00000001de107819 */ /* 0x000fe400000102dc */
[----:B------:R-:W-:Y:S01]  /*79e0*/  IADD3 R220, R217, 0x20, RZ ;  /* 0x00000020d9dc7810 */ /* 0x000fe20007ffe0ff */
[----:B------:R-:W-:Y:S03]  /*79f0*/  IMAD R0, R0, c[0x0][0x1e0], RZ ;  /* 0x0000780000007a24 */ /* 0x000fe600078e02ff */
[----:B------:R-:W-:Y:S01]  /*7a00*/  SHF.L.U64.HI R15, R220, 0x1, R7 ;  /* 0x00000001dc0f7819 */ /* 0x000fe20000010207 */
[----:B------:R-:W-:Y:S02]  /*7a10*/  IMAD R0, R230, c[0x0][0x1e4], R0 ;  /* 0x00007900e6007a24 */ /* 0x000fe400078e0200 */
[----:B------:R-:W-:Y:S02]  /*7a20*/  IMAD.SHL.U32 R27, R220, 0x2, RZ ;  /* 0x00000002dc1b7824 */ /* 0x000fe400078e00ff */
        /* <DEDUP_REMOVED lines=9> */
[----:B------:R-:W-:-:S06]  /*7ac0*/  BRA.DIV ~URZ, `(.L_x_620) ;  /* 0x0000b5927f007947 */ /* 0x000fcc000b800000 */
[----:B------:R1:W2:Y:S02]  /*7ad0*/  SHFL.IDX PT, R5, R10, RZ, 0x1c1f ;  /* 0x001c1fff0a057589 */ /* 0x0002a400000e0000 */
.L_x_677:
[----:B------:R-:W-:-:S05]  /*7ae0*/  BRA.DIV ~URZ, `(.L_x_621) ;  /* 0x0000b5e27f007947 */ /* 0x000fca000b800000 */
[----:B------:R-:W3:Y:S01]  /*7af0*/  SHFL.IDX PT, R0, R13, RZ, 0x1c1f ;  /* 0x001c1fff0d007589 */ /* 0x000ee200000e0000 */
[C---:B------:R-:W-:Y:S02]  /*7b00*/  IADD3 R2, R217.reuse, 0x20, RZ ;  /* 0x00000020d9027810 */ /* 0x040fe40007ffe0ff */
[C---:B------:R-:W-:Y:S02]  /*7b10*/  ISETP.GE.AND P2, PT, R217.reuse, c[0x0][0x1d4], PT ;  /* 0x00007500d9007a0c */ /* 0x040fe40003f46270 */
[----:B------:R-:W-:Y:S02]  /*7b20*/  ISETP.GE.AND P1, PT, R2, c[0x0][0x1d4], PT ;  /* 0x0000750002007a0c */ /* 0x000fe40003f26270 */
[----:B------:R-:W-:Y:S02]  /*7b30*/  IADD3 R4, R217, 0x40, RZ ;  /* 0x00000040d9047810 */ /* 0x000fe40007ffe0ff */
[----:B------:R-:W-:Y:S02]  /*7b40*/  SEL R12, RZ, 0x10, P2 ;  /* 0x00000010ff0c7807 */ /* 0x000fe40001000000 */
[----:B------:R-:W-:Y:S02]  /*7b50*/  SEL R11, RZ, 0x10, P1 ;  /* 0x00000010ff0b7807 */ /* 0x000fe40000800000 */
[C---:B---3--:R-:W-:Y:S02]  /*7b60*/  IADD3 R6, P0, R0.reuse, R24, RZ ;  /* 0x0000001800067210 */ /* 0x048fe40007f1e0ff */
[----:B------:R-:W-:Y:S03]  /*7b70*/  IADD3 R2, P6, R0, R27, RZ ;  /* 0x0000001b00027210 */ /* 0x000fe60007fde0ff */
        /* <DEDUP_REMOVED lines=9> */
[----:B------:R3:W4:Y:S04]  /*7c10*/  SHFL.IDX PT, R5, R10, 0x1, 0x1c1f ;  /* 0x003c1f000a057f89 */ /* 0x00072800000e0000 */
[----:B------:R2:W1:Y:S04]  /*7c20*/  SHFL.IDX PT, R0, R13, 0x1, 0x1c1f ;  /* 0x003c1f000d007f89 */ /* 0x00046800000e0000 */
[----:B------:R2:W-:Y:S01]  /*7c30*/  LDGSTS.E.BYPASS.LTC128B.128 [R218+0x5100], [R8.64], !P0 ;  /* 0x0510000008da7fae */ /* 0x0005e2000c101d46 */
[----:B-1-3--:R-:W-:Y:S03]  /*7c40*/  SEL R10, RZ, 0x10, P0 ;  /* 0x00000010ff0a7807 */ /* 0x00afe60000000000 */
.L_x_678:
[----:B--2---:R-:W-:Y:S02]  /*7c50*/  IADD3 R2, -R11, 0x10, RZ ;  /* 0x000000100b027810 */ /* 0x004fe40007ffe1ff */
[----:B------:R-:W-:Y:S02]  /*7c60*/  IADD3 R8, -R12, 0x10, RZ ;  /* 0x000000100c087810 */ /* 0x000fe40007ffe1ff */
[----:B------:R-:W-:Y:S02]  /*7c70*/  LOP3.LUT R6, R2, 0xf, RZ, 0xc0, !PT ;  /* 0x0000000f02067812 */ /* 0x000fe400078ec0ff */
[----:B------:R-:W-:Y:S02]  /*7c80*/  LOP3.LUT R8, R8, 0xf, RZ, 0xc0, !PT ;  /* 0x0000000f08087812 */ /* 0x000fe400078ec0ff */
[----:B------:R-:W-:Y:S02]  /*7c90*/  IADD3 R3, -R10, 0x10, RZ ;  /* 0x000000100a037810 */ /* 0x000fe40007ffe1ff */
[-C--:B------:R-:W-:Y:S02]  /*7ca0*/  IADD3 R6, P6, P2, R6, R0.reuse, R27 ;  /* 0x0000000006067210 */ /* 0x080fe40007ade01b */
[-C--:B------:R-:W-:Y:S02]  /*7cb0*/  IADD3 R8, P1, P0, R8, R0.reuse, R24 ;  /* 0x0000000008087210 */ /* 0x080fe4000783e018 */
[----:B------:R-:W-:Y:S02]  /*7cc0*/  LOP3.LUT R2, R3, 0xf, RZ, 0xc0, !PT ;  /* 0x0000000f03027812 */ /* 0x000fe400078ec0ff */
[-C--:B----4-:R-:W-:Y:S02]  /*7cd0*/  IADD3.X R7, RZ, R5.reuse, R15, P6, P2 ;  /* 0x00000005ff077210 */ /* 0x090fe400037e440f */
        /* <DEDUP_REMOVED lines=12> */
.L_x_619:
[----:B--234-:R-:W-:Y:S05]  /*7da0*/  BSYNC B0 ;  /* 0x0000000000007941 */ /* 0x01cfea0003800000 */
.L_x_618:
[----:B------:R-:W2:Y:S01]  /*7db0*/  LDL R4, [R1+0x58] ;  /* 0x0000580001047983 */ /* 0x000ea20000100800 */
[----:B------:R-:W-:Y:S03]  /*7dc0*/  MOV R0, 0x1 ;  /* 0x0000000100007802 */ /* 0x000fe60000000f00 */
[----:B-1----:R-:W2:Y:S02]  /*7dd0*/  LDL R3, [R1+0x68] ;  /* 0x0000680001037983 */ /* 0x002ea40000100800 */
[----:B------:R-:W-:Y:S02]  /*7de0*/  IMAD R0, R239, -0x40, R0 ;  /* 0xffffffc0ef007824 */ /* 0x000fe400078e0200 */
[----:B------:R-:W3:Y:S04]  /*7df0*/  LDL R2, [R1+0x64] ;  /* 0x0000640001027983 */ /* 0x000ee80000100800 */
[----:B------:R-:W0:Y:S01]  /*7e00*/  LDGDEPBAR ;  /* 0x00000000000079af */ /* 0x000e220000000000 */
[----:B--2---:R-:W-:Y:S02]  /*7e10*/  IADD3 R4, R3, R4, RZ ;  /* 0x0000000403047210 */ /* 0x004fe40007ffe0ff */
[----:B------:R-:W-:Y:S02]  /*7e20*/  MOV R3, c[0x0][0x2ac] ;  /* 0x0000ab0000037a02 */ /* 0x000fe40000000f00 */
[----:B---3--:R-:W-:Y:S01]  /*7e30*/  IADD3 R0, -R2, R0, RZ ;  /* 0x0000000002007210 */ /* 0x008fe20007ffe1ff */
[----:B------:R-:W-:Y:S04]  /*7e40*/  @P5 IMAD.HI.U32 R2, R4, c[0x0][0x2c8], RZ ;  /* 0x0000b20004025a27 */ /* 0x000fe800078e00ff */
[----:B------:R-:W-:Y:S01]  /*7e50*/  IMAD R0, R3, c[0x0][0x1d0], R0 ;  /* 0x0000740003007a24 */ /* 0x000fe200078e0200 */
[----:B------:R-:W-:Y:S04]  /*7e60*/  @P5 SHF.R.U32.HI R4, RZ, c[0x0][0x2cc], R2 ;  /* 0x0000b300ff045a19 */ /* 0x000fe80000011602 */
[----:B------:R-:W-:Y:S01]  /*7e70*/  IADD3 R5, R0, -c[0x0][0x168], RZ ;  /* 0x80005a0000057a10 */ /* 0x000fe20007ffe0ff */
[----:B------:R-:W-:-:S05]  /*7e80*/  BRA.DIV ~URZ, `(.L_x_622) ;  /* 0x0000b4a27f007947 */ /* 0x000fca000b800000 */
[----:B------:R1:W2:Y:S02]  /*7e90*/  SHFL.IDX PT, R0, R4, RZ, 0x1c1f ;  /* 0x001c1fff04007589 */ /* 0x0002a400000e0000 */
.L_x_679:
[----:B--2---:R-:W-:Y:S05]  /*7ea0*/  IMAD.IADD R0, R5, 0x1, R0 ;  /* 0x0000000105007824 */ /* 0x004fea00078e0200 */
[C---:B------:R-:W-:Y:S02]  /*7eb0*/  ISETP.GT.AND P6, PT, R0.reuse, RZ, PT ;  /* 0x000000ff0000720c */ /* 0x040fe40003fc4270 */
[C---:B------:R-:W-:Y:S02]  /*7ec0*/  ISETP.GT.AND P2, PT, R0.reuse, 0x1, PT ;  /* 0x000000010000780c */ /* 0x040fe40003f44270 */
[C---:B------:R-:W-:Y:S02]  /*7ed0*/  ISETP.GT.AND P1, PT, R0.reuse, 0x8, PT ;  /* 0x000000080000780c */ /* 0x040fe40003f24270 */
[----:B------:R-:W-:Y:S02]  /*7ee0*/  ISETP.GT.AND P0, PT, R0, 0x9, PT ;  /* 0x000000090000780c */ /* 0x000fe40003f04270 */
[----:B------:R-:W-:Y:S02]  /*7ef0*/  FSEL R9, R188, -INF , P6 ;  /* 0xff800000bc097808 */ /* 0x000fe40003000000 */
[----:B------:R-:W-:Y:S02]  /*7f00*/  ISETP.GT.AND P6, PT, R0, 0x10, PT ;  /* 0x000000100000780c */ /* 0x000fe40003fc4270 */
[----:B------:R-:W-:Y:S02]  /*7f10*/  FSEL R11, R184, -INF , P2 ;  /* 0xff800000b80b7808 */ /* 0x000fe40001000000 */
[----:B------:R-:W-:Y:S02]  /*7f20*/  ISETP.GT.AND P2, PT, R0, 0x11, PT ;  /* 0x000000110000780c */ /* 0x000fe40003f44270 */
[----:B------:R-:W-:Y:S02]  /*7f30*/  FSEL R15, R104, -INF , P1 ;  /* 0xff800000680f7808 */ /* 0x000fe40000800000 */
[C---:B------:R-:W-:Y:S02]  /*7f40*/  ISETP.GT.AND P1, PT, R0.reuse, 0x18, PT ;  /* 0x000000180000780c */ /* 0x040fe40003f24270 */
        /* <DEDUP_REMOVED lines=19> */
[----:B------:R-:W-:Y:S02]  /*8080*/  FSEL R198, R19, -INF , P2 ;  /* 0xff80000013c67808 */ /* 0x000fe40001000000 */
[----:B------:R-:W-:Y:S02]  /*8090*/  FSEL R197, R18, -INF , P1 ;  /* 0xff80000012c57808 */ /* 0x000fe40000800000 */
[----:B------:R-:W-:Y:S01]  /*80a0*/  FSEL R196, R17, -INF , P0 ;  /* 0xff80000011c47808 */ /* 0x000fe20000000000 */
[----:B------:R-:W-:-:S05]  /*80b0*/  BRA.DIV ~URZ, `(.L_x_623) ;  /* 0x0000b2d27f007947 */ /* 0x000fca000b800000 */
[----:B------:R-:W2:Y:S08]  /*80c0*/  SHFL.IDX PT, R2, R4, 0x1, 0x1c1f ;  /* 0x003c1f0004027f89 */ /* 0x000eb000000e0000 */
[----:B------:R-:W3:Y:S08]  /*80d0*/  SHFL.IDX PT, R0, R4, 0x2, 0x1c1f ;  /* 0x005c1f0004007f89 */ /* 0x000ef000000e0000 */
[----:B-1----:R-:W1:Y:S01]  /*80e0*/  SHFL.IDX PT, R4, R4, 0x3, 0x1c1f ;  /* 0x007c1f0004047f89 */ /* 0x002e6200000e0000 */
[C---:B--2---:R-:W-:Y:S05]  /*80f0*/  IMAD.IADD R2, R5.reuse, 0x1, R2 ;  /* 0x0000000105027824 */ /* 0x044fea00078e0202 */
[C---:B------:R-:W-:Y:S02]  /*8100*/  ISETP.GT.AND P6, PT, R2.reuse, RZ, PT ;  /* 0x000000ff0200720c */ /* 0x040fe40003fc4270 */
[----:B------:R-:W-:Y:S01]  /*8110*/  ISETP.GT.AND P2, PT, R2, 0x1, PT ;  /* 0x000000010200780c */ /* 0x000fe20003f44270 */
[----:B---3--:R-:W-:Y:S01]  /*8120*/  IMAD.IADD R0, R5, 0x1, R0 ;  /* 0x0000000105007824 */ /* 0x008fe200078e0200 */
[----:B------:R-:W-:Y:S02]  /*8130*/  FSEL R8, R221, -INF , P6 ;  /* 0xff800000dd087808 */ /* 0x000fe40003000000 */
[----:B------:R-:W-:Y:S02]  /*8140*/  FSEL R10, R219, -INF , P2 ;  /* 0xff800000db0a7808 */ /* 0x000fe40001000000 */
[C---:B------:R-:W-:Y:S02]  /*8150*/  ISETP.GT.AND P1, PT, R0.reuse, RZ, PT ;  /* 0x000000ff0000720c */ /* 0x040fe40003f24270 */
[----:B------:R-:W-:Y:S01]  /*8160*/  ISETP.GT.AND P0, PT, R0, 0x1, PT ;  /* 0x000000010000780c */ /* 0x000fe20003f04270 */
[----:B-1----:R-:W-:Y:S01]  /*8170*/  IMAD.IADD R5, R5, 0x1, R4 ;  /* 0x0000000105057824 */ /* 0x002fe200078e0204 */
[----:B------:R-:W-:Y:S02]  /*8180*/  FSEL R12, R232, -INF , P1 ;  /* 0xff800000e80c7808 */ /* 0x000fe40000800000 */
[----:B------:R-:W-:Y:S02]  /*8190*/  ISETP.GT.AND P1, PT, R2, 0x8, PT ;  /* 0x000000080200780c */ /* 0x000fe40003f24270 */
[----:B------:R-:W-:Y:S02]  /*81a0*/  ISETP.GT.AND P6, PT, R5, RZ, PT ;  /* 0x000000ff0500720c */ /* 0x000fe40003fc4270 */
[----:B------:R-:W-:Y:S02]  /*81b0*/  ISETP.GT.AND P2, PT, R0, 0x8, PT ;  /* 0x000000080000780c */ /* 0x000fe40003f44270 */
[----:B------:R-:W-:Y:S02]  /*81c0*/  FSEL R17, R231, -INF , P0 ;  /* 0xff800000e7117808 */ /* 0x000fe40000000000 */
        /* <DEDUP_REMOVED lines=67> */
[----:B------:R-:W-:Y:S02]  /*8600*/  FMNMX.FTZ R2, R9, R100, !PT ;  /* 0x0000006409027209 */ /* 0x000fe40007810000 */
[----:B------:R-:W-:Y:S02]  /*8610*/  FSEL R242, R47, -INF , P1 ;  /* 0xff8000002ff27808 */ /* 0x000fe40000800000 */
[C---:B------:R-:W-:Y:S02]  /*8620*/  ISETP.GT.AND P1, PT, R0.reuse, 0x31, PT ;  /* 0x000000310000780c */ /* 0x040fe40003f24270 */
[----:B------:R-:W-:Y:S02]  /*8630*/  FSEL R227, R55, -INF , P2 ;  /* 0xff80000037e37808 */ /* 0x000fe40001000000 */
[----:B------:R-:W-:Y:S02]  /*8640*/  ISETP.GT.AND P2, PT, R5, 0x30, PT ;  /* 0x000000300500780c */ /* 0x000fe40003f44270 */
[----:B------:R-:W-:Y:S02]  /*8650*/  FMNMX.FTZ R2, R11, R2, !PT ;  /* 0x000000020b027209 */ /* 0x000fe40007810000 */
[----:B------:R-:W-:Y:S02]  /*8660*/  FSEL R245, R57, -INF , P1 ;  /* 0xff80000039f57808 */ /* 0x000fe40000800000 */
[----:B------:R-:W-:Y:S02]  /*8670*/  ISETP.GT.AND P1, PT, R0, 0x38, PT ;  /* 0x000000380000780c */ /* 0x000fe40003f24270 */
[----:B------:R-:W-:Y:S02]  /*8680*/  FSEL R241, R58, -INF , P2 ;  /* 0xff8000003af17808 */ /* 0x000fe40001000000 */
[----:B------:R-:W-:Y:S02]  /*8690*/  ISETP.GT.AND P2, PT, R0, 0x39, PT ;  /* 0x000000390000780c */ /* 0x000fe40003f44270 */
[----:B------:R-:W-:Y:S02]  /*86a0*/  FMNMX.FTZ R0, R8, R105, !PT ;  /* 0x0000006908007209 */ /* 0x000fe40007810000 */
[----:B------:R-:W-:Y:S02]  /*86b0*/  FMNMX.FTZ R3, R12, R106, !PT ;  /* 0x0000006a0c037209 */ /* 0x000fe40007810000 */
[----:B------:R-:W-:Y:S02]  /*86c0*/  FSEL R226, R23, -INF , P0 ;  /* 0xff80000017e27808 */ /* 0x000fe40000000000 */
[----:B------:R-:W-:Y:S02]  /*86d0*/  ISETP.GT.AND P0, PT, R5, 0x31, PT ;  /* 0x000000310500780c */ /* 0x000fe40003f04270 */
[----:B------:R-:W-:Y:S02]  /*86e0*/  FMNMX.FTZ R2, R15, R2, !PT ;  /* 0x000000020f027209 */ /* 0x000fe40007810000 */
[----:B------:R-:W-:Y:S02]  /*86f0*/  FMNMX.FTZ R0, R10, R0, !PT ;  /* 0x000000000a007209 */ /* 0x000fe40007810000 */
[----:B------:R-:W-:Y:S02]  /*8700*/  FMNMX.FTZ R3, R17, R3, !PT ;  /* 0x0000000311037209 */ /* 0x000fe40007810000 */
[----:B------:R-:W-:Y:S02]  /*8710*/  FMNMX.FTZ R4, R20, R107, !PT ;  /* 0x0000006b14047209 */ /* 0x000fe40007810000 */
[----:B------:R-:W-:Y:S02]  /*8720*/  FSEL R244, R60, -INF , P1 ;  /* 0xff8000003cf47808 */ /* 0x000fe40000800000 */
[----:B------:R-:W-:Y:S02]  /*8730*/  ISETP.GT.AND P1, PT, R5, 0x38, PT ;  /* 0x000000380500780c */ /* 0x000fe40003f24270 */
[----:B------:R-:W-:Y:S02]  /*8740*/  FSEL R238, R59, -INF , P0 ;  /* 0xff8000003bee7808 */ /* 0x000fe40000000000 */
[----:B------:R-:W-:Y:S02]  /*8750*/  ISETP.GT.AND P0, PT, R5, 0x39, PT ;  /* 0x000000390500780c */ /* 0x000fe40003f04270 */
        /* <DEDUP_REMOVED lines=47> */
[----:B------:R-:W-:Y:S02]  /*8a50*/  FSEL R219, R25, -INF , P6 ;  /* 0xff80000019db7808 */ /* 0x000fe40003000000 */
[----:B------:R-:W-:Y:S02]  /*8a60*/  FSEL R243, R61, -INF , P2 ;  /* 0xff8000003df37808 */ /* 0x000fe40001000000 */
[----:B------:R-:W-:Y:S02]  /*8a70*/  FSEL R235, R62, -INF , P1 ;  /* 0xff8000003eeb7808 */ /* 0x000fe40000800000 */
        /* <DEDUP_REMOVED lines=8> */
[----:B------:R-:W-:Y:S02]  /*8b00*/  FSEL R229, R26, -INF , P0 ;  /* 0xff8000001ae57808 */ /* 0x000fe40000000000 */
[----:B------:R-:W-:Y:S04]  /*8b10*/  FMNMX.FTZ R4, R235, R4, !PT ;  /* 0x00000004eb047209 */ /* 0x000fe80007810000 */
[----:B------:R-:W-:Y:S01]  /*8b20*/  FMNMX.FTZ R4, R229, R4, !PT ;  /* 0x00000004e5047209 */ /* 0x000fe20007810000 */
[----:B------:R-:W2:Y:S08]  /*8b30*/  SHFL.BFLY PT, R103, R3, 0x2, 0x1f ;  /* 0x0c401f0003677f89 */ /* 0x000eb000000e0000 */
[----:B------:R-:W3:Y:S08]  /*8b40*/  SHFL.BFLY PT, R6, R2, 0x2, 0x1f ;  /* 0x0c401f0002067f89 */ /* 0x000ef000000e0000 */
[----:B------:R-:W4:Y:S01]  /*8b50*/  SHFL.BFLY PT, R7, R4, 0x2, 0x1f ;  /* 0x0c401f0004077f89 */ /* 0x000f2200000e0000 */
[----:B-1----:R-:W-:Y:S07]  /*8b60*/  FMNMX.FTZ R0, R5, R0, !PT ;  /* 0x0000000005007209 */ /* 0x002fee0007810000 */
[----:B------:R-:W1:Y:S01]  /*8b70*/  SHFL.BFLY PT, R104, R0, 0x1, 0x1f ;  /* 0x0c201f0000687f89 */ /* 0x000e6200000e0000 */
[----:B--2---:R-:W-:Y:S07]  /*8b80*/  FMNMX.FTZ R103, R3, R103, !PT ;  /* 0x0000006703677209 */ /* 0x004fee0007810000 */
[----:B------:R-:W2:Y:S01]  /*8b90*/  SHFL.BFLY PT, R5, R103, 0x1, 0x1f ;  /* 0x0c201f0067057f89 */ /* 0x000ea200000e0000 */
[----:B---3--:R-:W-:Y:S07]  /*8ba0*/  FMNMX.FTZ R2, R2, R6, !PT ;  /* 0x0000000602027209 */ /* 0x008fee0007810000 */
[----:B------:R-:W3:Y:S01]  /*8bb0*/  SHFL.BFLY PT, R102, R2, 0x1, 0x1f ;  /* 0x0c201f0002667f89 */ /* 0x000ee200000e0000 */
[----:B----4-:R-:W-:Y:S07]  /*8bc0*/  FMNMX.FTZ R4, R4, R7, !PT ;  /* 0x0000000704047209 */ /* 0x010fee0007810000 */
[----:B------:R4:W4:Y:S01]  /*8bd0*/  SHFL.BFLY PT, R3, R4, 0x1, 0x1f ;  /* 0x0c201f0004037f89 */ /* 0x00092200000e0000 */
[----:B-1----:R-:W-:Y:S02]  /*8be0*/  FMNMX.FTZ R104, R0, R104, !PT ;  /* 0x0000006800687209 */ /* 0x002fe40007810000 */
[----:B--2---:R-:W-:Y:S02]  /*8bf0*/  FMNMX.FTZ R103, R103, R5, !PT ;  /* 0x0000000567677209 */ /* 0x004fe40007810000 */
[----:B---3--:R-:W-:Y:S03]  /*8c00*/  FMNMX.FTZ R102, R2, R102, !PT ;  /* 0x0000006602667209 */ /* 0x008fe60007810000 */
.L_x_680:
[C---:B------:R-:W-:Y:S01]  /*8c10*/  FMUL.FTZ R180, R104.reuse, c[0x0][0x2d0] ;  /* 0x0000b40068b47a20 */ /* 0x040fe20000410000 */
[----:B------:R-:W-:Y:S01]  /*8c20*/  FSETP.NEU.FTZ.AND P2, PT, R104, -INF , PT ;  /* 0xff8000006800780b */ /* 0x000fe20003f5d000 */
[C---:B------:R-:W-:Y:S01]  /*8c30*/  FMUL.FTZ R181, R103.reuse, c[0x0][0x2d0] ;  /* 0x0000b40067b57a20 */ /* 0x040fe20000410000 */
[----:B------:R-:W-:Y:S01]  /*8c40*/  FSETP.NEU.FTZ.AND P1, PT, R103, -INF , PT ;  /* 0xff8000006700780b */ /* 0x000fe20003f3d000 */
[----:B------:R-:W-:Y:S01]  /*8c50*/  FMUL.FTZ R182, R102, c[0x0][0x2d0] ;  /* 0x0000b40066b67a20 */ /* 0x000fe20000410000 */
[----:B------:R-:W-:Y:S01]  /*8c60*/  FSEL R180, R180, RZ, P2 ;  /* 0x000000ffb4b47208 */ /* 0x000fe20001000000 */
[----:B------:R-:W-:Y:S01]  /*8c70*/  WARPSYNC 0xffffffff ;  /* 0xffffffff00007948 */ /* 0x000fe20003800000 */
[----:B------:R-:W-:Y:S01]  /*8c80*/  FSEL R181, R181, RZ, P1 ;  /* 0x000000ffb5b57208 */ /* 0x000fe20000800000 */
[----:B------:R-:W-:Y:S01]  /*8c90*/  LDSM.16.MT88.4 R36, [R202] ;  /* 0x00000000ca24783b */ /* 0x000fe20000004200 */
[----:B------:R-:W-:Y:S01]  /*8ca0*/  FSETP.NEU.FTZ.AND P0, PT, R102, -INF , PT ;  /* 0xff8000006600780b */ /* 0x000fe20003f1d000 */
[--C-:B------:R-:W-:Y:S01]  /*8cb0*/  FFMA.FTZ R0, R9, c[0x0][0x2d0], -R180.reuse ;  /* 0x0000b40009007a23 */ /* 0x100fe200000108b4 */
[----:B----4-:R-:W-:Y:S01]  /*8cc0*/  FMNMX.FTZ R101, R3, R4, !PT ;  /* 0x0000000403657209 */ /* 0x010fe20007810000 */
[--C-:B------:R-:W-:Y:S01]  /*8cd0*/  FFMA.FTZ R2, R11, c[0x0][0x2d0], -R180.reuse ;  /* 0x0000b4000b027a23 */ /* 0x100fe200000108b4 */
[----:B------:R-:W-:Y:S01]  /*8ce0*/  FSEL R182, R182, RZ, P0 ;  /* 0x000000ffb6b67208 */ /* 0x000fe20000000000 */
[----:B------:R1:W-:Y:S01]  /*8cf0*/  MUFU.EX2 R247, R0 ;  /* 0x0000000000f77308 */ /* 0x0003e20000000800 */
[----:B------:R-:W-:Y:S01]  /*8d00*/  FFMA.FTZ R48, R48, c[0x0][0x2d0], -R180 ;  /* 0x0000b40030307a23 */ /* 0x000fe200000108b4 */
[----:B------:R-:W-:Y:S01]  /*8d10*/  LDSM.16.MT88.4 R52, [R201+0x1000] ;  /* 0x00100000c934783b */ /* 0x000fe20000004200 */
[--C-:B------:R-:W-:Y:S02]  /*8d20*/  FFMA.FTZ R60, R65, c[0x0][0x2d0], -R181.reuse ;  /* 0x0000b400413c7a23 */ /* 0x100fe400000108b5 */
[--C-:B------:R-:W-:Y:S02]  /*8d30*/  FFMA.FTZ R6, R12, c[0x0][0x2d0], -R182.reuse ;  /* 0x0000b4000c067a23 */ /* 0x100fe400000108b6 */
[--C-:B------:R-:W-:Y:S03]  /*8d40*/  FFMA.FTZ R5, R17, c[0x0][0x2d0], -R182.reuse ;  /* 0x0000b40011057a23 */ /* 0x100fe600000108b6 */
[----:B------:R2:W3:Y:S10]  /*8d50*/  MUFU.EX2 R250, R2 ;  /* 0x0000000200fa7308 */ /* 0x0004f40000000800 */
[----:B------:R-:W-:Y:S01]  /*8d60*/  MUFU.EX2 R249, R6 ;  /* 0x0000000600f97308 */ /* 0x000fe20000000800 */
[--C-:B-1----:R-:W-:Y:S09]  /*8d70*/  FFMA.FTZ R0, R8, c[0x0][0x2d0], -R181.reuse ;  /* 0x0000b40008007a23 */ /* 0x102ff200000108b5 */
[----:B------:R1:W-:Y:S01]  /*8d80*/  MUFU.EX2 R248, R0 ;  /* 0x0000000000f87308 */ /* 0x0003e20000000800 */
[--C-:B--2---:R-:W-:Y:S09]  /*8d90*/  FFMA.FTZ R2, R14, c[0x0][0x2d0], -R181.reuse ;  /* 0x0000b4000e027a23 */ /* 0x104ff200000108b5 */
[----:B------:R2:W-:Y:S10]  /*8da0*/  MUFU.EX2 R57, R2 ;  /* 0x0000000200397308 */ /* 0x0005f40000000800 */
[----:B------:R-:W-:Y:S01]  /*8db0*/  MUFU.EX2 R31, R5 ;  /* 0x00000005001f7308 */ /* 0x000fe20000000800 */
[--C-:B-1----:R-:W-:Y:S09]  /*8dc0*/  FFMA.FTZ R0, R10, c[0x0][0x2d0], -R181.reuse ;  /* 0x0000b4000a007a23 */ /* 0x102ff200000108b5 */
[----:B------:R1:W4:Y:S01]  /*8dd0*/  MUFU.EX2 R251, R0 ;  /* 0x0000000000fb7308 */ /* 0x0003220000000800 */
[----:B--2---:R-:W-:Y:S09]  /*8de0*/  FFMA.FTZ R2, R19, c[0x0][0x2d0], -R182 ;  /* 0x0000b40013027a23 */ /* 0x004ff200000108b6 */
[----:B------:R2:W-:Y:S01]  /*8df0*/  MUFU.EX2 R7, R2 ;  /* 0x0000000200077308 */ /* 0x0005e20000000800 */
[--C-:B-1----:R-:W-:Y:S09]  /*8e00*/  FFMA.FTZ R0, R15, c[0x0][0x2d0], -R180.reuse ;  /* 0x0000b4000f007a23 */ /* 0x102ff200000108b4 */
[----:B------:R1:W-:Y:S01]  /*8e10*/  MUFU.EX2 R49, R0 ;  /* 0x0000000000317308 */ /* 0x0003e20000000800 */
[----:B--2---:R-:W-:Y:S01]  /*8e20*/  FSEL R2, R103, RZ, P1 ;  /* 0x000000ff67027208 */ /* 0x004fe20000800000 */
[----:B-1----:R-:W-:Y:S01]  /*8e30*/  FFMA.FTZ R0, R16, c[0x0][0x2d0], -R180 ;  /* 0x0000b40010007a23 */ /* 0x002fe200000108b4 */
[----:B---3--:R-:W-:Y:S02]  /*8e40*/  F2FP.BF16.PACK_AB R172, R250, R247 ;  /* 0x000000f7faac723e */ /* 0x008fe400000010ff */
[----:B----4-:R-:W-:Y:S05]  /*8e50*/  F2FP.BF16.PACK_AB R173, R251, R248 ;  /* 0x000000f8fbad723e */ /* 0x010fea00000010ff */
[----:B------:R1:W2:Y:S01]  /*8e60*/  MUFU.EX2 R51, R0 ;  /* 0x0000000000337308 */ /* 0x0002a20000000800 */
[----:B------:R-:W-:Y:S01]  /*8e70*/  F2FP.BF16.PACK_AB R176, R31, R249 ;  /* 0x000000f91fb0723e */ /* 0x000fe200000010ff */
[----:B-1----:R-:W-:Y:S01]  /*8e80*/  FFMA.FTZ R0, R13, c[0x0][0x2d0], -R181 ;  /* 0x0000b4000d007a23 */ /* 0x002fe200000108b5 */
[----:B--2---:R-:W-:Y:S07]  /*8e90*/  F2FP.BF16.PACK_AB R174, R51, R49 ;  /* 0x0000003133ae723e */ /* 0x004fee00000010ff */
[----:B------:R1:W2:Y:S02]  /*8ea0*/  MUFU.EX2 R50, R0 ;  /* 0x0000000000327308 */ /* 0x0002a40000000800 */
[----:B-1----:R-:W-:Y:S01]  /*8eb0*/  FFMA.FTZ R0, R18, c[0x0][0x2d0], -R182 ;  /* 0x0000b40012007a23 */ /* 0x002fe200000108b6 */
[----:B--2---:R-:W-:Y:S07]  /*8ec0*/  F2FP.BF16.PACK_AB R175, R57, R50 ;  /* 0x0000003239af723e */ /* 0x004fee00000010ff */
[----:B------:R1:W-:Y:S02]  /*8ed0*/  MUFU.EX2 R58, R0 ;  /* 0x00000000003a7308 */ /* 0x0003e40000000800 */
[----:B-1----:R-:W-:Y:S05]  /*8ee0*/  FSEL R0, R104, RZ, P2 ;  /* 0x000000ff68007208 */ /* 0x002fea0001000000 */
[----:B------:R-:W-:Y:S04]  /*8ef0*/  FADD.FTZ R0, -R0, R100 ;  /* 0x0000006400007221 */ /* 0x000fe80000010100 */
[----:B------:R-:W-:Y:S04]  /*8f00*/  FMUL.FTZ R0, R0, c[0x0][0x2d0] ;  /* 0x0000b40000007a20 */ /* 0x000fe80000410000 */
[----:B------:R1:W2:Y:S02]  /*8f10*/  MUFU.EX2 R100, R0 ;  /* 0x0000000000647308 */ /* 0x0002a40000000800 */
[----:B-1----:R-:W-:Y:S01]  /*8f20*/  FADD.FTZ R0, -R2, R105 ;  /* 0x0000006902007221 */ /* 0x002fe20000010100 */
[----:B------:R-:W-:Y:S01]  /*8f30*/  FSEL R2, R102, RZ, P0 ;  /* 0x000000ff66027208 */ /* 0x000fe20000000000 */
[----:B--2---:R-:W-:Y:S01]  /*8f40*/  FMUL.FTZ R5, R100, R109 ;  /* 0x0000006d64057220 */ /* 0x004fe20000410000 */
[C---:B------:R-:W-:Y:S01]  /*8f50*/  FSETP.NEU.FTZ.AND P0, PT, R101.reuse, -INF , PT ;  /* 0xff8000006500780b */ /* 0x040fe20003f1d000 */
[----:B------:R-:W-:Y:S02]  /*8f60*/  FMUL.FTZ R0, R0, c[0x0][0x2d0] ;  /* 0x0000b40000007a20 */ /* 0x000fe40000410000 */
[C---:B------:R-:W-:Y:S02]  /*8f70*/  FMUL.FTZ R16, R100.reuse, R120 ;  /* 0x0000007864107220 */ /* 0x040fe40000410000 */
[----:B------:R1:W2:Y:S01]  /*8f80*/  MUFU.EX2 R3, R0 ;  /* 0x0000000000037308 */ /* 0x0002a20000000800 */
[C---:B------:R-:W-:Y:S02]  /*8f90*/  FMUL.FTZ R17, R100.reuse, R121 ;  /* 0x0000007964117220 */ /* 0x040fe40000410000 */
[C---:B------:R-:W-:Y:S02]  /*8fa0*/  FMUL.FTZ R33, R100.reuse, R137 ;  /* 0x0000008964217220 */ /* 0x040fe40000410000 */
[C---:B------:R-:W-:Y:S01]  /*8fb0*/  FMUL.FTZ R65, R100.reuse, R169 ;  /* 0x000000a964417220 */ /* 0x040fe20000410000 */
[----:B------:R-:W-:Y:S01]  /*8fc0*/  MOV R169, R251 ;  /* 0x000000fb00a97202 */ /* 0x000fe20000000f00 */
[C---:B------:R-:W-:Y:S02]  /*8fd0*/  FMUL.FTZ R68, R100.reuse, R68 ;  /* 0x0000004464447220 */ /* 0x040fe40000410000 */
[C---:B------:R-:W-:Y:S02]  /*8fe0*/  FMUL.FTZ R69, R100.reuse, R69 ;  /* 0x0000004564457220 */ /* 0x040fe40000410000 */
[C---:B------:R-:W-:Y:S02]  /*8ff0*/  FMUL.FTZ R80, R100.reuse, R80 ;  /* 0x0000005064507220 */ /* 0x040fe40000410000 */
[C---:B------:R-:W-:Y:S02]  /*9000*/  FMUL.FTZ R81, R100.reuse, R81 ;  /* 0x0000005164517220 */ /* 0x040fe40000410000 */
[C---:B------:R-:W-:Y:S02]  /*9010*/  FMUL.FTZ R84, R100.reuse, R84 ;  /* 0x0000005464547220 */ /* 0x040fe40000410000 */
[----:B------:R-:W-:Y:S02]  /*9020*/  FMUL.FTZ R85, R100, R85 ;  /* 0x0000005564557220 */ /* 0x000fe40000410000 */
[----:B------:R-:W-:Y:S02]  /*9030*/  FFMA.FTZ R137, R244, c[0x0][0x2d0], -R182 ;  /* 0x0000b400f4897a23 */ /* 0x000fe400000108b6 */
[C---:B------:R-:W-:Y:S02]  /*9040*/  FMUL.FTZ R96, R100.reuse, R96 ;  /* 0x0000006064607220 */ /* 0x040fe40000410000 */
[----:B------:R-:W-:Y:S02]  /*9050*/  FMUL.FTZ R97, R100, R97 ;  /* 0x0000006164617220 */ /* 0x000fe40000410000 */
[----:B-1----:R-:W-:Y:S02]  /*9060*/  FADD.FTZ R0, -R2, R106 ;  /* 0x0000006a02007221 */ /* 0x002fe40000010100 */
[----:B------:R-:W-:Y:S02]  /*9070*/  FMUL.FTZ R106, R101, c[0x0][0x2d0] ;  /* 0x0000b400656a7a20 */ /* 0x000fe40000410000 */
[----:B------:R-:W-:Y:S02]  /*9080*/  FMUL.FTZ R0, R0, c[0x0][0x2d0] ;  /* 0x0000b40000007a20 */ /* 0x000fe40000410000 */
[C---:B--2---:R-:W-:Y:S01]  /*9090*/  FMUL.FTZ R6, R3.reuse, R110 ;  /* 0x0000006e03067220 */ /* 0x044fe20000410000 */
[----:B------:R-:W-:Y:S01]  /*90a0*/  FSEL R106, R106, RZ, P0 ;  /* 0x000000ff6a6a7208 */ /* 0x000fe20000000000 */
[----:B------:R1:W2:Y:S01]  /*90b0*/  MUFU.EX2 R2, R0 ;  /* 0x0000000000027308 */ /* 0x0002a20000000800 */
[C---:B------:R-:W-:Y:S02]  /*90c0*/  FMUL.FTZ R18, R3.reuse, R122 ;  /* 0x0000007a03127220 */ /* 0x040fe40000410000 */
[----:B------:R-:W-:Y:S02]  /*90d0*/  FMUL.FTZ R19, R3, R123 ;  /* 0x0000007b03137220 */ /* 0x000fe40000410000 */
[--C-:B------:R-:W-:Y:S01]  /*90e0*/  FFMA.FTZ R4, R21, c[0x0][0x2d0], -R106.reuse ;  /* 0x0000b40015047a23 */ /* 0x100fe2000001086a */
[----:B------:R-:W-:Y:S01]  /*90f0*/  LDSM.16.MT88.4 R120, [R202+0x400] ;  /* 0x00040000ca78783b */ /* 0x000fe20000004200 */
        /* <DEDUP_REMOVED lines=8> */
[----:B------:R-:W-:Y:S02]  /*9180*/  FMUL.FTZ R87, R3, R87 ;  /* 0x0000005703577220 */ /* 0x000fe40000410000 */
[--C-:B------:R-:W-:Y:S02]  /*9190*/  FFMA.FTZ R138, R241, c[0x0][0x2d0], -R106.reuse ;  /* 0x0000b400f18a7a23 */ /* 0x100fe4000001086a */
[--C-:B-1----:R-:W-:Y:S02]  /*91a0*/  FFMA.FTZ R0, R20, c[0x0][0x2d0], -R106.reuse ;  /* 0x0000b40014007a23 */ /* 0x102fe4000001086a */
[C---:B--2---:R-:W-:Y:S02]  /*91b0*/  FMUL.FTZ R8, R2.reuse, R112 ;  /* 0x0000007002087220 */ /* 0x044fe40000410000 */
[----:B------:R-:W1:Y:S01]  /*91c0*/  MUFU.EX2 R252, R0 ;  /* 0x0000000000fc7308 */ /* 0x000e620000000800 */
[C---:B------:R-:W-:Y:S02]  /*91d0*/  FMUL.FTZ R9, R2.reuse, R113 ;  /* 0x0000007102097220 */ /* 0x040fe40000410000 */
[----:B------:R-:W-:Y:S01]  /*91e0*/  FMUL.FTZ R12, R2, R116 ;  /* 0x00000074020c7220 */ /* 0x000fe20000410000 */
[----:B------:R-:W-:Y:S01]  /*91f0*/  MOV R116, R57 ;  /* 0x0000003900747202 */ /* 0x000fe20000000f00 */
[--C-:B---3--:R-:W-:Y:S02]  /*9200*/  FFMA.FTZ R4, R24, c[0x0][0x2d0], -R106.reuse ;  /* 0x0000b40018047a23 */ /* 0x108fe4000001086a */
[C---:B------:R-:W-:Y:S01]  /*9210*/  FMUL.FTZ R13, R2.reuse, R117 ;  /* 0x00000075020d7220 */ /* 0x040fe20000410000 */
[----:B------:R-:W-:Y:S01]  /*9220*/  MOV R117, R51 ;  /* 0x0000003300757202 */ /* 0x000fe20000000f00 */
[C---:B------:R-:W-:Y:S01]  /*9230*/  FMUL.FTZ R24, R2.reuse, R128 ;  /* 0x0000008002187220 */ /* 0x040fe20000410000 */
[----:B------:R2:W-:Y:S01]  /*9240*/  MUFU.EX2 R105, R4 ;  /* 0x0000000400697308 */ /* 0x0005e20000000800 */
[C---:B------:R-:W-:Y:S02]  /*9250*/  FMUL.FTZ R25, R2.reuse, R129 ;  /* 0x0000008102197220 */ /* 0x040fe40000410000 */
[C---:B------:R-:W-:Y:S02]  /*9260*/  FMUL.FTZ R28, R2.reuse, R132 ;  /* 0x00000084021c7220 */ /* 0x040fe40000410000 */
[C---:B------:R-:W-:Y:S02]  /*9270*/  FMUL.FTZ R29, R2.reuse, R133 ;  /* 0x00000085021d7220 */ /* 0x040fe40000410000 */
[----:B------:R-:W-:Y:S02]  /*9280*/  FMUL.FTZ R51, R3, R155 ;  /* 0x0000009b03337220 */ /* 0x000fe40000410000 */
[C---:B------:R-:W-:Y:S02]  /*9290*/  FMUL.FTZ R40, R2.reuse, R144 ;  /* 0x0000009002287220 */ /* 0x040fe40000410000 */
[C---:B------:R-:W-:Y:S02]  /*92a0*/  FMUL.FTZ R41, R2.reuse, R145 ;  /* 0x0000009102297220 */ /* 0x040fe40000410000 */
[----:B------:R-:W-:Y:S01]  /*92b0*/  FMUL.FTZ R45, R2, R149 ;  /* 0x00000095022d7220 */ /* 0x000fe20000410000 */
[----:B-1----:R-:W-:Y:S01]  /*92c0*/  F2FP.BF16.PACK_AB R177, R32, R252 ;  /* 0x000000fc20b1723e */ /* 0x002fe200000010ff */
[----:B------:R-:W-:Y:S02]  /*92d0*/  FFMA.FTZ R0, R22, c[0x0][0x2d0], -R106 ;  /* 0x0000b40016007a23 */ /* 0x000fe4000001086a */
[----:B------:R-:W1:Y:S01]  /*92e0*/  LDSM.16.MT88.4 R20, [R201] ;  /* 0x00000000c914783b */ /* 0x000e620000004200 */
[C---:B------:R-:W-:Y:S01]  /*92f0*/  FMUL.FTZ R44, R2.reuse, R148 ;  /* 0x00000094022c7220 */ /* 0x040fe20000410000 */
[----:B------:R3:W4:Y:S01]  /*9300*/  MUFU.EX2 R56, R0 ;  /* 0x0000000000387308 */ /* 0x0007220000000800 */
[C---:B------:R-:W-:Y:S02]  /*9310*/  FMUL.FTZ R57, R2.reuse, R161 ;  /* 0x000000a102397220 */ /* 0x040fe40000410000 */
[----:B------:R-:W-:Y:S02]  /*9320*/  FMUL.FTZ R61, R2, R165 ;  /* 0x000000a5023d7220 */ /* 0x000fe40000410000 */
[----:B--2---:R-:W-:Y:S02]  /*9330*/  FMUL.FTZ R4, R100, R108 ;  /* 0x0000006c64047220 */ /* 0x004fe40000410000 */
[C---:B------:R-:W-:Y:S02]  /*9340*/  FMUL.FTZ R72, R2.reuse, R72 ;  /* 0x0000004802487220 */ /* 0x040fe40000410000 */
[C---:B------:R-:W-:Y:S02]  /*9350*/  FMUL.FTZ R73, R2.reuse, R73 ;  /* 0x0000004902497220 */ /* 0x040fe40000410000 */
[C---:B------:R-:W-:Y:S02]  /*9360*/  FMUL.FTZ R76, R2.reuse, R76 ;  /* 0x0000004c024c7220 */ /* 0x040fe40000410000 */
[----:B------:R-:W-:Y:S02]  /*9370*/  FMUL.FTZ R77, R2, R77 ;  /* 0x0000004d024d7220 */ /* 0x000fe40000410000 */
[--C-:B------:R-:W-:Y:S02]  /*9380*/  FFMA.FTZ R132, R199, c[0x0][0x2d0], -R180.reuse ;  /* 0x0000b400c7847a23 */ /* 0x100fe400000108b4 */
[--C-:B------:R-:W-:Y:S02]  /*9390*/  FFMA.FTZ R128, R222, c[0x0][0x2d0], -R181.reuse ;  /* 0x0000b400de807a23 */ /* 0x100fe400000108b5 */
[----:B------:R-:W-:Y:S02]  /*93a0*/  FFMA.FTZ R133, R227, c[0x0][0x2d0], -R181 ;  /* 0x0000b400e3857a23 */ /* 0x000fe400000108b5 */
[----:B------:R-:W-:Y:S02]  /*93b0*/  FFMA.FTZ R129, R193, c[0x0][0x2d0], -R180 ;  /* 0x0000b400c1817a23 */ /* 0x000fe400000108b4 */
[----:B------:R-:W-:Y:S01]  /*93c0*/  FFMA.FTZ R139, R238, c[0x0][0x2d0], -R106 ;  /* 0x0000b400ee8b7a23 */ /* 0x000fe2000001086a */
[----:B---3--:R-:W-:Y:S01]  /*93d0*/  FSEL R0, R101, RZ, P0 ;  /* 0x000000ff65007208 */ /* 0x008fe20000000000 */
[----:B------:R-:W-:Y:S01]  /*93e0*/  MUFU.EX2 R227, R129 ;  /* 0x0000008100e37308 */ /* 0x000fe20000000800 */
[----:B----4-:R-:W-:Y:S01]  /*93f0*/  F2FP.BF16.PACK_AB R179, R105, R56 ;  /* 0x0000003869b3723e */ /* 0x010fe200000010ff */
[C---:B------:R-:W-:Y:S01]  /*9400*/  FMUL.FTZ R98, R3.reuse, R98 ;  /* 0x0000006203627220 */ /* 0x040fe20000410000 */
[----:B------:R-:W-:Y:S01]  /*9410*/  MOV R155, R56 ;  /* 0x00000038009b7202 */ /* 0x000fe20000000f00 */
[----:B------:R-:W-:Y:S01]  /*9420*/  FADD.FTZ R0, -R0, R107 ;  /* 0x0000006b00007221 */ /* 0x000fe20000010100 */
[----:B------:R-:W-:Y:S01]  /*9430*/  MOV R107, R7 ;  /* 0x00000007006b7202 */ /* 0x000fe20000000f00 */
[----:B------:R-:W-:Y:S02]  /*9440*/  FMUL.FTZ R7, R3, R111 ;  /* 0x0000006f03077220 */ /* 0x000fe40000410000 */
[----:B------:R-:W-:Y:S01]  /*9450*/  FMUL.FTZ R0, R0, c[0x0][0x2d0] ;  /* 0x0000b40000007a20 */ /* 0x000fe20000410000 */
[----:B------:R-:W2:Y:S01]  /*9460*/  LDSM.16.MT88.4 R108, [R202+0x1000] ;  /* 0x00100000ca6c783b */ /* 0x000ea20000004200 */
[----:B------:R-:W-:Y:S01]  /*9470*/  F2FP.BF16.PACK_AB R178, R107, R58 ;  /* 0x0000003a6bb2723e */ /* 0x000fe200000010ff */
[--C-:B------:R-:W-:Y:S02]  /*9480*/  FFMA.FTZ R56, R63, c[0x0][0x2d0], -R181.reuse ;  /* 0x0000b4003f387a23 */ /* 0x100fe400000108b5 */
[-C--:B-1----:R-:W-:Y:S01]  /*9490*/  HMMA.16816.F32.BF16 R4, R172, R20.reuse, R4 ;  /* 0x00000014ac04723c */ /* 0x082fe20000041804 */
[----:B------:R-:W1:Y:S04]  /*94a0*/  MUFU.EX2 R0, R0 ;  /* 0x0000000000007308 */ /* 0x000e680000000800 */
[C---:B------:R-:W-:Y:S02]  /*94b0*/  FMUL.FTZ R88, R2.reuse, R88 ;  /* 0x0000005802587220 */ /* 0x040fe40000410000 */
[----:B------:R-:W-:Y:S02]  /*94c0*/  FMUL.FTZ R89, R2, R89 ;  /* 0x0000005902597220 */ /* 0x000fe40000410000 */
[----:B------:R-:W-:Y:S02]  /*94d0*/  FMUL.FTZ R99, R3, R99 ;  /* 0x0000006303637220 */ /* 0x000fe40000410000 */
[----:B------:R3:W-:Y:S01]  /*94e0*/  MUFU.EX2 R149, R56 ;  /* 0x0000003800957308 */ /* 0x0007e20000000800 */
[--C-:B------:R-:W-:Y:S02]  /*94f0*/  FFMA.FTZ R144, R226, c[0x0][0x2d0], -R181.reuse ;  /* 0x0000b400e2907a23 */ /* 0x100fe400000108b5 */
[C---:B------:R-:W-:Y:S02]  /*9500*/  FMUL.FTZ R92, R2.reuse, R92 ;  /* 0x0000005c025c7220 */ /* 0x040fe40000410000 */
[----:B------:R-:W-:Y:S02]  /*9510*/  FMUL.FTZ R93, R2, R93 ;  /* 0x0000005d025d7220 */ /* 0x000fe40000410000 */
[C---:B-1----:R-:W-:Y:S02]  /*9520*/  FMUL.FTZ R10, R0.reuse, R114 ;  /* 0x00000072000a7220 */ /* 0x042fe40000410000 */
[C---:B------:R-:W-:Y:S02]  /*9530*/  FMUL.FTZ R11, R0.reuse, R115 ;  /* 0x00000073000b7220 */ /* 0x040fe40000410000 */
[----:B------:R-:W1:Y:S01]  /*9540*/  LDSM.16.MT88.4 R112, [R201+0x2000] ;  /* 0x00200000c970783b */ /* 0x000e620000004200 */
[C---:B------:R-:W-:Y:S02]  /*9550*/  FMUL.FTZ R14, R0.reuse, R118 ;  /* 0x00000076000e7220 */ /* 0x040fe40000410000 */
[C---:B------:R-:W-:Y:S02]  /*9560*/  FMUL.FTZ R15, R0.reuse, R119 ;  /* 0x00000077000f7220 */ /* 0x040fe40000410000 */
[C---:B------:R-:W-:Y:S04]  /*9570*/  HMMA.16816.F32.BF16 R8, R176.reuse, R20, R8 ;  /* 0x00000014b008723c */ /* 0x040fe80000041808 */
[----:B------:R-:W-:Y:S02]  /*9580*/  FMUL.FTZ R26, R0, R130 ;  /* 0x00000082001a7220 */ /* 0x000fe40000410000 */
[--C-:B------:R-:W-:Y:S02]  /*9590*/  FFMA.FTZ R130, R221, c[0x0][0x2d0], -R181.reuse ;  /* 0x0000b400dd827a23 */ /* 0x100fe400000108b5 */
[-C--:B------:R-:W-:Y:S04]  /*95a0*/  HMMA.16816.F32.BF16 R12, R176, R22.reuse, R12 ;  /* 0x00000016b00c723c */ /* 0x080fe8000004180c */
[----:B------:R-:W-:Y:S02]  /*95b0*/  FMUL.FTZ R20, R100, R124 ;  /* 0x0000007c64147220 */ /* 0x000fe40000410000 */
[--C-:B------:R-:W-:Y:S02]  /*95c0*/  FFMA.FTZ R124, R194, c[0x0][0x2d0], -R180.reuse ;  /* 0x0000b400c27c7a23 */ /* 0x100fe400000108b4 */
[C---:B------:R-:W-:Y:S01]  /*95d0*/  HMMA.16816.F32.BF16 R16, R172.reuse, R22, R16 ;  /* 0x00000016ac10723c */ /* 0x040fe20000041810 */
[----:B------:R-:W-:Y:S03]  /*95e0*/  MUFU.EX2 R194, R133 ;  /* 0x0000008500c27308 */ /* 0x000fe60000000800 */
[----:B------:R-:W-:Y:S02]  /*95f0*/  FMUL.FTZ R21, R100, R125 ;  /* 0x0000007d64157220 */ /* 0x000fe40000410000 */
[----:B------:R-:W-:Y:S02]  /*9600*/  FMUL.FTZ R27, R0, R131 ;  /* 0x00000083001b7220 */ /* 0x000fe40000410000 */
[C---:B------:R-:W-:Y:S03]  /*9610*/  FMUL.FTZ R22, R3.reuse, R126 ;  /* 0x0000007e03167220 */ /* 0x040fe60000410000 */
[----:B------:R-:W-:Y:S01]  /*9620*/  MUFU.EX2 R251, R124 ;  /* 0x0000007c00fb7308 */ /* 0x000fe20000000800 */
[----:B------:R-:W-:Y:S02]  /*9630*/  FMUL.FTZ R23, R3, R127 ;  /* 0x0000007f03177220 */ /* 0x000fe40000410000 */
[--C-:B------:R-:W-:Y:S02]  /*9640*/  FFMA.FTZ R126, R223, c[0x0][0x2d0], -R181.reuse ;  /* 0x0000b400df7e7a23 */ /* 0x100fe400000108b5 */
[--C-:B------:R-:W-:Y:S02]  /*9650*/  FFMA.FTZ R131, R198, c[0x0][0x2d0], -R180.reuse ;  /* 0x0000b400c6837a23 */ /* 0x100fe400000108b4 */
[--C-:B------:R-:W-:Y:S01]  /*9660*/  FFMA.FTZ R125, R195, c[0x0][0x2d0], -R180.reuse ;  /* 0x0000b400c37d7a23 */ /* 0x100fe200000108b4 */
[-C--:B------:R-:W-:Y:S02]  /*9670*/  HMMA.16816.F32.BF16 R20, R172, R36.reuse, R20 ;  /* 0x00000024ac14723c */ /* 0x080fe40000041814 */
[----:B------:R-:W-:Y:S01]  /*9680*/  MUFU.EX2 R223, R132 ;  /* 0x0000008400df7308 */ /* 0x000fe20000000800 */
[----:B------:R-:W-:Y:S02]  /*9690*/  FFMA.FTZ R127, R220, c[0x0][0x2d0], -R180 ;  /* 0x0000b400dc7f7a23 */ /* 0x000fe400000108b4 */
[C---:B------:R-:W-:Y:S01]  /*96a0*/  FMUL.FTZ R30, R0.reuse, R134 ;  /* 0x00000086001e7220 */ /* 0x040fe20000410000 */
[----:B------:R-:W-:Y:S01]  /*96b0*/  MOV R134, R31 ;  /* 0x0000001f00867202 */ /* 0x000fe20000000f00 */
[----:B------:R-:W-:Y:S01]  /*96c0*/  FMUL.FTZ R31, R0, R135 ;  /* 0x00000087001f7220 */ /* 0x000fe20000410000 */
[C---:B------:R-:W-:Y:S04]  /*96d0*/  HMMA.16816.F32.BF16 R24, R176.reuse, R36, R24 ;  /* 0x00000024b018723c */ /* 0x040fe80000041818 */
[----:B------:R-:W-:Y:S01]  /*96e0*/  MOV R135, R32 ;  /* 0x0000002000877202 */ /* 0x000fe20000000f00 */
[----:B------:R-:W-:Y:S01]  /*96f0*/  MUFU.EX2 R220, R130 ;  /* 0x0000008200dc7308 */ /* 0x000fe20000000800 */
[C---:B------:R-:W-:Y:S02]  /*9700*/  FMUL.FTZ R32, R100.reuse, R136 ;  /* 0x0000008864207220 */ /* 0x040fe40000410000 */
[-C--:B------:R-:W-:Y:S04]  /*9710*/  HMMA.16816.F32.BF16 R28, R176, R38.reuse, R28 ;  /* 0x00000026b01c723c */ /* 0x080fe8000004181c */
[C---:B------:R-:W-:Y:S02]  /*9720*/  FMUL.FTZ R36, R100.reuse, R140 ;  /* 0x0000008c64247220 */ /* 0x040fe40000410000 */
[----:B------:R-:W-:Y:S02]  /*9730*/  FMUL.FTZ R37, R100, R141 ;  /* 0x0000008d64257220 */ /* 0x000fe40000410000 */
[C---:B------:R-:W-:Y:S01]  /*9740*/  HMMA.16816.F32.BF16 R32, R172.reuse, R38, R32 ;  /* 0x00000026ac20723c */ /* 0x040fe20000041820 */
[----:B------:R-:W4:Y:S03]  /*9750*/  LDL.LU R141, [R1+0x28] ;  /* 0x00002800018d7983 */ /* 0x000f260000300800 */
[C---:B------:R-:W-:Y:S01]  /*9760*/  FMUL.FTZ R46, R0.reuse, R150 ;  /* 0x00000096002e7220 */ /* 0x040fe20000410000 */
[----:B------:R-:W5:Y:S01]  /*9770*/  LDL.LU R140, [R1+0x24] ;  /* 0x00002400018c7983 */ /* 0x000f620000300800 */
[----:B------:R1:W-:Y:S01]  /*9780*/  MUFU.EX2 R150, R48 ;  /* 0x0000003000967308 */ /* 0x0003e20000000800 */
[C---:B------:R-:W-:Y:S01]  /*9790*/  FMUL.FTZ R38, R3.reuse, R142 ;  /* 0x0000008e03267220 */ /* 0x040fe20000410000 */
[----:B------:R-:W-:Y:S01]  /*97a0*/  MOV R142, R250 ;  /* 0x000000fa008e7202 */ /* 0x000fe20000000f00 */
[----:B------:R-:W-:Y:S03]  /*97b0*/  FMUL.FTZ R39, R3, R143 ;  /* 0x0000008f03277220 */ /* 0x000fe60000410000 */
[----:B------:R-:W-:Y:S02]  /*97c0*/  FFMA.FTZ R136, R245, c[0x0][0x2d0], -R182 ;  /* 0x0000b400f5887a23 */ /* 0x000fe400000108b6 */
[C---:B------:R-:W-:Y:S02]  /*97d0*/  FMUL.FTZ R42, R0.reuse, R146 ;  /* 0x00000092002a7220 */ /* 0x040fe40000410000 */
[-C--:B------:R-:W-:Y:S01]  /*97e0*/  HMMA.16816.F32.BF16 R36, R172, R52.reuse, R36 ;  /* 0x00000034ac24723c */ /* 0x080fe20000041824 */
[----:B------:R2:W-:Y:S02]  /*97f0*/  MUFU.EX2 R146, R60 ;  /* 0x0000003c00927308 */ /* 0x0005e40000000800 */
[C---:B------:R-:W-:Y:S02]  /*9800*/  FMUL.FTZ R43, R0.reuse, R147 ;  /* 0x00000093002b7220 */ /* 0x040fe40000410000 */
[----:B------:R-:W-:Y:S01]  /*9810*/  FMUL.FTZ R47, R0, R151 ;  /* 0x00000097002f7220 */ /* 0x000fe20000410000 */
[----:B------:R-:W-:Y:S01]  /*9820*/  MOV R151, R105 ;  /* 0x0000006900977202 */ /* 0x000fe20000000f00 */
[--C-:B------:R-:W-:Y:S01]  /*9830*/  FFMA.FTZ R105, R183, c[0x0][0x2d0], -R181.reuse ;  /* 0x0000b400b7697a23 */ /* 0x100fe200000108b5 */
[----:B------:R-:W-:Y:S01]  /*9840*/  MOV R183, R248 ;  /* 0x000000f800b77202 */ /* 0x000fe20000000f00 */
[----:B---3--:R-:W-:Y:S01]  /*9850*/  FMUL.FTZ R56, R2, R160 ;  /* 0x000000a002387220 */ /* 0x008fe20000410000 */
[C---:B------:R-:W-:Y:S01]  /*9860*/  HMMA.16816.F32.BF16 R40, R176.reuse, R52, R40 ;  /* 0x00000034b028723c */ /* 0x040fe20000041828 */
[----:B------:R-:W-:Y:S03]  /*9870*/  MUFU.EX2 R250, R125 ;  /* 0x0000007d00fa7308 */ /* 0x000fe60000000800 */
[C---:B------:R-:W-:Y:S02]  /*9880*/  FMUL.FTZ R59, R0.reuse, R163 ;  /* 0x000000a3003b7220 */ /* 0x040fe40000410000 */
[----:B------:R-:W-:Y:S02]  /*9890*/  FMUL.FTZ R62, R0, R166 ;  /* 0x000000a6003e7220 */ /* 0x000fe40000410000 */
[-C--:B------:R-:W-:Y:S03]  /*98a0*/  HMMA.16816.F32.BF16 R44, R176, R54.reuse, R44 ;  /* 0x00000036b02c723c */ /* 0x080fe6000004182c */
[----:B------:R3:W-:Y:S01]  /*98b0*/  MUFU.EX2 R160, R105 ;  /* 0x0000006900a07308 */ /* 0x0007e20000000800 */
[C---:B-1----:R-:W-:Y:S01]  /*98c0*/  FMUL.FTZ R48, R100.reuse, R152 ;  /* 0x0000009864307220 */ /* 0x042fe20000410000 */
[----:B------:R-:W-:Y:S01]  /*98d0*/  MOV R152, R49 ;  /* 0x0000003100987202 */ /* 0x000fe20000000f00 */
[----:B------:R-:W-:Y:S01]  /*98e0*/  FMUL.FTZ R49, R100, R153 ;  /* 0x0000009964317220 */ /* 0x000fe20000410000 */
[----:B------:R-:W-:Y:S01]  /*98f0*/  MOV R153, R50 ;  /* 0x0000003200997202 */ /* 0x000fe20000000f00 */
[----:B------:R-:W-:Y:S01]  /*9900*/  FMUL.FTZ R50, R3, R154 ;  /* 0x0000009a03327220 */ /* 0x000fe20000410000 */
[----:B------:R-:W-:Y:S03]  /*9910*/  MOV R154, R58 ;  /* 0x0000003a009a7202 */ /* 0x000fe60000000f00 */
[--C-:B--2---:R-:W-:Y:S01]  /*9920*/  FFMA.FTZ R60, R66, c[0x0][0x2d0], -R180.reuse ;  /* 0x0000b400423c7a23 */ /* 0x104fe200000108b4 */
[----:B------:R-:W-:Y:S01]  /*9930*/  MUFU.EX2 R248, R126 ;  /* 0x0000007e00f87308 */ /* 0x000fe20000000800 */
[----:B------:R-:W-:Y:S01]  /*9940*/  FMUL.FTZ R53, R100, R157 ;  /* 0x0000009d64357220 */ /* 0x000fe20000410000 */
[C---:B------:R-:W-:Y:S04]  /*9950*/  HMMA.16816.F32.BF16 R48, R172.reuse, R54, R48 ;  /* 0x00000036ac30723c */ /* 0x040fe80000041830 */
[--C-:B------:R-:W-:Y:S02]  /*9960*/  FFMA.FTZ R52, R64, c[0x0][0x2d0], -R180.reuse ;  /* 0x0000b40040347a23 */ /* 0x100fe400000108b4 */
[--C-:B------:R-:W-:Y:S02]  /*9970*/  FFMA.FTZ R64, R67, c[0x0][0x2d0], -R180.reuse ;  /* 0x0000b40043407a23 */ /* 0x100fe400000108b4 */
[C---:B------:R-:W-:Y:S01]  /*9980*/  FMUL.FTZ R55, R3.reuse, R159 ;  /* 0x0000009f03377220 */ /* 0x040fe20000410000 */
[----:B------:R1:W-:Y:S03]  /*9990*/  MUFU.EX2 R145, R52 ;  /* 0x0000003400917308 */ /* 0x0003e60000000800 */
[--C-:B---3--:R-:W-:Y:S02]  /*99a0*/  FFMA.FTZ R105, R184, c[0x0][0x2d0], -R181.reuse ;  /* 0x0000b400b8697a23 */ /* 0x108fe400000108b5 */
[C---:B------:R-:W-:Y:S02]  /*99b0*/  FMUL.FTZ R54, R3.reuse, R158 ;  /* 0x0000009e03367220 */ /* 0x040fe40000410000 */
[C---:B------:R-:W-:Y:S02]  /*99c0*/  FMUL.FTZ R58, R0.reuse, R162 ;  /* 0x000000a2003a7220 */ /* 0x040fe40000410000 */
[C---:B------:R-:W-:Y:S01]  /*99d0*/  FMUL.FTZ R63, R0.reuse, R167 ;  /* 0x000000a7003f7220 */ /* 0x040fe20000410000 */
[----:B------:R2:W3:Y:S01]  /*99e0*/  MUFU.EX2 R159, R60 ;  /* 0x0000003c009f7308 */ /* 0x0004e20000000800 */
[C---:B------:R-:W-:Y:S01]  /*99f0*/  FMUL.FTZ R67, R3.reuse, R171 ;  /* 0x000000ab03437220 */ /* 0x040fe20000410000 */
[----:B------:R-:W-:Y:S01]  /*9a00*/  MOV R167, R116 ;  /* 0x0000007400a77202 */ /* 0x000fe20000000f00 */
[----:B------:R-:W-:Y:S01]  /*9a10*/  FMUL.FTZ R66, R3, R170 ;  /* 0x000000aa03427220 */ /* 0x000fe20000410000 */
[----:B------:R-:W5:Y:S01]  /*9a20*/  LDL.LU R171, [R1+0x2c] ;  /* 0x00002c0001ab7983 */ /* 0x000f620000300800 */
[C---:B------:R-:W-:Y:S01]  /*9a30*/  FMUL.FTZ R74, R0.reuse, R74 ;  /* 0x0000004a004a7220 */ /* 0x040fe20000410000 */
[----:B------:R-:W-:Y:S01]  /*9a40*/  MOV R170, R249 ;  /* 0x000000f900aa7202 */ /* 0x000fe20000000f00 */
[C---:B------:R-:W-:Y:S01]  /*9a50*/  FMUL.FTZ R75, R0.reuse, R75 ;  /* 0x0000004b004b7220 */ /* 0x040fe20000410000 */
[----:B------:R-:W5:Y:S01]  /*9a60*/  LDL.LU R184, [R1+0x20] ;  /* 0x0000200001b87983 */ /* 0x000f620000300800 */
[C---:B------:R-:W-:Y:S01]  /*9a70*/  FMUL.FTZ R78, R0.reuse, R78 ;  /* 0x0000004e004e7220 */ /* 0x040fe20000410000 */
[----:B------:R3:W-:Y:S01]  /*9a80*/  MUFU.EX2 R163, R64 ;  /* 0x0000004000a37308 */ /* 0x0007e20000000800 */
[C---:B------:R-:W-:Y:S02]  /*9a90*/  FMUL.FTZ R79, R0.reuse, R79 ;  /* 0x0000004f004f7220 */ /* 0x040fe40000410000 */
[----:B------:R-:W-:Y:S02]  /*9aa0*/  FMUL.FTZ R90, R0, R90 ;  /* 0x0000005a005a7220 */ /* 0x000fe40000410000 */
[----:B-1----:R-:W-:Y:S01]  /*9ab0*/  FMUL.FTZ R52, R100, R156 ;  /* 0x0000009c64347220 */ /* 0x002fe20000410000 */
[----:B------:R-:W-:Y:S01]  /*9ac0*/  MOV R156, R107 ;  /* 0x0000006b009c7202 */ /* 0x000fe20000000f00 */
[C---:B------:R-:W-:Y:S02]  /*9ad0*/  FMUL.FTZ R91, R0.reuse, R91 ;  /* 0x0000005b005b7220 */ /* 0x040fe40000410000 */
[C---:B------:R-:W-:Y:S01]  /*9ae0*/  FMUL.FTZ R94, R0.reuse, R94 ;  /* 0x0000005e005e7220 */ /* 0x040fe20000410000 */
[----:B------:R1:W-:Y:S01]  /*9af0*/  MUFU.EX2 R249, R127 ;  /* 0x0000007f00f97308 */ /* 0x0003e20000000800 */
[----:B------:R-:W-:Y:S01]  /*9b00*/  FMUL.FTZ R95, R0, R95 ;  /* 0x0000005f005f7220 */ /* 0x000fe20000410000 */
[-C--:B------:R-:W-:Y:S03]  /*9b10*/  HMMA.16816.F32.BF16 R52, R172, R108.reuse, R52 ;  /* 0x0000006cac34723c */ /* 0x080fe60000041834 */
[----:B--2---:R-:W-:Y:S02]  /*9b20*/  FMUL.FTZ R60, R2, R164 ;  /* 0x000000a4023c7220 */ /* 0x004fe40000410000 */
[----:B------:R-:W-:Y:S02]  /*9b30*/  FFMA.FTZ R107, R224, c[0x0][0x2d0], -R181 ;  /* 0x0000b400e06b7a23 */ /* 0x000fe400000108b5 */
[--C-:B------:R-:W-:Y:S01]  /*9b40*/  FFMA.FTZ R143, R197, c[0x0][0x2d0], -R180.reuse ;  /* 0x0000b400c58f7a23 */ /* 0x100fe200000108b4 */
[C---:B------:R-:W-:Y:S01]  /*9b50*/  HMMA.16816.F32.BF16 R56, R176.reuse, R108, R56 ;  /* 0x0000006cb038723c */ /* 0x040fe20000041838 */
[----:B------:R2:W-:Y:S03]  /*9b60*/  MUFU.EX2 R164, R105 ;  /* 0x0000006900a47308 */ /* 0x0005e60000000800 */
[----:B------:R-:W-:Y:S02]  /*9b70*/  FFMA.FTZ R180, R196, c[0x0][0x2d0], -R180 ;  /* 0x0000b400c4b47a23 */ /* 0x000fe400000108b4 */
[----:B---3--:R-:W-:Y:S01]  /*9b80*/  FMUL.FTZ R64, R100, R168 ;  /* 0x000000a864407220 */ /* 0x008fe20000410000 */
[----:B------:R-:W-:Y:S01]  /*9b90*/  MOV R168, R117 ;  /* 0x0000007500a87202 */ /* 0x000fe20000000f00 */
[-C--:B------:R-:W-:Y:S03]  /*9ba0*/  HMMA.16816.F32.BF16 R60, R176, R110.reuse, R60 ;  /* 0x0000006eb03c723c */ /* 0x080fe6000004183c */
[----:B------:R-:W-:Y:S01]  /*9bb0*/  MUFU.EX2 R224, R131 ;  /* 0x0000008300e07308 */ /* 0x000fe20000000800 */
[----:B-1----:R-:W-:Y:S04]  /*9bc0*/  LDSM.16.MT88.4 R124, [R202+0x800] ;  /* 0x00080000ca7c783b */ /* 0x002fe80000004200 */
[C---:B------:R-:W-:Y:S05]  /*9bd0*/  HMMA.16816.F32.BF16 R64, R172.reuse, R110, R64 ;  /* 0x0000006eac40723c */ /* 0x040fea0000041840 */
[----:B------:R1:W-:Y:S01]  /*9be0*/  MUFU.EX2 R226, R107 ;  /* 0x0000006b00e27308 */ /* 0x0003e20000000800 */
[----:B------:R-:W3:Y:S02]  /*9bf0*/  LDSM.16.MT88.4 R108, [R202+0x2000] ;  /* 0x00200000ca6c783b */ /* 0x000ee40000004200 */
[-C--:B------:R-:W-:Y:S04]  /*9c00*/  HMMA.16816.F32.BF16 R68, R172, R112.reuse, R68 ;  /* 0x00000070ac44723c */ /* 0x080fe80000041844 */
[--C-:B--2---:R-:W-:Y:S01]  /*9c10*/  FFMA.FTZ R105, R185, c[0x0][0x2d0], -R182.reuse ;  /* 0x0000b400b9697a23 */ /* 0x104fe200000108b6 */
[----:B------:R-:W-:Y:S02]  /*9c20*/  MOV R185, R247 ;  /* 0x000000f700b97202 */ /* 0x000fe40000000f00 */
[----:B------:R-:W-:Y:S01]  /*9c30*/  MUFU.EX2 R193, R143 ;  /* 0x0000008f00c17308 */ /* 0x000fe20000000800 */
[C---:B------:R-:W-:Y:S08]  /*9c40*/  HMMA.16816.F32.BF16 R72, R176.reuse, R112, R72 ;  /* 0x00000070b048723c */ /* 0x040ff00000041848 */
[-C--:B------:R-:W-:Y:S01]  /*9c50*/  HMMA.16816.F32.BF16 R76, R176, R114.reuse, R76 ;  /* 0x00000072b04c723c */ /* 0x080fe2000004184c */
[----:B------:R2:W2:Y:S03]  /*9c60*/  MUFU.EX2 R148, R105 ;  /* 0x0000006900947308 */ /* 0x0004a60000000800 */
[--C-:B-1----:R-:W-:Y:S01]  /*9c70*/  FFMA.FTZ R107, R246, c[0x0][0x2d0], -R182.reuse ;  /* 0x0000b400f66b7a23 */ /* 0x102fe200000108b6 */
[----:B------:R-:W-:Y:S03]  /*9c80*/  MOV R246, R159 ;  /* 0x0000009f00f67202 */ /* 0x000fe60000000f00 */
[C---:B------:R-:W-:Y:S01]  /*9c90*/  HMMA.16816.F32.BF16 R80, R172.reuse, R114, R80 ;  /* 0x00000072ac50723c */ /* 0x040fe20000041850 */
[----:B------:R-:W1:Y:S07]  /*9ca0*/  LDSM.16.MT88.4 R112, [R201+0x400] ;  /* 0x00040000c970783b */ /* 0x000e6e0000004200 */
[-C--:B---3--:R-:W-:Y:S04]  /*9cb0*/  HMMA.16816.F32.BF16 R84, R172, R108.reuse, R84 ;  /* 0x0000006cac54723c */ /* 0x088fe80000041854 */
[--C-:B--2---:R-:W-:Y:S01]  /*9cc0*/  FFMA.FTZ R105, R186, c[0x0][0x2d0], -R182.reuse ;  /* 0x0000b400ba697a23 */ /* 0x104fe200000108b6 */
[----:B------:R-:W-:Y:S03]  /*9cd0*/  MOV R238, R148 ;  /* 0x0000009400ee7202 */ /* 0x000fe60000000f00 */
[----:B------:R2:W3:Y:S01]  /*9ce0*/  MUFU.EX2 R157, R105 ;  /* 0x00000069009d7308 */ /* 0x0004e20000000800 */
[C---:B------:R-:W-:Y:S07]  /*9cf0*/  HMMA.16816.F32.BF16 R88, R176.reuse, R108, R88 ;  /* 0x0000006cb058723c */ /* 0x040fee0000041858 */
[----:B------:R-:W-:Y:S01]  /*9d00*/  F2FP.BF16.PACK_AB R108, R145, R150 ;  /* 0x00000096916c723e */ /* 0x000fe200000010ff */
[-C--:B------:R-:W-:Y:S04]  /*9d10*/  HMMA.16816.F32.BF16 R92, R176, R110.reuse, R92 ;  /* 0x0000006eb05c723c */ /* 0x080fe8000004185c */
[----:B------:R-:W-:Y:S03]  /*9d20*/  F2FP.BF16.PACK_AB R109, R146, R149 ;  /* 0x00000095926d723e */ /* 0x000fe600000010ff */
[----:B------:R-:W-:Y:S01]  /*9d30*/  MOV R178, R155 ;  /* 0x0000009b00b27202 */ /* 0x000fe20000000f00 */
[----:B------:R-:W-:Y:S04]  /*9d40*/  HMMA.16816.F32.BF16 R96, R172, R110, R96 ;  /* 0x0000006eac60723c */ /* 0x000fe80000041860 */
[----:B------:R-:W-:Y:S02]  /*9d50*/  MOV R179, R168 ;  /* 0x000000a800b37202 */ /* 0x000fe40000000f00 */
[----:B------:R-:W-:Y:S01]  /*9d60*/  MOV R168, R154 ;  /* 0x0000009a00a87202 */ /* 0x000fe20000000f00 */
[--C-:B--2---:R-:W-:Y:S01]  /*9d70*/  FFMA.FTZ R105, R187, c[0x0][0x2d0], -R182.reuse ;  /* 0x0000b400bb697a23 */ /* 0x104fe200000108b6 */
[----:B------:R-:W-:Y:S01]  /*9d80*/  F2FP.BF16.PACK_AB R110, R163, R159 ;  /* 0x0000009fa36e723e */ /* 0x000fe200000010ff */
[----:B------:R-:W-:Y:S03]  /*9d90*/  MUFU.EX2 R187, R137 ;  /* 0x0000008900bb7308 */ /* 0x000fe60000000800 */
[----:B------:R-:W-:Y:S02]  /*9da0*/  F2FP.BF16.PACK_AB R111, R164, R160 ;  /* 0x000000a0a46f723e */ /* 0x000fe400000010ff */
[----:B---3--:R-:W-:Y:S02]  /*9db0*/  F2FP.BF16.PACK_AB R116, R157, R148 ;  /* 0x000000949d74723e */ /* 0x008fe400000010ff */
[----:B------:R-:W-:Y:S02]  /*9dc0*/  F2FP.BF16.PACK_AB R172, R224, R223 ;  /* 0x000000dfe0ac723e */ /* 0x000fe400000010ff */
[----:B------:R-:W-:Y:S01]  /*9dd0*/  F2FP.BF16.PACK_AB R173, R194, R220 ;  /* 0x000000dcc2ad723e */ /* 0x000fe200000010ff */
[-C--:B-1----:R-:W-:Y:S01]  /*9de0*/  HMMA.16816.F32.BF16 R4, R108, R112.reuse, R4 ;  /* 0x000000706c04723c */ /* 0x082fe20000041804 */
[----:B------:R1:W-:Y:S04]  /*9df0*/  MUFU.EX2 R161, R105 ;  /* 0x0000006900a17308 */ /* 0x0003e80000000800 */
[----:B------:R-:W-:Y:S01]  /*9e00*/  MOV R244, R157 ;  /* 0x0000009d00f47202 */ /* 0x000fe20000000f00 */
[----:B-1----:R-:W-:Y:S05]  /*9e10*/  FFMA.FTZ R105, R188, c[0x0][0x2d0], -R182 ;  /* 0x0000b400bc697a23 */ /* 0x002fea00000108b6 */
[----:B------:R-:W-:Y:S10]  /*9e20*/  MUFU.EX2 R188, R136 ;  /* 0x0000008800bc7308 */ /* 0x000ff40000000800 */
[----:B------:R1:W2:Y:S02]  /*9e30*/  MUFU.EX2 R165, R105 ;  /* 0x0000006900a57308 */ /* 0x0002a40000000800 */
[--C-:B-1----:R-:W-:Y:S01]  /*9e40*/  FFMA.FTZ R105, R189, c[0x0][0x2d0], -R106.reuse ;  /* 0x0000b400bd697a23 */ /* 0x102fe2000001086a */
[----:B--2---:R-:W-:Y:S07]  /*9e50*/  F2FP.BF16.PACK_AB R118, R165, R161 ;  /* 0x000000a1a576723e */ /* 0x004fee00000010ff */
[----:B------:R-:W1:Y:S10]  /*9e60*/  MUFU.EX2 R189, R107 ;  /* 0x0000006b00bd7308 */ /* 0x000e740000000800 */
[----:B------:R2:W3:Y:S01]  /*9e70*/  MUFU.EX2 R147, R105 ;  /* 0x0000006900937308 */ /* 0x0004e20000000800 */
[----:B-1----:R-:W-:Y:S01]  /*9e80*/  F2FP.BF16.PACK_AB R176, R188, R189 ;  /* 0x000000bdbcb0723e */ /* 0x002fe200000010ff */
[----:B--2---:R-:W-:Y:S01]  /*9e90*/  FFMA.FTZ R105, R190, c[0x0][0x2d0], -R106 ;  /* 0x0000b400be697a23 */ /* 0x004fe2000001086a */
[----:B---3--:R-:W-:Y:S01]  /*9ea0*/  MOV R241, R147 ;  /* 0x0000009300f17202 */ /* 0x008fe20000000f00 */
[----:B----4-:R-:W-:Y:S01]  /*9eb0*/  FFMA.FTZ R141, R2, R141, R170 ;  /* 0x0000008d028d7223 */ /* 0x010fe200000100aa */
[----:B------:R-:W-:Y:S05]  /*9ec0*/  MOV R170, R152 ;  /* 0x0000009800aa7202 */ /* 0x000fea0000000f00 */
[----:B------:R1:W2:Y:S01]  /*9ed0*/  MUFU.EX2 R158, R105 ;  /* 0x00000069009e7308 */ /* 0x0002a20000000800 */
[----:B------:R-:W-:Y:S01]  /*9ee0*/  MOV R152, R135 ;  /* 0x0000008700987202 */ /* 0x000fe20000000f00 */
[----:B-----5:R-:W-:Y:S01]  /*9ef0*/  FFMA.FTZ R140, R0, R140, R252 ;  /* 0x0000008c008c7223 */ /* 0x020fe200000100fc */
[----:B------:R-:W-:Y:S01]  /*9f00*/  MOV R252, R151 ;  /* 0x0000009700fc7202 */ /* 0x000fe20000000f00 */
[--C-:B-1----:R-:W-:Y:S01]  /*9f10*/  FFMA.FTZ R105, R191, c[0x0][0x2d0], -R106.reuse ;  /* 0x0000b400bf697a23 */ /* 0x102fe2000001086a */
[----:B--2---:R-:W-:Y:S05]  /*9f20*/  F2FP.BF16.PACK_AB R117, R158, R147 ;  /* 0x000000939e75723e */ /* 0x004fea00000010ff */
[----:B------:R-:W-:Y:S01]  /*9f30*/  MUFU.EX2 R191, R144 ;  /* 0x0000009000bf7308 */ /* 0x000fe20000000800 */
[----:B------:R-:W-:Y:S09]  /*9f40*/  MOV R245, R158 ;  /* 0x0000009e00f57202 */ /* 0x000ff20000000f00 */
[----:B------:R1:W-:Y:S02]  /*9f50*/  MUFU.EX2 R162, R105 ;  /* 0x0000006900a27308 */ /* 0x0003e40000000800 */
[----:B-1----:R-:W-:Y:S08]  /*9f60*/  FFMA.FTZ R105, R192, c[0x0][0x2d0], -R106 ;  /* 0x0000b400c0697a23 */ /* 0x002ff0000001086a */
[----:B------:R-:W1:Y:S01]  /*9f70*/  MUFU.EX2 R192, R180 ;  /* 0x000000b400c07308 */ /* 0x000e620000000800 */
[----:B------:R-:W-:Y:S09]  /*9f80*/  FFMA.FTZ R3, R3, R171, R183 ;  /* 0x000000ab03037223 */ /* 0x000ff200000100b7 */
[----:B------:R2:W3:Y:S01]  /*9f90*/  MUFU.EX2 R166, R105 ;  /* 0x0000006900a67308 */ /* 0x0004e20000000800 */
[----:B------:R-:W-:Y:S01]  /*9fa0*/  FADD.FTZ R2, R169, R3 ;  /* 0x00000003a9027221 */ /* 0x000fe20000010000 */
[----:B------:R-:W-:Y:S01]  /*9fb0*/  MOV R169, R153 ;  /* 0x0000009900a97202 */ /* 0x000fe20000000f00 */
[----:B------:R-:W-:Y:S01]  /*9fc0*/  FFMA.FTZ R100, R100, R184, R185 ;  /* 0x000000b864647223 */ /* 0x000fe200000100b9 */
[----:B------:R-:W-:Y:S02]  /*9fd0*/  MOV R153, R134 ;  /* 0x0000008600997202 */ /* 0x000fe40000000f00 */
[----:B------:R-:W-:Y:S01]  /*9fe0*/  LDSM.16.MT88.4 R132, [R201+0x2800] ;  /* 0x00280000c984783b */ /* 0x000fe20000004200 */
[----:B------:R-:W-:Y:S02]  /*9ff0*/  FADD.FTZ R2, R169, R2 ;  /* 0x00000002a9027221 */ /* 0x000fe40000010000 */
[----:B------:R-:W-:Y:S01]  /*a000*/  FADD.FTZ R0, R153, R141 ;  /* 0x0000008d99007221 */ /* 0x000fe20000010000 */
[----:B------:R-:W-:Y:S01]  /*a010*/  MUFU.EX2 R185, R138 ;  /* 0x0000008a00b97308 */ /* 0x000fe20000000800 */
[----:B------:R-:W-:Y:S02]  /*a020*/  FADD.FTZ R142, R142, R100 ;  /* 0x000000648e8e7221 */ /* 0x000fe40000010000 */
[----:B------:R-:W-:Y:S01]  /*a030*/  FADD.FTZ R100, R152, R140 ;  /* 0x0000008c98647221 */ /* 0x000fe20000010000 */
[----:B-1----:R-:W-:Y:S01]  /*a040*/  F2FP.BF16.PACK_AB R174, R192, R193 ;  /* 0x000000c1c0ae723e */ /* 0x002fe200000010ff */
[----:B------:R-:W-:Y:S01]  /*a050*/  LDSM.16.MT88.4 R152, [R201+0x1c00] ;  /* 0x001c0000c998783b */ /* 0x000fe20000004200 */
[----:B------:R-:W-:Y:S04]  /*a060*/  FADD.FTZ R3, R170, R142 ;  /* 0x0000008eaa037221 */ /* 0x000fe80000010000 */
[----:B------:R1:W4:Y:S01]  /*a070*/  MUFU.EX2 R184, R139 ;  /* 0x0000008b00b87308 */ /* 0x0003220000000800 */
[----:B------:R-:W-:Y:S02]  /*a080*/  FADD.FTZ R3, R179, R3 ;  /* 0x00000003b3037221 */ /* 0x000fe40000010000 */
[--C-:B--2---:R-:W-:Y:S01]  /*a090*/  FFMA.FTZ R105, R225, c[0x0][0x2d0], -R181.reuse ;  /* 0x0000b400e1697a23 */ /* 0x104fe200000108b5 */
[----:B---3--:R-:W-:Y:S01]  /*a0a0*/  F2FP.BF16.PACK_AB R119, R166, R162 ;  /* 0x000000a2a677723e */ /* 0x008fe200000010ff */
[----:B------:R-:W-:Y:S05]  /*a0b0*/  FFMA.FTZ R181, R219, c[0x0][0x2d0], -R181 ;  /* 0x0000b400dbb57a23 */ /* 0x000fea00000108b5 */
[----:B------:R2:W-:Y:S01]  /*a0c0*/  MUFU.EX2 R247, R105 ;  /* 0x0000006900f77308 */ /* 0x0005e20000000800 */
[C---:B------:R-:W-:Y:S08]  /*a0d0*/  HMMA.16816.F32.BF16 R8, R116.reuse, R112, R8 ;  /* 0x000000707408723c */ /* 0x040ff00000041808 */
[-C--:B------:R-:W-:Y:S01]  /*a0e0*/  HMMA.16816.F32.BF16 R12, R116, R114.reuse, R12 ;  /* 0x00000072740c723c */ /* 0x080fe2000004180c */
[----:B------:R3:W-:Y:S01]  /*a0f0*/  MUFU.EX2 R225, R128 ;  /* 0x0000008000e17308 */ /* 0x0007e20000000800 */
[----:B-1----:R-:W-:Y:S02]  /*a100*/  LDSM.16.MT88.4 R136, [R202+0xc00] ;  /* 0x000c0000ca88783b */ /* 0x002fe40000004200 */
[----:B----4-:R-:W-:Y:S04]  /*a110*/  F2FP.BF16.PACK_AB R177, R184, R185 ;  /* 0x000000b9b8b1723e */ /* 0x010fe800000010ff */
[C---:B------:R-:W-:Y:S03]  /*a120*/  HMMA.16816.F32.BF16 R16, R108.reuse, R114, R16 ;  /* 0x000000726c10723c */ /* 0x040fe60000041810 */
[----:B------:R-:W1:Y:S01]  /*a130*/  MUFU.EX2 R190, R181 ;  /* 0x000000b500be7308 */ /* 0x000e620000000800 */
[----:B------:R-:W4:Y:S01]  /*a140*/  LDSM.16.MT88.4 R112, [R201+0x1400] ;  /* 0x00140000c970783b */ /* 0x000f220000004200 */
[--C-:B--2---:R-:W-:Y:S01]  /*a150*/  FFMA.FTZ R105, R234, c[0x0][0x2d0], -R182.reuse ;  /* 0x0000b400ea697a23 */ /* 0x104fe200000108b6 */
[----:B------:R-:W-:Y:S02]  /*a160*/  MOV R234, R166 ;  /* 0x000000a600ea7202 */ /* 0x000fe40000000f00 */
[-C--:B------:R-:W-:Y:S05]  /*a170*/  HMMA.16816.F32.BF16 R20, R108, R120.reuse, R20 ;  /* 0x000000786c14723c */ /* 0x080fea0000041814 */
[----:B------:R2:W-:Y:S03]  /*a180*/  MUFU.EX2 R199, R105 ;  /* 0x0000006900c77308 */ /* 0x0005e60000000800 */
[C---:B------:R-:W-:Y:S01]  /*a190*/  HMMA.16816.F32.BF16 R24, R116.reuse, R120, R24 ;  /* 0x000000787418723c */ /* 0x040fe20000041818 */
[----:B---3--:R-:W-:Y:S07]  /*a1a0*/  LDSM.16.MT88.4 R128, [R201+0x1800] ;  /* 0x00180000c980783b */ /* 0x008fee0000004200 */
[-C--:B------:R-:W-:Y:S04]  /*a1b0*/  HMMA.16816.F32.BF16 R28, R116, R122.reuse, R28 ;  /* 0x0000007a741c723c */ /* 0x080fe8000004181c */
[----:B-1----:R-:W-:Y:S04]  /*a1c0*/  F2FP.BF16.PACK_AB R175, R190, R191 ;  /* 0x000000bfbeaf723e */ /* 0x002fe800000010ff */
[C---:B------:R-:W-:Y:S01]  /*a1d0*/  HMMA.16816.F32.BF16 R32, R108.reuse, R122, R32 ;  /* 0x0000007a6c20723c */ /* 0x040fe20000041820 */
[----:B------:R-:W1:Y:S03]  /*a1e0*/  LDSM.16.MT88.4 R120, [R202+0x1400] ;  /* 0x00140000ca78783b */ /* 0x000e660000004200 */
[--C-:B--2---:R-:W-:Y:S01]  /*a1f0*/  FFMA.FTZ R105, R233, c[0x0][0x2d0], -R182.reuse ;  /* 0x0000b400e9697a23 */ /* 0x104fe200000108b6 */
[----:B------:R-:W-:Y:S03]  /*a200*/  MOV R233, R165 ;  /* 0x000000a500e97202 */ /* 0x000fe60000000f00 */
[----:B------:R2:W3:Y:S01]  /*a210*/  MUFU.EX2 R219, R105 ;  /* 0x0000006900db7308 */ /* 0x0004e20000000800 */
[-C--:B----4-:R-:W-:Y:S08]  /*a220*/  HMMA.16816.F32.BF16 R36, R108, R112.reuse, R36 ;  /* 0x000000706c24723c */ /* 0x090ff00000041824 */
[C---:B------:R-:W-:Y:S08]  /*a230*/  HMMA.16816.F32.BF16 R40, R116.reuse, R112, R40 ;  /* 0x000000707428723c */ /* 0x040ff00000041828 */
[-C--:B------:R-:W-:Y:S04]  /*a240*/  HMMA.16816.F32.BF16 R44, R116, R114.reuse, R44 ;  /* 0x00000072742c723c */ /* 0x080fe8000004182c */
[--C-:B--2---:R-:W-:Y:S01]  /*a250*/  FFMA.FTZ R105, R232, c[0x0][0x2d0], -R182.reuse ;  /* 0x0000b400e8697a23 */ /* 0x104fe200000108b6 */
[----:B------:R-:W-:Y:S03]  /*a260*/  MOV R232, R164 ;  /* 0x000000a400e87202 */ /* 0x000fe60000000f00 */
[C---:B------:R-:W-:Y:S01]  /*a270*/  HMMA.16816.F32.BF16 R48, R108.reuse, R114, R48 ;  /* 0x000000726c30723c */ /* 0x040fe20000041830 */
[----:B------:R2:W-:Y:S01]  /*a280*/  MUFU.EX2 R221, R105 ;  /* 0x0000006900dd7308 */ /* 0x0005e20000000800 */
[----:B------:R-:W4:Y:S06]  /*a290*/  LDSM.16.MT88.4 R112, [R201+0x2400] ;  /* 0x00240000c970783b */ /* 0x000f2c0000004200 */
[-C--:B-1----:R-:W-:Y:S08]  /*a2a0*/  HMMA.16816.F32.BF16 R52, R108, R120.reuse, R52 ;  /* 0x000000786c34723c */ /* 0x082ff00000041834 */
[C---:B------:R-:W-:Y:S08]  /*a2b0*/  HMMA.16816.F32.BF16 R56, R116.reuse, R120, R56 ;  /* 0x000000787438723c */ /* 0x040ff00000041838 */
[-C--:B------:R-:W-:Y:S04]  /*a2c0*/  HMMA.16816.F32.BF16 R60, R116, R122.reuse, R60 ;  /* 0x0000007a743c723c */ /* 0x080fe8000004183c */
[--C-:B--2---:R-:W-:Y:S01]  /*a2d0*/  FFMA.FTZ R105, R231, c[0x0][0x2d0], -R182.reuse ;  /* 0x0000b400e7697a23 */ /* 0x104fe200000108b6 */
[----:B------:R-:W-:Y:S01]  /*a2e0*/  MOV R231, R163 ;  /* 0x000000a300e77202 */ /* 0x000fe20000000f00 */
[----:B------:R-:W-:Y:S01]  /*a2f0*/  FFMA.FTZ R182, R243, c[0x0][0x2d0], -R182 ;  /* 0x0000b400f3b67a23 */ /* 0x000fe200000108b6 */
[----:B------:R-:W-:Y:S01]  /*a300*/  MOV R243, R145 ;  /* 0x0000009100f37202 */ /* 0x000fe20000000f00 */
[C---:B------:R-:W-:Y:S01]  /*a310*/  HMMA.16816.F32.BF16 R64, R108.reuse, R122, R64 ;  /* 0x0000007a6c40723c */ /* 0x040fe20000041840 */
[----:B------:R1:W2:Y:S01]  /*a320*/  MUFU.EX2 R222, R105 ;  /* 0x0000006900de7308 */ /* 0x0002a20000000800 */
[----:B------:R-:W5:Y:S06]  /*a330*/  LDSM.16.MT88.4 R120, [R202+0x2400] ;  /* 0x00240000ca78783b */ /* 0x000f6c0000004200 */
[-C--:B----4-:R-:W-:Y:S03]  /*a340*/  HMMA.16816.F32.BF16 R68, R108, R112.reuse, R68 ;  /* 0x000000706c44723c */ /* 0x090fe60000041844 */
[----:B------:R4:W-:Y:S05]  /*a350*/  MUFU.EX2 R186, R182 ;  /* 0x000000b600ba7308 */ /* 0x0009ea0000000800 */
[C---:B------:R-:W-:Y:S04]  /*a360*/  HMMA.16816.F32.BF16 R72, R116.reuse, R112, R72 ;  /* 0x000000707448723c */ /* 0x040fe80000041848 */
[--C-:B-1----:R-:W-:Y:S04]  /*a370*/  FFMA.FTZ R105, R236, c[0x0][0x2d0], -R106.reuse ;  /* 0x0000b400ec697a23 */ /* 0x102fe8000001086a */
[-C--:B------:R-:W-:Y:S01]  /*a380*/  HMMA.16816.F32.BF16 R76, R116, R114.reuse, R76 ;  /* 0x00000072744c723c */ /* 0x080fe2000004184c */
[----:B------:R1:W-:Y:S03]  /*a390*/  MUFU.EX2 R198, R105 ;  /* 0x0000006900c67308 */ /* 0x0003e60000000800 */
[----:B------:R-:W-:Y:S04]  /*a3a0*/  MOV R236, R162 ;  /* 0x000000a200ec7202 */ /* 0x000fe80000000f00 */
[C---:B------:R-:W-:Y:S01]  /*a3b0*/  HMMA.16816.F32.BF16 R80, R108.reuse, R114, R80 ;  /* 0x000000726c50723c */ /* 0x040fe20000041850 */
[----:B------:R-:W2:Y:S07]  /*a3c0*/  LDSM.16.MT88.4 R112, [R201+0x800] ;  /* 0x00080000c970783b */ /* 0x000eae0000004200 */
[-C--:B-----5:R-:W-:Y:S01]  /*a3d0*/  HMMA.16816.F32.BF16 R84, R108, R120.reuse, R84 ;  /* 0x000000786c54723c */ /* 0x0a0fe20000041854 */
[----:B----4-:R-:W-:Y:S07]  /*a3e0*/  LDSM.16.MT88.4 R180, [R201+0x2c00] ;  /* 0x002c0000c9b4783b */ /* 0x010fee0000004200 */
[C---:B------:R-:W-:Y:S04]  /*a3f0*/  HMMA.16816.F32.BF16 R88, R116.reuse, R120, R88 ;  /* 0x000000787458723c */ /* 0x040fe80000041858 */
[--C-:B-1----:R-:W-:Y:S01]  /*a400*/  FFMA.FTZ R105, R237, c[0x0][0x2d0], -R106.reuse ;  /* 0x0000b400ed697a23 */ /* 0x102fe2000001086a */
[----:B------:R-:W-:Y:S03]  /*a410*/  MOV R237, R161 ;  /* 0x000000a100ed7202 */ /* 0x000fe60000000f00 */
[-C--:B------:R-:W-:Y:S01]  /*a420*/  HMMA.16816.F32.BF16 R92, R116, R122.reuse, R92 ;  /* 0x0000007a745c723c */ /* 0x080fe2000004185c */
[----:B------:R1:W4:Y:S06]  /*a430*/  MUFU.EX2 R196, R105 ;  /* 0x0000006900c47308 */ /* 0x00032c0000000800 */
[----:B---3--:R-:W-:Y:S01]  /*a440*/  F2FP.BF16.PACK_AB R116, R219, R199 ;  /* 0x000000c7db74723e */ /* 0x008fe200000010ff */
[----:B------:R-:W-:Y:S01]  /*a450*/  HMMA.16816.F32.BF16 R96, R108, R122, R96 ;  /* 0x0000007a6c60723c */ /* 0x000fe20000041860 */
[----:B------:R-:W3:Y:S03]  /*a460*/  LDSM.16.MT88.4 R120, [R202+0x1800] ;  /* 0x00180000ca78783b */ /* 0x000ee60000004200 */
[----:B--2---:R-:W-:Y:S03]  /*a470*/  F2FP.BF16.PACK_AB R118, R222, R221 ;  /* 0x000000ddde76723e */ /* 0x004fe600000010ff */
[----:B------:R-:W-:Y:S02]  /*a480*/  F2FP.BF16.PACK_AB R108, R251, R250 ;  /* 0x000000fafb6c723e */ /* 0x000fe400000010ff */
[----:B------:R-:W-:Y:S03]  /*a490*/  F2FP.BF16.PACK_AB R109, R226, R247 ;  /* 0x000000f7e26d723e */ /* 0x000fe600000010ff */
[----:B------:R-:W-:Y:S02]  /*a4a0*/  F2FP.BF16.PACK_AB R110, R249, R227 ;  /* 0x000000e3f96e723e */ /* 0x000fe400000010ff */
[----:B------:R-:W-:Y:S01]  /*a4b0*/  F2FP.BF16.PACK_AB R111, R225, R248 ;  /* 0x000000f8e16f723e */ /* 0x000fe200000010ff */
[--C-:B-1----:R-:W-:Y:S01]  /*a4c0*/  FFMA.FTZ R105, R240, c[0x0][0x2d0], -R106.reuse ;  /* 0x0000b400f0697a23 */ /* 0x102fe2000001086a */
[----:B----4-:R-:W-:Y:S02]  /*a4d0*/  F2FP.BF16.PACK_AB R117, R196, R198 ;  /* 0x000000c6c475723e */ /* 0x010fe400000010ff */
[----:B------:R-:W-:Y:S03]  /*a4e0*/  MOV R240, R160 ;  /* 0x000000a000f07202 */ /* 0x000fe60000000f00 */
[-C--:B------:R-:W-:Y:S01]  /*a4f0*/  HMMA.16816.F32.BF16 R4, R108, R112.reuse, R4 ;  /* 0x000000706c04723c */ /* 0x080fe20000041804 */
[----:B------:R1:W-:Y:S02]  /*a500*/  MUFU.EX2 R197, R105 ;  /* 0x0000006900c57308 */ /* 0x0003e40000000800 */
[--C-:B-1----:R-:W-:Y:S01]  /*a510*/  FFMA.FTZ R105, R242, c[0x0][0x2d0], -R106.reuse ;  /* 0x0000b400f2697a23 */ /* 0x102fe2000001086a */
[----:B------:R-:W-:Y:S07]  /*a520*/  MOV R242, R146 ;  /* 0x0000009200f27202 */ /* 0x000fee0000000f00 */
[----:B------:R-:W1:Y:S02]  /*a530*/  MUFU.EX2 R195, R105 ;  /* 0x0000006900c37308 */ /* 0x000e640000000800 */
[----:B-1----:R-:W-:Y:S01]  /*a540*/  F2FP.BF16.PACK_AB R119, R195, R197 ;  /* 0x000000c5c377723e */ /* 0x002fe200000010ff */
[--C-:B------:R-:W-:Y:S01]  /*a550*/  FFMA.FTZ R105, R235, c[0x0][0x2d0], -R106.reuse ;  /* 0x0000b400eb697a23 */ /* 0x100fe2000001086a */
[----:B------:R-:W-:Y:S01]  /*a560*/  MOV R235, R149 ;  /* 0x0000009500eb7202 */ /* 0x000fe20000000f00 */
[----:B------:R-:W-:Y:S01]  /*a570*/  FFMA.FTZ R106, R229, c[0x0][0x2d0], -R106 ;  /* 0x0000b400e56a7a23 */ /* 0x000fe2000001086a */
[----:B------:R-:W-:Y:S04]  /*a580*/  MOV R229, R150 ;  /* 0x0000009600e57202 */ /* 0x000fe80000000f00 */
[----:B------:R1:W-:Y:S01]  /*a590*/  MUFU.EX2 R107, R105 ;  /* 0x00000069006b7308 */ /* 0x0003e20000000800 */
[C---:B------:R-:W-:Y:S04]  /*a5a0*/  HMMA.16816.F32.BF16 R8, R116.reuse, R112, R8 ;  /* 0x000000707408723c */ /* 0x040fe80000041808 */
[----:B------:R-:W-:Y:S04]  /*a5b0*/  FADD.FTZ R3, R229, R3 ;  /* 0x00000003e5037221 */ /* 0x000fe80000010000 */
[-C--:B------:R-:W-:Y:S01]  /*a5c0*/  HMMA.16816.F32.BF16 R12, R116, R114.reuse, R12 ;  /* 0x00000072740c723c */ /* 0x080fe2000004180c */
[----:B------:R-:W2:Y:S03]  /*a5d0*/  MUFU.EX2 R106, R106 ;  /* 0x0000006a006a7308 */ /* 0x000ea60000000800 */
[----:B------:R-:W-:Y:S04]  /*a5e0*/  FADD.FTZ R3, R243, R3 ;  /* 0x00000003f3037221 */ /* 0x000fe80000010000 */
[C---:B------:R-:W-:Y:S01]  /*a5f0*/  HMMA.16816.F32.BF16 R16, R108.reuse, R114, R16 ;  /* 0x000000726c10723c */ /* 0x040fe20000041810 */
[----:B------:R-:W4:Y:S03]  /*a600*/  LDSM.16.MT88.4 R112, [R202+0x2800] ;  /* 0x00280000ca70783b */ /* 0x000f260000004200 */
[----:B-1----:R-:W-:Y:S04]  /*a610*/  FADD.FTZ R105, R168, R0 ;  /* 0x00000000a8697221 */ /* 0x002fe80000010000 */
[-C--:B------:R-:W-:Y:S01]  /*a620*/  HMMA.16816.F32.BF16 R20, R108, R124.reuse, R20 ;  /* 0x0000007c6c14723c */ /* 0x080fe20000041814 */
[----:B------:R-:W-:Y:S03]  /*a630*/  LDSM.16.MT88.4 R168, [R202+0x1c00] ;  /* 0x001c0000caa8783b */ /* 0x000fe60000004200 */
[----:B------:R-:W-:Y:S01]  /*a640*/  FADD.FTZ R0, R178, R100 ;  /* 0x00000064b2007221 */ /* 0x000fe20000010000 */
[----:B------:R-:W-:Y:S01]  /*a650*/  F2FP.BF16.PACK_AB R178, R186, R187 ;  /* 0x000000bbbab2723e */ /* 0x000fe200000010ff */
[----:B------:R-:W-:Y:S01]  /*a660*/  FADD.FTZ R100, R167, R2 ;  /* 0x00000002a7647221 */ /* 0x000fe20000010000 */
[----:B------:R-:W-:Y:S01]  /*a670*/  MOV R2, R156 ;  /* 0x0000009c00027202 */ /* 0x000fe20000000f00 */
[C---:B------:R-:W-:Y:S04]  /*a680*/  HMMA.16816.F32.BF16 R24, R116.reuse, R124, R24 ;  /* 0x0000007c7418723c */ /* 0x040fe80000041818 */
[----:B--2---:R-:W-:Y:S01]  /*a690*/  F2FP.BF16.PACK_AB R179, R106, R107 ;  /* 0x0000006b6ab3723e */ /* 0x004fe200000010ff */
[----:B------:R-:W-:Y:S01]  /*a6a0*/  FADD.FTZ R2, R2, R105 ;  /* 0x0000006902027221 */ /* 0x000fe20000010000 */
[----:B------:R-:W-:Y:S01]  /*a6b0*/  MOV R105, R103 ;  /* 0x0000006700697202 */ /* 0x000fe20000000f00 */
[----:B------:R-:W-:Y:S01]  /*a6c0*/  FADD.FTZ R0, R252, R0 ;  /* 0x00000000fc007221 */ /* 0x000fe20000010000 */
[-C--:B------:R-:W-:Y:S08]  /*a6d0*/  HMMA.16816.F32.BF16 R28, R116, R126.reuse, R28 ;  /* 0x0000007e741c723c */ /* 0x080ff0000004181c */
[C---:B------:R-:W-:Y:S08]  /*a6e0*/  HMMA.16816.F32.BF16 R32, R108.reuse, R126, R32 ;  /* 0x0000007e6c20723c */ /* 0x040ff00000041820 */
[-C--:B------:R-:W-:Y:S08]  /*a6f0*/  HMMA.16816.F32.BF16 R36, R108, R128.reuse, R36 ;  /* 0x000000806c24723c */ /* 0x080ff00000041824 */
[C---:B------:R-:W-:Y:S08]  /*a700*/  HMMA.16816.F32.BF16 R40, R116.reuse, R128, R40 ;  /* 0x000000807428723c */ /* 0x040ff00000041828 */
[-C--:B------:R-:W-:Y:S08]  /*a710*/  HMMA.16816.F32.BF16 R44, R116, R130.reuse, R44 ;  /* 0x00000082742c723c */ /* 0x080ff0000004182c */
[C---:B------:R-:W-:Y:S08]  /*a720*/  HMMA.16816.F32.BF16 R48, R108.reuse, R130, R48 ;  /* 0x000000826c30723c */ /* 0x040ff00000041830 */
[-C--:B---3--:R-:W-:Y:S08]  /*a730*/  HMMA.16816.F32.BF16 R52, R108, R120.reuse, R52 ;  /* 0x000000786c34723c */ /* 0x088ff00000041834 */
[C---:B------:R-:W-:Y:S08]  /*a740*/  HMMA.16816.F32.BF16 R56, R116.reuse, R120, R56 ;  /* 0x000000787438723c */ /* 0x040ff00000041838 */
[-C--:B------:R-:W-:Y:S08]  /*a750*/  HMMA.16816.F32.BF16 R60, R116, R122.reuse, R60 ;  /* 0x0000007a743c723c */ /* 0x080ff0000004183c */
[C---:B------:R-:W-:Y:S01]  /*a760*/  HMMA.16816.F32.BF16 R64, R108.reuse, R122, R64 ;  /* 0x0000007a6c40723c */ /* 0x040fe20000041840 */
[----:B------:R-:W1:Y:S07]  /*a770*/  LDSM.16.MT88.4 R120, [R201+0xc00] ;  /* 0x000c0000c978783b */ /* 0x000e6e0000004200 */
[-C--:B------:R-:W-:Y:S08]  /*a780*/  HMMA.16816.F32.BF16 R68, R108, R132.reuse, R68 ;  /* 0x000000846c44723c */ /* 0x080ff00000041844 */
[C---:B------:R-:W-:Y:S08]  /*a790*/  HMMA.16816.F32.BF16 R72, R116.reuse, R132, R72 ;  /* 0x000000847448723c */ /* 0x040ff00000041848 */
[-C--:B------:R-:W-:Y:S08]  /*a7a0*/  HMMA.16816.F32.BF16 R76, R116, R134.reuse, R76 ;  /* 0x00000086744c723c */ /* 0x080ff0000004184c */
[C---:B------:R-:W-:Y:S08]  /*a7b0*/  HMMA.16816.F32.BF16 R80, R108.reuse, R134, R80 ;  /* 0x000000866c50723c */ /* 0x040ff00000041850 */
[-C--:B----4-:R-:W-:Y:S08]  /*a7c0*/  HMMA.16816.F32.BF16 R84, R108, R112.reuse, R84 ;  /* 0x000000706c54723c */ /* 0x090ff00000041854 */
[C---:B------:R-:W-:Y:S08]  /*a7d0*/  HMMA.16816.F32.BF16 R88, R116.reuse, R112, R88 ;  /* 0x000000707458723c */ /* 0x040ff00000041858 */
[-C--:B------:R-:W-:Y:S08]  /*a7e0*/  HMMA.16816.F32.BF16 R92, R116, R114.reuse, R92 ;  /* 0x00000072745c723c */ /* 0x080ff0000004185c */
[----:B------:R-:W-:Y:S08]  /*a7f0*/  HMMA.16816.F32.BF16 R96, R108, R114, R96 ;  /* 0x000000726c60723c */ /* 0x000ff00000041860 */
[-C--:B-1----:R-:W-:Y:S01]  /*a800*/  HMMA.16816.F32.BF16 R108, R172, R120.reuse, R4 ;  /* 0x00000078ac6c723c */ /* 0x082fe20000041804 */
[----:B------:R-:W1:Y:S07]  /*a810*/  LDSM.16.MT88.4 R4, [R202+0x2c00] ;  /* 0x002c0000ca04783b */ /* 0x000e6e0000004200 */
[C---:B------:R-:W-:Y:S07]  /*a820*/  HMMA.16816.F32.BF16 R112, R176.reuse, R120, R8 ;  /* 0x00000078b070723c */ /* 0x040fee0000041808 */
[----:B------:R-:W-:Y:S01]  /*a830*/  FADD.FTZ R10, R235, R100 ;  /* 0x00000064eb0a7221 */ /* 0x000fe20000010000 */
[-C--:B------:R-:W-:Y:S01]  /*a840*/  HMMA.16816.F32.BF16 R116, R176, R122.reuse, R12 ;  /* 0x0000007ab074723c */ /* 0x080fe2000004180c */
[----:B------:R-:W2:Y:S03]  /*a850*/  LDL R12, [R1+0x1c] ;  /* 0x00001c00010c7983 */ /* 0x000ea60000100800 */
[----:B------:R-:W-:Y:S01]  /*a860*/  FADD.FTZ R9, R238, R2 ;  /* 0x00000002ee097221 */ /* 0x000fe20000010000 */
[----:B------:R-:W-:Y:S01]  /*a870*/  MOV R100, R104 ;  /* 0x0000006800647202 */ /* 0x000fe20000000f00 */
        /* <DEDUP_REMOVED lines=38> */
[----:B------:R-:W-:Y:S01]  /*aae0*/  FADD.FTZ R8, R225, R3 ;  /* 0x00000003e1087221 */ /* 0x000fe20000010000 */
[----:B------:R-:W-:Y:S01]  /*aaf0*/  IADD3 R225, R239, -0x1, RZ ;  /* 0xffffffffefe17810 */ /* 0x000fe20007ffe0ff */
[----:B------:R-:W-:Y:S02]  /*ab00*/  FADD.FTZ R3, R223, R9 ;  /* 0x00000009df037221 */ /* 0x000fe40000010000 */
[-C--:B------:R-:W-:Y:S08]  /*ab10*/  HMMA.16816.F32.BF16 R68, R172, R180.reuse, R68 ;  /* 0x000000b4ac44723c */ /* 0x080ff00000041844 */
[C---:B------:R-:W-:Y:S08]  /*ab20*/  HMMA.16816.F32.BF16 R72, R176.reuse, R180, R72 ;  /* 0x000000b4b048723c */ /* 0x040ff00000041848 */
[-C--:B------:R-:W-:Y:S08]  /*ab30*/  HMMA.16816.F32.BF16 R76, R176, R182.reuse, R76 ;  /* 0x000000b6b04c723c */ /* 0x080ff0000004184c */
[C---:B------:R-:W-:Y:S08]  /*ab40*/  HMMA.16816.F32.BF16 R80, R172.reuse, R182, R80 ;  /* 0x000000b6ac50723c */ /* 0x040ff00000041850 */
[-C--:B-1----:R-:W-:Y:S08]  /*ab50*/  HMMA.16816.F32.BF16 R84, R172, R4.reuse, R84 ;  /* 0x00000004ac54723c */ /* 0x082ff00000041854 */
        /* <DEDUP_REMOVED lines=26> */
[----:B--2---:R-:W-:Y:S02]  /*ad00*/  ISETP.GT.AND P0, PT, R239, R12, PT ;  /* 0x0000000cef00720c */ /* 0x004fe40003f04270 */
[----:B------:R-:W-:Y:S11]  /*ad10*/  MOV R239, R225 ;  /* 0x000000e100ef7202 */ /* 0x000ff60000000f00 */
[----:B-1----:R-:W-:-:S05]  /*ad20*/  @P0 BRA `(.L_x_624) ;  /* 0xffffb50000000947 */ /* 0x002fca000383ffff */
.L_x_613:
[----:B------:R-:W-:-:S13]  /*ad30*/  ISETP.GE.AND P0, PT, R225, RZ, PT ;  /* 0x000000ffe100720c */ /* 0x000fda0003f06270 */
[----:B------:R-:W-:Y:S05]  /*ad40*/  @!P0 BRA `(.L_x_625) ;  /* 0x0000410000008947 */ /* 0x000fea0003800000 */
[----:B------:R-:W-:Y:S01]  /*ad50*/  IMAD.MOV.U32 R100, RZ, RZ, R103 ;  /* 0x000000ffff647224 */ /* 0x000fe200078e0067 */
[----:B------:R-:W-:Y:S01]  /*ad60*/  MOV R106, R101 ;  /* 0x00000065006a7202 */ /* 0x000fe20000000f00 */
[----:B-1----:R-:W-:Y:S01]  /*ad70*/  IMAD.MOV.U32 R0, RZ, RZ, R104 ;  /* 0x000000ffff007224 */ /* 0x002fe200078e0068 */
[----:B------:R-:W-:Y:S02]  /*ad80*/  MOV R105, R102 ;  /* 0x0000006600697202 */ /* 0x000fe40000000f00 */
.L_x_632:
[----:B------:R-:W2:Y:S01]  /*ad90*/  LDL.64 R6, [R1+0x48] ;  /* 0x0000480001067983 */ /* 0x000ea20000100a00 */
[----:B------:R-:W-:Y:S04]  /*ada0*/  DEPBAR.LE SB0, 0x0 ;  /* 0x000080000000791a */ /* 0x000fe80000000000 */
[----:B------:R-:W3:Y:S01]  /*adb0*/  LDL R5, [R1+0x54] ;  /* 0x0000540001057983 */ /* 0x000ee20000100800 */
[----:B------:R-:W-:Y:S01]  /*adc0*/  WARPSYNC 0xffffffff ;  /* 0xffffffff00007948 */ /* 0x000fe20003800000 */
[----:B------:R-:W-:Y:S01]  /*add0*/  SHF.R.S32.HI R4, RZ, 0x1f, R230 ;  /* 0x0000001fff047819 */ /* 0x000fe200000114e6 */
[----:B------:R-:W-:Y:S01]  /*ade0*/  IMAD.WIDE.U32 R2, R230, c[0x0][0x208], RZ ;  /* 0x00008200e6027a25 */ /* 0x000fe200078e00ff */
[----:B------:R-:W-:Y:S01]  /*adf0*/  BAR.SYNC.DEFER_BLOCKING 0x0 ;  /* 0x0000000000007b1d */ /* 0x000fe20000010000 */
[----:B------:R-:W-:Y:S02]  /*ae00*/  SHF.R.S32.HI R53, RZ, 0x1f, R228 ;  /* 0x0000001fff357819 */ /* 0x000fe400000114e4 */
[----:B------:R-:W-:Y:S01]  /*ae10*/  IMAD R4, R4, c[0x0][0x208], RZ ;  /* 0x0000820004047a24 */ /* 0x000fe200078e02ff */
[C---:B------:R-:W-:Y:S01]  /*ae20*/  IADD3 R8, R217.reuse, 0x40, RZ ;  /* 0x00000040d9087810 */ /* 0x040fe20007ffe0ff */
[----:B------:R-:W-:Y:S02]  /*ae30*/  IMAD.SHL.U32 R47, R217, 0x2, RZ ;  /* 0x00000002d92f7824 */ /* 0x000fe400078e00ff */
[----:B------:R-:W-:Y:S02]  /*ae40*/  IMAD R4, R230, c[0x0][0x20c], R4 ;  /* 0x00008300e6047a24 */ /* 0x000fe400078e0204 */
[----:B------:R-:W-:Y:S02]  /*ae50*/  IMAD R53, R53, c[0x0][0x218], RZ ;  /* 0x0000860035357a24 */ /* 0x000fe400078e02ff */
[----:B------:R-:W-:Y:S02]  /*ae60*/  IMAD.IADD R3, R3, 0x1, R4 ;  /* 0x0000000103037824 */ /* 0x000fe400078e0204 */
[C---:B------:R-:W-:Y:S02]  /*ae70*/  IMAD R53, R228.reuse, c[0x0][0x21c], R53 ;  /* 0x00008700e4357a24 */ /* 0x040fe400078e0235 */
[----:B------:R-:W-:Y:S04]  /*ae80*/  IMAD.WIDE.U32 R2, R228, c[0x0][0x218], R2 ;  /* 0x00008600e4027a25 */ /* 0x000fe800078e0002 */
[----:B------:R-:W-:Y:S01]  /*ae90*/  IMAD.SHL.U32 R55, R8, 0x2, RZ ;  /* 0x0000000208377824 */ /* 0x000fe200078e00ff */
[----:B------:R1:W4:Y:S04]  /*aea0*/  LDSM.16.M88.4 R64, [R203] ;  /* 0x00000000cb40783b */ /* 0x0003280000000200 */
[----:B------:R1:W1:Y:S04]  /*aeb0*/  LDSM.16.M88.4 R60, [R203+0x1000] ;  /* 0x00100000cb3c783b */ /* 0x0002680000000200 */
        /* <DEDUP_REMOVED lines=10> */
[----:B--2---:R-:W-:Y:S02]  /*af60*/  IADD3 R2, P0, R6, R2, RZ ;  /* 0x0000000206027210 */ /* 0x004fe40007f1e0ff */
[C---:B------:R-:W-:Y:S02]  /*af70*/  IADD3 R7, R217.reuse, 0x20, RZ ;  /* 0x00000020d9077810 */ /* 0x040fe40007ffe0ff */
[----:B------:R-:W-:Y:S02]  /*af80*/  IADD3 R6, R217, 0x20, RZ ;  /* 0x00000020d9067810 */ /* 0x000fe40007ffe0ff */
[----:B---3--:R-:W-:Y:S02]  /*af90*/  IADD3.X R53, R5, R3, R53, P0, !PT ;  /* 0x0000000305357210 */ /* 0x008fe400007fe435 */
[C---:B------:R-:W-:Y:S01]  /*afa0*/  IADD3 R5, R217.reuse, 0x40, RZ ;  /* 0x00000040d9057810 */ /* 0x040fe20007ffe0ff */
[----:B------:R-:W-:Y:S01]  /*afb0*/  IMAD.SHL.U32 R45, R6, 0x2, RZ ;  /* 0x00000002062d7824 */ /* 0x000fe200078e00ff */
[----:B------:R-:W-:Y:S02]  /*afc0*/  LEA R52, P0, R2, c[0x0][0x1f8], 0x1 ;  /* 0x00007e0002347a11 */ /* 0x000fe400078008ff */
[----:B------:R-:W-:Y:S02]  /*afd0*/  SHF.R.S32.HI R5, RZ, 0x1f, R5 ;  /* 0x0000001fff057819 */ /* 0x000fe40000011405 */
[----:B------:R-:W-:Y:S02]  /*afe0*/  SHF.R.S32.HI R7, RZ, 0x1f, R7 ;  /* 0x0000001fff077819 */ /* 0x000fe40000011407 */
[----:B------:R-:W-:Y:S02]  /*aff0*/  SHF.L.U64.HI R54, R8, 0x1, R5 ;  /* 0x0000000108367819 */ /* 0x000fe40000010205 */
[----:B------:R-:W-:Y:S02]  /*b000*/  SHF.R.S32.HI R5, RZ, 0x1f, R217 ;  /* 0x0000001fff057819 */ /* 0x000fe400000114d9 */
[----:B------:R-:W-:Y:S02]  /*b010*/  LEA.HI.X R53, R2, c[0x0][0x1fc], R53, 0x1, P0 ;  /* 0x00007f0002357a11 */ /* 0x000fe400000f0c35 */
[----:B------:R-:W-:Y:S02]  /*b020*/  SHF.L.U64.HI R39, R6, 0x1, R7 ;  /* 0x0000000106277819 */ /* 0x000fe40000010207 */
[----:B------:R-:W-:Y:S01]  /*b030*/  SHF.L.U64.HI R38, R217, 0x1, R5 ;  /* 0x00000001d9267819 */ /* 0x000fe20000010205 */
[----:B------:R-:W-:-:S05]  /*b040*/  BRA.DIV ~URZ, `(.L_x_626) ;  /* 0x000090727f007947 */ /* 0x000fca000b800000 */
[----:B-1--4-:R1:W2:Y:S02]  /*b050*/  SHFL.IDX PT, R3, R53, RZ, 0x1c1f ;  /* 0x001c1fff35037589 */ /* 0x0122a400000e0000 */
.L_x_681:
[-C--:B------:R-:W-:Y:S01]  /*b060*/  HMMA.16816.F32.BF16 R4, R64, R16.reuse, RZ ;  /* 0x000000104004723c */ /* 0x080fe200000418ff */
[----:B------:R-:W3:Y:S01]  /*b070*/  SHFL.IDX PT, R2, R52, RZ, 0x1c1f ;  /* 0x001c1fff34027589 */ /* 0x000ee200000e0000 */
[----:B------:R-:W-:Y:S01]  /*b080*/  BSSY B0, `(.L_x_627) ;  /* 0x0000176000007945 */ /* 0x000fe20003800000 */
[C---:B------:R-:W-:Y:S02]  /*b090*/  ISETP.GE.AND P0, PT, R217.reuse, c[0x0][0x1d4], PT ;  /* 0x00007500d9007a0c */ /* 0x040fe40003f06270 */
[C---:B------:R-:W-:Y:S02]  /*b0a0*/  IADD3 R102, R217.reuse, 0x20, RZ ;  /* 0x00000020d9667810 */ /* 0x040fe40007ffe0ff */
[----:B------:R-:W-:Y:S01]  /*b0b0*/  IADD3 R103, R217, 0x40, RZ ;  /* 0x00000040d9677810 */ /* 0x000fe20007ffe0ff */
[C---:B------:R-:W-:Y:S01]  /*b0c0*/  HMMA.16816.F32.BF16 R8, R60.reuse, R16, RZ ;  /* 0x000000103c08723c */ /* 0x040fe200000418ff */
[----:B------:R-:W4:Y:S01]  /*b0d0*/  SHFL.IDX PT, R52, R52, 0x1, 0x1c1f ;  /* 0x003c1f0034347f89 */ /* 0x000f2200000e0000 */
[----:B------:R-:W-:Y:S02]  /*b0e0*/  ISETP.GE.AND P2, PT, R102, c[0x0][0x1d4], PT ;  /* 0x0000750066007a0c */ /* 0x000fe40003f46270 */
[----:B------:R-:W-:Y:S02]  /*b0f0*/  SEL R101, RZ, 0x10, P0 ;  /* 0x00000010ff657807 */ /* 0x000fe40000000000 */
[----:B------:R-:W-:Y:S02]  /*b100*/  SEL R40, RZ, 0x10, P2 ;  /* 0x00000010ff287807 */ /* 0x000fe40001000000 */
[-C--:B------:R-:W-:Y:S01]  /*b110*/  HMMA.16816.F32.BF16 R12, R60, R18.reuse, RZ ;  /* 0x000000123c0c723c */ /* 0x080fe200000418ff */
[----:B-1----:R-:W1:Y:S03]  /*b120*/  SHFL.IDX PT, R53, R53, 0x1, 0x1c1f ;  /* 0x003c1f0035357f89 */ /* 0x002e6600000e0000 */
[----:B------:R-:W-:Y:S02]  /*b130*/  IADD3 R46, -R101, 0x10, RZ ;  /* 0x00000010652e7810 */ /* 0x000fe40007ffe1ff */
[----:B------:R-:W-:Y:S02]  /*b140*/  IADD3 R44, -R40, 0x10, RZ ;  /* 0x00000010282c7810 */ /* 0x000fe40007ffe1ff */
[C---:B------:R-:W-:Y:S04]  /*b150*/  HMMA.16816.F32.BF16 R16, R64.reuse, R18, RZ ;  /* 0x000000124010723c */ /* 0x040fe800000418ff */
[----:B------:R-:W-:Y:S02]  /*b160*/  LOP3.LUT R46, R46, 0xf, RZ, 0xc0, !PT ;  /* 0x0000000f2e2e7812 */ /* 0x000fe400078ec0ff */
[----:B------:R-:W-:Y:S02]  /*b170*/  LOP3.LUT R44, R44, 0xf, RZ, 0xc0, !PT ;  /* 0x0000000f2c2c7812 */ /* 0x000fe400078ec0ff */
[-C--:B------:R-:W-:Y:S08]  /*b180*/  HMMA.16816.F32.BF16 R20, R64, R32.reuse, RZ ;  /* 0x000000204014723c */ /* 0x080ff000000418ff */
[C---:B------:R-:W-:Y:S04]  /*b190*/  HMMA.16816.F32.BF16 R24, R60.reuse, R32, RZ ;  /* 0x000000203c18723c */ /* 0x040fe800000418ff */
[C---:B---3--:R-:W-:Y:S02]  /*b1a0*/  IADD3 R28, P1, R2.reuse, R47, RZ ;  /* 0x0000002f021c7210 */ /* 0x048fe40007f3e0ff */
[C---:B------:R-:W-:Y:S02]  /*b1b0*/  IADD3 R36, P6, R2.reuse, R45, RZ ;  /* 0x0000002d02247210 */ /* 0x040fe40007fde0ff */
[----:B--2---:R-:W-:Y:S02]  /*b1c0*/  IADD3.X R29, R3, R38, RZ, P1, !PT ;  /* 0x00000026031d7210 */ /* 0x004fe40000ffe4ff */
[----:B------:R-:W-:Y:S02]  /*b1d0*/  ISETP.GE.AND P1, PT, R103, c[0x0][0x1d4], PT ;  /* 0x0000750067007a0c */ /* 0x000fe40003f26270 */
[C---:B------:R-:W-:Y:S01]  /*b1e0*/  IADD3.X R37, R3.reuse, R39, RZ, P6, !PT ;  /* 0x0000002703257210 */ /* 0x040fe200037fe4ff */
[----:B------:R2:W-:Y:S01]  /*b1f0*/  LDGSTS.E.BYPASS.LTC128B.128 [R218+0x100], [R28.64], !P0 ;  /* 0x001000001cda7fae */ /* 0x0005e2000c101d46 */
[----:B------:R-:W-:Y:S02]  /*b200*/  IADD3 R2, P6, R2, R55, RZ ;  /* 0x0000003702027210 */ /* 0x000fe40007fde0ff */
[----:B----4-:R-:W-:Y:S02]  /*b210*/  IADD3 R46, P5, P0, R46, R52, R47 ;  /* 0x000000342e2e7210 */ /* 0x010fe400078be02f */
[----:B------:R-:W-:Y:S02]  /*b220*/  IADD3.X R3, R3, R54, RZ, P6, !PT ;  /* 0x0000003603037210 */ /* 0x000fe400037fe4ff */
[----:B------:R-:W-:Y:S01]  /*b230*/  ISETP.NE.U32.AND P6, PT, R101, RZ, PT ;  /* 0x000000ff6500720c */ /* 0x000fe20003fc5070 */
[----:B------:R3:W-:Y:S01]  /*b240*/  LDGSTS.E.BYPASS.LTC128B.128 [R218+0x1100], [R36.64], !P2 ;  /* 0x0110000024da7fae */ /* 0x0007e2000d101d46 */
[-C--:B-1----:R-:W-:Y:S02]  /*b250*/  IADD3.X R47, RZ, R53.reuse, R38, P5, P0 ;  /* 0x00000035ff2f7210 */ /* 0x082fe40002fe0426 */
[-C--:B------:R-:W-:Y:S04]  /*b260*/  IADD3 R44, P5, P0, R44, R52.reuse, R45 ;  /* 0x000000342c2c7210 */ /* 0x080fe800078be02d */
[-C--:B------:R-:W-:Y:S01]  /*b270*/  IADD3.X R45, RZ, R53.reuse, R39, P5, P0 ;  /* 0x00000035ff2d7210 */ /* 0x080fe20002fe0427 */
[----:B------:R1:W-:Y:S01]  /*b280*/  LDGSTS.E.BYPASS.LTC128B.128 [R218+0x2100], [R2.64], !P1 ;  /* 0x0210000002da7fae */ /* 0x0003e2000c901d46 */
[----:B------:R-:W-:Y:S07]  /*b290*/  ISETP.NE.U32.AND P0, PT, R40, RZ, PT ;  /* 0x000000ff2800720c */ /* 0x000fee0003f05070 */
[----:B------:R4:W-:Y:S01]  /*b2a0*/  LDGSTS.E.BYPASS.LTC128B.128.ZFILL [R218+0x900], [R46.64], P6 ;  /* 0x009000002eda7fae */ /* 0x0009e2000b141d46 */
[-C--:B--2---:R-:W-:Y:S07]  /*b2b0*/  HMMA.16816.F32.BF16 R28, R60, R34.reuse, RZ ;  /* 0x000000223c1c723c */ /* 0x084fee00000418ff */
[----:B------:R4:W-:Y:S01]  /*b2c0*/  LDGSTS.E.BYPASS.LTC128B.128.ZFILL [R218+0x1900], [R44.64], P0 ;  /* 0x019000002cda7fae */ /* 0x0009e20008141d46 */
[C---:B------:R-:W-:Y:S08]  /*b2d0*/  HMMA.16816.F32.BF16 R32, R64.reuse, R34, RZ ;  /* 0x000000224020723c */ /* 0x040ff000000418ff */
[-C--:B---3--:R-:W-:Y:S01]  /*b2e0*/  HMMA.16816.F32.BF16 R36, R64, R48.reuse, RZ ;  /* 0x000000304024723c */ /* 0x088fe200000418ff */
[----:B-1----:R-:W-:Y:S04]  /*b2f0*/  SEL R2, RZ, 0x10, P1 ;  /* 0x00000010ff027807 */ /* 0x002fe80000800000 */
[C---:B------:R-:W-:Y:S02]  /*b300*/  ISETP.NE.U32.AND P6, PT, R2.reuse, RZ, PT ;  /* 0x000000ff0200720c */ /* 0x040fe40003fc5070 */
[----:B------:R-:W-:Y:S01]  /*b310*/  IADD3 R2, -R2, 0x10, RZ ;  /* 0x0000001002027810 */ /* 0x000fe20007ffe1ff */
[C---:B------:R-:W-:Y:S04]  /*b320*/  HMMA.16816.F32.BF16 R40, R60.reuse, R48, RZ ;  /* 0x000000303c28723c */ /* 0x040fe800000418ff */
[----:B------:R-:W-:Y:S04]  /*b330*/  LOP3.LUT R2, R2, 0xf, RZ, 0xc0, !PT ;  /* 0x0000000f02027812 */ /* 0x000fe800078ec0ff */
[-C--:B----4-:R-:W-:Y:S01]  /*b340*/  HMMA.16816.F32.BF16 R44, R60, R50.reuse, RZ ;  /* 0x000000323c2c723c */ /* 0x090fe200000418ff */
[----:B------:R-:W-:Y:S04]  /*b350*/  IADD3 R52, P5, P0, R2, R52, R55 ;  /* 0x0000003402347210 */ /* 0x000fe800078be037 */
[----:B------:R-:W-:Y:S02]  /*b360*/  IADD3.X R53, RZ, R53, R54, P5, P0 ;  /* 0x00000035ff357210 */ /* 0x000fe40002fe0436 */
[----:B------:R-:W-:Y:S01]  /*b370*/  ISETP.GE.AND P0, PT, R225, 0x1, PT ;  /* 0x00000001e100780c */ /* 0x000fe20003f06270 */
[C---:B------:R-:W-:Y:S02]  /*b380*/  HMMA.16816.F32.BF16 R48, R64.reuse, R50, RZ ;  /* 0x000000324030723c */ /* 0x040fe400000418ff */
[----:B------:R1:W-:Y:S08]  /*b390*/  LDGSTS.E.BYPASS.LTC128B.128.ZFILL [R218+0x2900], [R52.64], P6 ;  /* 0x0290000034da7fae */ /* 0x0003f0000b141d46 */
[----:B------:R-:W0:Y:S01]  /*b3a0*/  LDGDEPBAR ;  /* 0x00000000000079af */ /* 0x000e220000000000 */
[-C--:B-1----:R-:W-:Y:S08]  /*b3b0*/  HMMA.16816.F32.BF16 R52, R64, R172.reuse, RZ ;  /* 0x000000ac4034723c */ /* 0x082ff000000418ff */
        /* <DEDUP_REMOVED lines=13> */
[----:B------:R-:W2:Y:S07]  /*b490*/  LDSM.16.M88.4 R188, [R203+0x3000] ;  /* 0x00300000cbbc783b */ /* 0x000eae0000000200 */
        /* <DEDUP_REMOVED lines=10> */
[----:B------:R-:W3:Y:S07]  /*b540*/  LDSM.16.M88.4 R176, [R200+0x1400] ;  /* 0x00140000c8b0783b */ /* 0x000eee0000000200 */
[-C--:B-1----:R-:W-:Y:S08]  /*b550*/  HMMA.16816.F32.BF16 R4, R172, R180.reuse, R4 ;  /* 0x000000b4ac04723c */ /* 0x082ff00000041804 */
[C---:B--2---:R-:W-:Y:S08]  /*b560*/  HMMA.16816.F32.BF16 R8, R188.reuse, R180, R8 ;  /* 0x000000b4bc08723c */ /* 0x044ff00000041808 */
[-C--:B------:R-:W-:Y:S08]  /*b570*/  HMMA.16816.F32.BF16 R12, R188, R182.reuse, R12 ;  /* 0x000000b6bc0c723c */ /* 0x080ff0000004180c */
[C---:B------:R-:W-:Y:S01]  /*b580*/  HMMA.16816.F32.BF16 R16, R172.reuse, R182, R16 ;  /* 0x000000b6ac10723c */ /* 0x040fe20000041810 */
[----:B------:R-:W-:Y:S07]  /*b590*/  LDSM.16.M88.4 R180, [R213] ;  /* 0x00000000d5b4783b */ /* 0x000fee0000000200 */
[-C--:B---3--:R-:W-:Y:S08]  /*b5a0*/  HMMA.16816.F32.BF16 R20, R172, R176.reuse, R20 ;  /* 0x000000b0ac14723c */ /* 0x088ff00000041814 */
        /* <DEDUP_REMOVED lines=11> */
[-C--:B------:R-:W-:Y:S01]  /*b660*/  HMMA.16816.F32.BF16 R60, R188, R194.reuse, R60 ;  /* 0x000000c2bc3c723c */ /* 0x080fe2000004183c */
[----:B------:R-:W-:Y:S07]  /*b670*/  LDSM.16.M88.4 R188, [R211] ;  /* 0x00000000d3bc783b */ /* 0x000fee0000000200 */
[----:B------:R-:W-:Y:S01]  /*b680*/  HMMA.16816.F32.BF16 R64, R172, R194, R64 ;  /* 0x000000c2ac40723c */ /* 0x000fe20000041840 */
[----:B------:R-:W3:Y:S07]  /*b690*/  LDSM.16.M88.4 R172, [R212] ;  /* 0x00000000d4ac783b */ /* 0x000eee0000000200 */
[-C--:B-1----:R-:W-:Y:S01]  /*b6a0*/  HMMA.16816.F32.BF16 R4, R176, R180.reuse, R4 ;  /* 0x000000b4b004723c */ /* 0x082fe20000041804 */
[----:B------:R-:W1:Y:S07]  /*b6b0*/  LDSM.16.M88.4 R192, [R210] ;  /* 0x00000000d2c0783b */ /* 0x000e6e0000000200 */
[C---:B--2---:R-:W-:Y:S08]  /*b6c0*/  HMMA.16816.F32.BF16 R8, R184.reuse, R180, R8 ;  /* 0x000000b4b808723c */ /* 0x044ff00000041808 */
[-C--:B------:R-:W-:Y:S08]  /*b6d0*/  HMMA.16816.F32.BF16 R12, R184, R182.reuse, R12 ;  /* 0x000000b6b80c723c */ /* 0x080ff0000004180c */
[C---:B------:R-:W-:Y:S01]  /*b6e0*/  HMMA.16816.F32.BF16 R16, R176.reuse, R182, R16 ;  /* 0x000000b6b010723c */ /* 0x040fe20000041810 */
[----:B------:R-:W-:Y:S07]  /*b6f0*/  LDSM.16.M88.4 R180, [R200+0x2000] ;  /* 0x00200000c8b4783b */ /* 0x000fee0000000200 */
[-C--:B---3--:R-:W-:Y:S08]  /*b700*/  HMMA.16816.F32.BF16 R20, R176, R172.reuse, R20 ;  /* 0x000000acb014723c */ /* 0x088ff00000041814 */
        /* <DEDUP_REMOVED lines=8> */
[----:B------:R-:W3:Y:S07]  /*b790*/  LDSM.16.M88.4 R188, [R203+0x5000] ;  /* 0x00500000cbbc783b */ /* 0x000eee0000000200 */
[-C--:B-1----:R-:W-:Y:S08]  /*b7a0*/  HMMA.16816.F32.BF16 R52, R176, R192.reuse, R52 ;  /* 0x000000c0b034723c */ /* 0x082ff00000041834 */
[C---:B------:R-:W-:Y:S08]  /*b7b0*/  HMMA.16816.F32.BF16 R56, R184.reuse, R192, R56 ;  /* 0x000000c0b838723c */ /* 0x040ff00000041838 */
[-C--:B------:R-:W-:Y:S01]  /*b7c0*/  HMMA.16816.F32.BF16 R60, R184, R194.reuse, R60 ;  /* 0x000000c2b83c723c */ /* 0x080fe2000004183c */
[----:B------:R-:W1:Y:S07]  /*b7d0*/  LDSM.16.M88.4 R184, [R200+0x2400] ;  /* 0x00240000c8b8783b */ /* 0x000e6e0000000200 */
[----:B------:R-:W-:Y:S01]  /*b7e0*/  HMMA.16816.F32.BF16 R64, R176, R194, R64 ;  /* 0x000000c2b040723c */ /* 0x000fe20000041840 */
[----:B------:R-:W4:Y:S07]  /*b7f0*/  LDSM.16.M88.4 R176, [R200+0x2800] ;  /* 0x00280000c8b0783b */ /* 0x000f2e0000000200 */
[-C--:B--2---:R-:W-:Y:S01]  /*b800*/  HMMA.16816.F32.BF16 R4, R172, R180.reuse, R4 ;  /* 0x000000b4ac04723c */ /* 0x084fe20000041804 */
[----:B------:R-:W2:Y:S07]  /*b810*/  LDSM.16.M88.4 R192, [R200+0x2c00] ;  /* 0x002c0000c8c0783b */ /* 0x000eae0000000200 */
[C---:B---3--:R-:W-:Y:S08]  /*b820*/  HMMA.16816.F32.BF16 R8, R188.reuse, R180, R8 ;  /* 0x000000b4bc08723c */ /* 0x048ff00000041808 */
        /* <DEDUP_REMOVED lines=8> */
[-C--:B----4-:R-:W-:Y:S08]  /*b8b0*/  HMMA.16816.F32.BF16 R36, R172, R176.reuse, R36 ;  /* 0x000000b0ac24723c */ /* 0x090ff00000041824 */
[C---:B------:R-:W-:Y:S08]  /*b8c0*/  HMMA.16816.F32.BF16 R40, R188.reuse, R176, R40 ;  /* 0x000000b0bc28723c */ /* 0x040ff00000041828 */
[-C--:B------:R-:W-:Y:S08]  /*b8d0*/  HMMA.16816.F32.BF16 R44, R188, R178.reuse, R44 ;  /* 0x000000b2bc2c723c */ /* 0x080ff0000004182c */
[C---:B------:R-:W-:Y:S01]  /*b8e0*/  HMMA.16816.F32.BF16 R48, R172.reuse, R178, R48 ;  /* 0x000000b2ac30723c */ /* 0x040fe20000041830 */
[----:B------:R-:W3:Y:S07]  /*b8f0*/  LDSM.16.M88.4 R176, [R204+0x5000] ;  /* 0x00500000ccb0783b */ /* 0x000eee0000000200 */
[-C--:B--2---:R-:W-:Y:S08]  /*b900*/  HMMA.16816.F32.BF16 R52, R172, R192.reuse, R52 ;  /* 0x000000c0ac34723c */ /* 0x084ff00000041834 */
[C---:B------:R-:W-:Y:S08]  /*b910*/  HMMA.16816.F32.BF16 R56, R188.reuse, R192, R56 ;  /* 0x000000c0bc38723c */ /* 0x040ff00000041838 */
[-C--:B------:R-:W-:Y:S08]  /*b920*/  HMMA.16816.F32.BF16 R60, R188, R194.reuse, R60 ;  /* 0x000000c2bc3c723c */ /* 0x080ff0000004183c */
[----:B------:R-:W-:Y:S08]  /*b930*/  HMMA.16816.F32.BF16 R64, R172, R194, R64 ;  /* 0x000000c2ac40723c */ /* 0x000ff00000041840 */
[-C--:B-1----:R-:W-:Y:S08]  /*b940*/  HMMA.16816.F32.BF16 R4, R180, R184.reuse, R4 ;  /* 0x000000b8b404723c */ /* 0x082ff00000041804 */
[C---:B---3--:R-:W-:Y:S08]  /*b950*/  HMMA.16816.F32.BF16 R8, R176.reuse, R184, R8 ;  /* 0x000000b8b008723c */ /* 0x048ff00000041808 */
[-C--:B------:R-:W-:Y:S08]  /*b960*/  HMMA.16816.F32.BF16 R12, R176, R186.reuse, R12 ;  /* 0x000000bab00c723c */ /* 0x080ff0000004180c */
[----:B------:R-:W-:Y:S01]  /*b970*/  FMUL.FTZ R4, R4, c[0x0][0x320] ;  /* 0x0000c80004047a20 */ /* 0x000fe20000410000 */
[C---:B------:R-:W-:Y:S03]  /*b980*/  HMMA.16816.F32.BF16 R16, R180.reuse, R186, R16 ;  /* 0x000000bab410723c */ /* 0x040fe60000041810 */
[----:B------:R-:W-:Y:S01]  /*b990*/  MUFU.TANH R174, R4 ;  /* 0x0000000400ae7308 */ /* 0x000fe20000002400 */
[----:B------:R-:W-:Y:S02]  /*b9a0*/  FMUL.FTZ R5, R5, c[0x0][0x320] ;  /* 0x0000c80005057a20 */ /* 0x000fe40000410000 */
[----:B------:R-:W-:Y:S02]  /*b9b0*/  FMUL.FTZ R6, R6, c[0x0][0x320] ;  /* 0x0000c80006067a20 */ /* 0x000fe40000410000 */
[----:B------:R-:W-:Y:S04]  /*b9c0*/  FMUL.FTZ R7, R7, c[0x0][0x320] ;  /* 0x0000c80007077a20 */ /* 0x000fe80000410000 */
[----:B------:R-:W-:Y:S01]  /*b9d0*/  FMUL.FTZ R8, R8, c[0x0][0x320] ;  /* 0x0000c80008087a20 */ /* 0x000fe20000410000 */
[----:B------:R-:W-:Y:S01]  /*b9e0*/  MUFU.TANH R190, R5 ;  /* 0x0000000500be7308 */ /* 0x000fe20000002400 */
[----:B------:R-:W-:Y:S02]  /*b9f0*/  FMUL.FTZ R9, R9, c[0x0][0x320] ;  /* 0x0000c80009097a20 */ /* 0x000fe40000410000 */
[----:B------:R-:W-:Y:S02]  /*ba00*/  FMUL.FTZ R10, R10, c[0x0][0x320] ;  /* 0x0000c8000a0a7a20 */ /* 0x000fe40000410000 */
[----:B------:R-:W-:Y:S02]  /*ba10*/  FMUL.FTZ R11, R11, c[0x0][0x320] ;  /* 0x0000c8000b0b7a20 */ /* 0x000fe40000410000 */
[----:B------:R-:W-:Y:S02]  /*ba20*/  FMUL.FTZ R12, R12, c[0x0][0x320] ;  /* 0x0000c8000c0c7a20 */ /* 0x000fe40000410000 */
[----:B------:R-:W-:Y:S01]  /*ba30*/  FMUL.FTZ R13, R13, c[0x0][0x320] ;  /* 0x0000c8000d0d7a20 */ /* 0x000fe20000410000 */
[----:B------:R-:W-:Y:S01]  /*ba40*/  MUFU.TANH R173, R6 ;  /* 0x0000000600ad7308 */ /* 0x000fe20000002400 */
[----:B------:R-:W-:Y:S02]  /*ba50*/  FMUL.FTZ R17, R17, c[0x0][0x320] ;  /* 0x0000c80011117a20 */ /* 0x000fe40000410000 */
[----:B------:R-:W-:Y:S02]  /*ba60*/  FMUL.FTZ R18, R18, c[0x0][0x320] ;  /* 0x0000c80012127a20 */ /* 0x000fe40000410000 */
[----:B------:R-:W-:Y:S02]  /*ba70*/  FMUL.FTZ R14, R14, c[0x0][0x320] ;  /* 0x0000c8000e0e7a20 */ /* 0x000fe40000410000 */
[----:B------:R-:W-:Y:S02]  /*ba80*/  FMUL.FTZ R15, R15, c[0x0][0x320] ;  /* 0x0000c8000f0f7a20 */ /* 0x000fe40000410000 */
[----:B------:R-:W-:Y:S01]  /*ba90*/  FMUL.FTZ R16, R16, c[0x0][0x320] ;  /* 0x0000c80010107a20 */ /* 0x000fe20000410000 */
[----:B------:R1:W-:Y:S10]  /*baa0*/  MUFU.TANH R189, R7 ;  /* 0x0000000700bd7308 */ /* 0x0003f40000002400 */
[----:B------:R-:W-:Y:S10]  /*bab0*/  MUFU.TANH R185, R8 ;  /* 0x0000000800b97308 */ /* 0x000ff40000002400 */
[----:B------:R-:W-:Y:S01]  /*bac0*/  MUFU.TANH R191, R9 ;  /* 0x0000000900bf7308 */ /* 0x000fe20000002400 */
[----:B-1----:R-:W1:Y:S09]  /*bad0*/  LDSM.16.M88.4 R4, [R208] ;  /* 0x00000000d004783b */ /* 0x002e720000000200 */
[----:B------:R-:W-:Y:S10]  /*bae0*/  MUFU.TANH R188, R10 ;  /* 0x0000000a00bc7308 */ /* 0x000ff40000002400 */
[----:B------:R2:W-:Y:S10]  /*baf0*/  MUFU.TANH R192, R11 ;  /* 0x0000000b00c07308 */ /* 0x0005f40000002400 */
[----:B------:R3:W-:Y:S10]  /*bb00*/  MUFU.TANH R107, R17 ;  /* 0x00000011006b7308 */ /* 0x0007f40000002400 */
[----:B------:R-:W-:Y:S01]  /*bb10*/  MUFU.TANH R175, R12 ;  /* 0x0000000c00af7308 */ /* 0x000fe20000002400 */
[----:B--2---:R-:W2:Y:S01]  /*bb20*/  LDSM.16.M88.4 R8, [R207] ;  /* 0x00000000cf08783b */ /* 0x004ea20000000200 */
[-C--:B-1----:R-:W-:Y:S08]  /*bb30*/  HMMA.16816.F32.BF16 R20, R180, R4.reuse, R20 ;  /* 0x00000004b414723c */ /* 0x082ff00000041814 */
[----:B------:R-:W-:Y:S01]  /*bb40*/  MUFU.TANH R184, R13 ;  /* 0x0000000d00b87308 */ /* 0x000fe20000002400 */
[C---:B------:R-:W-:Y:S04]  /*bb50*/  HMMA.16816.F32.BF16 R24, R176.reuse, R4, R24 ;  /* 0x00000004b018723c */ /* 0x040fe80000041818 */
[----:B---3--:R-:W-:Y:S05]  /*bb60*/  FMUL.FTZ R17, R19, c[0x0][0x320] ;  /* 0x0000c80013117a20 */ /* 0x008fea0000410000 */
[----:B------:R-:W-:Y:S01]  /*bb70*/  MUFU.TANH R187, R14 ;  /* 0x0000000e00bb7308 */ /* 0x000fe20000002400 */
[-C--:B------:R-:W-:Y:S08]  /*bb80*/  HMMA.16816.F32.BF16 R28, R176, R6.reuse, R28 ;  /* 0x00000006b01c723c */ /* 0x080ff0000004181c */
[C---:B------:R-:W-:Y:S01]  /*bb90*/  HMMA.16816.F32.BF16 R32, R180.reuse, R6, R32 ;  /* 0x00000006b420723c */ /* 0x040fe20000041820 */
[----:B------:R-:W-:Y:S01]  /*bba0*/  MUFU.TANH R186, R15 ;  /* 0x0000000f00ba7308 */ /* 0x000fe20000002400 */
[----:B------:R-:W1:Y:S01]  /*bbb0*/  LDSM.16.M88.4 R4, [R206] ;  /* 0x00000000ce04783b */ /* 0x000e620000000200 */
[----:B------:R-:W-:Y:S04]  /*bbc0*/  DEPBAR.LE SB0, 0x0 ;  /* 0x000080000000791a */ /* 0x000fe80000000000 */
[----:B------:R-:W-:Y:S02]  /*bbd0*/  FMUL.FTZ R20, R20, c[0x0][0x320] ;  /* 0x0000c80014147a20 */ /* 0x000fe40000410000 */
[----:B------:R-:W-:Y:S02]  /*bbe0*/  FMUL.FTZ R21, R21, c[0x0][0x320] ;  /* 0x0000c80015157a20 */ /* 0x000fe40000410000 */
[----:B------:R-:W-:Y:S01]  /*bbf0*/  MUFU.TANH R172, R16 ;  /* 0x0000001000ac7308 */ /* 0x000fe20000002400 */
[----:B------:R-:W-:Y:S01]  /*bc00*/  BAR.SYNC.DEFER_BLOCKING 0x0 ;  /* 0x0000000000007b1d */ /* 0x000fe20000010000 */
[----:B------:R-:W-:Y:S01]  /*bc10*/  FMUL.FTZ R22, R22, c[0x0][0x320] ;  /* 0x0000c80016167a20 */ /* 0x000fe20000410000 */
[-C--:B--2---:R-:W-:Y:S05]  /*bc20*/  HMMA.16816.F32.BF16 R36, R180, R8.reuse, R36 ;  /* 0x00000008b424723c */ /* 0x084fea0000041824 */
[----:B------:R-:W-:Y:S02]  /*bc30*/  FMUL.FTZ R23, R23, c[0x0][0x320] ;  /* 0x0000c80017177a20 */ /* 0x000fe40000410000 */
[----:B------:R-:W-:Y:S01]  /*bc40*/  MUFU.TANH R18, R18 ;  /* 0x0000001200127308 */ /* 0x000fe20000002400 */
[----:B------:R-:W-:Y:S01]  /*bc50*/  FMUL.FTZ R24, R24, c[0x0][0x320] ;  /* 0x0000c80018187a20 */ /* 0x000fe20000410000 */
[C---:B------:R-:W-:Y:S04]  /*bc60*/  HMMA.16816.F32.BF16 R40, R176.reuse, R8, R40 ;  /* 0x00000008b028723c */ /* 0x040fe80000041828 */
[----:B------:R-:W-:Y:S02]  /*bc70*/  FMUL.FTZ R25, R25, c[0x0][0x320] ;  /* 0x0000c80019197a20 */ /* 0x000fe40000410000 */
[----:B------:R-:W-:Y:S02]  /*bc80*/  FMUL.FTZ R26, R26, c[0x0][0x320] ;  /* 0x0000c8001a1a7a20 */ /* 0x000fe40000410000 */
[----:B------:R-:W-:Y:S01]  /*bc90*/  MUFU.TANH R17, R17 ;  /* 0x0000001100117308 */ /* 0x000fe20000002400 */
[-C--:B------:R-:W-:Y:S03]  /*bca0*/  HMMA.16816.F32.BF16 R44, R176, R10.reuse, R44 ;  /* 0x0000000ab02c723c */ /* 0x080fe6000004182c */
[----:B------:R-:W-:Y:S02]  /*bcb0*/  FMUL.FTZ R27, R27, c[0x0][0x320] ;  /* 0x0000c8001b1b7a20 */ /* 0x000fe40000410000 */
[----:B------:R-:W-:Y:S02]  /*bcc0*/  FMUL.FTZ R28, R28, c[0x0][0x320] ;  /* 0x0000c8001c1c7a20 */ /* 0x000fe40000410000 */
[----:B------:R-:W-:Y:S01]  /*bcd0*/  FMUL.FTZ R29, R29, c[0x0][0x320] ;  /* 0x0000c8001d1d7a20 */ /* 0x000fe20000410000 */
[C---:B------:R-:W-:Y:S01]  /*bce0*/  HMMA.16816.F32.BF16 R48, R180.reuse, R10, R48 ;  /* 0x0000000ab430723c */ /* 0x040fe20000041830 */
[----:B------:R-:W-:Y:S03]  /*bcf0*/  MUFU.TANH R193, R20 ;  /* 0x0000001400c17308 */ /* 0x000fe60000002400 */
[----:B------:R-:W-:Y:S02]  /*bd00*/  FMUL.FTZ R30, R30, c[0x0][0x320] ;  /* 0x0000c8001e1e7a20 */ /* 0x000fe40000410000 */
[----:B------:R-:W-:Y:S02]  /*bd10*/  FMUL.FTZ R31, R31, c[0x0][0x320] ;  /* 0x0000c8001f1f7a20 */ /* 0x000fe40000410000 */
[----:B------:R-:W-:Y:S01]  /*bd20*/  FMUL.FTZ R40, R40, c[0x0][0x320] ;  /* 0x0000c80028287a20 */ /* 0x000fe20000410000 */
[-C--:B-1----:R-:W-:Y:S02]  /*bd30*/  HMMA.16816.F32.BF16 R52, R180, R4.reuse, R52 ;  /* 0x00000004b434723c */ /* 0x082fe40000041834 */
[----:B------:R-:W-:Y:S01]  /*bd40*/  MUFU.TANH R196, R21 ;  /* 0x0000001500c47308 */ /* 0x000fe20000002400 */
[----:B------:R-:W-:Y:S02]  /*bd50*/  FMUL.FTZ R41, R41, c[0x0][0x320] ;  /* 0x0000c80029297a20 */ /* 0x000fe40000410000 */
[----:B------:R-:W-:Y:S02]  /*bd60*/  FMUL.FTZ R42, R42, c[0x0][0x320] ;  /* 0x0000c8002a2a7a20 */ /* 0x000fe40000410000 */
[----:B------:R-:W-:Y:S01]  /*bd70*/  FMUL.FTZ R43, R43, c[0x0][0x320] ;  /* 0x0000c8002b2b7a20 */ /* 0x000fe20000410000 */
[C---:B------:R-:W-:Y:S04]  /*bd80*/  HMMA.16816.F32.BF16 R56, R176.reuse, R4, R56 ;  /* 0x00000004b038723c */ /* 0x040fe80000041838 */
[----:B------:R-:W1:Y:S01]  /*bd90*/  MUFU.TANH R2, R40 ;  /* 0x0000002800027308 */ /* 0x000e620000002400 */
[----:B------:R-:W-:Y:S02]  /*bda0*/  FMUL.FTZ R46, R46, c[0x0][0x320] ;  /* 0x0000c8002e2e7a20 */ /* 0x000fe40000410000 */
[----:B------:R-:W-:Y:S01]  /*bdb0*/  FMUL.FTZ R47, R47, c[0x0][0x320] ;  /* 0x0000c8002f2f7a20 */ /* 0x000fe20000410000 */
[-C--:B------:R-:W-:Y:S04]  /*bdc0*/  HMMA.16816.F32.BF16 R60, R176, R6.reuse, R60 ;  /* 0x00000006b03c723c */ /* 0x080fe8000004183c */
[----:B------:R-:W-:Y:S02]  /*bdd0*/  FMUL.FTZ R32, R32, c[0x0][0x320] ;  /* 0x0000c80020207a20 */ /* 0x000fe40000410000 */
[----:B------:R-:W-:Y:S01]  /*bde0*/  MUFU.TANH R3, R42 ;  /* 0x0000002a00037308 */ /* 0x000fe20000002400 */
[----:B------:R-:W-:Y:S01]  /*bdf0*/  FMUL.FTZ R33, R33, c[0x0][0x320] ;  /* 0x0000c80021217a20 */ /* 0x000fe20000410000 */
[----:B------:R-:W-:Y:S04]  /*be00*/  HMMA.16816.F32.BF16 R64, R180, R6, R64 ;  /* 0x00000006b440723c */ /* 0x000fe80000041840 */
[----:B------:R-:W-:Y:S02]  /*be10*/  FMUL.FTZ R34, R34, c[0x0][0x320] ;  /* 0x0000c80022227a20 */ /* 0x000fe40000410000 */
[----:B------:R-:W-:Y:S02]  /*be20*/  FMUL.FTZ R35, R35, c[0x0][0x320] ;  /* 0x0000c80023237a20 */ /* 0x000fe40000410000 */
[----:B------:R-:W-:Y:S01]  /*be30*/  MUFU.TANH R198, R22 ;  /* 0x0000001600c67308 */ /* 0x000fe20000002400 */
[----:B------:R-:W-:Y:S01]  /*be40*/  FMUL.FTZ R36, R36, c[0x0][0x320] ;  /* 0x0000c80024247a20 */ /* 0x000fe20000410000 */
[----:B-1----:R1:W-:Y:S02]  /*be50*/  STL [R1], R2 ;  /* 0x0000000201007387 */ /* 0x0023e40000100800 */
[----:B------:R-:W-:Y:S02]  /*be60*/  FMUL.FTZ R37, R37, c[0x0][0x320] ;  /* 0x0000c80025257a20 */ /* 0x000fe40000410000 */
[----:B------:R-:W-:Y:S02]  /*be70*/  FMUL.FTZ R38, R38, c[0x0][0x320] ;  /* 0x0000c80026267a20 */ /* 0x000fe40000410000 */
[----:B------:R-:W-:Y:S02]  /*be80*/  FMUL.FTZ R39, R39, c[0x0][0x320] ;  /* 0x0000c80027277a20 */ /* 0x000fe40000410000 */
        /* <DEDUP_REMOVED lines=12> */
[----:B-1----:R-:W1:Y:S01]  /*bf50*/  MUFU.TANH R2, R41 ;  /* 0x0000002900027308 */ /* 0x002e620000002400 */
        /* <DEDUP_REMOVED lines=13> */
[----:B------:R-:W-:Y:S01]  /*c030*/  FMUL.FTZ R67, R67, c[0x0][0x320] ;  /* 0x0000c80043437a20 */ /* 0x000fe20000410000 */
[----:B-1----:R1:W-:Y:S04]  /*c040*/  STL [R1+0x4], R2 ;  /* 0x0000040201007387 */ /* 0x0023e80000100800 */
[----:B------:R2:W-:Y:S02]  /*c050*/  STL [R1+0xc], R3 ;  /* 0x00000c0301007387 */ /* 0x0005e40000100800 */
[----:B------:R-:W-:Y:S10]  /*c060*/  MUFU.TANH R234, R27 ;  /* 0x0000001b00ea7308 */ /* 0x000ff40000002400 */
[----:B------:R-:W-:Y:S10]  /*c070*/  MUFU.TANH R224, R28 ;  /* 0x0000001c00e07308 */ /* 0x000ff40000002400 */
[----:B-1----:R-:W1:Y:S10]  /*c080*/  MUFU.TANH R2, R43 ;  /* 0x0000002b00027308 */ /* 0x002e740000002400 */
[----:B--2---:R-:W2:Y:S10]  /*c090*/  MUFU.TANH R3, R46 ;  /* 0x0000002e00037308 */ /* 0x004eb40000002400 */
[----:B------:R-:W-:Y:S01]  /*c0a0*/  MUFU.TANH R227, R29 ;  /* 0x0000001d00e37308 */ /* 0x000fe20000002400 */
[----:B-1----:R1:W-:Y:S09]  /*c0b0*/  STL [R1+0x10], R2 ;  /* 0x0000100201007387 */ /* 0x0023f20000100800 */
[----:B------:R-:W-:Y:S01]  /*c0c0*/  MUFU.TANH R235, R30 ;  /* 0x0000001e00eb7308 */ /* 0x000fe20000002400 */
[----:B--2---:R2:W-:Y:S09]  /*c0d0*/  STL [R1+0x8], R3 ;  /* 0x0000080301007387 */ /* 0x0045f20000100800 */
[----:B------:R-:W-:Y:S10]  /*c0e0*/  MUFU.TANH R236, R31 ;  /* 0x0000001f00ec7308 */ /* 0x000ff40000002400 */
[----:B-1----:R-:W1:Y:S10]  /*c0f0*/  MUFU.TANH R2, R47 ;  /* 0x0000002f00027308 */ /* 0x002e740000002400 */
[----:B------:R2:W3:Y:S10]  /*c100*/  MUFU.TANH R195, R32 ;  /* 0x0000002000c37308 */ /* 0x0004f40000002400 */
[----:B------:R2:W4:Y:S01]  /*c110*/  MUFU.TANH R194, R33 ;  /* 0x0000002100c27308 */ /* 0x0005220000002400 */
[----:B-1----:R2:W-:Y:S09]  /*c120*/  STL [R1+0x14], R2 ;  /* 0x0000140201007387 */ /* 0x0025f20000100800 */
        /* <DEDUP_REMOVED lines=29> */
[----:B---34-:R-:W-:Y:S01]  /*c300*/  SHF.R.S32.HI R7, RZ, 0x1f, R217 ;  /* 0x0000001fff077819 */ /* 0x018fe200000114d9 */
[----:B--2---:R-:W2:Y:S01]  /*c310*/  LDL R3, [R1+0x38] ;  /* 0x0000380001037983 */ /* 0x004ea20000100800 */
[----:B------:R-:W-:Y:S02]  /*c320*/  IMAD.MOV.U32 R228, RZ, RZ, RZ ;  /* 0x000000ffffe47224 */ /* 0x000fe400078e00ff */
[----:B------:R-:W-:Y:S01]  /*c330*/  SHF.L.U64.HI R16, R217, 0x1, R7 ;  /* 0x00000001d9107819 */ /* 0x000fe20000010207 */
[----:B------:R-:W3:Y:S01]  /*c340*/  LDL R2, [R1+0x18] ;  /* 0x0000180001027983 */ /* 0x000ee20000100800 */
[----:B------:R-:W-:Y:S02]  /*c350*/  IMAD.SHL.U32 R20, R103, 0x2, RZ ;  /* 0x0000000267147824 */ /* 0x000fe400078e00ff */
[----:B------:R-:W-:Y:S01]  /*c360*/  IMAD.SHL.U32 R19, R102, 0x2, RZ ;  /* 0x0000000266137824 */ /* 0x000fe200078e00ff */
        /* <DEDUP_REMOVED lines=8> */
[--C-:B------:R-:W-:Y:S01]  /*c3f0*/  IMAD.MOV.U32 R2, RZ, RZ, R3.reuse ;  /* 0x000000ffff027224 */ /* 0x100fe200078e0003 */
        /* <DEDUP_REMOVED lines=8> */
[----:B------:R-:W-:Y:S02]  /*c480*/  SHF.R.S32.HI R8, RZ, 0x1f, R8 ;  /* 0x0000001fff087819 */ /* 0x000fe40000011408 */
[----:B------:R-:W-:Y:S01]  /*c490*/  SHF.R.S32.HI R2, RZ, 0x1f, R230 ;  /* 0x0000001fff027819 */ /* 0x000fe200000114e6 */
[----:B------:R2:W3:Y:S01]  /*c4a0*/  @!P3 LDG.E R228, [R4.64] ;  /* 0x0000000604e4b981 */ /* 0x0004e2000c1e1900 */
[----:B------:R-:W-:Y:S02]  /*c4b0*/  SHF.L.U64.HI R15, R103, 0x1, R8 ;  /* 0x00000001670f7819 */ /* 0x000fe40000010208 */
[----:B------:R-:W-:Y:S04]  /*c4c0*/  IADD3 R8, R217, 0x20, RZ ;  /* 0x00000020d9087810 */ /* 0x000fe80007ffe0ff */
[----:B------:R-:W-:Y:S04]  /*c4d0*/  SHF.R.S32.HI R8, RZ, 0x1f, R8 ;  /* 0x0000001fff087819 */ /* 0x000fe80000011408 */
[----:B------:R-:W-:Y:S01]  /*c4e0*/  SHF.L.U64.HI R14, R102, 0x1, R8 ;  /* 0x00000001660e7819 */ /* 0x000fe20000010208 */
[----:B--2---:R-:W-:Y:S02]  /*c4f0*/  IMAD R4, R2, c[0x0][0x1e0], RZ ;  /* 0x0000780002047a24 */ /* 0x004fe400078e02ff */
[C---:B------:R-:W-:Y:S04]  /*c500*/  IMAD.WIDE.U32 R2, R230.reuse, c[0x0][0x1e0], RZ ;  /* 0x00007800e6027a25 */ /* 0x040fe800078e00ff */
[----:B------:R-:W-:Y:S04]  /*c510*/  IMAD R4, R230, c[0x0][0x1e4], R4 ;  /* 0x00007900e6047a24 */ /* 0x000fe800078e0204 */
[----:B------:R-:W-:Y:S01]  /*c520*/  IMAD.IADD R3, R3, 0x1, R4 ;  /* 0x0000000103037824 */ /* 0x000fe200078e0204 */
[----:B---3--:R-:W-:Y:S03]  /*c530*/  SHF.R.S32.HI R12, RZ, 0x1f, R228 ;  /* 0x0000001fff0c7819 */ /* 0x008fe600000114e4 */
        /* <DEDUP_REMOVED lines=8> */
[----:B------:R2:W3:Y:S02]  /*c5c0*/  SHFL.IDX PT, R5, R12, RZ, 0x1c1f ;  /* 0x001c1fff0c057589 */ /* 0x0004e400000e0000 */
.L_x_682:
[----:B------:R-:W-:-:S05]  /*c5d0*/  BRA.DIV ~URZ, `(.L_x_630) ;  /* 0x00007bc27f007947 */ /* 0x000fca000b800000 */
[----:B------:R-:W4:Y:S01]  /*c5e0*/  SHFL.IDX PT, R2, R13, RZ, 0x1c1f ;  /* 0x001c1fff0d027589 */ /* 0x000f2200000e0000 */
[C---:B------:R-:W-:Y:S02]  /*c5f0*/  IADD3 R6, -R101.reuse, 0x10, RZ ;  /* 0x0000001065067810 */ /* 0x040fe40007ffe1ff */
[----:B------:R-:W-:Y:S02]  /*c600*/  ISETP.NE.U32.AND P0, PT, R101, RZ, PT ;  /* 0x000000ff6500720c */ /* 0x000fe40003f05070 */
[----:B------:R-:W-:Y:S04]  /*c610*/  LOP3.LUT R6, R6, 0xf, RZ, 0xc0, !PT ;  /* 0x0000000f06067812 */ /* 0x000fe800078ec0ff */
[----:B----4-:R-:W-:Y:S04]  /*c620*/  IADD3 R6, P6, P5, R6, R2, R21 ;  /* 0x0000000206067210 */ /* 0x010fe80007dde015 */
[----:B---3--:R-:W-:Y:S02]  /*c630*/  IADD3.X R7, RZ, R5, R16, P6, P5 ;  /* 0x00000005ff077210 */ /* 0x008fe400037ea410 */
[C---:B------:R-:W-:Y:S02]  /*c640*/  IADD3 R10, P6, R2.reuse, R19, RZ ;  /* 0x00000013020a7210 */ /* 0x040fe40007fde0ff */
[----:B------:R-:W-:Y:S01]  /*c650*/  IADD3 R8, P5, R2, R20, RZ ;  /* 0x0000001402087210 */ /* 0x000fe20007fbe0ff */
[----:B------:R-:W-:Y:S01]  /*c660*/  @!PT LDS RZ, [RZ] ;  /* 0x00000000fffff984 */ /* 0x000fe20000000800 */
[----:B------:R-:W-:Y:S01]  /*c670*/  @!PT LDS RZ, [RZ] ;  /* 0x00000000fffff984 */ /* 0x000fe20000000800 */
[----:B------:R3:W-:Y:S02]  /*c680*/  LDGSTS.E.BYPASS.LTC128B.128.ZFILL [R218+0x3100], [R6.64], P0 ;  /* 0x0310000006da7fae */ /* 0x0007e40008141d46 */
[C---:B------:R-:W-:Y:S02]  /*c690*/  IMAD.X R11, R5.reuse, 0x1, R14, P6 ;  /* 0x00000001050b7824 */ /* 0x040fe400030e060e */
[----:B------:R3:W4:Y:S01]  /*c6a0*/  SHFL.IDX PT, R2, R13, 0x1, 0x1c1f ;  /* 0x003c1f000d027f89 */ /* 0x00072200000e0000 */
[----:B------:R-:W-:Y:S03]  /*c6b0*/  IMAD.X R9, R5, 0x1, R15, P5 ;  /* 0x0000000105097824 */ /* 0x000fe600028e060f */
[----:B------:R3:W-:Y:S04]  /*c6c0*/  LDGSTS.E.BYPASS.LTC128B.128 [R218+0x4100], [R10.64], !P2 ;  /* 0x041000000ada7fae */ /* 0x0007e8000d101d46 */
[----:B------:R3:W2:Y:S04]  /*c6d0*/  SHFL.IDX PT, R5, R12, 0x1, 0x1c1f ;  /* 0x003c1f000c057f89 */ /* 0x0006a800000e0000 */
[----:B------:R3:W-:Y:S02]  /*c6e0*/  LDGSTS.E.BYPASS.LTC128B.128 [R218+0x5100], [R8.64], !P1 ;  /* 0x0510000008da7fae */ /* 0x0007e4000c901d46 */
.L_x_683:
[C---:B------:R-:W-:Y:S02]  /*c6f0*/  IADD3 R3, -R101.reuse, 0x10, RZ ;  /* 0x0000001065037810 */ /* 0x040fe40007ffe1ff */
[C---:B---34-:R-:W-:Y:S02]  /*c700*/  IADD3 R8, P6, R2.reuse, R19, RZ ;  /* 0x0000001302087210 */ /* 0x058fe40007fde0ff */
[----:B------:R-:W-:Y:S02]  /*c710*/  IADD3 R6, P5, R2, R20, RZ ;  /* 0x0000001402067210 */ /* 0x000fe40007fbe0ff */
[----:B------:R-:W-:Y:S01]  /*c720*/  ISETP.NE.U32.AND P0, PT, R101, RZ, PT ;  /* 0x000000ff6500720c */ /* 0x000fe20003f05070 */
[----:B--2---:R-:W-:Y:S01]  /*c730*/  IMAD.X R9, R5, 0x1, R14, P6 ;  /* 0x0000000105097824 */ /* 0x004fe200030e060e */
[----:B------:R-:W-:Y:S01]  /*c740*/  LOP3.LUT R3, R3, 0xf, RZ, 0xc0, !PT ;  /* 0x0000000f03037812 */ /* 0x000fe200078ec0ff */
[----:B------:R-:W-:Y:S03]  /*c750*/  IMAD.X R7, R5, 0x1, R15, P5 ;  /* 0x0000000105077824 */ /* 0x000fe600028e060f */
[----:B------:R-:W-:Y:S04]  /*c760*/  IADD3 R2, P6, P5, R3, R2, R21 ;  /* 0x0000000203027210 */ /* 0x000fe80007dde015 */
[----:B------:R-:W-:Y:S05]  /*c770*/  IADD3.X R3, RZ, R5, R16, P6, P5 ;  /* 0x00000005ff037210 */ /* 0x000fea00037ea410 */
[----:B------:R-:W-:Y:S01]  /*c780*/  @!PT LDS RZ, [RZ] ;  /* 0x00000000fffff984 */ /* 0x000fe20000000800 */
[----:B------:R-:W-:Y:S01]  /*c790*/  @!PT LDS RZ, [RZ] ;  /* 0x00000000fffff984 */ /* 0x000fe20000000800 */
[----:B------:R-:W-:Y:S01]  /*c7a0*/  @!PT LDS RZ, [RZ] ;  /* 0x00000000fffff984 */ /* 0x000fe20000000800 */
[----:B------:R2:W-:Y:S04]  /*c7b0*/  LDGSTS.E.BYPASS.LTC128B.128.ZFILL [R218+0x3900], [R2.64], P0 ;  /* 0x0390000002da7fae */ /* 0x0005e80008141d46 */
[----:B------:R2:W-:Y:S04]  /*c7c0*/  LDGSTS.E.BYPASS.LTC128B.128 [R218+0x4900], [R8.64], !P2 ;  /* 0x0490000008da7fae */ /* 0x0005e8000d101d46 */
[----:B------:R2:W-:Y:S02]  /*c7d0*/  LDGSTS.E.BYPASS.LTC128B.128 [R218+0x5900], [R6.64], !P1 ;  /* 0x0590000006da7fae */ /* 0x0005e4000c901d46 */
.L_x_628:
[----:B---34-:R-:W-:Y:S05]  /*c7e0*/  BSYNC B0 ;  /* 0x0000000000007941 */ /* 0x018fea0003800000 */
.L_x_627:
[----:B--2---:R-:W-:Y:S01]  /*c7f0*/  FMNMX.FTZ R3, R174, R0, !PT ;  /* 0x00000000ae037209 */ /* 0x004fe20007810000 */
[----:B------:R-:W2:Y:S01]  /*c800*/  LDL R12, [R1] ;  /* 0x00000000010c7983 */ /* 0x000ea20000100800 */
[----:B------:R-:W-:Y:S02]  /*c810*/  FMNMX.FTZ R2, R173, R100, !PT ;  /* 0x00000064ad027209 */ /* 0x000fe40007810000 */
[----:B------:R-:W-:Y:S01]  /*c820*/  FMNMX.FTZ R4, R185, R105, !PT ;  /* 0x00000069b9047209 */ /* 0x000fe20007810000 */
[----:B------:R-:W3:Y:S01]  /*c830*/  LDL R11, [R1+0xc] ;  /* 0x00000c00010b7983 */ /* 0x000ee20000100800 */
[----:B------:R-:W-:Y:S02]  /*c840*/  FMNMX.FTZ R5, R188, R106, !PT ;  /* 0x0000006abc057209 */ /* 0x000fe40007810000 */
[----:B------:R-:W-:Y:S01]  /*c850*/  FMNMX.FTZ R3, R190, R3, !PT ;  /* 0x00000003be037209 */ /* 0x000fe20007810000 */
[----:B------:R-:W4:Y:S01]  /*c860*/  LDL R10, [R1+0x4] ;  /* 0x00000400010a7983 */ /* 0x000f220000100800 */
[----:B------:R-:W-:Y:S02]  /*c870*/  FMNMX.FTZ R2, R189, R2, !PT ;  /* 0x00000002bd027209 */ /* 0x000fe40007810000 */
[----:B------:R-:W-:Y:S01]  /*c880*/  FMNMX.FTZ R4, R191, R4, !PT ;  /* 0x00000004bf047209 */ /* 0x000fe20007810000 */
[----:B------:R-:W5:Y:S01]  /*c890*/  LDL R9, [R1+0x10] ;  /* 0x0000100001097983 */ /* 0x000f620000100800 */
        /* <DEDUP_REMOVED lines=40> */
[----:B---3--:R-:W-:Y:S02]  /*cb20*/  FMNMX.FTZ R5, R11, R5, !PT ;  /* 0x000000050b057209 */ /* 0x008fe40007810000 */
[----:B----4-:R-:W-:Y:S02]  /*cb30*/  FMNMX.FTZ R4, R10, R4, !PT ;  /* 0x000000040a047209 */ /* 0x010fe40007810000 */
[----:B-----5:R-:W-:Y:S02]  /*cb40*/  FMNMX.FTZ R5, R9, R5, !PT ;  /* 0x0000000509057209 */ /* 0x020fe40007810000 */
        /* <DEDUP_REMOVED lines=17> */
[----:B------:R-:W-:-:S05]  /*cc60*/  BRA.DIV ~URZ, `(.L_x_631) ;  /* 0x000077427f007947 */ /* 0x000fca000b800000 */
[----:B------:R-:W1:Y:S04]  /*cc70*/  SHFL.BFLY PT, R104, R4, 0x2, 0x1f ;  /* 0x0c401f0004687f89 */ /* 0x000e6800000e0000 */
[----:B------:R-:W2:Y:S04]  /*cc80*/  SHFL.BFLY PT, R2, R103, 0x2, 0x1f ;  /* 0x0c401f0067027f89 */ /* 0x000ea800000e0000 */
[----:B------:R-:W3:Y:S04]  /*cc90*/  SHFL.BFLY PT, R3, R102, 0x2, 0x1f ;  /* 0x0c401f0066037f89 */ /* 0x000ee800000e0000 */
[----:B------:R-:W4:Y:S01]  /*cca0*/  SHFL.BFLY PT, R8, R5, 0x2, 0x1f ;  /* 0x0c401f0005087f89 */ /* 0x000f2200000e0000 */
[----:B-1----:R-:W-:Y:S02]  /*ccb0*/  FMNMX.FTZ R104, R4, R104, !PT ;  /* 0x0000006804687209 */ /* 0x002fe40007810000 */
[----:B--2---:R-:W-:Y:S02]  /*ccc0*/  FMNMX.FTZ R103, R103, R2, !PT ;  /* 0x0000000267677209 */ /* 0x004fe40007810000 */
[----:B---3--:R-:W-:Y:S03]  /*ccd0*/  FMNMX.FTZ R102, R102, R3, !PT ;  /* 0x0000000366667209 */ /* 0x008fe60007810000 */
[----:B------:R-:W1:Y:S01]  /*cce0*/  SHFL.BFLY PT, R6, R103, 0x1, 0x1f ;  /* 0x0c201f0067067f89 */ /* 0x000e6200000e0000 */
[----:B----4-:R-:W-:Y:S03]  /*ccf0*/  FMNMX.FTZ R4, R5, R8, !PT ;  /* 0x0000000805047209 */ /* 0x010fe60007810000 */
[----:B------:R-:W2:Y:S04]  /*cd00*/  SHFL.BFLY PT, R3, R104, 0x1, 0x1f ;  /* 0x0c201f0068037f89 */ /* 0x000ea800000e0000 */
[----:B------:R-:W3:Y:S04]  /*cd10*/  SHFL.BFLY PT, R7, R102, 0x1, 0x1f ;  /* 0x0c201f0066077f89 */ /* 0x000ee800000e0000 */
[----:B------:R4:W4:Y:S01]  /*cd20*/  SHFL.BFLY PT, R2, R4, 0x1, 0x1f ;  /* 0x0c201f0004027f89 */ /* 0x00092200000e0000 */
[----:B-1----:R-:W-:Y:S02]  /*cd30*/  FMNMX.FTZ R103, R103, R6, !PT ;  /* 0x0000000667677209 */ /* 0x002fe40007810000 */
[----:B--2---:R-:W-:Y:S02]  /*cd40*/  FMNMX.FTZ R104, R104, R3, !PT ;  /* 0x0000000368687209 */ /* 0x004fe40007810000 */
[----:B---3--:R-:W-:Y:S03]  /*cd50*/  FMNMX.FTZ R102, R102, R7, !PT ;  /* 0x0000000766667209 */ /* 0x008fe60007810000 */
.L_x_684:
[----:B------:R-:W-:Y:S01]  /*cd60*/  FADD.FTZ R0, -R104, R0 ;  /* 0x0000000068007221 */ /* 0x000fe20000010100 */
[----:B----4-:R-:W-:Y:S01]  /*cd70*/  FMNMX.FTZ R2, R2, R4, !PT ;  /* 0x0000000402027209 */ /* 0x010fe20007810000 */
[----:B------:R-:W-:Y:S01]  /*cd80*/  FMUL.FTZ R179, R103, c[0x0][0x2d0] ;  /* 0x0000b40067b37a20 */ /* 0x000fe20000410000 */
[----:B------:R-:W-:Y:S01]  /*cd90*/  WARPSYNC 0xffffffff ;  /* 0xffffffff00007948 */ /* 0x000fe20003800000 */
[----:B------:R-:W-:Y:S01]  /*cda0*/  FMUL.FTZ R0, R0, c[0x0][0x2d0] ;  /* 0x0000b40000007a20 */ /* 0x000fe20000410000 */
[----:B------:R-:W1:Y:S01]  /*cdb0*/  LDSM.16.MT88.4 R20, [R201] ;  /* 0x00000000c914783b */ /* 0x000e620000004200 */
[----:B------:R-:W-:Y:S01]  /*cdc0*/  FMUL.FTZ R176, R104, c[0x0][0x2d0] ;  /* 0x0000b40068b07a20 */ /* 0x000fe20000410000 */
[----:B------:R-:W-:Y:S01]  /*cdd0*/  ISETP.GT.AND P0, PT, R225, RZ, PT ;  /* 0x000000ffe100720c */ /* 0x000fe20003f04270 */
[----:B------:R2:W-:Y:S01]  /*cde0*/  MUFU.EX2 R101, R0 ;  /* 0x0000000000657308 */ /* 0x0005e20000000800 */
[----:B------:R-:W-:Y:S02]  /*cdf0*/  FMUL.FTZ R178, R102, c[0x0][0x2d0] ;  /* 0x0000b40066b27a20 */ /* 0x000fe40000410000 */
[--C-:B------:R-:W-:Y:S02]  /*ce00*/  FFMA.FTZ R3, R190, c[0x0][0x2d0], -R176.reuse ;  /* 0x0000b400be037a23 */ /* 0x100fe400000108b0 */
[----:B------:R-:W-:Y:S01]  /*ce10*/  FMUL.FTZ R177, R2, c[0x0][0x2d0] ;  /* 0x0000b40002b17a20 */ /* 0x000fe20000410000 */
[----:B------:R-:W3:Y:S01]  /*ce20*/  LDSM.16.MT88.4 R36, [R202] ;  /* 0x00000000ca24783b */ /* 0x000ee20000004200 */
[--C-:B------:R-:W-:Y:S02]  /*ce30*/  FFMA.FTZ R6, R172, c[0x0][0x2d0], -R176.reuse ;  /* 0x0000b400ac067a23 */ /* 0x100fe400000108b0 */
[----:B------:R-:W-:Y:S01]  /*ce40*/  FFMA.FTZ R4, R188, c[0x0][0x2d0], -R177 ;  /* 0x0000b400bc047a23 */ /* 0x000fe200000108b1 */
[----:B------:R-:W-:Y:S01]  /*ce50*/  MUFU.EX2 R28, R3 ;  /* 0x00000003001c7308 */ /* 0x000fe20000000800 */
[--C-:B------:R-:W-:Y:S02]  /*ce60*/  FFMA.FTZ R5, R107, c[0x0][0x2d0], -R176.reuse ;  /* 0x0000b4006b057a23 */ /* 0x100fe400000108b0 */
[--C-:B------:R-:W-:Y:S01]  /*ce70*/  FFMA.FTZ R7, R174, c[0x0][0x2d0], -R176.reuse ;  /* 0x0000b400ae077a23 */ /* 0x100fe200000108b0 */
[----:B------:R-:W4:Y:S01]  /*ce80*/  LDSM.16.MT88.4 R52, [R201+0x1000] ;  /* 0x00100000c934783b */ /* 0x000f220000004200 */
[--C-:B------:R-:W-:Y:S02]  /*ce90*/  FFMA.FTZ R48, R193, c[0x0][0x2d0], -R176.reuse ;  /* 0x0000b400c1307a23 */ /* 0x100fe400000108b0 */
[--C-:B------:R-:W-:Y:S02]  /*cea0*/  FFMA.FTZ R56, R198, c[0x0][0x2d0], -R179.reuse ;  /* 0x0000b400c6387a23 */ /* 0x100fe400000108b3 */
[--C-:B------:R-:W-:Y:S01]  /*ceb0*/  FFMA.FTZ R60, R219, c[0x0][0x2d0], -R179.reuse ;  /* 0x0000b400db3c7a23 */ /* 0x100fe200000108b3 */
[----:B------:R5:W-:Y:S01]  /*cec0*/  MUFU.EX2 R10, R6 ;  /* 0x00000006000a7308 */ /* 0x000be20000000800 */
[--C-:B------:R-:W-:Y:S02]  /*ced0*/  FFMA.FTZ R107, R223, c[0x0][0x2d0], -R176.reuse ;  /* 0x0000b400df6b7a23 */ /* 0x100fe400000108b0 */
[----:B------:R-:W-:Y:S02]  /*cee0*/  FFMA.FTZ R64, R194, c[0x0][0x2d0], -R176 ;  /* 0x0000b400c2407a23 */ /* 0x000fe400000108b0 */
[----:B--2---:R-:W-:Y:S04]  /*cef0*/  FADD.FTZ R0, -R103, R100 ;  /* 0x0000006467007221 */ /* 0x004fe80000010100 */
[----:B------:R-:W-:Y:S01]  /*cf00*/  FMUL.FTZ R0, R0, c[0x0][0x2d0] ;  /* 0x0000b40000007a20 */ /* 0x000fe20000410000 */
[----:B------:R2:W-:Y:S10]  /*cf10*/  MUFU.EX2 R40, R5 ;  /* 0x0000000500287308 */ /* 0x0005f40000000800 */
[----:B------:R1:W-:Y:S01]  /*cf20*/  MUFU.EX2 R100, R0 ;  /* 0x0000000000647308 */ /* 0x0003e20000000800 */
[--C-:B-----5:R-:W-:Y:S09]  /*cf30*/  FFMA.FTZ R6, R185, c[0x0][0x2d0], -R178.reuse ;  /* 0x0000b400b9067a23 */ /* 0x120ff200000108b2 */
[----:B------:R-:W-:Y:S01]  /*cf40*/  MUFU.EX2 R25, R7 ;  /* 0x0000000700197308 */ /* 0x000fe20000000800 */
[--C-:B--2---:R-:W-:Y:S09]  /*cf50*/  FFMA.FTZ R5, R191, c[0x0][0x2d0], -R178.reuse ;  /* 0x0000b400bf057a23 */ /* 0x104ff200000108b2 */
[----:B------:R-:W-:Y:S01]  /*cf60*/  MUFU.EX2 R185, R6 ;  /* 0x0000000600b97308 */ /* 0x000fe20000000800 */
[--C-:B-1----:R-:W-:Y:S09]  /*cf70*/  FFMA.FTZ R0, R173, c[0x0][0x2d0], -R179.reuse ;  /* 0x0000b400ad007a23 */ /* 0x102ff200000108b3 */
[----:B------:R1:W-:Y:S10]  /*cf80*/  MUFU.EX2 R190, R0 ;  /* 0x0000000000be7308 */ /* 0x0003f40000000800 */
[----:B------:R-:W2:Y:S01]  /*cf90*/  MUFU.EX2 R191, R5 ;  /* 0x0000000500bf7308 */ /* 0x000ea20000000800 */
[--C-:B-1----:R-:W-:Y:S09]  /*cfa0*/  FFMA.FTZ R0, R189, c[0x0][0x2d0], -R179.reuse ;  /* 0x0000b400bd007a23 */ /* 0x102ff200000108b3 */
[----:B------:R1:W5:Y:S02]  /*cfb0*/  MUFU.EX2 R189, R0 ;  /* 0x0000000000bd7308 */ /* 0x0003640000000800 */
[--C-:B-1----:R-:W-:Y:S01]  /*cfc0*/  FFMA.FTZ R0, R18, c[0x0][0x2d0], -R179.reuse ;  /* 0x0000b40012007a23 */ /* 0x102fe200000108b3 */
[----:B--2---:R-:W-:Y:S01]  /*cfd0*/  F2FP.BF16.PACK_AB R172, R191, R185 ;  /* 0x000000b9bfac723e */ /* 0x004fe200000010ff */
[----:B------:R-:W-:Y:S01]  /*cfe0*/  FMUL.FTZ R5, R101, R109 ;  /* 0x0000006d65057220 */ /* 0x000fe20000410000 */
[----:B-----5:R-:W-:Y:S05]  /*cff0*/  F2FP.BF16.PACK_AB R109, R189, R190 ;  /* 0x000000bebd6d723e */ /* 0x020fea00000010ff */
[----:B------:R1:W-:Y:S01]  /*d000*/  MUFU.EX2 R9, R0 ;  /* 0x0000000000097308 */ /* 0x0003e20000000800 */
        /* <DEDUP_REMOVED lines=11> */
[C---:B------:R-:W-:Y:S01]  /*d0c0*/  FMUL.FTZ R66, R100.reuse, R170 ;  /* 0x000000aa64427220 */ /* 0x040fe20000410000 */
[----:B------:R-:W-:Y:S01]  /*d0d0*/  MOV R170, R191 ;  /* 0x000000bf00aa7202 */ /* 0x000fe20000000f00 */
[----:B-1----:R-:W-:Y:S02]  /*d0e0*/  FFMA.FTZ R0, R17, c[0x0][0x2d0], -R179 ;  /* 0x0000b40011007a23 */ /* 0x002fe400000108b3 */
[C---:B------:R-:W-:Y:S02]  /*d0f0*/  FMUL.FTZ R17, R101.reuse, R121 ;  /* 0x0000007965117220 */ /* 0x040fe40000410000 */
[----:B------:R1:W-:Y:S01]  /*d100*/  MUFU.EX2 R8, R0 ;  /* 0x0000000000087308 */ /* 0x0003e20000000800 */
[----:B------:R-:W-:Y:S01]  /*d110*/  LDSM.16.MT88.4 R120, [R202+0x400] ;  /* 0x00040000ca78783b */ /* 0x000fe20000004200 */
        /* <DEDUP_REMOVED lines=10> */
[----:B------:R-:W-:Y:S02]  /*d1c0*/  FMUL.FTZ R86, R100, R86 ;  /* 0x0000005664567220 */ /* 0x000fe40000410000 */
[----:B-1----:R-:W-:Y:S02]  /*d1d0*/  FADD.FTZ R0, -R102, R105 ;  /* 0x0000006966007221 */ /* 0x002fe40000010100 */
[----:B------:R-:W-:Y:S02]  /*d1e0*/  FFMA.FTZ R105, R197, c[0x0][0x2d0], -R179 ;  /* 0x0000b400c5697a23 */ /* 0x000fe400000108b3 */
[----:B------:R-:W-:Y:S02]  /*d1f0*/  FMUL.FTZ R0, R0, c[0x0][0x2d0] ;  /* 0x0000b40000007a20 */ /* 0x000fe40000410000 */
[C---:B------:R-:W-:Y:S02]  /*d200*/  FMUL.FTZ R87, R100.reuse, R87 ;  /* 0x0000005764577220 */ /* 0x040fe40000410000 */
[----:B------:R1:W2:Y:S01]  /*d210*/  MUFU.EX2 R3, R0 ;  /* 0x0000000000037308 */ /* 0x0002a20000000800 */
[C---:B------:R-:W-:Y:S02]  /*d220*/  FMUL.FTZ R96, R101.reuse, R96 ;  /* 0x0000006065607220 */ /* 0x040fe40000410000 */
[----:B------:R-:W-:Y:S02]  /*d230*/  FMUL.FTZ R97, R101, R97 ;  /* 0x0000006165617220 */ /* 0x000fe40000410000 */
[C---:B------:R-:W-:Y:S02]  /*d240*/  FMUL.FTZ R98, R100.reuse, R98 ;  /* 0x0000006264627220 */ /* 0x040fe40000410000 */
[----:B------:R-:W-:Y:S02]  /*d250*/  FMUL.FTZ R99, R100, R99 ;  /* 0x0000006364637220 */ /* 0x000fe40000410000 */
[--C-:B-1----:R-:W-:Y:S02]  /*d260*/  FFMA.FTZ R0, R175, c[0x0][0x2d0], -R178.reuse ;  /* 0x0000b400af007a23 */ /* 0x102fe400000108b2 */
[C---:B--2---:R-:W-:Y:S02]  /*d270*/  FMUL.FTZ R12, R3.reuse, R116 ;  /* 0x00000074030c7220 */ /* 0x044fe40000410000 */
[----:B------:R1:W-:Y:S01]  /*d280*/  MUFU.EX2 R34, R0 ;  /* 0x0000000000227308 */ /* 0x0003e20000000800 */
        /* <DEDUP_REMOVED lines=8> */
[C---:B------:R-:W-:Y:S01]  /*d310*/  FMUL.FTZ R72, R3.reuse, R72 ;  /* 0x0000004803487220 */ /* 0x040fe20000410000 */
[----:B------:R2:W-:Y:S01]  /*d320*/  MUFU.EX2 R165, R64 ;  /* 0x0000004000a57308 */ /* 0x0005e20000000800 */
[C---:B------:R-:W-:Y:S02]  /*d330*/  FMUL.FTZ R73, R3.reuse, R73 ;  /* 0x0000004903497220 */ /* 0x040fe40000410000 */
[C---:B------:R-:W-:Y:S02]  /*d340*/  FMUL.FTZ R76, R3.reuse, R76 ;  /* 0x0000004c034c7220 */ /* 0x040fe40000410000 */
[C---:B------:R-:W-:Y:S02]  /*d350*/  FMUL.FTZ R77, R3.reuse, R77 ;  /* 0x0000004d034d7220 */ /* 0x040fe40000410000 */
[C---:B------:R-:W-:Y:S02]  /*d360*/  FMUL.FTZ R88, R3.reuse, R88 ;  /* 0x0000005803587220 */ /* 0x040fe40000410000 */
[----:B-1----:R-:W-:Y:S02]  /*d370*/  FFMA.FTZ R0, R184, c[0x0][0x2d0], -R178 ;  /* 0x0000b400b8007a23 */ /* 0x002fe400000108b2 */
[----:B------:R1:W-:Y:S01]  /*d380*/  MUFU.EX2 R184, R4 ;  /* 0x0000000400b87308 */ /* 0x0003e20000000800 */
[C---:B------:R-:W-:Y:S02]  /*d390*/  FMUL.FTZ R89, R3.reuse, R89 ;  /* 0x0000005903597220 */ /* 0x040fe40000410000 */
[C---:B------:R-:W-:Y:S02]  /*d3a0*/  FMUL.FTZ R92, R3.reuse, R92 ;  /* 0x0000005c035c7220 */ /* 0x040fe40000410000 */
[----:B------:R-:W-:Y:S05]  /*d3b0*/  FMUL.FTZ R93, R3, R93 ;  /* 0x0000005d035d7220 */ /* 0x000fea0000410000 */
[----:B------:R5:W3:Y:S01]  /*d3c0*/  MUFU.EX2 R41, R0 ;  /* 0x0000000000297308 */ /* 0x000ae20000000800 */
[----:B--2---:R-:W-:Y:S02]  /*d3d0*/  FMUL.FTZ R64, R101, R168 ;  /* 0x000000a865407220 */ /* 0x004fe40000410000 */
[--C-:B-1----:R-:W-:Y:S01]  /*d3e0*/  FFMA.FTZ R4, R192, c[0x0][0x2d0], -R177.reuse ;  /* 0x0000b400c0047a23 */ /* 0x102fe200000108b1 */
[----:B------:R-:W-:Y:S06]  /*d3f0*/  MOV R192, R10 ;  /* 0x0000000a00c07202 */ /* 0x000fec0000000f00 */
[----:B------:R1:W2:Y:S01]  /*d400*/  MUFU.EX2 R188, R4 ;  /* 0x0000000400bc7308 */ /* 0x0002a20000000800 */
[-C--:B------:R-:W-:Y:S02]  /*d410*/  F2FP.BF16.PACK_AB R110, R40, R192.reuse ;  /* 0x000000c0286e723e */ /* 0x080fe400000010ff */
[----:B------:R-:W-:Y:S01]  /*d420*/  MOV R168, R192 ;  /* 0x000000c000a87202 */ /* 0x000fe20000000f00 */
[----:B-----5:R-:W-:Y:S01]  /*d430*/  FADD.FTZ R0, -R2, R106 ;  /* 0x0000006a02007221 */ /* 0x020fe20000010100 */
[----:B---3--:R-:W-:Y:S01]  /*d440*/  F2FP.BF16.PACK_AB R174, R41, R34 ;  /* 0x0000002229ae723e */ /* 0x008fe200000010ff */
[--C-:B------:R-:W-:Y:S01]  /*d450*/  FFMA.FTZ R106, R233, c[0x0][0x2d0], -R176.reuse ;  /* 0x0000b400e96a7a23 */ /* 0x100fe200000108b0 */
[----:B------:R-:W-:Y:S01]  /*d460*/  MOV R136, R41 ;  /* 0x0000002900887202 */ /* 0x000fe20000000f00 */
[----:B------:R-:W-:Y:S02]  /*d470*/  FMUL.FTZ R0, R0, c[0x0][0x2d0] ;  /* 0x0000b40000007a20 */ /* 0x000fe40000410000 */
[----:B------:R-:W-:Y:S02]  /*d480*/  FMUL.FTZ R41, R3, R145 ;  /* 0x0000009103297220 */ /* 0x000fe40000410000 */
[----:B------:R-:W-:Y:S02]  /*d490*/  FFMA.FTZ R145, R181, c[0x0][0x2d0], -R176 ;  /* 0x0000b400b5917a23 */ /* 0x000fe400000108b0 */
[----:B------:R-:W3:Y:S01]  /*d4a0*/  MUFU.EX2 R0, R0 ;  /* 0x0000000000007308 */ /* 0x000ee20000000800 */
[--C-:B-1----:R-:W-:Y:S01]  /*d4b0*/  FFMA.FTZ R4, R187, c[0x0][0x2d0], -R177.reuse ;  /* 0x0000b400bb047a23 */ /* 0x102fe200000108b1 */
[----:B------:R-:W-:Y:S01]  /*d4c0*/  MOV R187, R9 ;  /* 0x0000000900bb7202 */ /* 0x000fe20000000f00 */
[C---:B------:R-:W-:Y:S01]  /*d4d0*/  FMUL.FTZ R9, R3.reuse, R113 ;  /* 0x0000007103097220 */ /* 0x040fe20000410000 */
[----:B--2---:R-:W-:Y:S06]  /*d4e0*/  F2FP.BF16.PACK_AB R173, R188, R184 ;  /* 0x000000b8bcad723e */ /* 0x004fec00000010ff */
[----:B------:R-:W1:Y:S01]  /*d4f0*/  MUFU.EX2 R35, R4 ;  /* 0x0000000400237308 */ /* 0x000e620000000800 */
[----:B------:R-:W-:Y:S09]  /*d500*/  MOV R169, R188 ;  /* 0x000000bc00a97202 */ /* 0x000ff20000000f00 */
[----:B------:R-:W-:Y:S01]  /*d510*/  MUFU.EX2 R194, R145 ;  /* 0x0000009100c27308 */ /* 0x000fe20000000800 */
[C---:B---3--:R-:W-:Y:S02]  /*d520*/  FMUL.FTZ R10, R0.reuse, R114 ;  /* 0x00000072000a7220 */ /* 0x048fe40000410000 */
[C---:B------:R-:W-:Y:S02]  /*d530*/  FMUL.FTZ R11, R0.reuse, R115 ;  /* 0x00000073000b7220 */ /* 0x040fe40000410000 */
[C---:B------:R-:W-:Y:S02]  /*d540*/  FMUL.FTZ R14, R0.reuse, R118 ;  /* 0x00000076000e7220 */ /* 0x040fe40000410000 */
[C---:B------:R-:W-:Y:S02]  /*d550*/  FMUL.FTZ R15, R0.reuse, R119 ;  /* 0x00000077000f7220 */ /* 0x040fe40000410000 */
[C---:B------:R-:W-:Y:S01]  /*d560*/  FMUL.FTZ R58, R0.reuse, R162 ;  /* 0x000000a2003a7220 */ /* 0x040fe20000410000 */
[----:B------:R-:W-:Y:S01]  /*d570*/  LDSM.16.MT88.4 R116, [R201+0x2000] ;  /* 0x00200000c974783b */ /* 0x000fe20000004200 */
[----:B------:R2:W-:Y:S01]  /*d580*/  MUFU.EX2 R162, R105 ;  /* 0x0000006900a27308 */ /* 0x0005e20000000800 */
[----:B------:R-:W-:Y:S01]  /*d590*/  FMUL.FTZ R26, R0, R130 ;  /* 0x00000082001a7220 */ /* 0x000fe20000410000 */
[----:B-1----:R-:W-:Y:S01]  /*d5a0*/  MOV R133, R35 ;  /* 0x0000002300857202 */ /* 0x002fe20000000f00 */
[----:B------:R-:W-:Y:S01]  /*d5b0*/  FFMA.FTZ R4, R186, c[0x0][0x2d0], -R177 ;  /* 0x0000b400ba047a23 */ /* 0x000fe200000108b1 */
[----:B------:R-:W-:Y:S01]  /*d5c0*/  MOV R186, R8 ;  /* 0x0000000800ba7202 */ /* 0x000fe20000000f00 */
[C---:B------:R-:W-:Y:S02]  /*d5d0*/  FMUL.FTZ R8, R3.reuse, R112 ;  /* 0x0000007003087220 */ /* 0x040fe40000410000 */
[----:B------:R-:W-:Y:S01]  /*d5e0*/  FMUL.FTZ R27, R0, R131 ;  /* 0x00000083001b7220 */ /* 0x000fe20000410000 */
[----:B------:R-:W-:Y:S01]  /*d5f0*/  F2FP.BF16.PACK_AB R111, R186, R187 ;  /* 0x000000bbba6f723e */ /* 0x000fe200000010ff */
[C---:B------:R-:W-:Y:S01]  /*d600*/  FMUL.FTZ R30, R0.reuse, R134 ;  /* 0x00000086001e7220 */ /* 0x040fe20000410000 */
[----:B------:R-:W1:Y:S01]  /*d610*/  MUFU.EX2 R33, R4 ;  /* 0x0000000400217308 */ /* 0x000e620000000800 */
[----:B------:R-:W-:Y:S01]  /*d620*/  MOV R131, R28 ;  /* 0x0000001c00837202 */ /* 0x000fe20000000f00 */
[C---:B------:R-:W-:Y:S01]  /*d630*/  FMUL.FTZ R31, R0.reuse, R135 ;  /* 0x00000087001f7220 */ /* 0x040fe20000410000 */
[----:B------:R-:W-:Y:S01]  /*d640*/  MOV R134, R40 ;  /* 0x0000002800867202 */ /* 0x000fe20000000f00 */
[C---:B------:R-:W-:Y:S01]  /*d650*/  FMUL.FTZ R62, R0.reuse, R166 ;  /* 0x000000a6003e7220 */ /* 0x040fe20000410000 */
[----:B------:R-:W2:Y:S01]  /*d660*/  LDSM.16.MT88.4 R112, [R202+0x1000] ;  /* 0x00100000ca70783b */ /* 0x000ea20000004200 */
[C---:B------:R-:W-:Y:S02]  /*d670*/  FMUL.FTZ R47, R0.reuse, R151 ;  /* 0x00000097002f7220 */ /* 0x040fe40000410000 */
[----:B------:R-:W-:Y:S02]  /*d680*/  FMUL.FTZ R40, R3, R144 ;  /* 0x0000009003287220 */ /* 0x000fe40000410000 */
[----:B------:R-:W5:Y:S01]  /*d690*/  MUFU.EX2 R151, R48 ;  /* 0x0000003000977308 */ /* 0x000f620000000800 */
[C---:B------:R-:W-:Y:S02]  /*d6a0*/  FMUL.FTZ R42, R0.reuse, R146 ;  /* 0x00000092002a7220 */ /* 0x040fe40000410000 */
[C---:B------:R-:W-:Y:S02]  /*d6b0*/  FMUL.FTZ R43, R0.reuse, R147 ;  /* 0x00000093002b7220 */ /* 0x040fe40000410000 */
[----:B--2---:R-:W-:Y:S02]  /*d6c0*/  FFMA.FTZ R105, R199, c[0x0][0x2d0], -R179 ;  /* 0x0000b400c7697a23 */ /* 0x004fe400000108b3 */
[C---:B------:R-:W-:Y:S02]  /*d6d0*/  FMUL.FTZ R46, R0.reuse, R150 ;  /* 0x00000096002e7220 */ /* 0x040fe40000410000 */
[C---:B------:R-:W-:Y:S01]  /*d6e0*/  FMUL.FTZ R59, R0.reuse, R163 ;  /* 0x000000a3003b7220 */ /* 0x040fe20000410000 */
[----:B------:R2:W-:Y:S01]  /*d6f0*/  MUFU.EX2 R166, R105 ;  /* 0x0000006900a67308 */ /* 0x0005e20000000800 */
[C---:B------:R-:W-:Y:S02]  /*d700*/  FMUL.FTZ R63, R0.reuse, R167 ;  /* 0x000000a7003f7220 */ /* 0x040fe40000410000 */
[----:B------:R-:W-:Y:S01]  /*d710*/  FMUL.FTZ R74, R0, R74 ;  /* 0x0000004a004a7220 */ /* 0x000fe20000410000 */
[----:B-1----:R-:W-:Y:S01]  /*d720*/  F2FP.BF16.PACK_AB R175, R33, R35 ;  /* 0x0000002321af723e */ /* 0x002fe200000010ff */
[----:B------:R-:W-:Y:S01]  /*d730*/  FMUL.FTZ R4, R101, R108 ;  /* 0x0000006c65047220 */ /* 0x000fe20000410000 */
[----:B------:R-:W-:Y:S01]  /*d740*/  F2FP.BF16.PACK_AB R108, R28, R25 ;  /* 0x000000191c6c723e */ /* 0x000fe200000010ff */
[C---:B------:R-:W-:Y:S02]  /*d750*/  FMUL.FTZ R25, R3.reuse, R129 ;  /* 0x0000008103197220 */ /* 0x040fe40000410000 */
[----:B------:R-:W3:Y:S01]  /*d760*/  LDL.LU R129, [R1+0x10] ;  /* 0x0000100001817983 */ /* 0x000ee20000300800 */
[----:B------:R-:W-:Y:S01]  /*d770*/  FMUL.FTZ R28, R3, R132 ;  /* 0x00000084031c7220 */ /* 0x000fe20000410000 */
[----:B------:R-:W-:Y:S01]  /*d780*/  MOV R132, R34 ;  /* 0x0000002200847202 */ /* 0x000fe20000000f00 */
[C---:B------:R-:W-:Y:S01]  /*d790*/  FMUL.FTZ R34, R100.reuse, R138 ;  /* 0x0000008a64227220 */ /* 0x040fe20000410000 */
[-C--:B------:R-:W-:Y:S01]  /*d7a0*/  HMMA.16816.F32.BF16 R4, R108, R20.reuse, R4 ;  /* 0x000000146c04723c */ /* 0x080fe20000041804 */
[----:B------:R-:W3:Y:S01]  /*d7b0*/  LDL.LU R130, [R1+0xc] ;  /* 0x00000c0001827983 */ /* 0x000ee20000300800 */
[----:B------:R1:W1:Y:S03]  /*d7c0*/  MUFU.EX2 R150, R56 ;  /* 0x0000003800967308 */ /* 0x0002660000000800 */
[----:B------:R-:W-:Y:S02]  /*d7d0*/  FMUL.FTZ R35, R100, R139 ;  /* 0x0000008b64237220 */ /* 0x000fe40000410000 */
[--C-:B------:R-:W-:Y:S01]  /*d7e0*/  FFMA.FTZ R139, R245, c[0x0][0x2d0], -R178.reuse ;  /* 0x0000b400f58b7a23 */ /* 0x100fe200000108b2 */
[C---:B------:R-:W-:Y:S04]  /*d7f0*/  HMMA.16816.F32.BF16 R8, R172.reuse, R20, R8 ;  /* 0x00000014ac08723c */ /* 0x040fe80000041808 */
[----:B------:R-:W-:Y:S01]  /*d800*/  MUFU.EX2 R188, R139 ;  /* 0x0000008b00bc7308 */ /* 0x000fe20000000800 */
[----:B--2---:R-:W-:Y:S02]  /*d810*/  FFMA.FTZ R105, R226, c[0x0][0x2d0], -R178 ;  /* 0x0000b400e2697a23 */ /* 0x004fe400000108b2 */
[C---:B------:R-:W-:Y:S01]  /*d820*/  FMUL.FTZ R20, R101.reuse, R124 ;  /* 0x0000007c65147220 */ /* 0x040fe20000410000 */
[-C--:B------:R-:W-:Y:S04]  /*d830*/  HMMA.16816.F32.BF16 R12, R172, R22.reuse, R12 ;  /* 0x00000016ac0c723c */ /* 0x080fe8000004180c */
[--C-:B------:R-:W-:Y:S02]  /*d840*/  FFMA.FTZ R124, R222, c[0x0][0x2d0], -R176.reuse ;  /* 0x0000b400de7c7a23 */ /* 0x100fe400000108b0 */
[C---:B------:R-:W-:Y:S01]  /*d850*/  FMUL.FTZ R21, R101.reuse, R125 ;  /* 0x0000007d65157220 */ /* 0x040fe20000410000 */
[----:B------:R2:W-:Y:S01]  /*d860*/  MUFU.EX2 R149, R105 ;  /* 0x0000006900957308 */ /* 0x0005e20000000800 */
[C---:B------:R-:W-:Y:S04]  /*d870*/  HMMA.16816.F32.BF16 R16, R108.reuse, R22, R16 ;  /* 0x000000166c10723c */ /* 0x040fe80000041810 */
[----:B------:R-:W-:Y:S02]  /*d880*/  FMUL.FTZ R48, R101, R152 ;  /* 0x0000009865307220 */ /* 0x000fe40000410000 */
[----:B-1----:R-:W-:Y:S02]  /*d890*/  FMUL.FTZ R56, R3, R160 ;  /* 0x000000a003387220 */ /* 0x002fe40000410000 */
[C---:B------:R-:W-:Y:S04]  /*d8a0*/  FMUL.FTZ R22, R100.reuse, R126 ;  /* 0x0000007e64167220 */ /* 0x040fe80000410000 */
[----:B------:R-:W-:Y:S01]  /*d8b0*/  FMUL.FTZ R23, R100, R127 ;  /* 0x0000007f64177220 */ /* 0x000fe20000410000 */
[----:B------:R-:W-:Y:S01]  /*d8c0*/  MOV R127, R33 ;  /* 0x00000021007f7202 */ /* 0x000fe20000000f00 */
[----:B------:R-:W-:Y:S02]  /*d8d0*/  FMUL.FTZ R33, R101, R137 ;  /* 0x0000008965217220 */ /* 0x000fe40000410000 */
[----:B------:R-:W3:Y:S01]  /*d8e0*/  LDL.LU R137, [R1+0x4] ;  /* 0x0000040001897983 */ /* 0x000ee20000300800 */
[--C-:B------:R-:W-:Y:S01]  /*d8f0*/  FFMA.FTZ R125, R221, c[0x0][0x2d0], -R176.reuse ;  /* 0x0000b400dd7d7a23 */ /* 0x100fe200000108b0 */
[----:B------:R-:W-:Y:S01]  /*d900*/  MOV R193, R127 ;  /* 0x0000007f00c17202 */ /* 0x000fe20000000f00 */
[-C--:B------:R-:W-:Y:S01]  /*d910*/  HMMA.16816.F32.BF16 R20, R108, R36.reuse, R20 ;  /* 0x000000246c14723c */ /* 0x080fe20000041814 */
[----:B------:R-:W3:Y:S01]  /*d920*/  LDL.LU R138, [R1] ;  /* 0x00000000018a7983 */ /* 0x000ee20000300800 */
[----:B------:R-:W-:Y:S01]  /*d930*/  MUFU.EX2 R226, R125 ;  /* 0x0000007d00e27308 */ /* 0x000fe20000000800 */
[----:B------:R-:W-:Y:S02]  /*d940*/  FFMA.FTZ R126, R220, c[0x0][0x2d0], -R176 ;  /* 0x0000b400dc7e7a23 */ /* 0x000fe400000108b0 */
[C---:B------:R-:W-:Y:S02]  /*d950*/  FMUL.FTZ R75, R0.reuse, R75 ;  /* 0x0000004b004b7220 */ /* 0x040fe40000410000 */
[C---:B------:R-:W-:Y:S01]  /*d960*/  FMUL.FTZ R78, R0.reuse, R78 ;  /* 0x0000004e004e7220 */ /* 0x040fe20000410000 */
[C---:B------:R-:W-:Y:S04]  /*d970*/  HMMA.16816.F32.BF16 R24, R172.reuse, R36, R24 ;  /* 0x00000024ac18723c */ /* 0x040fe80000041818 */
[C---:B------:R-:W-:Y:S02]  /*d980*/  FMUL.FTZ R79, R0.reuse, R79 ;  /* 0x0000004f004f7220 */ /* 0x040fe40000410000 */
[C---:B------:R-:W-:Y:S02]  /*d990*/  FMUL.FTZ R90, R0.reuse, R90 ;  /* 0x0000005a005a7220 */ /* 0x040fe40000410000 */
[-C--:B------:R-:W-:Y:S04]  /*d9a0*/  HMMA.16816.F32.BF16 R28, R172, R38.reuse, R28 ;  /* 0x00000026ac1c723c */ /* 0x080fe8000004181c */
[C---:B------:R-:W-:Y:S02]  /*d9b0*/  FMUL.FTZ R36, R101.reuse, R140 ;  /* 0x0000008c65247220 */ /* 0x040fe40000410000 */
[----:B------:R-:W-:Y:S02]  /*d9c0*/  FMUL.FTZ R37, R101, R141 ;  /* 0x0000008d65257220 */ /* 0x000fe40000410000 */
[C---:B------:R-:W-:Y:S04]  /*d9d0*/  HMMA.16816.F32.BF16 R32, R108.reuse, R38, R32 ;  /* 0x000000266c20723c */ /* 0x040fe80000041820 */
[--C-:B--2---:R-:W-:Y:S02]  /*d9e0*/  FFMA.FTZ R105, R229, c[0x0][0x2d0], -R178.reuse ;  /* 0x0000b400e5697a23 */ /* 0x104fe400000108b2 */
[----:B------:R-:W-:Y:S02]  /*d9f0*/  FMUL.FTZ R91, R0, R91 ;  /* 0x0000005b005b7220 */ /* 0x000fe40000410000 */
[C---:B------:R-:W-:Y:S04]  /*da00*/  FMUL.FTZ R38, R100.reuse, R142 ;  /* 0x0000008e64267220 */ /* 0x040fe80000410000 */
[----:B------:R-:W-:Y:S01]  /*da10*/  FMUL.FTZ R39, R100, R143 ;  /* 0x0000008f64277220 */ /* 0x000fe20000410000 */
[----:B------:R-:W-:Y:S01]  /*da20*/  MOV R143, R128 ;  /* 0x00000080008f7202 */ /* 0x000fe20000000f00 */
[C---:B------:R-:W-:Y:S02]  /*da30*/  FMUL.FTZ R94, R0.reuse, R94 ;  /* 0x0000005e005e7220 */ /* 0x040fe40000410000 */
[----:B------:R-:W-:Y:S02]  /*da40*/  FMUL.FTZ R95, R0, R95 ;  /* 0x0000005f005f7220 */ /* 0x000fe40000410000 */
[----:B------:R-:W-:Y:S01]  /*da50*/  FFMA.FTZ R140, R242, c[0x0][0x2d0], -R178 ;  /* 0x0000b400f28c7a23 */ /* 0x000fe200000108b2 */
[-C--:B----4-:R-:W-:Y:S03]  /*da60*/  HMMA.16816.F32.BF16 R36, R108, R52.reuse, R36 ;  /* 0x000000346c24723c */ /* 0x090fe60000041824 */
[--C-:B------:R-:W-:Y:S01]  /*da70*/  FFMA.FTZ R144, R241, c[0x0][0x2d0], -R177.reuse ;  /* 0x0000b400f1907a23 */ /* 0x100fe200000108b1 */
[----:B-----5:R-:W-:Y:S01]  /*da80*/  MOV R241, R151 ;  /* 0x0000009700f17202 */ /* 0x020fe20000000f00 */
[--C-:B------:R-:W-:Y:S01]  /*da90*/  FFMA.FTZ R142, R243, c[0x0][0x2d0], -R177.reuse ;  /* 0x0000b400f38e7a23 */ /* 0x100fe200000108b1 */
[----:B------:R-:W-:Y:S01]  /*daa0*/  MOV R243, R150 ;  /* 0x0000009600f37202 */ /* 0x000fe20000000f00 */
[--C-:B------:R-:W-:Y:S01]  /*dab0*/  FFMA.FTZ R141, R249, c[0x0][0x2d0], -R177.reuse ;  /* 0x0000b400f98d7a23 */ /* 0x100fe200000108b1 */
[C---:B------:R-:W-:Y:S07]  /*dac0*/  HMMA.16816.F32.BF16 R40, R172.reuse, R52, R40 ;  /* 0x00000034ac28723c */ /* 0x040fee0000041828 */
[----:B------:R-:W-:Y:S01]  /*dad0*/  FFMA.FTZ R52, R196, c[0x0][0x2d0], -R176 ;  /* 0x0000b400c4347a23 */ /* 0x000fe200000108b0 */
[-C--:B------:R-:W-:Y:S03]  /*dae0*/  HMMA.16816.F32.BF16 R44, R172, R54.reuse, R44 ;  /* 0x00000036ac2c723c */ /* 0x080fe6000004182c */
[----:B------:R1:W2:Y:S01]  /*daf0*/  MUFU.EX2 R147, R52 ;  /* 0x0000003400937308 */ /* 0x0002a20000000800 */
[C---:B------:R-:W-:Y:S04]  /*db00*/  FMUL.FTZ R53, R101.reuse, R157 ;  /* 0x0000009d65357220 */ /* 0x040fe80000410000 */
[C---:B------:R-:W-:Y:S07]  /*db10*/  HMMA.16816.F32.BF16 R48, R108.reuse, R54, R48 ;  /* 0x000000366c30723c */ /* 0x040fee0000041830 */
[C---:B------:R-:W-:Y:S02]  /*db20*/  FMUL.FTZ R55, R100.reuse, R159 ;  /* 0x0000009f64377220 */ /* 0x040fe40000410000 */
[----:B------:R4:W-:Y:S03]  /*db30*/  MUFU.EX2 R159, R105 ;  /* 0x00000069009f7308 */ /* 0x0009e60000000800 */
[----:B------:R-:W-:Y:S07]  /*db40*/  FMUL.FTZ R54, R100, R158 ;  /* 0x0000009e64367220 */ /* 0x000fee0000410000 */
[----:B------:R5:W5:Y:S01]  /*db50*/  MUFU.EX2 R158, R60 ;  /* 0x0000003c009e7308 */ /* 0x000b620000000800 */
[----:B-1----:R-:W-:Y:S01]  /*db60*/  FMUL.FTZ R52, R101, R156 ;  /* 0x0000009c65347220 */ /* 0x002fe20000410000 */
[----:B------:R-:W-:Y:S02]  /*db70*/  MOV R156, R193 ;  /* 0x000000c1009c7202 */ /* 0x000fe40000000f00 */
[----:B--2---:R-:W-:Y:S04]  /*db80*/  MOV R242, R147 ;  /* 0x0000009300f27202 */ /* 0x004fe80000000f00 */
[-C--:B------:R-:W-:Y:S03]  /*db90*/  HMMA.16816.F32.BF16 R52, R108, R112.reuse, R52 ;  /* 0x000000706c34723c */ /* 0x080fe60000041834 */
[----:B----4-:R-:W-:Y:S05]  /*dba0*/  FFMA.FTZ R105, R224, c[0x0][0x2d0], -R178 ;  /* 0x0000b400e0697a23 */ /* 0x010fea00000108b2 */
[C---:B------:R-:W-:Y:S01]  /*dbb0*/  HMMA.16816.F32.BF16 R56, R172.reuse, R112, R56 ;  /* 0x00000070ac38723c */ /* 0x040fe20000041838 */
[----:B------:R-:W-:Y:S03]  /*dbc0*/  MUFU.EX2 R224, R126 ;  /* 0x0000007e00e07308 */ /* 0x000fe60000000800 */
[----:B-----5:R-:W-:Y:S01]  /*dbd0*/  FFMA.FTZ R60, R195, c[0x0][0x2d0], -R176 ;  /* 0x0000b400c33c7a23 */ /* 0x020fe200000108b0 */
[----:B------:R-:W-:Y:S06]  /*dbe0*/  MOV R245, R158 ;  /* 0x0000009e00f57202 */ /* 0x000fec0000000f00 */
[----:B------:R1:W-:Y:S10]  /*dbf0*/  MUFU.EX2 R163, R105 ;  /* 0x0000006900a37308 */ /* 0x0003f40000000800 */
[----:B------:R2:W-:Y:S01]  /*dc00*/  MUFU.EX2 R161, R60 ;  /* 0x0000003c00a17308 */ /* 0x0005e20000000800 */
[----:B-1----:R-:W-:Y:S09]  /*dc10*/  FFMA.FTZ R105, R227, c[0x0][0x2d0], -R178 ;  /* 0x0000b400e3697a23 */ /* 0x002ff200000108b2 */
[----:B------:R1:W-:Y:S01]  /*dc20*/  MUFU.EX2 R167, R105 ;  /* 0x0000006900a77308 */ /* 0x0003e20000000800 */
[----:B--2---:R-:W-:Y:S07]  /*dc30*/  FMUL.FTZ R60, R3, R164 ;  /* 0x000000a4033c7220 */ /* 0x004fee0000410000 */
[-C--:B------:R-:W-:Y:S08]  /*dc40*/  HMMA.16816.F32.BF16 R60, R172, R114.reuse, R60 ;  /* 0x00000072ac3c723c */ /* 0x080ff0000004183c */
[C---:B------:R-:W-:Y:S01]  /*dc50*/  HMMA.16816.F32.BF16 R64, R108.reuse, R114, R64 ;  /* 0x000000726c40723c */ /* 0x040fe20000041840 */
[----:B------:R-:W2:Y:S03]  /*dc60*/  LDSM.16.MT88.4 R112, [R202+0x2000] ;  /* 0x00200000ca70783b */ /* 0x000ea60000004200 */
[--C-:B-1----:R-:W-:Y:S02]  /*dc70*/  FFMA.FTZ R105, R231, c[0x0][0x2d0], -R177.reuse ;  /* 0x0000b400e7697a23 */ /* 0x102fe400000108b1 */
[----:B------:R-:W-:Y:S02]  /*dc80*/  MUFU.EX2 R231, R124 ;  /* 0x0000007c00e77308 */ /* 0x000fe40000000800 */
[-C--:B------:R-:W-:Y:S08]  /*dc90*/  HMMA.16816.F32.BF16 R68, R108, R116.reuse, R68 ;  /* 0x000000746c44723c */ /* 0x080ff00000041844 */
[C---:B------:R-:W-:Y:S01]  /*dca0*/  HMMA.16816.F32.BF16 R72, R172.reuse, R116, R72 ;  /* 0x00000074ac48723c */ /* 0x040fe20000041848 */
[----:B------:R1:W4:Y:S07]  /*dcb0*/  MUFU.EX2 R148, R105 ;  /* 0x0000006900947308 */ /* 0x00032e0000000800 */
[-C--:B------:R-:W-:Y:S08]  /*dcc0*/  HMMA.16816.F32.BF16 R76, R172, R118.reuse, R76 ;  /* 0x00000076ac4c723c */ /* 0x080ff0000004184c */
[C---:B------:R-:W-:Y:S01]  /*dcd0*/  HMMA.16816.F32.BF16 R80, R108.reuse, R118, R80 ;  /* 0x000000766c50723c */ /* 0x040fe20000041850 */
[----:B------:R-:W5:Y:S07]  /*dce0*/  LDSM.16.MT88.4 R116, [R201+0x400] ;  /* 0x00040000c974783b */ /* 0x000f6e0000004200 */
[-C--:B--2---:R-:W-:Y:S04]  /*dcf0*/  HMMA.16816.F32.BF16 R84, R108, R112.reuse, R84 ;  /* 0x000000706c54723c */ /* 0x084fe80000041854 */
[--C-:B-1----:R-:W-:Y:S01]  /*dd00*/  FFMA.FTZ R105, R234, c[0x0][0x2d0], -R177.reuse ;  /* 0x0000b400ea697a23 */ /* 0x102fe200000108b1 */
[----:B----4-:R-:W-:Y:S01]  /*dd10*/  MOV R249, R148 ;  /* 0x0000009400f97202 */ /* 0x010fe20000000f00 */
[----:B------:R1:W-:Y:S02]  /*dd20*/  MUFU.EX2 R234, R106 ;  /* 0x0000006a00ea7308 */ /* 0x0003e40000000800 */
[C---:B------:R-:W-:Y:S08]  /*dd30*/  HMMA.16816.F32.BF16 R88, R172.reuse, R112, R88 ;  /* 0x00000070ac58723c */ /* 0x040ff00000041858 */
[----:B------:R2:W4:Y:S01]  /*dd40*/  MUFU.EX2 R160, R105 ;  /* 0x0000006900a07308 */ /* 0x0005220000000800 */
[-C--:B------:R-:W-:Y:S03]  /*dd50*/  HMMA.16816.F32.BF16 R92, R172, R114.reuse, R92 ;  /* 0x00000072ac5c723c */ /* 0x080fe6000004185c */
[----:B------:R-:W-:Y:S04]  /*dd60*/  F2FP.BF16.PACK_AB R112, R159, R149 ;  /* 0x000000959f70723e */ /* 0x000fe800000010ff */
[----:B------:R-:W-:Y:S01]  /*dd70*/  F2FP.BF16.PACK_AB R172, R224, R226 ;  /* 0x000000e2e0ac723e */ /* 0x000fe200000010ff */
[----:B------:R-:W-:Y:S04]  /*dd80*/  HMMA.16816.F32.BF16 R96, R108, R114, R96 ;  /* 0x000000726c60723c */ /* 0x000fe80000041860 */
[----:B------:R-:W-:Y:S01]  /*dd90*/  MOV R175, R187 ;  /* 0x000000bb00af7202 */ /* 0x000fe20000000f00 */
[----:B-1----:R-:W3:Y:S01]  /*dda0*/  LDL.LU R106, [R1+0x8] ;  /* 0x00000800016a7983 */ /* 0x002ee20000300800 */
[----:B------:R-:W-:Y:S01]  /*ddb0*/  MUFU.EX2 R187, R140 ;  /* 0x0000008c00bb7308 */ /* 0x000fe20000000800 */
[----:B------:R-:W-:Y:S02]  /*ddc0*/  F2FP.BF16.PACK_AB R108, R147, R151 ;  /* 0x00000097936c723e */ /* 0x000fe400000010ff */
[----:B------:R-:W3:Y:S03]  /*ddd0*/  LDL.LU R124, [R1+0x14] ;  /* 0x00001400017c7983 */ /* 0x000ee60000300800 */
[----:B------:R-:W-:Y:S02]  /*dde0*/  F2FP.BF16.PACK_AB R109, R158, R150 ;  /* 0x000000969e6d723e */ /* 0x000fe400000010ff */
[----:B------:R-:W-:Y:S01]  /*ddf0*/  F2FP.BF16.PACK_AB R110, R165, R161 ;  /* 0x000000a1a56e723e */ /* 0x000fe200000010ff */
[--C-:B--2---:R-:W-:Y:S01]  /*de00*/  FFMA.FTZ R105, R235, c[0x0][0x2d0], -R177.reuse ;  /* 0x0000b400eb697a23 */ /* 0x104fe200000108b1 */
[----:B------:R-:W-:Y:S02]  /*de10*/  F2FP.BF16.PACK_AB R111, R166, R162 ;  /* 0x000000a2a66f723e */ /* 0x000fe400000010ff */
[----:B------:R-:W-:Y:S01]  /*de20*/  F2FP.BF16.PACK_AB R114, R167, R163 ;  /* 0x000000a3a772723e */ /* 0x000fe200000010ff */
[----:B------:R1:W-:Y:S01]  /*de30*/  MUFU.EX2 R164, R105 ;  /* 0x0000006900a47308 */ /* 0x0003e20000000800 */
[----:B----4-:R-:W-:Y:S03]  /*de40*/  F2FP.BF16.PACK_AB R113, R160, R148 ;  /* 0x00000094a071723e */ /* 0x010fe600000010ff */
[-C--:B-----5:R-:W-:Y:S03]  /*de50*/  HMMA.16816.F32.BF16 R4, R108, R116.reuse, R4 ;  /* 0x000000746c04723c */ /* 0x0a0fe60000041804 */
[----:B-1----:R-:W-:Y:S04]  /*de60*/  FFMA.FTZ R105, R236, c[0x0][0x2d0], -R177 ;  /* 0x0000b400ec697a23 */ /* 0x002fe800000108b1 */
[----:B------:R1:W2:Y:S02]  /*de70*/  MUFU.EX2 R135, R105 ;  /* 0x0000006900877308 */ /* 0x0002a40000000800 */
[--C-:B-1----:R-:W-:Y:S03]  /*de80*/  FFMA.FTZ R105, R232, c[0x0][0x2d0], -R176.reuse ;  /* 0x0000b400e8697a23 */ /* 0x102fe600000108b0 */
[----:B--2---:R-:W-:Y:S01]  /*de90*/  F2FP.BF16.PACK_AB R115, R135, R164 ;  /* 0x000000a48773723e */ /* 0x004fe200000010ff */
[----:B------:R-:W-:Y:S04]  /*dea0*/  FFMA.FTZ R176, R180, c[0x0][0x2d0], -R176 ;  /* 0x0000b400b4b07a23 */ /* 0x000fe800000108b0 */
[----:B------:R1:W-:Y:S02]  /*deb0*/  MUFU.EX2 R232, R107 ;  /* 0x0000006b00e87308 */ /* 0x0003e40000000800 */
[C---:B------:R-:W-:Y:S08]  /*dec0*/  HMMA.16816.F32.BF16 R8, R112.reuse, R116, R8 ;  /* 0x000000747008723c */ /* 0x040ff00000041808 */
[----:B------:R2:W-:Y:S01]  /*ded0*/  MUFU.EX2 R236, R105 ;  /* 0x0000006900ec7308 */ /* 0x0005e20000000800 */
[-C--:B------:R-:W-:Y:S09]  /*dee0*/  HMMA.16816.F32.BF16 R12, R112, R118.reuse, R12 ;  /* 0x00000076700c723c */ /* 0x080ff2000004180c */
[----:B------:R-:W4:Y:S01]  /*def0*/  MUFU.EX2 R193, R176 ;  /* 0x000000b000c17308 */ /* 0x000f220000000800 */
[C---:B------:R-:W-:Y:S01]  /*df00*/  HMMA.16816.F32.BF16 R16, R108.reuse, R118, R16 ;  /* 0x000000766c10723c */ /* 0x040fe20000041810 */
[----:B------:R-:W5:Y:S03]  /*df10*/  LDSM.16.MT88.4 R116, [R201+0x1400] ;  /* 0x00140000c974783b */ /* 0x000f660000004200 */
[--C-:B-1----:R-:W-:Y:S04]  /*df20*/  FFMA.FTZ R107, R183, c[0x0][0x2d0], -R179.reuse ;  /* 0x0000b400b76b7a23 */ /* 0x102fe800000108b3 */
[-C--:B------:R-:W-:Y:S01]  /*df30*/  HMMA.16816.F32.BF16 R20, R108, R120.reuse, R20 ;  /* 0x000000786c14723c */ /* 0x080fe20000041814 */
[----:B------:R-:W-:Y:S03]  /*df40*/  MUFU.EX2 R192, R107 ;  /* 0x0000006b00c07308 */ /* 0x000fe60000000800 */
[--C-:B--2---:R-:W-:Y:S01]  /*df50*/  FFMA.FTZ R105, R240, c[0x0][0x2d0], -R179.reuse ;  /* 0x0000b400f0697a23 */ /* 0x104fe200000108b3 */
[----:B------:R-:W-:Y:S03]  /*df60*/  MOV R240, R135 ;  /* 0x0000008700f07202 */ /* 0x000fe60000000f00 */
[C---:B------:R-:W-:Y:S03]  /*df70*/  HMMA.16816.F32.BF16 R24, R112.reuse, R120, R24 ;  /* 0x000000787018723c */ /* 0x040fe60000041818 */
[----:B------:R1:W-:Y:S01]  /*df80*/  MUFU.EX2 R233, R105 ;  /* 0x0000006900e97308 */ /* 0x0003e20000000800 */
[----:B----4-:R-:W-:Y:S04]  /*df90*/  F2FP.BF16.PACK_AB R174, R193, R194 ;  /* 0x000000c2c1ae723e */ /* 0x010fe800000010ff */
[-C--:B------:R-:W-:Y:S05]  /*dfa0*/  HMMA.16816.F32.BF16 R28, R112, R122.reuse, R28 ;  /* 0x0000007a701c723c */ /* 0x080fea000004181c */
[----:B------:R-:W-:Y:S03]  /*dfb0*/  MUFU.EX2 R107, R144 ;  /* 0x00000090006b7308 */ /* 0x000fe60000000800 */
[C---:B------:R-:W-:Y:S01]  /*dfc0*/  HMMA.16816.F32.BF16 R32, R108.reuse, R122, R32 ;  /* 0x0000007a6c20723c */ /* 0x040fe20000041820 */
[----:B------:R-:W2:Y:S07]  /*dfd0*/  LDSM.16.MT88.4 R120, [R202+0x1400] ;  /* 0x00140000ca78783b */ /* 0x000eae0000004200 */
[-C--:B-----5:R-:W-:Y:S04]  /*dfe0*/  HMMA.16816.F32.BF16 R36, R108, R116.reuse, R36 ;  /* 0x000000746c24723c */ /* 0x0a0fe80000041824 */
[--C-:B-1----:R-:W-:Y:S01]  /*dff0*/  FFMA.FTZ R105, R239, c[0x0][0x2d0], -R179.reuse ;  /* 0x0000b400ef697a23 */ /* 0x102fe200000108b3 */
[----:B------:R-:W-:Y:S03]  /*e000*/  MOV R239, R134 ;  /* 0x0000008600ef7202 */ /* 0x000fe60000000f00 */
[----:B------:R1:W4:Y:S01]  /*e010*/  MUFU.EX2 R235, R105 ;  /* 0x0000006900eb7308 */ /* 0x0003220000000800 */
[C---:B------:R-:W-:Y:S08]  /*e020*/  HMMA.16816.F32.BF16 R40, R112.reuse, R116, R40 ;  /* 0x000000747028723c */ /* 0x040ff00000041828 */
[-C--:B------:R-:W-:Y:S08]  /*e030*/  HMMA.16816.F32.BF16 R44, R112, R118.reuse, R44 ;  /* 0x00000076702c723c */ /* 0x080ff0000004182c */
[C---:B------:R-:W-:Y:S01]  /*e040*/  HMMA.16816.F32.BF16 R48, R108.reuse, R118, R48 ;  /* 0x000000766c30723c */ /* 0x040fe20000041830 */
[----:B------:R-:W5:Y:S03]  /*e050*/  LDSM.16.MT88.4 R116, [R201+0x2400] ;  /* 0x00240000c974783b */ /* 0x000f660000004200 */
[--C-:B-1----:R-:W-:Y:S04]  /*e060*/  FFMA.FTZ R105, R237, c[0x0][0x2d0], -R179.reuse ;  /* 0x0000b400ed697a23 */ /* 0x102fe800000108b3 */
[-C--:B--2---:R-:W-:Y:S01]  /*e070*/  HMMA.16816.F32.BF16 R52, R108, R120.reuse, R52 ;  /* 0x000000786c34723c */ /* 0x084fe20000041834 */
[----:B------:R1:W-:Y:S03]  /*e080*/  MUFU.EX2 R229, R105 ;  /* 0x0000006900e57308 */ /* 0x0003e60000000800 */
[----:B------:R-:W-:Y:S04]  /*e090*/  MOV R237, R133 ;  /* 0x0000008500ed7202 */ /* 0x000fe80000000f00 */
[C---:B------:R-:W-:Y:S08]  /*e0a0*/  HMMA.16816.F32.BF16 R56, R112.reuse, R120, R56 ;  /* 0x000000787038723c */ /* 0x040ff00000041838 */
[-C--:B------:R-:W-:Y:S08]  /*e0b0*/  HMMA.16816.F32.BF16 R60, R112, R122.reuse, R60 ;  /* 0x0000007a703c723c */ /* 0x080ff0000004183c */
[C---:B------:R-:W-:Y:S01]  /*e0c0*/  HMMA.16816.F32.BF16 R64, R108.reuse, R122, R64 ;  /* 0x0000007a6c40723c */ /* 0x040fe20000041840 */
[----:B------:R-:W2:Y:S03]  /*e0d0*/  LDSM.16.MT88.4 R120, [R202+0x2400] ;  /* 0x00240000ca78783b */ /* 0x000ea60000004200 */
[--C-:B-1----:R-:W-:Y:S01]  /*e0e0*/  FFMA.FTZ R105, R238, c[0x0][0x2d0], -R179.reuse ;  /* 0x0000b400ee697a23 */ /* 0x102fe200000108b3 */
[----:B------:R-:W-:Y:S03]  /*e0f0*/  MOV R238, R132 ;  /* 0x0000008400ee7202 */ /* 0x000fe60000000f00 */
[----:B------:R3:W1:Y:S01]  /*e100*/  MUFU.EX2 R227, R105 ;  /* 0x0000006900e37308 */ /* 0x0006620000000800 */
[-C--:B-----5:R-:W-:Y:S01]  /*e110*/  HMMA.16816.F32.BF16 R68, R108, R116.reuse, R68 ;  /* 0x000000746c44723c */ /* 0x0a0fe20000041844 */
[----:B------:R-:W-:Y:S07]  /*e120*/  LDSM.16.MT88.4 R132, [R201+0x2800] ;  /* 0x00280000c984783b */ /* 0x000fee0000004200 */
[C---:B------:R-:W-:Y:S08]  /*e130*/  HMMA.16816.F32.BF16 R72, R112.reuse, R116, R72 ;  /* 0x000000747048723c */ /* 0x040ff00000041848 */
[-C--:B------:R-:W-:Y:S04]  /*e140*/  HMMA.16816.F32.BF16 R76, R112, R118.reuse, R76 ;  /* 0x00000076704c723c */ /* 0x080fe8000004184c */
[--C-:B---3--:R-:W-:Y:S04]  /*e150*/  FFMA.FTZ R105, R138, c[0x0][0x2d0], -R178.reuse ;  /* 0x0000b4008a697a23 */ /* 0x108fe800000108b2 */
[C---:B------:R-:W-:Y:S01]  /*e160*/  HMMA.16816.F32.BF16 R80, R108.reuse, R118, R80 ;  /* 0x000000766c50723c */ /* 0x040fe20000041850 */
[----:B------:R-:W4:Y:S01]  /*e170*/  LDSM.16.MT88.4 R116, [R201+0x800] ;  /* 0x00080000c974783b */ /* 0x000f220000004200 */
[----:B------:R5:W-:Y:S02]  /*e180*/  MUFU.EX2 R221, R105 ;  /* 0x0000006900dd7308 */ /* 0x000be40000000800 */
[--C-:B------:R-:W-:Y:S01]  /*e190*/  FFMA.FTZ R138, R246, c[0x0][0x2d0], -R178.reuse ;  /* 0x0000b400f68a7a23 */ /* 0x100fe200000108b2 */
[----:B------:R-:W-:Y:S03]  /*e1a0*/  MOV R246, R159 ;  /* 0x0000009f00f67202 */ /* 0x000fe60000000f00 */
[-C--:B--2---:R-:W-:Y:S08]  /*e1b0*/  HMMA.16816.F32.BF16 R84, R108, R120.reuse, R84 ;  /* 0x000000786c54723c */ /* 0x084ff00000041854 */
[C---:B------:R-:W-:Y:S08]  /*e1c0*/  HMMA.16816.F32.BF16 R88, R112.reuse, R120, R88 ;  /* 0x000000787058723c */ /* 0x040ff00000041858 */
[-C--:B------:R-:W-:Y:S04]  /*e1d0*/  HMMA.16816.F32.BF16 R92, R112, R122.reuse, R92 ;  /* 0x0000007a705c723c */ /* 0x080fe8000004185c */
[--C-:B-----5:R-:W-:Y:S01]  /*e1e0*/  FFMA.FTZ R105, R137, c[0x0][0x2d0], -R178.reuse ;  /* 0x0000b40089697a23 */ /* 0x120fe200000108b2 */
[----:B------:R-:W-:Y:S02]  /*e1f0*/  MOV R137, R136 ;  /* 0x0000008800897202 */ /* 0x000fe40000000f00 */
[----:B------:R-:W-:Y:S01]  /*e200*/  MOV R136, R131 ;  /* 0x0000008300887202 */ /* 0x000fe20000000f00 */
[----:B------:R-:W-:Y:S01]  /*e210*/  HMMA.16816.F32.BF16 R96, R108, R122, R96 ;  /* 0x0000007a6c60723c */ /* 0x000fe20000041860 */
[----:B------:R2:W5:Y:S01]  /*e220*/  MUFU.EX2 R219, R105 ;  /* 0x0000006900db7308 */ /* 0x0005620000000800 */
[----:B------:R-:W3:Y:S02]  /*e230*/  LDL.LU R131, [R1+0x20] ;  /* 0x0000200001837983 */ /* 0x000ee40000300800 */
[----:B------:R-:W-:Y:S01]  /*e240*/  MOV R152, R136 ;  /* 0x0000008800987202 */ /* 0x000fe20000000f00 */
[--C-:B------:R-:W-:Y:S01]  /*e250*/  FFMA.FTZ R136, R182, c[0x0][0x2d0], -R179.reuse ;  /* 0x0000b400b6887a23 */ /* 0x100fe200000108b3 */
[----:B------:R-:W-:Y:S01]  /*e260*/  LDSM.16.MT88.4 R120, [R202+0x1800] ;  /* 0x00180000ca78783b */ /* 0x000fe20000004200 */
[----:B------:R-:W-:Y:S02]  /*e270*/  F2FP.BF16.PACK_AB R108, R236, R234 ;  /* 0x000000eaec6c723e */ /* 0x000fe400000010ff */
[----:B----4-:R-:W-:Y:S02]  /*e280*/  F2FP.BF16.PACK_AB R109, R235, R233 ;  /* 0x000000e9eb6d723e */ /* 0x010fe400000010ff */
[----:B------:R-:W-:Y:S01]  /*e290*/  MUFU.EX2 R191, R136 ;  /* 0x0000008800bf7308 */ /* 0x000fe20000000800 */
[----:B------:R-:W-:Y:S02]  /*e2a0*/  F2FP.BF16.PACK_AB R110, R231, R232 ;  /* 0x000000e8e76e723e */ /* 0x000fe400000010ff */
[----:B-1----:R-:W-:Y:S01]  /*e2b0*/  F2FP.BF16.PACK_AB R111, R227, R229 ;  /* 0x000000e5e36f723e */ /* 0x002fe200000010ff */
[----:B------:R-:W-:Y:S01]  /*e2c0*/  LDSM.16.MT88.4 R180, [R201+0x2c00] ;  /* 0x002c0000c9b4783b */ /* 0x000fe20000004200 */
[----:B------:R-:W-:Y:S01]  /*e2d0*/  MOV R146, R137 ;  /* 0x0000008900927202 */ /* 0x000fe20000000f00 */
[--C-:B------:R-:W-:Y:S01]  /*e2e0*/  FFMA.FTZ R137, R248, c[0x0][0x2d0], -R178.reuse ;  /* 0x0000b400f8897a23 */ /* 0x100fe200000108b2 */
[----:B------:R-:W-:Y:S02]  /*e2f0*/  MOV R248, R160 ;  /* 0x000000a000f87202 */ /* 0x000fe40000000f00 */
[----:B------:R-:W-:Y:S01]  /*e300*/  MOV R157, R146 ;  /* 0x00000092009d7202 */ /* 0x000fe20000000f00 */
[-C--:B------:R-:W-:Y:S03]  /*e310*/  HMMA.16816.F32.BF16 R4, R108, R116.reuse, R4 ;  /* 0x000000746c04723c */ /* 0x080fe60000041804 */
[----:B------:R-:W-:Y:S01]  /*e320*/  MOV R146, R186 ;  /* 0x000000ba00927202 */ /* 0x000fe20000000f00 */
[--C-:B--2---:R-:W-:Y:S01]  /*e330*/  FFMA.FTZ R105, R252, c[0x0][0x2d0], -R178.reuse ;  /* 0x0000b400fc697a23 */ /* 0x104fe200000108b2 */
[----:B-----5:R-:W-:Y:S01]  /*e340*/  F2FP.BF16.PACK_AB R112, R219, R221 ;  /* 0x000000dddb70723e */ /* 0x020fe200000010ff */
[----:B------:R-:W-:Y:S01]  /*e350*/  MUFU.EX2 R186, R141 ;  /* 0x0000008d00ba7308 */ /* 0x000fe20000000800 */
[----:B------:R-:W-:Y:S09]  /*e360*/  MOV R252, R164 ;  /* 0x000000a400fc7202 */ /* 0x000ff20000000f00 */
[----:B------:R1:W-:Y:S02]  /*e370*/  MUFU.EX2 R222, R105 ;  /* 0x0000006900de7308 */ /* 0x0003e40000000800 */
[----:B-1----:R-:W-:Y:S01]  /*e380*/  FFMA.FTZ R105, R251, c[0x0][0x2d0], -R178 ;  /* 0x0000b400fb697a23 */ /* 0x002fe200000108b2 */
[----:B------:R-:W-:Y:S02]  /*e390*/  F2FP.BF16.PACK_AB R178, R187, R188 ;  /* 0x000000bcbbb2723e */ /* 0x000fe400000010ff */
[----:B------:R-:W-:Y:S05]  /*e3a0*/  MOV R251, R163 ;  /* 0x000000a300fb7202 */ /* 0x000fea0000000f00 */
[----:B------:R1:W2:Y:S02]  /*e3b0*/  MUFU.EX2 R223, R105 ;  /* 0x0000006900df7308 */ /* 0x0002a40000000800 */
[----:B-1----:R-:W-:Y:S01]  /*e3c0*/  FFMA.FTZ R105, R244, c[0x0][0x2d0], -R179 ;  /* 0x0000b400f4697a23 */ /* 0x002fe200000108b3 */
[----:B--2---:R-:W-:Y:S02]  /*e3d0*/  F2FP.BF16.PACK_AB R114, R223, R222 ;  /* 0x000000dedf72723e */ /* 0x004fe400000010ff */
[----:B------:R-:W-:Y:S05]  /*e3e0*/  MOV R244, R162 ;  /* 0x000000a200f47202 */ /* 0x000fea0000000f00 */
[----:B------:R1:W-:Y:S02]  /*e3f0*/  MUFU.EX2 R220, R105 ;  /* 0x0000006900dc7308 */ /* 0x0003e40000000800 */
[--C-:B-1----:R-:W-:Y:S02]  /*e400*/  FFMA.FTZ R105, R130, c[0x0][0x2d0], -R177.reuse ;  /* 0x0000b40082697a23 */ /* 0x102fe400000108b1 */
[----:B------:R-:W2:Y:S06]  /*e410*/  LDL.LU R130, [R1+0x2c] ;  /* 0x00002c0001827983 */ /* 0x000eac0000300800 */
[----:B------:R1:W-:Y:S02]  /*e420*/  MUFU.EX2 R199, R105 ;  /* 0x0000006900c77308 */ /* 0x0003e40000000800 */
[--C-:B-1----:R-:W-:Y:S02]  /*e430*/  FFMA.FTZ R105, R129, c[0x0][0x2d0], -R177.reuse ;  /* 0x0000b40081697a23 */ /* 0x102fe400000108b1 */
[----:B------:R-:W4:Y:S06]  /*e440*/  LDL.LU R129, [R1+0x28] ;  /* 0x0000280001817983 */ /* 0x000f2c0000300800 */
[----:B------:R1:W5:Y:S01]  /*e450*/  MUFU.EX2 R197, R105 ;  /* 0x0000006900c57308 */ /* 0x0003620000000800 */
[----:B------:R-:W4:Y:S01]  /*e460*/  LDL.LU R128, [R1+0x24] ;  /* 0x0000240001807983 */ /* 0x000f220000300800 */
[----:B-1----:R-:W-:Y:S01]  /*e470*/  FFMA.FTZ R105, R106, c[0x0][0x2d0], -R177 ;  /* 0x0000b4006a697a23 */ /* 0x002fe200000108b1 */
[----:B-----5:R-:W-:Y:S01]  /*e480*/  F2FP.BF16.PACK_AB R113, R197, R199 ;  /* 0x000000c7c571723e */ /* 0x020fe200000010ff */
[----:B------:R-:W-:Y:S01]  /*e490*/  FFMA.FTZ R106, R250, c[0x0][0x2d0], -R179 ;  /* 0x0000b400fa6a7a23 */ /* 0x000fe200000108b3 */
[----:B------:R-:W-:Y:S05]  /*e4a0*/  MOV R250, R161 ;  /* 0x000000a100fa7202 */ /* 0x000fea0000000f00 */
[----:B------:R1:W-:Y:S10]  /*e4b0*/  MUFU.EX2 R198, R105 ;  /* 0x0000006900c67308 */ /* 0x0003f40000000800 */
[----:B------:R-:W5:Y:S01]  /*e4c0*/  MUFU.EX2 R195, R106 ;  /* 0x0000006a00c37308 */ /* 0x000f620000000800 */
[--C-:B-1----:R-:W-:Y:S02]  /*e4d0*/  FFMA.FTZ R105, R124, c[0x0][0x2d0], -R177.reuse ;  /* 0x0000b4007c697a23 */ /* 0x102fe400000108b1 */
[----:B------:R-:W1:Y:S07]  /*e4e0*/  LDSM.16.MT88.4 R124, [R202+0x800] ;  /* 0x00080000ca7c783b */ /* 0x000e6e0000004200 */
[----:B------:R-:W1:Y:S01]  /*e4f0*/  MUFU.EX2 R196, R105 ;  /* 0x0000006900c47308 */ /* 0x000e620000000800 */
[----:B-----5:R-:W-:Y:S02]  /*e500*/  F2FP.BF16.PACK_AB R173, R195, R220 ;  /* 0x000000dcc3ad723e */ /* 0x020fe400000010ff */
[----:B-1----:R-:W-:Y:S01]  /*e510*/  F2FP.BF16.PACK_AB R115, R196, R198 ;  /* 0x000000c6c473723e */ /* 0x002fe200000010ff */
[----:B------:R-:W-:Y:S01]  /*e520*/  FFMA.FTZ R105, R247, c[0x0][0x2d0], -R177 ;  /* 0x0000b400f7697a23 */ /* 0x000fe200000108b1 */
[----:B------:R-:W-:Y:S05]  /*e530*/  MOV R247, R149 ;  /* 0x0000009500f77202 */ /* 0x000fea0000000f00 */
[C---:B------:R-:W-:Y:S08]  /*e540*/  HMMA.16816.F32.BF16 R8, R112.reuse, R116, R8 ;  /* 0x000000747008723c */ /* 0x040ff00000041808 */
[-C--:B------:R-:W-:Y:S08]  /*e550*/  HMMA.16816.F32.BF16 R12, R112, R118.reuse, R12 ;  /* 0x00000076700c723c */ /* 0x080ff0000004180c */
[C---:B------:R-:W-:Y:S01]  /*e560*/  HMMA.16816.F32.BF16 R16, R108.reuse, R118, R16 ;  /* 0x000000766c10723c */ /* 0x040fe20000041810 */
[----:B------:R-:W-:Y:S07]  /*e570*/  LDSM.16.MT88.4 R116, [R202+0x2800] ;  /* 0x00280000ca74783b */ /* 0x000fee0000004200 */
[-C--:B------:R-:W-:Y:S08]  /*e580*/  HMMA.16816.F32.BF16 R20, R108, R124.reuse, R20 ;  /* 0x0000007c6c14723c */ /* 0x080ff00000041814 */
[C---:B------:R-:W-:Y:S08]  /*e590*/  HMMA.16816.F32.BF16 R24, R112.reuse, R124, R24 ;  /* 0x0000007c7018723c */ /* 0x040ff00000041818 */
[-C--:B------:R-:W-:Y:S08]  /*e5a0*/  HMMA.16816.F32.BF16 R28, R112, R126.reuse, R28 ;  /* 0x0000007e701c723c */ /* 0x080ff0000004181c */
[C---:B------:R-:W-:Y:S04]  /*e5b0*/  HMMA.16816.F32.BF16 R32, R108.reuse, R126, R32 ;  /* 0x0000007e6c20723c */ /* 0x040fe80000041820 */
[----:B---3--:R-:W-:Y:S04]  /*e5c0*/  FFMA.FTZ R101, R101, R131, R143 ;  /* 0x0000008365657223 */ /* 0x008fe8000001008f */
[----:B------:R-:W-:Y:S01]  /*e5d0*/  FADD.FTZ R106, R152, R101 ;  /* 0x00000065986a7221 */ /* 0x000fe20000010000 */
[----:B------:R-:W-:Y:S02]  /*e5e0*/  MOV R152, R189 ;  /* 0x000000bd00987202 */ /* 0x000fe40000000f00 */
[----:B------:R-:W-:Y:S01]  /*e5f0*/  MUFU.EX2 R189, R138 ;  /* 0x0000008a00bd7308 */ /* 0x000fe20000000800 */
[----:B--2---:R-:W-:Y:S09]  /*e600*/  FFMA.FTZ R100, R100, R130, R190 ;  /* 0x0000008264647223 */ /* 0x004ff200000100be */
[----:B------:R1:W2:Y:S02]  /*e610*/  MUFU.EX2 R190, R137 ;  /* 0x0000008900be7308 */ /* 0x0002a40000000800 */
[----:B-1----:R-:W-:Y:S01]  /*e620*/  LDSM.16.MT88.4 R136, [R202+0xc00] ;  /* 0x000c0000ca88783b */ /* 0x002fe20000004200 */
[----:B--2---:R-:W-:Y:S01]  /*e630*/  F2FP.BF16.PACK_AB R176, R189, R190 ;  /* 0x000000bebdb0723e */ /* 0x004fe200000010ff */
[----:B----4-:R-:W-:Y:S02]  /*e640*/  FFMA.FTZ R143, R3, R129, R185 ;  /* 0x00000081038f7223 */ /* 0x010fe400000100b9 */
[----:B------:R-:W-:Y:S04]  /*e650*/  FADD.FTZ R3, R152, R100 ;  /* 0x0000006498037221 */ /* 0x000fe80000010000 */
[----:B------:R-:W1:Y:S01]  /*e660*/  MUFU.EX2 R185, R105 ;  /* 0x0000006900b97308 */ /* 0x000e620000000800 */
[----:B------:R-:W-:Y:S02]  /*e670*/  FFMA.FTZ R0, R0, R128, R184 ;  /* 0x0000008000007223 */ /* 0x000fe400000100b8 */
[----:B------:R-:W2:Y:S01]  /*e680*/  LDSM.16.MT88.4 R128, [R201+0x1800] ;  /* 0x00180000c980783b */ /* 0x000ea20000004200 */
[----:B------:R-:W-:Y:S02]  /*e690*/  FADD.FTZ R101, R170, R143 ;  /* 0x0000008faa657221 */ /* 0x000fe40000010000 */
[----:B------:R-:W-:Y:S02]  /*e6a0*/  FADD.FTZ R100, R169, R0 ;  /* 0x00000000a9647221 */ /* 0x000fe40000010000 */
[----:B------:R-:W-:Y:S01]  /*e6b0*/  FADD.FTZ R0, R168, R106 ;  /* 0x0000006aa8007221 */ /* 0x000fe20000010000 */
[----:B------:R-:W-:Y:S01]  /*e6c0*/  MOV R106, R156 ;  /* 0x0000009c006a7202 */ /* 0x000fe20000000f00 */
[----:B------:R-:W-:Y:S01]  /*e6d0*/  FADD.FTZ R3, R175, R3 ;  /* 0x00000003af037221 */ /* 0x000fe20000010000 */
[----:B------:R-:W-:Y:S01]  /*e6e0*/  LDSM.16.MT88.4 R152, [R201+0x1c00] ;  /* 0x001c0000c998783b */ /* 0x000fe20000004200 */
[----:B------:R-:W-:Y:S01]  /*e6f0*/  F2FP.BF16.PACK_AB R175, R191, R192 ;  /* 0x000000c0bfaf723e */ /* 0x000fe200000010ff */
[----:B------:R-:W3:Y:S06]  /*e700*/  MUFU.EX2 R184, R142 ;  /* 0x0000008e00b87308 */ /* 0x000eec0000000800 */
[----:B------:R-:W-:Y:S01]  /*e710*/  LDSM.16.MT88.4 R168, [R202+0x1c00] ;  /* 0x001c0000caa8783b */ /* 0x000fe20000004200 */
[----:B-1----:R-:W-:Y:S01]  /*e720*/  F2FP.BF16.PACK_AB R177, R185, R186 ;  /* 0x000000bab9b1723e */ /* 0x002fe200000010ff */
[----:B------:R-:W-:Y:S01]  /*e730*/  FADD.FTZ R105, R238, R101 ;  /* 0x00000065ee697221 */ /* 0x000fe20000010000 */
[----:B------:R-:W-:Y:S01]  /*e740*/  MOV R238, R165 ;  /* 0x000000a500ee7202 */ /* 0x000fe20000000f00 */
[----:B------:R-:W-:Y:S01]  /*e750*/  FADD.FTZ R101, R237, R100 ;  /* 0x00000064ed657221 */ /* 0x000fe20000010000 */
[----:B------:R-:W-:Y:S01]  /*e760*/  MOV R237, R166 ;  /* 0x000000a600ed7202 */ /* 0x000fe20000000f00 */
[----:B------:R-:W-:Y:S01]  /*e770*/  FADD.FTZ R100, R239, R0 ;  /* 0x00000000ef647221 */ /* 0x000fe20000010000 */
[----:B------:R-:W-:Y:S02]  /*e780*/  MOV R239, R167 ;  /* 0x000000a700ef7202 */ /* 0x000fe40000000f00 */
[----:B------:R-:W-:Y:S02]  /*e790*/  MOV R0, R157 ;  /* 0x0000009d00007202 */ /* 0x000fe40000000f00 */
[----:B---3--:R-:W-:Y:S01]  /*e7a0*/  F2FP.BF16.PACK_AB R179, R107, R184 ;  /* 0x000000b86bb3723e */ /* 0x008fe200000010ff */
[-C--:B--2---:R-:W-:Y:S08]  /*e7b0*/  HMMA.16816.F32.BF16 R36, R108, R128.reuse, R36 ;  /* 0x000000806c24723c */ /* 0x084ff00000041824 */
[C---:B------:R-:W-:Y:S08]  /*e7c0*/  HMMA.16816.F32.BF16 R40, R112.reuse, R128, R40 ;  /* 0x000000807028723c */ /* 0x040ff00000041828 */
[-C--:B------:R-:W-:Y:S08]  /*e7d0*/  HMMA.16816.F32.BF16 R44, R112, R130.reuse, R44 ;  /* 0x00000082702c723c */ /* 0x080ff0000004182c */
[C---:B------:R-:W-:Y:S08]  /*e7e0*/  HMMA.16816.F32.BF16 R48, R108.reuse, R130, R48 ;  /* 0x000000826c30723c */ /* 0x040ff00000041830 */
[-C--:B------:R-:W-:Y:S08]  /*e7f0*/  HMMA.16816.F32.BF16 R52, R108, R120.reuse, R52 ;  /* 0x000000786c34723c */ /* 0x080ff00000041834 */
        /* <DEDUP_REMOVED lines=12> */
[-C--:B-1----:R-:W-:Y:S01]  /*e8c0*/  HMMA.16816.F32.BF16 R108, R172, R120.reuse, R4 ;  /* 0x00000078ac6c723c */ /* 0x082fe20000041804 */
[----:B------:R-:W1:Y:S07]  /*e8d0*/  LDSM.16.MT88.4 R4, [R202+0x2c00] ;  /* 0x002c0000ca04783b */ /* 0x000e6e0000004200 */
[C---:B------:R-:W-:Y:S07]  /*e8e0*/  HMMA.16816.F32.BF16 R112, R176.reuse, R120, R8 ;  /* 0x00000078b070723c */ /* 0x040fee0000041808 */
[----:B------:R-:W-:Y:S01]  /*e8f0*/  MOV R11, R146 ;  /* 0x00000092000b7202 */ /* 0x000fe20000000f00 */
[-C--:B------:R-:W-:Y:S04]  /*e900*/  HMMA.16816.F32.BF16 R116, R176, R122.reuse, R12 ;  /* 0x0000007ab074723c */ /* 0x080fe8000004180c */
[----:B------:R-:W-:Y:S02]  /*e910*/  FADD.FTZ R3, R11, R3 ;  /* 0x000000030b037221 */ /* 0x000fe40000010000 */
[----:B------:R-:W-:Y:S01]  /*e920*/  FADD.FTZ R10, R0, R105 ;  /* 0x00000069000a7221 */ /* 0x000fe20000010000 */
[----:B------:R-:W-:Y:S01]  /*e930*/  MOV R105, R102 ;  /* 0x0000006600697202 */ /* 0x000fe20000000f00 */
[C---:B------:R-:W-:Y:S04]  /*e940*/  HMMA.16816.F32.BF16 R120, R172.reuse, R122, R16 ;  /* 0x0000007aac78723c */ /* 0x040fe80000041810 */
[----:B------:R-:W-:Y:S01]  /*e950*/  FADD.FTZ R0, R106, R101 ;  /* 0x000000656a007221 */ /* 0x000fe20000010000 */
[-C--:B------:R-:W-:Y:S01]  /*e960*/  MOV R101, R2.reuse ;  /* 0x0000000200657202 */ /* 0x080fe20000000f00 */
[----:B------:R-:W-:Y:S01]  /*e970*/  FADD.FTZ R3, R243, R3 ;  /* 0x00000003f3037221 */ /* 0x000fe20000010000 */
[----:B------:R-:W-:Y:S01]  /*e980*/  MOV R106, R2 ;  /* 0x00000002006a7202 */ /* 0x000fe20000000f00 */
        /* <DEDUP_REMOVED lines=13> */
[----:B------:R-:W-:Y:S01]  /*ea60*/  FADD.FTZ R8, R241, R100 ;  /* 0x00000064f1087221 */ /* 0x000fe20000010000 */
[----:B------:R-:W-:Y:S03]  /*ea70*/  MOV R100, R103 ;  /* 0x0000006700647202 */ /* 0x000fe60000000f00 */
        /* <DEDUP_REMOVED lines=30> */
[----:B------:R-:W-:Y:S01]  /*ec60*/  FADD.FTZ R8, R186, R8 ;  /* 0x00000008ba087221 */ /* 0x000fe20000010000 */
        /* <DEDUP_REMOVED lines=19> */
[----:B------:R-:W-:Y:S03]  /*eda0*/  FADD.FTZ R0, R185, R8 ;  /* 0x00000008b9007221 */ /* 0x000fe60000010000 */
[----:B------:R2:W-:Y:S01]  /*edb0*/  STL [R1+0x2c], R6 ;  /* 0x00002c0601007387 */ /* 0x0005e20000100800 */
[----:B------:R-:W-:Y:S01]  /*edc0*/  FADD.FTZ R3, R184, R0 ;  /* 0x00000000b8037221 */ /* 0x000fe20000010000 */
[----:B------:R-:W-:Y:S03]  /*edd0*/  IADD3 R0, R225, -0x1, RZ ;  /* 0xffffffffe1007810 */ /* 0x000fe60007ffe0ff */
[----:B------:R-:W-:Y:S01]  /*ede0*/  FADD.FTZ R3, R107, R3 ;  /* 0x000000036b037221 */ /* 0x000fe20000010000 */
[----:B------:R-:W-:Y:S02]  /*edf0*/  MOV R225, R0 ;  /* 0x0000000000e17202 */ /* 0x000fe40000000f00 */
[----:B------:R-:W-:Y:S01]  /*ee00*/  MOV R0, R104 ;  /* 0x0000006800007202 */ /* 0x000fe20000000f00 */
[----:B-1----:R-:W-:Y:S05]  /*ee10*/  FADD.FTZ R4, R187, R5 ;  /* 0x00000005bb047221 */ /* 0x002fea0000010000 */
[----:B------:R2:W-:Y:S04]  /*ee20*/  STL [R1+0x28], R4 ;  /* 0x0000280401007387 */ /* 0x0005e80000100800 */
[----:B------:R2:W-:Y:S02]  /*ee30*/  STL [R1+0x24], R3 ;  /* 0x0000240301007387 */ /* 0x0005e40000100800 */
[----:B--2---:R-:W-:-:S05]  /*ee40*/  @P0 BRA `(.L_x_632) ;  /* 0xffffbf4000000947 */ /* 0x004fca000383ffff */
.L_x_625:
[----:B------:R-:W-:Y:S05]  /*ee50*/  BRA.DIV ~URZ, `(.L_x_633) ;  /* 0x000057927f007947 */ /* 0x000fea000b800000 */
[----:B-1----:R-:W2:Y:S04]  /*ee60*/  LDL R0, [R1+0x20] ;  /* 0x0000200001007983 */ /* 0x002ea80000100800 */
[----:B--2---:R1:W2:Y:S02]  /*ee70*/  SHFL.BFLY PT, R5, R0, 0x2, 0x1f ;  /* 0x0c401f0000057f89 */ /* 0x0042a400000e0000 */
.L_x_685:
[----:B-1----:R-:W3:Y:S02]  /*ee80*/  LDL.LU R0, [R1+0x20] ;  /* 0x0000200001007983 */ /* 0x002ee40000300800 */
[----:B--23--:R-:W-:Y:S01]  /*ee90*/  FADD.FTZ R5, R5, R0 ;  /* 0x0000000005057221 */ /* 0x00cfe20000010000 */
[----:B------:R-:W-:Y:S05]  /*eea0*/  BRA.DIV ~URZ, `(.L_x_634) ;  /* 0x000057a27f007947 */ /* 0x000fea000b800000 */
[----:B------:R-:W2:Y:S04]  /*eeb0*/  LDL.LU R2, [R1+0x2c] ;  /* 0x00002c0001027983 */ /* 0x000ea80000300800 */
[----:B------:R-:W3:Y:S04]  /*eec0*/  LDL.LU R0, [R1+0x28] ;  /* 0x0000280001007983 */ /* 0x000ee80000300800 */
[----:B------:R-:W4:Y:S04]  /*eed0*/  LDL.LU R9, [R1+0x24] ;  /* 0x0000240001097983 */ /* 0x000f280000300800 */
[----:B--2---:R-:W1:Y:S04]  /*eee0*/  SHFL.BFLY PT, R7, R2, 0x2, 0x1f ;  /* 0x0c401f0002077f89 */ /* 0x004e6800000e0000 */
[----:B---3--:R-:W2:Y:S04]  /*eef0*/  SHFL.BFLY PT, R8, R0, 0x2, 0x1f ;  /* 0x0c401f0000087f89 */ /* 0x008ea800000e0000 */
[----:B----4-:R-:W3:Y:S01]  /*ef00*/  SHFL.BFLY PT, R4, R9, 0x2, 0x1f ;  /* 0x0c401f0009047f89 */ /* 0x010ee200000e0000 */
[----:B-1----:R-:W-:-:S02]  /*ef10*/  FADD.FTZ R7, R7, R2 ;  /* 0x0000000207077221 */ /* 0x002fc40000010000 */
[----:B--2---:R-:W-:-:S03]  /*ef20*/  FADD.FTZ R8, R8, R0 ;  /* 0x0000000008087221 */ /* 0x004fc60000010000 */
[----:B------:R-:W1:Y:S01]  /*ef30*/  SHFL.BFLY PT, R2, R7, 0x1, 0x1f ;  /* 0x0c201f0007027f89 */ /* 0x000e6200000e0000 */
[----:B---3--:R-:W-:-:S03]  /*ef40*/  FADD.FTZ R4, R4, R9 ;  /* 0x0000000904047221 */ /* 0x008fc60000010000 */
[----:B------:R-:W2:Y:S04]  /*ef50*/  SHFL.BFLY PT, R0, R5, 0x1, 0x1f ;  /* 0x0c201f0005007f89 */ /* 0x000ea800000e0000 */
[----:B------:R-:W3:Y:S04]  /*ef60*/  SHFL.BFLY PT, R3, R8, 0x1, 0x1f ;  /* 0x0c201f0008037f89 */ /* 0x000ee800000e0000 */
[----:B------:R4:W4:Y:S01]  /*ef70*/  SHFL.BFLY PT, R6, R4, 0x1, 0x1f ;  /* 0x0c201f0004067f89 */ /* 0x00092200000e0000 */
[----:B-1----:R-:W-:Y:S02]  /*ef80*/  FADD.FTZ R7, R7, R2 ;  /* 0x0000000207077221 */ /* 0x002fe40000010000 */
[----:B--2---:R-:W-:-:S02]  /*ef90*/  FADD.FTZ R5, R5, R0 ;  /* 0x0000000005057221 */ /* 0x004fc40000010000 */
[----:B---3--:R-:W-:-:S03]  /*efa0*/  FADD.FTZ R8, R8, R3 ;  /* 0x0000000308087221 */ /* 0x008fc60000010000 */
.L_x_686:
[----:B------:R-:W-:Y:S01]  /*efb0*/  FSETP.NE.FTZ.AND P3, PT, R5, RZ, PT ;  /* 0x000000ff0500720b */ /* 0x000fe20003f75000 */
[----:B------:R-:W-:Y:S01]  /*efc0*/  CS2R R2, SRZ ;  /* 0x0000000000027805 */ /* 0x000fe2000001ff00 */
[----:B------:R-:W-:Y:S01]  /*efd0*/  FSETP.NE.FTZ.AND P2, PT, R7, RZ, PT ;  /* 0x000000ff0700720b */ /* 0x000fe20003f55000 */
[----:B----4-:R-:W-:Y:S01]  /*efe0*/  FADD.FTZ R6, R6, R4 ;  /* 0x0000000406067221 */ /* 0x010fe20000010000 */
[----:B------:R-:W-:Y:S02]  /*eff0*/  FSETP.NE.FTZ.AND P1, PT, R8, RZ, PT ;  /* 0x000000ff0800720b */ /* 0x000fe40003f35000 */
[----:B------:R-:W-:Y:S02]  /*f000*/  MOV R0, RZ ;  /* 0x000000ff00007202 */ /* 0x000fe40000000f00 */
[----:B------:R-:W-:Y:S02]  /*f010*/  FSETP.NE.FTZ.AND P0, PT, R6, RZ, PT ;  /* 0x000000ff0600720b */ /* 0x000fe40003f15000 */
[----:B------:R-:W-:-:S02]  /*f020*/  MOV R47, 0xff800000 ;  /* 0xff800000002f7802 */ /* 0x000fc40000000f00 */
[----:B------:R-:W-:Y:S01]  /*f030*/  MOV R46, 0xff800000 ;  /* 0xff800000002e7802 */ /* 0x000fe20000000f00 */
[----:B------:R-:W1:Y:S01]  /*f040*/  @P3 MUFU.RCP R0, R5 ;  /* 0x0000000500003308 */ /* 0x000e620000001000 */
[----:B------:R-:W-:Y:S02]  /*f050*/  MOV R45, 0xff800000 ;  /* 0xff800000002d7802 */ /* 0x000fe40000000f00 */
[----:B------:R-:W-:Y:S02]  /*f060*/  @P2 MOV R4, 0x3f317218 ;  /* 0x3f31721800042802 */ /* 0x000fe40000000f00 */
[----:B------:R-:W-:Y:S02]  /*f070*/  @P1 MOV R13, 0x3f317218 ;  /* 0x3f317218000d1802 */ /* 0x000fe40000000f00 */
[----:B------:R-:W-:Y:S01]  /*f080*/  MOV R44, 0xff800000 ;  /* 0xff800000002c7802 */ /* 0x000fe20000000f00 */
[----:B------:R-:W2:Y:S01]  /*f090*/  @P2 MUFU.RCP R3, R7 ;  /* 0x0000000700032308 */ /* 0x000ea20000001000 */
[----:B------:R-:W-:-:S07]  /*f0a0*/  @P2 FMUL.FTZ R4, R4, c[0x0][0x2d0] ;  /* 0x0000b40004042a20 */ /* 0x000fce0000410000 */
[----:B------:R-:W3:Y:S01]  /*f0b0*/  @P1 MUFU.RCP R2, R8 ;  /* 0x0000000800021308 */ /* 0x000ee20000001000 */
[C---:B-1----:R-:W-:Y:S02]  /*f0c0*/  FMUL.FTZ R108, R0.reuse, R108 ;  /* 0x0000006c006c7220 */ /* 0x042fe40000410000 */
[C---:B------:R-:W-:Y:S02]  /*f0d0*/  FMUL.FTZ R43, R0.reuse, R109 ;  /* 0x0000006d002b7220 */ /* 0x040fe40000410000 */
[C---:B------:R-:W-:Y:S02]  /*f0e0*/  FMUL.FTZ R120, R0.reuse, R120 ;  /* 0x0000007800787220 */ /* 0x040fe40000410000 */
[C---:B------:R-:W-:Y:S01]  /*f0f0*/  FMUL.FTZ R40, R0.reuse, R121 ;  /* 0x0000007900287220 */ /* 0x040fe20000410000 */
[----:B------:R-:W1:Y:S01]  /*f100*/  @P3 MUFU.LG2 R5, R5 ;  /* 0x0000000500053308 */ /* 0x000e620000000c00 */
[C---:B------:R-:W-:Y:S02]  /*f110*/  FMUL.FTZ R124, R0.reuse, R124 ;  /* 0x0000007c007c7220 */ /* 0x040fe40000410000 */
[----:B------:R-:W-:-:S02]  /*f120*/  FMUL.FTZ R37, R0, R125 ;  /* 0x0000007d00257220 */ /* 0x000fc40000410000 */
[C---:B------:R-:W-:Y:S02]  /*f130*/  FMUL.FTZ R136, R0.reuse, R136 ;  /* 0x0000008800887220 */ /* 0x040fe40000410000 */
[C---:B------:R-:W-:Y:S01]  /*f140*/  FMUL.FTZ R34, R0.reuse, R137 ;  /* 0x0000008900227220 */ /* 0x040fe20000410000 */
[----:B------:R-:W4:Y:S01]  /*f150*/  @P1 MUFU.LG2 R8, R8 ;  /* 0x0000000800081308 */ /* 0x000f220000000c00 */
[C---:B------:R-:W-:Y:S02]  /*f160*/  FMUL.FTZ R140, R0.reuse, R140 ;  /* 0x0000008c008c7220 */ /* 0x040fe40000410000 */
[C---:B------:R-:W-:Y:S02]  /*f170*/  FMUL.FTZ R31, R0.reuse, R141 ;  /* 0x0000008d001f7220 */ /* 0x040fe40000410000 */
[C---:B------:R-:W-:Y:S02]  /*f180*/  FMUL.FTZ R152, R0.reuse, R152 ;  /* 0x0000009800987220 */ /* 0x040fe40000410000 */
[C---:B------:R-:W-:Y:S01]  /*f190*/  FMUL.FTZ R28, R0.reuse, R153 ;  /* 0x00000099001c7220 */ /* 0x040fe20000410000 */
[----:B------:R-:W5:Y:S01]  /*f1a0*/  @P2 MUFU.LG2 R7, R7 ;  /* 0x0000000700072308 */ /* 0x000f620000000c00 */
        /* <DEDUP_REMOVED lines=12> */
[----:B------:R-:W-:Y:S01]  /*f270*/  MOV R0, RZ ;  /* 0x000000ff00007202 */ /* 0x000fe20000000f00 */
[----:B--2---:R-:W-:-:S02]  /*f280*/  FMUL.FTZ R110, R3, R110 ;  /* 0x0000006e036e7220 */ /* 0x004fc40000410000 */
[C---:B------:R-:W-:Y:S02]  /*f290*/  FMUL.FTZ R42, R3.reuse, R111 ;  /* 0x0000006f032a7220 */ /* 0x040fe40000410000 */
[C---:B------:R-:W-:Y:S01]  /*f2a0*/  FMUL.FTZ R122, R3.reuse, R122 ;  /* 0x0000007a037a7220 */ /* 0x040fe20000410000 */
[----:B------:R-:W-:Y:S01]  /*f2b0*/  @P0 MUFU.RCP R0, R6 ;  /* 0x0000000600000308 */ /* 0x000fe20000001000 */
        /* <DEDUP_REMOVED lines=21> */
[----:B------:R-:W-:Y:S01]  /*f410*/  @P3 MOV R3, 0x3f317218 ;  /* 0x3f31721800033802 */ /* 0x000fe20000000f00 */
[----:B---3--:R-:W-:-:S02]  /*f420*/  FMUL.FTZ R112, R2, R112 ;  /* 0x0000007002707220 */ /* 0x008fc40000410000 */
        /* <DEDUP_REMOVED lines=22> */
[----:B------:R-:W-:Y:S02]  /*f590*/  FMUL.FTZ R93, R2, R93 ;  /* 0x0000005d025d7220 */ /* 0x000fe40000410000 */
[----:B------:R-:W2:Y:S01]  /*f5a0*/  @P0 MUFU.LG2 R2, R6 ;  /* 0x0000000600020308 */ /* 0x000ea20000000c00 */
[----:B-1----:R-:W-:-:S02]  /*f5b0*/  @P3 FMUL.FTZ R9, R5, 0.69314718246459960938 ;  /* 0x3f31721805093820 */ /* 0x002fc40000410000 */
[----:B------:R-:W-:Y:S02]  /*f5c0*/  @P3 FMUL.FTZ R5, R3, c[0x0][0x2d0] ;  /* 0x0000b40003053a20 */ /* 0x000fe40000410000 */
[----:B----4-:R-:W-:Y:S02]  /*f5d0*/  @P1 FMUL.FTZ R8, R8, 0.69314718246459960938 ;  /* 0x3f31721808081820 */ /* 0x010fe40000410000 */
[----:B------:R-:W-:Y:S02]  /*f5e0*/  @P1 FMUL.FTZ R3, R13, c[0x0][0x2d0] ;  /* 0x0000b4000d031a20 */ /* 0x000fe40000410000 */
[----:B-----5:R-:W-:Y:S02]  /*f5f0*/  @P2 FMUL.FTZ R7, R7, 0.69314718246459960938 ;  /* 0x3f31721807072820 */ /* 0x020fe40000410000 */
[----:B------:R-:W-:Y:S01]  /*f600*/  @P1 FFMA.FTZ R47, R3, R102, R8 ;  /* 0x00000066032f1223 */ /* 0x000fe20000010008 */
[----:B------:R-:W-:Y:S01]  /*f610*/  @P0 MOV R3, 0x3f317218 ;  /* 0x3f31721800030802 */ /* 0x000fe20000000f00 */
[----:B------:R-:W-:Y:S01]  /*f620*/  @P2 FFMA.FTZ R46, R4, R103, R7 ;  /* 0x00000067042e2223 */ /* 0x000fe20000010007 */
[----:B------:R-:W-:Y:S01]  /*f630*/  MOV R4, 0x1 ;  /* 0x0000000100047802 */ /* 0x000fe20000000f00 */
[----:B------:R-:W-:-:S02]  /*f640*/  @P3 FFMA.FTZ R45, R5, R104, R9 ;  /* 0x00000068052d3223 */ /* 0x000fc40000010009 */
[----:B--2---:R-:W-:Y:S02]  /*f650*/  @P0 FMUL.FTZ R2, R2, 0.69314718246459960938 ;  /* 0x3f31721802020820 */ /* 0x004fe40000410000 */
[----:B------:R-:W-:Y:S02]  /*f660*/  @P0 FMUL.FTZ R3, R3, c[0x0][0x2d0] ;  /* 0x0000b40003030a20 */ /* 0x000fe40000410000 */
        /* <DEDUP_REMOVED lines=24> */
[----:B------:R-:W-:Y:S01]  /*f7f0*/  PRMT R0, R4, 0x7610, R0 ;  /* 0x0000761004007816 */ /* 0x000fe20000000000 */
[----:B------:R-:W-:Y:S02]  /*f800*/  @P0 FFMA.FTZ R44, R3, R101, R2 ;  /* 0x00000065032c0223 */ /* 0x000fe40000010002 */
.L_x_594:
[----:B------:R2:W5:Y:S01]  /*f810*/  LDL R8, [R1+0x7c] ;  /* 0x00007c0001087983 */ /* 0x0005620000100800 */
[----:B------:R-:W-:Y:S03]  /*f820*/  BSSY B0, `(.L_x_635) ;  /* 0x0000012000007945 */ /* 0x000fe60003800000 */
[----:B------:R-:W3:Y:S02]  /*f830*/  S2R R49, SR_TID.X ;  /* 0x0000000000317919 */ /* 0x000ee40000002100 */
[----:B---3--:R-:W-:-:S13]  /*f840*/  LOP3.LUT P6, RZ, R49, 0x7f, RZ, 0xc0, !PT ;  /* 0x0000007f31ff7812 */ /* 0x008fda00078cc0ff */
[----:B------:R-:W-:Y:S05]  /*f850*/  @P6 BRA `(.L_x_636) ;  /* 0x000000e000006947 */ /* 0x000fea0003800000 */
[----:B--2---:R-:W2:Y:S01]  /*f860*/  S2R R4, SR_LANEID ;  /* 0x0000000000047919 */ /* 0x004ea20000000000 */
[----:B------:R-:W-:Y:S01]  /*f870*/  VOTEU.ANY UR4, UPT, PT ;  /* 0x0000000000047886 */ /* 0x000fe200038e0100 */
[----:B-1----:R-:W-:Y:S01]  /*f880*/  IMAD.MOV.U32 R6, RZ, RZ, c[0x0][0x580] ;  /* 0x00016000ff067624 */ /* 0x002fe200078e00ff */
[----:B------:R-:W2:Y:S01]  /*f890*/  FLO.U32 R3, UR4 ;  /* 0x0000000400037d00 */ /* 0x000ea200080e0000 */
[----:B------:R-:W-:-:S07]  /*f8a0*/  IMAD.MOV.U32 R7, RZ, RZ, c[0x0][0x584] ;  /* 0x00016100ff077624 */ /* 0x000fce00078e00ff */
[----:B------:R-:W1:Y:S01]  /*f8b0*/  POPC R2, UR4 ;  /* 0x0000000400027d09 */ /* 0x000e620008000000 */
[----:B--2---:R-:W-:-:S13]  /*f8c0*/  ISETP.EQ.U32.AND P0, PT, R3, R4, PT ;  /* 0x000000040300720c */ /* 0x004fda0003f02070 */
[----:B-1----:R-:W2:Y:S04]  /*f8d0*/  @P0 ATOMG.E.ADD.STRONG.GPU PT, R2, [R6.64], R2 ;  /* 0x00000002060209a8 */ /* 0x002ea800081ee1c6 */
[----:B------:R-:W1:Y:S04]  /*f8e0*/  S2R R4, SR_LTMASK ;  /* 0x0000000000047919 */ /* 0x000e680000003900 */
[----:B--2---:R1:W2:Y:S02]  /*f8f0*/  SHFL.IDX PT, R3, R2, R3, 0x1f ;  /* 0x00001f0302037589 */ /* 0x0042a400000e0000 */
[----:B-1----:R-:W-:-:S06]  /*f900*/  LOP3.LUT R2, R4, UR4, RZ, 0xc0, !PT ;  /* 0x0000000404027c12 */ /* 0x002fcc000f8ec0ff */
[----:B------:R-:W2:Y:S02]  /*f910*/  POPC R2, R2 ;  /* 0x0000000200027309 */ /* 0x000ea40000000000 */
[----:B--2--5:R-:W-:-:S05]  /*f920*/  IADD3 R8, R3, c[0x0][0xc], R2 ;  /* 0x0000030003087a10 */ /* 0x024fca0007ffe002 */
[----:B------:R1:W-:Y:S02]  /*f930*/  STL [R1+0x7c], R8 ;  /* 0x00007c0801007387 */ /* 0x0003e40000100800 */
.L_x_636:
[----:B--2---:R-:W-:Y:S05]  /*f940*/  BSYNC B0 ;  /* 0x0000000000007941 */ /* 0x004fea0003800000 */
.L_x_635:
[----:B------:R-:W-:Y:S01]  /*f950*/  PRMT R0, R0, 0x9910, RZ ;  /* 0x0000991000007816 */ /* 0x000fe200000000ff */
[----:B------:R-:W-:Y:S01]  /*f960*/  BSSY B1, `(.L_x_637) ;  /* 0x00001ef000017945 */ /* 0x000fe20003800000 */
[----:B-----5:R-:W-:Y:S02]  /*f970*/  IMAD.MOV.U32 R64, RZ, RZ, R8 ;  /* 0x000000ffff407224 */ /* 0x020fe400078e0008 */
[----:B------:R-:W-:-:S13]  /*f980*/  ISETP.NE.AND P0, PT, R0, RZ, PT ;  /* 0x000000ff0000720c */ /* 0x000fda0003f05270 */
[----:B------:R-:W-:Y:S05]  /*f990*/  @!P0 BRA `(.L_x_638) ;  /* 0x0000130000008947 */ /* 0x000fea0003800000 */
[----:B------:R-:W2:Y:S04]  /*f9a0*/  LDL R52, [R1+0x6c] ;  /* 0x00006c0001347983 */ /* 0x000ea80000100800 */
[----:B------:R-:W3:Y:S04]  /*f9b0*/  LDL R51, [R1+0x70] ;  /* 0x0000700001337983 */ /* 0x000ee80000100800 */
[----:B------:R-:W4:Y:S04]  /*f9c0*/  LDL R50, [R1+0x78] ;  /* 0x0000780001327983 */ /* 0x000f280000100800 */
[----:B------:R-:W5:Y:S01]  /*f9d0*/  LDL R48, [R1+0x74] ;  /* 0x0000740001307983 */ /* 0x000f620000100800 */
[----:B------:R-:W-:Y:S01]  /*f9e0*/  WARPSYNC 0xffffffff ;  /* 0xffffffff00007948 */ /* 0x000fe20003800000 */
[----:B------:R-:W-:-:S02]  /*f9f0*/  F2FP.BF16.PACK_AB R43, R43, R108 ;  /* 0x0000006c2b2b723e */ /* 0x000fc400000010ff */
[----:B------:R-:W-:Y:S01]  /*fa00*/  BAR.SYNC.DEFER_BLOCKING 0x1, 0x80 ;  /* 0x0042000000007b1d */ /* 0x000fe20000010000 */
        /* <DEDUP_REMOVED lines=39> */
[----:B-1----:R-:W-:Y:S02]  /*fc80*/  F2FP.BF16.PACK_AB R8, R85, R84 ;  /* 0x000000545508723e */ /* 0x002fe400000010ff */
[----:B------:R-:W-:Y:S02]  /*fc90*/  F2FP.BF16.PACK_AB R7, R87, R86 ;  /* 0x000000565707723e */ /* 0x000fe400000010ff */
[----:B------:R-:W-:-:S02]  /*fca0*/  F2FP.BF16.PACK_AB R4, R97, R96 ;  /* 0x000000606104723e */ /* 0x000fc400000010ff */
[----:B------:R-:W-:Y:S02]  /*fcb0*/  F2FP.BF16.PACK_AB R3, R99, R98 ;  /* 0x000000626303723e */ /* 0x000fe400000010ff */
[----:B------:R-:W-:Y:S02]  /*fcc0*/  F2FP.BF16.PACK_AB R6, R89, R88 ;  /* 0x000000585906723e */ /* 0x000fe400000010ff */
[----:B------:R-:W-:Y:S02]  /*fcd0*/  F2FP.BF16.PACK_AB R5, R5, R90 ;  /* 0x0000005a0505723e */ /* 0x000fe400000010ff */
[----:B------:R-:W-:Y:S02]  /*fce0*/  F2FP.BF16.PACK_AB R2, R93, R92 ;  /* 0x0000005c5d02723e */ /* 0x000fe400000010ff */
[----:B------:R-:W-:Y:S01]  /*fcf0*/  F2FP.BF16.PACK_AB R0, R95, R94 ;  /* 0x0000005e5f00723e */ /* 0x000fe200000010ff */
[----:B--2---:R1:W-:Y:S04]  /*fd00*/  STS [R52+0x80], R43 ;  /* 0x0000802b34007388 */ /* 0x0043e80000000800 */
[----:B------:R1:W-:Y:S04]  /*fd10*/  STS [R52+0x280], R42 ;  /* 0x0002802a34007388 */ /* 0x0003e80000000800 */
[----:B---3--:R1:W-:Y:S04]  /*fd20*/  STS [R51], R40 ;  /* 0x0000002833007388 */ /* 0x0083e80000000800 */
[----:B------:R1:W-:Y:S04]  /*fd30*/  STS [R51+0x200], R39 ;  /* 0x0002002733007388 */ /* 0x0003e80000000800 */
[----:B------:R1:W-:Y:S04]  /*fd40*/  STS [R52+0x1080], R41 ;  /* 0x0010802934007388 */ /* 0x0003e80000000800 */
[----:B------:R1:W-:Y:S04]  /*fd50*/  STS [R52+0x1280], R114 ;  /* 0x0012807234007388 */ /* 0x0003e80000000800 */
[----:B------:R1:W-:Y:S04]  /*fd60*/  STS [R51+0x1000], R38 ;  /* 0x0010002633007388 */ /* 0x0003e80000000800 */
[----:B------:R1:W-:Y:S04]  /*fd70*/  STS [R51+0x1200], R118 ;  /* 0x0012007633007388 */ /* 0x0003e80000000800 */
[----:B----4-:R1:W-:Y:S04]  /*fd80*/  STS [R50+0x80], R37 ;  /* 0x0000802532007388 */ /* 0x0103e80000000800 */
[----:B------:R1:W-:Y:S04]  /*fd90*/  STS [R50+0x280], R36 ;  /* 0x0002802432007388 */ /* 0x0003e80000000800 */
[----:B-----5:R1:W-:Y:S04]  /*fda0*/  STS [R48], R34 ;  /* 0x0000002230007388 */ /* 0x0203e80000000800 */
[----:B------:R1:W-:Y:S04]  /*fdb0*/  STS [R48+0x200], R33 ;  /* 0x0002002130007388 */ /* 0x0003e80000000800 */
        /* <DEDUP_REMOVED lines=36> */
[----:B------:R-:W-:Y:S06]  /*10000*/  BAR.SYNC.DEFER_BLOCKING 0x1, 0x80 ;  /* 0x0042000000007b1d */ /* 0x000fec0000010000 */
[----:B------:R-:W-:Y:S05]  /*10010*/  BRA.CONV ~URZ, `(.L_x_639) ;  /* 0x000000837f007947 */ /* 0x000fea000b800000 */
[----:B-1----:R-:W-:Y:S01]  /*10020*/  SHF.R.S32.HI R48, RZ, 0x1f, R49 ;  /* 0x0000001fff307819 */ /* 0x002fe20000011431 */
[----:B------:R-:W-:Y:S01]  /*10030*/  IMAD.MOV.U32 R6, RZ, RZ, RZ ;  /* 0x000000ffff067224 */ /* 0x000fe200078e00ff */
[----:B------:R-:W-:Y:S01]  /*10040*/  MOV R2, 0x100a0 ;  /* 0x000100a000027802 */ /* 0x000fe20000000f00 */
[----:B------:R-:W-:Y:S01]  /*10050*/  IMAD.MOV.U32 R3, RZ, RZ, 0x1f ;  /* 0x0000001fff037424 */ /* 0x000fe200078e00ff */
[----:B------:R-:W-:-:S04]  /*10060*/  LEA.HI R48, R48, R49, RZ, 0x7 ;  /* 0x0000003130307211 */ /* 0x000fc800078f38ff */
[----:B------:R-:W-:-:S05]  /*10070*/  SHF.R.S32.HI R48, RZ, 0x7, R48 ;  /* 0x00000007ff307819 */ /* 0x000fca0000011430 */
[----:B------:R-:W-:Y:S02]  /*10080*/  IMAD.MOV.U32 R4, RZ, RZ, R48 ;  /* 0x000000ffff047224 */ /* 0x000fe400078e0030 */
[----:B------:R-:W-:Y:S05]  /*10090*/  CALL.REL.NOINC `($__internal_4_$__cuda_sm70_shflsync_idx_p) ;  /* 0x00004c3000007944 */ /* 0x000fea0003c00000 */
.L_x_639:
[----:B-1----:R-:W2:Y:S04]  /*100a0*/  LDL R2, [R1+0x68] ;  /* 0x0000680001027983 */ /* 0x002ea80000100800 */
[----:B------:R-:W3:Y:S04]  /*100b0*/  LDL.LU R8, [R1+0x60] ;  /* 0x0000600001087983 */ /* 0x000ee80000300800 */
[----:B------:R-:W4:Y:S04]  /*100c0*/  LDL.LU R15, [R1+0x5c] ;  /* 0x00005c00010f7983 */ /* 0x000f280000300800 */
[----:B------:R-:W2:Y:S04]  /*100d0*/  LDL R14, [R1+0x18] ;  /* 0x00001800010e7983 */ /* 0x000ea80000100800 */
[----:B------:R-:W2:Y:S01]  /*100e0*/  LDL.LU R19, [R1+0x58] ;  /* 0x0000580001137983 */ /* 0x000ea20000300800 */
[----:B-----5:R-:W-:-:S03]  /*100f0*/  IMAD.MOV.U32 R0, RZ, RZ, 0x1 ;  /* 0x00000001ff007424 */ /* 0x020fc600078e00ff */
[----:B------:R-:W4:Y:S02]  /*10100*/  LDL R13, [R1+0x88] ;  /* 0x00008800010d7983 */ /* 0x000f240000100800 */
[----:B------:R-:W-:Y:S02]  /*10110*/  ISETP.NE.AND P1, PT, R0, c[0x0][0x4e8], PT ;  /* 0x00013a0000007a0c */ /* 0x000fe40003f25270 */
[----:B------:R-:W4:Y:S01]  /*10120*/  LDL R18, [R1+0x80] ;  /* 0x0000800001127983 */ /* 0x000f220000100800 */
[----:B------:R-:W-:Y:S02]  /*10130*/  ULDC UR5, c[0x0][0x4e8] ;  /* 0x00013a0000057ab9 */ /* 0x000fe40000000800 */
[----:B------:R-:W-:Y:S02]  /*10140*/  ULDC UR4, c[0x0][0x388] ;  /* 0x0000e20000047ab9 */ /* 0x000fe40000000800 */
[----:B------:R-:W-:Y:S01]  /*10150*/  UIMAD UR4, UR5, UR4, URZ ;  /* 0x00000004050472a4 */ /* 0x000fe2000f8e023f */
[----:B------:R-:W1:Y:S01]  /*10160*/  S2R R20, SR_TID.X ;  /* 0x0000000000147919 */ /* 0x000e620000002100 */
[C---:B------:R-:W-:Y:S01]  /*10170*/  IADD3 R67, R217.reuse, 0x20, RZ ;  /* 0x00000020d9437810 */ /* 0x040fe20007ffe0ff */
[----:B------:R-:W-:Y:S01]  /*10180*/  BSSY B0, `(.L_x_640) ;  /* 0x0000078000007945 */ /* 0x000fe20003800000 */
[----:B------:R-:W-:-:S02]  /*10190*/  IADD3 R65, R217, 0x40, RZ ;  /* 0x00000040d9417810 */ /* 0x000fc40007ffe0ff */
[----:B------:R-:W-:Y:S02]  /*101a0*/  IADD3 R66, R217, 0x20, RZ ;  /* 0x00000020d9427810 */ /* 0x000fe40007ffe0ff */
[----:B------:R-:W-:Y:S02]  /*101b0*/  SHF.R.S32.HI R67, RZ, 0x1f, R67 ;  /* 0x0000001fff437819 */ /* 0x000fe40000011443 */
[----:B------:R-:W-:Y:S02]  /*101c0*/  SHF.R.S32.HI R68, RZ, 0x1f, R217 ;  /* 0x0000001fff447819 */ /* 0x000fe400000114d9 */
[----:B---3--:R-:W-:-:S05]  /*101d0*/  SHF.R.S32.HI R5, RZ, 0x1f, R8 ;  /* 0x0000001fff057819 */ /* 0x008fca0000011408 */
[----:B------:R-:W-:Y:S02]  /*101e0*/  IMAD R6, R5, c[0x0][0x490], RZ ;  /* 0x0001240005067a24 */ /* 0x000fe400078e02ff */
[----:B--2---:R-:W-:-:S04]  /*101f0*/  IMAD.IADD R4, R2, 0x1, R19 ;  /* 0x0000000102047824 */ /* 0x004fc800078e0213 */
[----:B------:R-:W-:-:S04]  /*10200*/  @P1 IMAD.HI.U32 R7, R4, c[0x0][0x4ec], RZ ;  /* 0x00013b0004071a27 */ /* 0x000fc800078e00ff */
[----:B------:R-:W-:-:S04]  /*10210*/  IMAD.WIDE.U32 R2, R8, c[0x0][0x490], RZ ;  /* 0x0001240008027a25 */ /* 0x000fc800078e00ff */
[----:B------:R-:W-:Y:S01]  /*10220*/  IMAD.MOV.U32 R0, RZ, RZ, R4 ;  /* 0x000000ffff007224 */ /* 0x000fe200078e0004 */
[----:B------:R-:W-:Y:S01]  /*10230*/  @P1 SHF.R.U32.HI R0, RZ, c[0x0][0x4f0], R7 ;  /* 0x00013c00ff001a19 */ /* 0x000fe20000011607 */
[----:B------:R-:W-:-:S03]  /*10240*/  IMAD R6, R8, c[0x0][0x494], R6 ;  /* 0x0001250008067a24 */ /* 0x000fc600078e0206 */
[----:B------:R-:W-:Y:S01]  /*10250*/  IADD3 R7, -R0, RZ, RZ ;  /* 0x000000ff00077210 */ /* 0x000fe20007ffe1ff */
[----:B------:R-:W-:Y:S02]  /*10260*/  IMAD.IADD R3, R3, 0x1, R6 ;  /* 0x0000000103037824 */ /* 0x000fe400078e0206 */
[----:B------:R-:W-:Y:S01]  /*10270*/  IMAD R6, R5, c[0x0][0x3e8], RZ ;  /* 0x0000fa0005067a24 */ /* 0x000fe200078e02ff */
[----:B----4-:R-:W-:Y:S01]  /*10280*/  SHF.R.S32.HI R5, RZ, 0x1f, R15 ;  /* 0x0000001fff057819 */ /* 0x010fe2000001140f */
[----:B------:R-:W-:Y:S02]  /*10290*/  IMAD R4, R7, c[0x0][0x4e8], R4 ;  /* 0x00013a0007047a24 */ /* 0x000fe400078e0204 */
[----:B------:R-:W-:Y:S02]  /*102a0*/  IMAD R10, R8, c[0x0][0x3ec], R6 ;  /* 0x0000fb00080a7a24 */ /* 0x000fe400078e0206 */
[----:B------:R-:W-:Y:S02]  /*102b0*/  IMAD R11, R5, c[0x0][0x498], RZ ;  /* 0x00012600050b7a24 */ /* 0x000fe400078e02ff */
[----:B------:R-:W-:-:S04]  /*102c0*/  IMAD.WIDE.U32 R6, R15, c[0x0][0x498], R2 ;  /* 0x000126000f067a25 */ /* 0x000fc800078e0002 */
[----:B------:R-:W-:Y:S01]  /*102d0*/  IMAD.WIDE.U32 R8, R8, c[0x0][0x3e8], RZ ;  /* 0x0000fa0008087a25 */ /* 0x000fe200078e00ff */
[----:B------:R-:W-:-:S03]  /*102e0*/  IADD3 R6, P0, R0, R6, RZ ;  /* 0x0000000600067210 */ /* 0x000fc60007f1e0ff */
[----:B------:R-:W-:Y:S01]  /*102f0*/  IMAD R12, R5, c[0x0][0x3f0], RZ ;  /* 0x0000fc00050c7a24 */ /* 0x000fe200078e02ff */
[----:B------:R-:W-:Y:S01]  /*10300*/  SHF.R.S32.HI R5, RZ, 0x1f, R0 ;  /* 0x0000001fff057819 */ /* 0x000fe20000011400 */
[----:B------:R-:W-:Y:S02]  /*10310*/  IMAD R11, R15, c[0x0][0x49c], R11 ;  /* 0x000127000f0b7a24 */ /* 0x000fe400078e020b */
[----:B------:R-:W-:Y:S02]  /*10320*/  IMAD.IADD R3, R9, 0x1, R10 ;  /* 0x0000000109037824 */ /* 0x000fe400078e020a */
[----:B------:R-:W-:Y:S01]  /*10330*/  IMAD.MOV.U32 R2, RZ, RZ, R8 ;  /* 0x000000ffff027224 */ /* 0x000fe200078e0008 */
[----:B------:R-:W-:Y:S01]  /*10340*/  IADD3.X R7, R5, R7, R11, P0, !PT ;  /* 0x0000000705077210 */ /* 0x000fe200007fe40b */
[C---:B------:R-:W-:Y:S02]  /*10350*/  IMAD R11, R15.reuse, c[0x0][0x3f4], R12 ;  /* 0x0000fd000f0b7a24 */ /* 0x040fe400078e020c */
[----:B------:R-:W-:-:S02]  /*10360*/  IMAD.WIDE.U32 R8, R15, c[0x0][0x3f0], R2 ;  /* 0x0000fc000f087a25 */ /* 0x000fc400078e0002 */
[----:B------:R-:W2:Y:S01]  /*10370*/  S2R R15, SR_TID.X ;  /* 0x00000000000f7919 */ /* 0x000ea20000002100 */
[----:B------:R-:W-:Y:S01]  /*10380*/  SHF.R.S32.HI R0, RZ, 0x1f, R4 ;  /* 0x0000001fff007819 */ /* 0x000fe20000011404 */
[----:B------:R-:W-:-:S04]  /*10390*/  IMAD.IADD R5, R14, 0x1, R19 ;  /* 0x000000010e057824 */ /* 0x000fc800078e0213 */
[----:B------:R-:W-:Y:S02]  /*103a0*/  IMAD R0, R0, c[0x0][0x488], RZ ;  /* 0x0001220000007a24 */ /* 0x000fe400078e02ff */
[----:B------:R-:W-:-:S04]  /*103b0*/  IMAD.WIDE.U32 R2, R4, c[0x0][0x488], R6 ;  /* 0x0001220004027a25 */ /* 0x000fc800078e0006 */
[----:B------:R-:W-:Y:S02]  /*103c0*/  IMAD R10, R4, c[0x0][0x48c], R0 ;  /* 0x00012300040a7a24 */ /* 0x000fe400078e0200 */
[----:B------:R-:W-:Y:S01]  /*103d0*/  @P1 IMAD.HI.U32 R6, R5, c[0x0][0x4ec], RZ ;  /* 0x00013b0005061a27 */ /* 0x000fe200078e00ff */
[----:B------:R-:W-:-:S03]  /*103e0*/  LEA R4, P0, R2, c[0x0][0x450], 0x2 ;  /* 0x0001140002047a11 */ /* 0x000fc600078010ff */
[----:B------:R-:W-:Y:S01]  /*103f0*/  IMAD.IADD R3, R3, 0x1, R10 ;  /* 0x0000000103037824 */ /* 0x000fe200078e020a */
[----:B--2---:R-:W-:-:S04]  /*10400*/  SHF.R.S32.HI R14, RZ, 0x1f, R15 ;  /* 0x0000001fff0e7819 */ /* 0x004fc8000001140f */
[----:B------:R-:W-:Y:S02]  /*10410*/  LEA.HI R14, R14, R15, RZ, 0x5 ;  /* 0x0000000f0e0e7211 */ /* 0x000fe400078f28ff */
[----:B------:R-:W-:Y:S02]  /*10420*/  MOV R0, R5 ;  /* 0x0000000500007202 */ /* 0x000fe40000000f00 */
[----:B------:R-:W-:Y:S02]  /*10430*/  LOP3.LUT R14, R14, 0xffffffe0, RZ, 0xc0, !PT ;  /* 0xffffffe00e0e7812 */ /* 0x000fe400078ec0ff */
[----:B------:R-:W-:Y:S01]  /*10440*/  @P1 SHF.R.U32.HI R0, RZ, c[0x0][0x4f0], R6 ;  /* 0x00013c00ff001a19 */ /* 0x000fe20000011606 */
[----:B------:R-:W-:Y:S01]  /*10450*/  IMAD.MOV.U32 R6, RZ, RZ, R8 ;  /* 0x000000ffff067224 */ /* 0x000fe200078e0008 */
[----:B------:R-:W-:Y:S02]  /*10460*/  LEA.HI.X R3, R2, c[0x0][0x454], R3, 0x2, P0 ;  /* 0x0001150002037a11 */ /* 0x000fe400000f1403 */
[----:B------:R-:W-:-:S02]  /*10470*/  IADD3 R14, -R14, R15, RZ ;  /* 0x0000000f0e0e7210 */ /* 0x000fc40007ffe1ff */
[----:B------:R-:W-:Y:S01]  /*10480*/  SHF.R.S32.HI R8, RZ, 0x1f, R0 ;  /* 0x0000001fff087819 */ /* 0x000fe20000011400 */
[----:B------:R-:W-:Y:S01]  /*10490*/  IMAD.IADD R2, R13, 0x1, R19 ;  /* 0x000000010d027824 */ /* 0x000fe200078e0213 */
[----:B------:R-:W-:Y:S01]  /*104a0*/  SHFL.IDX PT, R12, R4, RZ, 0x1c1f ;  /* 0x001c1fff040c7589 */ /* 0x000fe200000e0000 */
[----:B------:R-:W-:Y:S01]  /*104b0*/  IMAD.IADD R7, R9, 0x1, R11 ;  /* 0x0000000109077824 */ /* 0x000fe200078e020b */
[----:B------:R-:W-:Y:S02]  /*104c0*/  LOP3.LUT P0, RZ, R14, 0x3, RZ, 0xc0, !PT ;  /* 0x000000030eff7812 */ /* 0x000fe4000780c0ff */
[----:B------:R-:W2:Y:S01]  /*104d0*/  SHFL.IDX PT, R13, R3, RZ, 0x1c1f ;  /* 0x001c1fff030d7589 */ /* 0x000ea200000e0000 */
[----:B------:R-:W-:-:S03]  /*104e0*/  IMAD R16, R8, c[0x0][0x3e0], RZ ;  /* 0x0000f80008107a24 */ /* 0x000fc600078e02ff */
[----:B------:R-:W-:Y:S04]  /*104f0*/  SHFL.IDX PT, R10, R4, 0x1, 0x1c1f ;  /* 0x003c1f00040a7f89 */ /* 0x000fe800000e0000 */
[----:B------:R-:W3:Y:S04]  /*10500*/  SHFL.IDX PT, R11, R3, 0x1, 0x1c1f ;  /* 0x003c1f00030b7f89 */ /* 0x000ee800000e0000 */
[----:B------:R-:W-:Y:S04]  /*10510*/  SHFL.IDX PT, R14, R4, 0x2, 0x1c1f ;  /* 0x005c1f00040e7f89 */ /* 0x000fe800000e0000 */
[----:B------:R-:W4:Y:S04]  /*10520*/  SHFL.IDX PT, R15, R3, 0x2, 0x1c1f ;  /* 0x005c1f00030f7f89 */ /* 0x000f2800000e0000 */
[----:B------:R-:W-:Y:S04]  /*10530*/  SHFL.IDX PT, R8, R4, 0x3, 0x1c1f ;  /* 0x007c1f0004087f89 */ /* 0x000fe800000e0000 */
[----:B------:R1:W2:Y:S01]  /*10540*/  SHFL.IDX PT, R9, R3, 0x3, 0x1c1f ;  /* 0x007c1f0003097f89 */ /* 0x0002a200000e0000 */
[----:B------:R-:W-:-:S02]  /*10550*/  IADD3 R17, R2, 0x8, RZ ;  /* 0x0000000802117810 */ /* 0x000fc40007ffe0ff */
[----:B------:R-:W-:Y:S02]  /*10560*/  ISETP.GE.OR P3, PT, R2, UR4, P0 ;  /* 0x0000000402007c0c */ /* 0x000fe40008766670 */
[----:B------:R-:W-:Y:S01]  /*10570*/  ISETP.GE.OR P2, PT, R17, UR4, P0 ;  /* 0x0000000411007c0c */ /* 0x000fe20008746670 */
[C---:B------:R-:W-:Y:S02]  /*10580*/  IMAD R16, R0.reuse, c[0x0][0x3e4], R16 ;  /* 0x0000f90000107a24 */ /* 0x040fe400078e0210 */
[----:B------:R-:W-:Y:S01]  /*10590*/  IMAD.WIDE.U32 R6, R0, c[0x0][0x3e0], R6 ;  /* 0x0000f80000067a25 */ /* 0x000fe200078e0006 */
[C---:B-1----:R-:W-:Y:S02]  /*105a0*/  IADD3 R3, R2.reuse, 0x40, RZ ;  /* 0x0000004002037810 */ /* 0x042fe40007ffe0ff */
[----:B------:R-:W-:Y:S02]  /*105b0*/  IADD3 R2, R2, 0x48, RZ ;  /* 0x0000004802027810 */ /* 0x000fe40007ffe0ff */
[----:B------:R-:W-:-:S02]  /*105c0*/  ISETP.GE.OR P1, PT, R3, UR4, P0 ;  /* 0x0000000403007c0c */ /* 0x000fc40008726670 */
[----:B------:R-:W-:Y:S01]  /*105d0*/  ISETP.GE.OR P0, PT, R2, UR4, P0 ;  /* 0x0000000402007c0c */ /* 0x000fe20008706670 */
[----:B------:R-:W-:Y:S01]  /*105e0*/  IMAD.MOV R4, RZ, RZ, -R0 ;  /* 0x000000ffff047224 */ /* 0x000fe200078e0a00 */
[----:B--2---:R1:W-:Y:S01]  /*105f0*/  @!P3 ST.E [R12.64], R45 ;  /* 0x0000002d0c00b985 */ /* 0x0043e2000c101906 */
[----:B------:R-:W-:Y:S02]  /*10600*/  IMAD.SHL.U32 R0, R18, 0x2, RZ ;  /* 0x0000000212007824 */ /* 0x000fe400078e00ff */
[----:B------:R-:W-:Y:S01]  /*10610*/  IMAD R4, R4, c[0x0][0x4e8], R5 ;  /* 0x00013a0004047a24 */ /* 0x000fe200078e0205 */
[----:B---3--:R2:W-:Y:S05]  /*10620*/  @!P2 ST.E [R10.64], R46 ;  /* 0x0000002e0a00a985 */ /* 0x0085ea000c101906 */
[----:B----4-:R3:W-:Y:S01]  /*10630*/  @!P1 ST.E [R14.64], R47 ;  /* 0x0000002f0e009985 */ /* 0x0107e2000c101906 */
[----:B------:R-:W-:-:S03]  /*10640*/  SHF.R.S32.HI R5, RZ, 0x1f, R4 ;  /* 0x0000001fff057819 */ /* 0x000fc60000011404 */
[----:B------:R3:W-:Y:S01]  /*10650*/  @!P0 ST.E [R8.64], R44 ;  /* 0x0000002c08008985 */ /* 0x0007e2000c101906 */
[----:B------:R-:W-:-:S03]  /*10660*/  SHF.R.S32.HI R18, RZ, 0x1f, R20 ;  /* 0x0000001fff127819 */ /* 0x000fc60000011414 */
[----:B------:R3:W4:Y:S04]  /*10670*/  LDS.128 R36, [R0+0x880] ;  /* 0x0008800000247984 */ /* 0x0007280000000c00 */
[----:B------:R3:W2:Y:S04]  /*10680*/  LDS.128 R48, [R0+0x1080] ;  /* 0x0010800000307984 */ /* 0x0006a80000000c00 */
[----:B------:R3:W3:Y:S04]  /*10690*/  LDS.128 R56, [R0+0x1880] ;  /* 0x0018800000387984 */ /* 0x0006e80000000c00 */
[----:B------:R1:W3:Y:S04]  /*106a0*/  LDS.128 R32, [R0+0x2880] ;  /* 0x0028800000207984 */ /* 0x0002e80000000c00 */
[----:B------:R1:W3:Y:S04]  /*106b0*/  LDS.128 R44, [R0+0x3080] ;  /* 0x00308000002c7984 */ /* 0x0002e80000000c00 */
[----:B------:R1:W3:Y:S04]  /*106c0*/  LDS.128 R52, [R0+0x3880] ;  /* 0x0038800000347984 */ /* 0x0002e80000000c00 */
[----:B------:R3:W3:Y:S04]  /*106d0*/  LDS.128 R28, [R0+0x4880] ;  /* 0x00488000001c7984 */ /* 0x0006e80000000c00 */
[----:B------:R3:W3:Y:S04]  /*106e0*/  LDS.128 R40, [R0+0x5080] ;  /* 0x0050800000287984 */ /* 0x0006e80000000c00 */
[----:B------:R3:W3:Y:S01]  /*106f0*/  LDS.128 R60, [R0+0x5880] ;  /* 0x00588000003c7984 */ /* 0x0006e20000000c00 */
[----:B------:R-:W-:Y:S01]  /*10700*/  IADD3 R3, R7, R16, RZ ;  /* 0x0000001007037210 */ /* 0x000fe20007ffe0ff */
[----:B------:R-:W-:Y:S01]  /*10710*/  IMAD.MOV.U32 R2, RZ, RZ, R6 ;  /* 0x000000ffff027224 */ /* 0x000fe200078e0006 */
[----:B------:R-:W-:Y:S01]  /*10720*/  LEA.HI R18, R18, R20, RZ, 0x2 ;  /* 0x0000001412127211 */ /* 0x000fe200078f10ff */
[----:B------:R-:W-:-:S02]  /*10730*/  IMAD R5, R5, c[0x0][0x3d8], RZ ;  /* 0x0000f60005057a24 */ /* 0x000fc400078e02ff */
[----:B------:R-:W-:Y:S01]  /*10740*/  IMAD.WIDE.U32 R2, R4, c[0x0][0x3d8], R2 ;  /* 0x0000f60004027a25 */ /* 0x000fe200078e0002 */
[----:B------:R-:W-:-:S03]  /*10750*/  SHF.R.S32.HI R18, RZ, 0x2, R18 ;  /* 0x00000002ff127819 */ /* 0x000fc60000011412 */
[----:B------:R-:W-:Y:S01]  /*10760*/  IMAD R5, R4, c[0x0][0x3dc], R5 ;  /* 0x0000f70004057a24 */ /* 0x000fe200078e0205 */
[----:B-1----:R-:W-:Y:S01]  /*10770*/  LEA R12, P0, R2, c[0x0][0x380], 0x1 ;  /* 0x0000e000020c7a11 */ /* 0x002fe200078008ff */
[----:B--2---:R-:W-:-:S03]  /*10780*/  IMAD.IADD R11, R18, 0x1, R19 ;  /* 0x00000001120b7824 */ /* 0x004fc600078e0213 */
[----:B------:R-:W-:-:S04]  /*10790*/  IADD3 R3, R3, R5, RZ ;  /* 0x0000000503037210 */ /* 0x000fc80007ffe0ff */
[----:B------:R-:W-:Y:S02]  /*107a0*/  LEA.HI.X R10, R2, c[0x0][0x384], R3, 0x1, P0 ;  /* 0x0000e100020a7a11 */ /* 0x000fe400000f0c03 */
[----:B------:R-:W-:Y:S01]  /*107b0*/  ISETP.GE.AND P0, PT, R11, UR4, PT ;  /* 0x000000040b007c0c */ /* 0x000fe2000bf06270 */
[----:B------:R1:W2:Y:S01]  /*107c0*/  SHFL.IDX PT, R2, R12, RZ, 0x1c1f ;  /* 0x001c1fff0c027589 */ /* 0x0002a200000e0000 */
[----:B------:R-:W-:-:S03]  /*107d0*/  IADD3 R13, R217, 0x40, RZ ;  /* 0x00000040d90d7810 */ /* 0x000fc60007ffe0ff */
[----:B------:R1:W1:Y:S01]  /*107e0*/  SHFL.IDX PT, R3, R10, RZ, 0x1c1f ;  /* 0x001c1fff0a037589 */ /* 0x00026200000e0000 */
[----:B------:R-:W-:-:S07]  /*107f0*/  SHF.R.S32.HI R13, RZ, 0x1f, R13 ;  /* 0x0000001fff0d7819 */ /* 0x000fce000001140d */
[----:B------:R-:W-:Y:S05]  /*10800*/  @P0 BRA `(.L_x_641) ;  /* 0x000000f000000947 */ /* 0x000fea0003800000 */
[----:B----4-:R-:W4:Y:S01]  /*10810*/  LDS.128 R24, [R0+0x80] ;  /* 0x0000800000187984 */ /* 0x010f220000000c00 */
[----:B------:R-:W-:Y:S02]  /*10820*/  ISETP.GE.AND P5, PT, R217, c[0x0][0x3c8], PT ;  /* 0x0000f200d9007a0c */ /* 0x000fe40003fa6270 */
[----:B------:R-:W-:Y:S01]  /*10830*/  ISETP.GE.AND P4, PT, R66, c[0x0][0x3c8], PT ;  /* 0x0000f20042007a0c */ /* 0x000fe20003f86270 */
[----:B------:R-:W5:Y:S01]  /*10840*/  LDS.128 R20, [R0+0x2080] ;  /* 0x0020800000147984 */ /* 0x000f620000000c00 */
[----:B------:R-:W-:-:S03]  /*10850*/  ISETP.GE.AND P3, PT, R65, c[0x0][0x3c8], PT ;  /* 0x0000f20041007a0c */ /* 0x000fc60003f66270 */
[----:B------:R-:W3:Y:S06]  /*10860*/  LDS.128 R16, [R0+0x4080] ;  /* 0x0040800000107984 */ /* 0x000eec0000000c00 */
[-C--:B--2---:R-:W-:Y:S02]  /*10870*/  @!P5 LEA R6, P2, R217, R2.reuse, 0x1 ;  /* 0x00000002d906d211 */ /* 0x084fe400078408ff */
[-C--:B------:R-:W-:Y:S02]  /*10880*/  @!P4 LEA R4, P1, R66, R2.reuse, 0x1 ;  /* 0x000000024204c211 */ /* 0x080fe400078208ff */
[----:B------:R-:W-:-:S02]  /*10890*/  @!P3 LEA R2, P0, R65, R2, 0x1 ;  /* 0x000000024102b211 */ /* 0x000fc400078008ff */
[-C--:B-1----:R-:W-:Y:S02]  /*108a0*/  @!P5 LEA.HI.X R7, R217, R3.reuse, R68, 0x1, P2 ;  /* 0x00000003d907d211 */ /* 0x082fe400010f0c44 */
[-C--:B------:R-:W-:Y:S02]  /*108b0*/  @!P4 LEA.HI.X R5, R66, R3.reuse, R67, 0x1, P1 ;  /* 0x000000034205c211 */ /* 0x080fe400008f0c43 */
[----:B------:R-:W-:Y:S01]  /*108c0*/  @!P3 LEA.HI.X R3, R65, R3, R13, 0x1, P0 ;  /* 0x000000034103b211 */ /* 0x000fe200000f0c0d */
[----:B----4-:R1:W-:Y:S04]  /*108d0*/  @!P5 ST.E.128 [R6.64], R24 ;  /* 0x000000180600d985 */ /* 0x0103e8000c101d06 */
[----:B-----5:R1:W-:Y:S04]  /*108e0*/  @!P4 ST.E.128 [R4.64], R20 ;  /* 0x000000140400c985 */ /* 0x0203e8000c101d06 */
[----:B---3--:R1:W-:Y:S02]  /*108f0*/  @!P3 ST.E.128 [R2.64], R16 ;  /* 0x000000100200b985 */ /* 0x0083e4000c101d06 */
.L_x_641:
[----:B----4-:R-:W-:Y:S05]  /*10900*/  BSYNC B0 ;  /* 0x0000000000007941 */ /* 0x010fea0003800000 */
.L_x_640:
[----:B-1----:R-:W-:Y:S01]  /*10910*/  IADD3 R3, R11, 0x20, RZ ;  /* 0x000000200b037810 */ /* 0x002fe20007ffe0ff */
[----:B--2---:R1:W2:Y:S01]  /*10920*/  SHFL.IDX PT, R2, R10, 0x1, 0x1c1f ;  /* 0x003c1f000a027f89 */ /* 0x0042a200000e0000 */
[----:B------:R-:W-:Y:S02]  /*10930*/  BSSY B0, `(.L_x_642) ;  /* 0x0000010000007945 */ /* 0x000fe40003800000 */
[----:B------:R-:W-:Y:S01]  /*10940*/  ISETP.GE.AND P0, PT, R3, UR4, PT ;  /* 0x0000000403007c0c */ /* 0x000fe2000bf06270 */
[----:B---3--:R1:W3:-:S12]  /*10950*/  SHFL.IDX PT, R0, R12, 0x1, 0x1c1f ;  /* 0x003c1f000c007f89 */ /* 0x0082d800000e0000 */
[----:B------:R-:W-:Y:S05]  /*10960*/  @P0 BRA `(.L_x_643) ;  /* 0x000000c000000947 */ /* 0x000fea0003800000 */
[----:B------:R-:W-:Y:S02]  /*10970*/  ISETP.GE.AND P2, PT, R217, c[0x0][0x3c8], PT ;  /* 0x0000f200d9007a0c */ /* 0x000fe40003f46270 */
[----:B------:R-:W-:Y:S02]  /*10980*/  ISETP.GE.AND P1, PT, R66, c[0x0][0x3c8], PT ;  /* 0x0000f20042007a0c */ /* 0x000fe40003f26270 */
[----:B------:R-:W-:-:S09]  /*10990*/  ISETP.GE.AND P0, PT, R65, c[0x0][0x3c8], PT ;  /* 0x0000f20041007a0c */ /* 0x000fd20003f06270 */
[-C--:B---3--:R-:W-:Y:S02]  /*109a0*/  @!P2 LEA R8, P5, R217, R0.reuse, 0x1 ;  /* 0x00000000d908a211 */ /* 0x088fe400078a08ff */
[CC--:B------:R-:W-:Y:S02]  /*109b0*/  @!P1 LEA R6, P4, R66.reuse, R0.reuse, 0x1 ;  /* 0x0000000042069211 */ /* 0x0c0fe400078808ff */
[----:B------:R-:W-:Y:S02]  /*109c0*/  @!P0 LEA R4, P3, R65, R0, 0x1 ;  /* 0x0000000041048211 */ /* 0x000fe400078608ff */
[-C--:B--2---:R-:W-:Y:S02]  /*109d0*/  @!P2 LEA.HI.X R9, R217, R2.reuse, R68, 0x1, P5 ;  /* 0x00000002d909a211 */ /* 0x084fe400028f0c44 */
[-C--:B------:R-:W-:Y:S02]  /*109e0*/  @!P1 LEA.HI.X R7, R66, R2.reuse, R67, 0x1, P4 ;  /* 0x0000000242079211 */ /* 0x080fe400020f0c43 */
[----:B------:R-:W-:Y:S01]  /*109f0*/  @!P0 LEA.HI.X R5, R65, R2, R13, 0x1, P3 ;  /* 0x0000000241058211 */ /* 0x000fe200018f0c0d */
[----:B------:R2:W-:Y:S04]  /*10a00*/  @!P2 ST.E.128 [R8.64], R36 ;  /* 0x000000240800a985 */ /* 0x0005e8000c101d06 */
[----:B------:R2:W-:Y:S04]  /*10a10*/  @!P1 ST.E.128 [R6.64], R32 ;  /* 0x0000002006009985 */ /* 0x0005e8000c101d06 */
[----:B------:R2:W-:Y:S02]  /*10a20*/  @!P0 ST.E.128 [R4.64], R28 ;  /* 0x0000001c04008985 */ /* 0x0005e4000c101d06 */
.L_x_643:
[----:B------:R-:W-:Y:S05]  /*10a30*/  BSYNC B0 ;  /* 0x0000000000007941 */ /* 0x000fea0003800000 */
.L_x_642:
[----:B------:R-:W-:Y:S01]  /*10a40*/  IADD3 R3, R11, 0x40, RZ ;  /* 0x000000400b037810 */ /* 0x000fe20007ffe0ff */
[----:B--2---:R2:W4:Y:S01]  /*10a50*/  SHFL.IDX PT, R2, R10, 0x2, 0x1c1f ;  /* 0x005c1f000a027f89 */ /* 0x00452200000e0000 */
        /* <DEDUP_REMOVED lines=10> */
[-C--:B----4-:R-:W-:Y:S02]  /*10b00*/  @!P2 LEA.HI.X R9, R217, R2.reuse, R68, 0x1, P5 ;  /* 0x00000002d909a211 */ /* 0x090fe400028f0c44 */
[-C--:B------:R-:W-:Y:S02]  /*10b10*/  @!P1 LEA.HI.X R7, R66, R2.reuse, R67, 0x1, P4 ;  /* 0x0000000242079211 */ /* 0x080fe400020f0c43 */
[----:B------:R-:W-:Y:S01]  /*10b20*/  @!P0 LEA.HI.X R5, R65, R2, R13, 0x1, P3 ;  /* 0x0000000241058211 */ /* 0x000fe200018f0c0d */
[----:B------:R3:W-:Y:S04]  /*10b30*/  @!P2 ST.E.128 [R8.64], R48 ;  /* 0x000000300800a985 */ /* 0x0007e8000c101d06 */
[----:B------:R3:W-:Y:S04]  /*10b40*/  @!P1 ST.E.128 [R6.64], R44 ;  /* 0x0000002c06009985 */ /* 0x0007e8000c101d06 */
[----:B------:R3:W-:Y:S02]  /*10b50*/  @!P0 ST.E.128 [R4.64], R40 ;  /* 0x0000002804008985 */ /* 0x0007e4000c101d06 */
.L_x_645:
[----:B------:R-:W-:Y:S05]  /*10b60*/  BSYNC B0 ;  /* 0x0000000000007941 */ /* 0x000fea0003800000 */
.L_x_644:
[----:B------:R-:W-:Y:S01]  /*10b70*/  IADD3 R3, R11, 0x60, RZ ;  /* 0x000000600b037810 */ /* 0x000fe20007ffe0ff */
[----:B----4-:R4:W1:Y:S03]  /*10b80*/  SHFL.IDX PT, R2, R10, 0x3, 0x1c1f ;  /* 0x007c1f000a027f89 */ /* 0x01086600000e0000 */
[----:B------:R-:W-:Y:S01]  /*10b90*/  ISETP.GE.AND P0, PT, R3, UR4, PT ;  /* 0x0000000403007c0c */ /* 0x000fe2000bf06270 */
[----:B---3--:R4:W3:-:S12]  /*10ba0*/  SHFL.IDX PT, R0, R12, 0x3, 0x1c1f ;  /* 0x007c1f000c007f89 */ /* 0x0088d800000e0000 */
[----:B------:R-:W-:Y:S05]  /*10bb0*/  @P0 BRA `(.L_x_646) ;  /* 0x00000c9000000947 */ /* 0x000fea0003800000 */
[----:B------:R-:W-:Y:S02]  /*10bc0*/  ISETP.GE.AND P1, PT, R217, c[0x0][0x3c8], PT ;  /* 0x0000f200d9007a0c */ /* 0x000fe40003f26270 */
[----:B------:R-:W-:-:S11]  /*10bd0*/  ISETP.GE.AND P0, PT, R66, c[0x0][0x3c8], PT ;  /* 0x0000f20042007a0c */ /* 0x000fd60003f06270 */
[CC--:B---3--:R-:W-:Y:S02]  /*10be0*/  @!P1 LEA R6, P3, R217.reuse, R0.reuse, 0x1 ;  /* 0x00000000d9069211 */ /* 0x0c8fe400078608ff */
[C---:B------:R-:W-:Y:S02]  /*10bf0*/  @!P0 LEA R4, P2, R66.reuse, R0, 0x1 ;  /* 0x0000000042048211 */ /* 0x040fe400078408ff */
[-C--:B-1----:R-:W-:Y:S02]  /*10c00*/  @!P1 LEA.HI.X R7, R217, R2.reuse, R68, 0x1, P3 ;  /* 0x00000002d9079211 */ /* 0x082fe400018f0c44 */
[----:B------:R-:W-:-:S03]  /*10c10*/  @!P0 LEA.HI.X R5, R66, R2, R67, 0x1, P2 ;  /* 0x0000000242058211 */ /* 0x000fc600010f0c43 */
[----:B------:R1:W-:Y:S04]  /*10c20*/  @!P1 ST.E.128 [R6.64], R56 ;  /* 0x0000003806009985 */ /* 0x0003e8000c101d06 */
[----:B------:R1:W-:Y:S01]  /*10c30*/  @!P0 ST.E.128 [R4.64], R52 ;  /* 0x0000003404008985 */ /* 0x0003e2000c101d06 */
[----:B------:R-:W-:-:S13]  /*10c40*/  ISETP.GE.AND P0, PT, R65, c[0x0][0x3c8], PT ;  /* 0x0000f20041007a0c */ /* 0x000fda0003f06270 */
[----:B------:R-:W-:Y:S05]  /*10c50*/  @P0 BRA `(.L_x_646) ;  /* 0x00000bf000000947 */ /* 0x000fea0003800000 */
[----:B-1----:R-:W-:-:S04]  /*10c60*/  LEA R4, P0, R65, R0, 0x1 ;  /* 0x0000000041047211 */ /* 0x002fc800078008ff */
[----:B------:R-:W-:-:S05]  /*10c70*/  LEA.HI.X R5, R65, R2, R13, 0x1, P0 ;  /* 0x0000000241057211 */ /* 0x000fca00000f0c0d */
[----:B------:R1:W-:Y:S01]  /*10c80*/  ST.E.128 [R4.64], R60 ;  /* 0x0000003c04007985 */ /* 0x0003e2000c101d06 */
[----:B------:R-:W-:Y:S05]  /*10c90*/  BRA `(.L_x_646) ;  /* 0x00000bb000007947 */ /* 0x000fea0003800000 */
.L_x_638:
[----:B------:R-:W2:Y:S04]  /*10ca0*/  LDL R2, [R1+0x60] ;  /* 0x0000600001027983 */ /* 0x000ea80000100800 */
[----:B------:R-:W3:Y:S04]  /*10cb0*/  LDL R0, [R1+0x5c] ;  /* 0x00005c0001007983 */ /* 0x000ee80000100800 */
[----:B------:R-:W4:Y:S04]  /*10cc0*/  LDL R4, [R1+0x58] ;  /* 0x0000580001047983 */ /* 0x000f280000100800 */
[----:B------:R-:W5:Y:S01]  /*10cd0*/  S2R R3, SR_TID.X ;  /* 0x0000000000037919 */ /* 0x000f620000002100 */
[----:B------:R-:W-:Y:S01]  /*10ce0*/  BSSY B0, `(.L_x_647) ;  /* 0x0000026000007945 */ /* 0x000fe20003800000 */
[----:B-----5:R-:W-:Y:S01]  /*10cf0*/  ISETP.GE.AND P0, PT, R3, 0x80, PT ;  /* 0x000000800300780c */ /* 0x020fe20003f06270 */
[----:B--2---:R-:W-:-:S02]  /*10d00*/  IMAD.MOV.U32 R12, RZ, RZ, R2 ;  /* 0x000000ffff0c7224 */ /* 0x004fc400078e0002 */
[----:B---3--:R-:W-:-:S03]  /*10d10*/  IMAD.MOV.U32 R11, RZ, RZ, R0 ;  /* 0x000000ffff0b7224 */ /* 0x008fc600078e0000 */
[----:B-1----:R-:W-:Y:S01]  /*10d20*/  SHF.R.S32.HI R8, RZ, 0x1f, R12 ;  /* 0x0000001fff087819 */ /* 0x002fe2000001140c */
[----:B----4-:R-:W-:Y:S01]  /*10d30*/  IMAD.MOV.U32 R13, RZ, RZ, R4 ;  /* 0x000000ffff0d7224 */ /* 0x010fe200078e0004 */
[----:B------:R-:W-:-:S05]  /*10d40*/  SHF.R.S32.HI R10, RZ, 0x1f, R11 ;  /* 0x0000001fff0a7819 */ /* 0x000fca000001140b */
[----:B------:R-:W-:Y:S05]  /*10d50*/  @P0 BRA `(.L_x_648) ;  /* 0x000001e000000947 */ /* 0x000fea0003800000 */
[----:B------:R-:W-:Y:S02]  /*10d60*/  MOV R2, c[0x0][0x4e8] ;  /* 0x00013a0000027a02 */ /* 0x000fe40000000f00 */
[----:B------:R-:W-:-:S03]  /*10d70*/  IADD3 R6, R13, R3, RZ ;  /* 0x000000030d067210 */ /* 0x000fc60007ffe0ff */
[----:B------:R-:W-:-:S05]  /*10d80*/  IMAD R0, R2, c[0x0][0x388], RZ ;  /* 0x0000e20002007a24 */ /* 0x000fca00078e02ff */
[----:B------:R-:W-:-:S13]  /*10d90*/  ISETP.GE.AND P0, PT, R6, R0, PT ;  /* 0x000000000600720c */ /* 0x000fda0003f06270 */
[----:B------:R-:W-:Y:S05]  /*10da0*/  @P0 BRA `(.L_x_648) ;  /* 0x0000019000000947 */ /* 0x000fea0003800000 */
[----:B------:R-:W-:Y:S01]  /*10db0*/  ISETP.NE.AND P0, PT, R2, 0x1, PT ;  /* 0x000000010200780c */ /* 0x000fe20003f05270 */
[----:B------:R-:W-:Y:S01]  /*10dc0*/  IMAD R4, R8, c[0x0][0x490], RZ ;  /* 0x0001240008047a24 */ /* 0x000fe200078e02ff */
[----:B------:R-:W-:Y:S01]  /*10dd0*/  MOV R0, R6 ;  /* 0x0000000600007202 */ /* 0x000fe20000000f00 */
[----:B------:R-:W-:-:S04]  /*10de0*/  IMAD.WIDE.U32 R2, R12, c[0x0][0x490], RZ ;  /* 0x000124000c027a25 */ /* 0x000fc800078e00ff */
[----:B------:R-:W-:Y:S02]  /*10df0*/  IMAD R4, R12, c[0x0][0x494], R4 ;  /* 0x000125000c047a24 */ /* 0x000fe400078e0204 */
[----:B------:R-:W-:-:S03]  /*10e00*/  IMAD R9, R10, c[0x0][0x498], RZ ;  /* 0x000126000a097a24 */ /* 0x000fc600078e02ff */
[----:B------:R-:W-:Y:S01]  /*10e10*/  IADD3 R3, R3, R4, RZ ;  /* 0x0000000403037210 */ /* 0x000fe20007ffe0ff */
[----:B------:R-:W-:-:S05]  /*10e20*/  @P0 IMAD.HI.U32 R5, R6, c[0x0][0x4ec], RZ ;  /* 0x00013b0006050a27 */ /* 0x000fca00078e00ff */
[----:B------:R-:W-:Y:S01]  /*10e30*/  @P0 SHF.R.U32.HI R0, RZ, c[0x0][0x4f0], R5 ;  /* 0x00013c00ff000a19 */ /* 0x000fe20000011605 */
[----:B------:R-:W-:-:S03]  /*10e40*/  IMAD.WIDE.U32 R4, R11, c[0x0][0x498], R2 ;  /* 0x000126000b047a25 */ /* 0x000fc600078e0002 */
[C---:B------:R-:W-:Y:S01]  /*10e50*/  IADD3 R7, -R0.reuse, RZ, RZ ;  /* 0x000000ff00077210 */ /* 0x040fe20007ffe1ff */
[----:B------:R-:W-:Y:S01]  /*10e60*/  IMAD R3, R11, c[0x0][0x49c], R9 ;  /* 0x000127000b037a24 */ /* 0x000fe200078e0209 */
[----:B------:R-:W-:-:S03]  /*10e70*/  IADD3 R4, P0, R0, R4, RZ ;  /* 0x0000000400047210 */ /* 0x000fc60007f1e0ff */
[----:B------:R-:W-:Y:S01]  /*10e80*/  IMAD R2, R7, c[0x0][0x4e8], R6 ;  /* 0x00013a0007027a24 */ /* 0x000fe200078e0206 */
[----:B------:R-:W-:-:S04]  /*10e90*/  SHF.R.S32.HI R6, RZ, 0x1f, R0 ;  /* 0x0000001fff067819 */ /* 0x000fc80000011400 */
[----:B------:R-:W-:Y:S02]  /*10ea0*/  SHF.R.S32.HI R0, RZ, 0x1f, R2 ;  /* 0x0000001fff007819 */ /* 0x000fe40000011402 */
[----:B------:R-:W-:-:S03]  /*10eb0*/  IADD3.X R5, R6, R5, R3, P0, !PT ;  /* 0x0000000506057210 */ /* 0x000fc600007fe403 */
[----:B------:R-:W-:-:S04]  /*10ec0*/  IMAD R0, R0, c[0x0][0x488], RZ ;  /* 0x0001220000007a24 */ /* 0x000fc800078e02ff */
[C---:B------:R-:W-:Y:S02]  /*10ed0*/  IMAD R0, R2.reuse, c[0x0][0x48c], R0 ;  /* 0x0001230002007a24 */ /* 0x040fe400078e0200 */
[----:B------:R-:W-:-:S05]  /*10ee0*/  IMAD.WIDE.U32 R2, R2, c[0x0][0x488], R4 ;  /* 0x0001220002027a25 */ /* 0x000fca00078e0004 */
[----:B------:R-:W-:Y:S02]  /*10ef0*/  IADD3 R0, R3, R0, RZ ;  /* 0x0000000003007210 */ /* 0x000fe40007ffe0ff */
[----:B------:R-:W-:-:S04]  /*10f00*/  LEA R4, P0, R2, c[0x0][0x450], 0x2 ;  /* 0x0001140002047a11 */ /* 0x000fc800078010ff */
[----:B------:R-:W-:Y:S02]  /*10f10*/  LEA.HI.X R5, R2, c[0x0][0x454], R0, 0x2, P0 ;  /* 0x0001150002057a11 */ /* 0x000fe400000f1400 */
[----:B------:R-:W-:-:S05]  /*10f20*/  MOV R0, 0xff800000 ;  /* 0xff80000000007802 */ /* 0x000fca0000000f00 */
[----:B------:R1:W-:Y:S02]  /*10f30*/  STG.E [R4.64], R0 ;  /* 0x0000000004007986 */ /* 0x0003e4000c101906 */
.L_x_648:
[----:B------:R-:W-:Y:S05]  /*10f40*/  BSYNC B0 ;  /* 0x0000000000007941 */ /* 0x000fea0003800000 */
.L_x_647:
[----:B------:R-:W2:Y:S01]  /*10f50*/  LDL R2, [R1+0x18] ;  /* 0x0000180001027983 */ /* 0x000ea20000100800 */
[----:B-1----:R-:W-:Y:S01]  /*10f60*/  MOV R0, c[0x0][0x4e8] ;  /* 0x00013a0000007a02 */ /* 0x002fe20000000f00 */
[----:B------:R-:W-:-:S03]  /*10f70*/  IMAD R6, R10, c[0x0][0x3f0], RZ ;  /* 0x0000fc000a067a24 */ /* 0x000fc600078e02ff */
[----:B------:R-:W-:Y:S01]  /*10f80*/  ISETP.NE.AND P0, PT, R0, 0x1, PT ;  /* 0x000000010000780c */ /* 0x000fe20003f05270 */
[----:B------:R-:W-:Y:S02]  /*10f90*/  IMAD R0, R8, c[0x0][0x3e8], RZ ;  /* 0x0000fa0008007a24 */ /* 0x000fe400078e02ff */
[----:B------:R-:W-:Y:S02]  /*10fa0*/  IMAD R8, R11, c[0x0][0x3f4], R6 ;  /* 0x0000fd000b087a24 */ /* 0x000fe400078e0206 */
[----:B------:R-:W-:Y:S01]  /*10fb0*/  IMAD R5, R12, c[0x0][0x3ec], R0 ;  /* 0x0000fb000c057a24 */ /* 0x000fe200078e0200 */
[----:B--2---:R-:W-:Y:S01]  /*10fc0*/  IADD3 R4, R2, R13, RZ ;  /* 0x0000000d02047210 */ /* 0x004fe20007ffe0ff */
[----:B------:R-:W-:-:S03]  /*10fd0*/  IMAD.WIDE.U32 R2, R12, c[0x0][0x3e8], RZ ;  /* 0x0000fa000c027a25 */ /* 0x000fc600078e00ff */
[----:B------:R-:W-:-:S03]  /*10fe0*/  MOV R0, R4 ;  /* 0x0000000400007202 */ /* 0x000fc60000000f00 */
[----:B------:R-:W-:Y:S01]  /*10ff0*/  @P0 IMAD.HI.U32 R7, R4, c[0x0][0x4ec], RZ ;  /* 0x00013b0004070a27 */ /* 0x000fe200078e00ff */
[----:B------:R-:W-:-:S04]  /*11000*/  IADD3 R3, R3, R5, RZ ;  /* 0x0000000503037210 */ /* 0x000fc80007ffe0ff */
[----:B------:R-:W-:Y:S01]  /*11010*/  @P0 SHF.R.U32.HI R0, RZ, c[0x0][0x4f0], R7 ;  /* 0x00013c00ff000a19 */ /* 0x000fe20000011607 */
[----:B------:R-:W-:-:S03]  /*11020*/  IMAD.WIDE.U32 R2, R11, c[0x0][0x3f0], R2 ;  /* 0x0000fc000b027a25 */ /* 0x000fc600078e0002 */
[----:B------:R-:W-:Y:S02]  /*11030*/  SHF.R.S32.HI R6, RZ, 0x1f, R0 ;  /* 0x0000001fff067819 */ /* 0x000fe40000011400 */
[----:B------:R-:W-:Y:S02]  /*11040*/  IADD3 R5, -R0, RZ, RZ ;  /* 0x000000ff00057210 */ /* 0x000fe40007ffe1ff */
[----:B------:R-:W-:Y:S01]  /*11050*/  IADD3 R3, R3, R8, RZ ;  /* 0x0000000803037210 */ /* 0x000fe20007ffe0ff */
[----:B------:R-:W-:Y:S02]  /*11060*/  IMAD R6, R6, c[0x0][0x3e0], RZ ;  /* 0x0000f80006067a24 */ /* 0x000fe400078e02ff */
[----:B------:R-:W-:Y:S02]  /*11070*/  IMAD R4, R5, c[0x0][0x4e8], R4 ;  /* 0x00013a0005047a24 */ /* 0x000fe400078e0204 */
[C---:B------:R-:W-:Y:S02]  /*11080*/  IMAD R5, R0.reuse, c[0x0][0x3e4], R6 ;  /* 0x0000f90000057a24 */ /* 0x040fe400078e0206 */
[----:B------:R-:W-:Y:S01]  /*11090*/  IMAD.WIDE.U32 R2, R0, c[0x0][0x3e0], R2 ;  /* 0x0000f80000027a25 */ /* 0x000fe200078e0002 */
[----:B------:R-:W-:-:S04]  /*110a0*/  SHF.R.S32.HI R0, RZ, 0x1f, R4 ;  /* 0x0000001fff007819 */ /* 0x000fc80000011404 */
[----:B------:R-:W-:Y:S01]  /*110b0*/  IADD3 R3, R3, R5, RZ ;  /* 0x0000000503037210 */ /* 0x000fe20007ffe0ff */
[----:B------:R-:W-:-:S04]  /*110c0*/  IMAD R0, R0, c[0x0][0x3d8], RZ ;  /* 0x0000f60000007a24 */ /* 0x000fc800078e02ff */
[----:B------:R-:W-:-:S04]  /*110d0*/  IMAD.WIDE.U32 R2, R4, c[0x0][0x3d8], R2 ;  /* 0x0000f60004027a25 */ /* 0x000fc800078e0002 */
[----:B------:R-:W-:Y:S01]  /*110e0*/  IMAD R4, R4, c[0x0][0x3dc], R0 ;  /* 0x0000f70004047a24 */ /* 0x000fe200078e0200 */
[----:B------:R-:W-:-:S04]  /*110f0*/  LEA R12, P0, R2, c[0x0][0x380], 0x1 ;  /* 0x0000e000020c7a11 */ /* 0x000fc800078008ff */
[----:B------:R-:W-:-:S04]  /*11100*/  IADD3 R4, R3, R4, RZ ;  /* 0x0000000403047210 */ /* 0x000fc80007ffe0ff */
[----:B------:R-:W-:Y:S01]  /*11110*/  LEA.HI.X R10, R2, c[0x0][0x384], R4, 0x1, P0 ;  /* 0x0000e100020a7a11 */ /* 0x000fe200000f0c04 */
[----:B------:R-:W-:Y:S05]  /*11120*/  BRA.DIV ~URZ, `(.L_x_649) ;  /* 0x000037727f007947 */ /* 0x000fea000b800000 */
[----:B------:R1:W2:Y:S02]  /*11130*/  SHFL.IDX PT, R5, R10, RZ, 0x1c1f ;  /* 0x001c1fff0a057589 */ /* 0x0002a400000e0000 */
.L_x_687:
[----:B------:R-:W-:Y:S05]  /*11140*/  BRA.DIV ~URZ, `(.L_x_650) ;  /* 0x000037c27f007947 */ /* 0x000fea000b800000 */
[----:B------:R3:W4:Y:S02]  /*11150*/  SHFL.IDX PT, R0, R12, RZ, 0x1c1f ;  /* 0x001c1fff0c007589 */ /* 0x00072400000e0000 */
.L_x_688:
[----:B------:R-:W5:Y:S04]  /*11160*/  LDL.LU R3, [R1+0x58] ;  /* 0x0000580001037983 */ /* 0x000f680000300800 */
[----:B------:R-:W1:Y:S01]  /*11170*/  S2R R4, SR_TID.X ;  /* 0x0000000000047919 */ /* 0x000e620000002100 */
[----:B------:R-:W-:-:S04]  /*11180*/  IMAD.MOV.U32 R13, RZ, RZ, c[0x0][0x4e8] ;  /* 0x00013a00ff0d7624 */ /* 0x000fc800078e00ff */
[----:B------:R-:W-:Y:S01]  /*11190*/  IMAD R13, R13, c[0x0][0x388], RZ ;  /* 0x0000e2000d0d7a24 */ /* 0x000fe200078e02ff */
[----:B-1----:R-:W-:-:S04]  /*111a0*/  SHF.R.S32.HI R2, RZ, 0x1f, R4 ;  /* 0x0000001fff027819 */ /* 0x002fc80000011404 */
[----:B------:R-:W-:-:S04]  /*111b0*/  LEA.HI R2, R2, R4, RZ, 0x2 ;  /* 0x0000000402027211 */ /* 0x000fc800078f10ff */
[----:B------:R-:W-:Y:S01]  /*111c0*/  SHF.R.S32.HI R2, RZ, 0x2, R2 ;  /* 0x00000002ff027819 */ /* 0x000fe20000011402 */
[----:B------:R-:W-:Y:S04]  /*111d0*/  BSSY B0, `(.L_x_651) ;  /* 0x0000017000007945 */ /* 0x000fe80003800000 */
[----:B-----5:R-:W-:-:S05]  /*111e0*/  IMAD.IADD R11, R2, 0x1, R3 ;  /* 0x00000001020b7824 */ /* 0x020fca00078e0203 */
[----:B------:R-:W-:-:S13]  /*111f0*/  ISETP.GE.AND P0, PT, R11, R13, PT ;  /* 0x0000000d0b00720c */ /* 0x000fda0003f06270 */
[----:B------:R-:W-:Y:S05]  /*11200*/  @P0 BRA `(.L_x_652) ;  /* 0x0000013000000947 */ /* 0x000fea0003800000 */
[C---:B------:R-:W-:Y:S02]  /*11210*/  IADD3 R15, R217.reuse, 0x20, RZ ;  /* 0x00000020d90f7810 */ /* 0x040fe40007ffe0ff */
[C---:B------:R-:W-:Y:S02]  /*11220*/  IADD3 R4, R217.reuse, 0x40, RZ ;  /* 0x00000040d9047810 */ /* 0x040fe40007ffe0ff */
[----:B------:R-:W-:Y:S02]  /*11230*/  ISETP.GE.AND P2, PT, R217, c[0x0][0x3c8], PT ;  /* 0x0000f200d9007a0c */ /* 0x000fe40003f46270 */
[----:B------:R-:W-:Y:S02]  /*11240*/  ISETP.GE.AND P1, PT, R15, c[0x0][0x3c8], PT ;  /* 0x0000f2000f007a0c */ /* 0x000fe40003f26270 */
[----:B------:R-:W-:Y:S02]  /*11250*/  ISETP.GE.AND P0, PT, R4, c[0x0][0x3c8], PT ;  /* 0x0000f20004007a0c */ /* 0x000fe40003f06270 */
[----:B------:R-:W-:-:S02]  /*11260*/  IADD3 R16, R217, 0x20, RZ ;  /* 0x00000020d9107810 */ /* 0x000fc40007ffe0ff */
[C---:B------:R-:W-:Y:S02]  /*11270*/  IADD3 R14, R217.reuse, 0x40, RZ ;  /* 0x00000040d90e7810 */ /* 0x040fe40007ffe0ff */
[----:B------:R-:W-:Y:S02]  /*11280*/  SHF.R.S32.HI R17, RZ, 0x1f, R217 ;  /* 0x0000001fff117819 */ /* 0x000fe400000114d9 */
[----:B------:R-:W-:Y:S02]  /*11290*/  SHF.R.S32.HI R16, RZ, 0x1f, R16 ;  /* 0x0000001fff107819 */ /* 0x000fe40000011410 */
[-C--:B----4-:R-:W-:Y:S02]  /*112a0*/  @!P2 LEA R8, P5, R217, R0.reuse, 0x1 ;  /* 0x00000000d908a211 */ /* 0x090fe400078a08ff */
[----:B------:R-:W-:Y:S02]  /*112b0*/  @!P1 LEA R6, P4, R15, R0, 0x1 ;  /* 0x000000000f069211 */ /* 0x000fe400078808ff */
[----:B------:R-:W-:-:S02]  /*112c0*/  SHF.R.S32.HI R14, RZ, 0x1f, R14 ;  /* 0x0000001fff0e7819 */ /* 0x000fc4000001140e */
[C---:B------:R-:W-:Y:S02]  /*112d0*/  @!P0 LEA R2, P3, R4.reuse, R0, 0x1 ;  /* 0x0000000004028211 */ /* 0x040fe400078608ff */
[-C--:B--2---:R-:W-:Y:S02]  /*112e0*/  @!P2 LEA.HI.X R9, R217, R5.reuse, R17, 0x1, P5 ;  /* 0x00000005d909a211 */ /* 0x084fe400028f0c11 */
[-C--:B------:R-:W-:Y:S02]  /*112f0*/  @!P1 LEA.HI.X R7, R15, R5.reuse, R16, 0x1, P4 ;  /* 0x000000050f079211 */ /* 0x080fe400020f0c10 */
[----:B------:R-:W-:Y:S01]  /*11300*/  @!P0 LEA.HI.X R3, R4, R5, R14, 0x1, P3 ;  /* 0x0000000504038211 */ /* 0x000fe200018f0c0e */
[----:B------:R1:W-:Y:S04]  /*11310*/  @!P2 ST.E.128 [R8.64], RZ ;  /* 0x000000ff0800a985 */ /* 0x0003e8000c101d06 */
[----:B------:R1:W-:Y:S04]  /*11320*/  @!P1 ST.E.128 [R6.64], RZ ;  /* 0x000000ff06009985 */ /* 0x0003e8000c101d06 */
[----:B------:R1:W-:Y:S02]  /*11330*/  @!P0 ST.E.128 [R2.64], RZ ;  /* 0x000000ff02008985 */ /* 0x0003e4000c101d06 */
.L_x_652:
[----:B------:R-:W-:Y:S05]  /*11340*/  BSYNC B0 ;  /* 0x0000000000007941 */ /* 0x000fea0003800000 */
.L_x_651:
[----:B------:R-:W-:Y:S05]  /*11350*/  BRA.DIV ~URZ, `(.L_x_653) ;  /* 0x000036227f007947 */ /* 0x000fea000b800000 */
[----:B--2---:R2:W1:Y:S04]  /*11360*/  SHFL.IDX PT, R5, R10, 0x1, 0x1c1f ;  /* 0x003c1f000a057f89 */ /* 0x00446800000e0000 */
[----:B----4-:R2:W4:Y:S02]  /*11370*/  SHFL.IDX PT, R0, R12, 0x1, 0x1c1f ;  /* 0x003c1f000c007f89 */ /* 0x01052400000e0000 */
.L_x_689:
[----:B-1----:R-:W-:Y:S01]  /*11380*/  IADD3 R2, R11, 0x20, RZ ;  /* 0x000000200b027810 */ /* 0x002fe20007ffe0ff */
[----:B------:R-:W-:Y:S03]  /*11390*/  BSSY B0, `(.L_x_654) ;  /* 0x0000016000007945 */ /* 0x000fe60003800000 */
        /* <DEDUP_REMOVED lines=15> */
[-C--:B------:R-:W-:Y:S02]  /*11490*/  @!P2 LEA.HI.X R9, R217, R5.reuse, R17, 0x1, P5 ;  /* 0x00000005d909a211 */ /* 0x080fe400028f0c11 */
[-C--:B------:R-:W-:Y:S02]  /*114a0*/  @!P1 LEA.HI.X R7, R15, R5.reuse, R16, 0x1, P4 ;  /* 0x000000050f079211 */ /* 0x080fe400020f0c10 */
[----:B------:R-:W-:Y:S01]  /*114b0*/  @!P0 LEA.HI.X R3, R4, R5, R14, 0x1, P3 ;  /* 0x0000000504038211 */ /* 0x000fe200018f0c0e */
[----:B------:R1:W-:Y:S04]  /*114c0*/  @!P2 ST.E.128 [R8.64], RZ ;  /* 0x000000ff0800a985 */ /* 0x0003e8000c101d06 */
[----:B------:R1:W-:Y:S04]  /*114d0*/  @!P1 ST.E.128 [R6.64], RZ ;  /* 0x000000ff06009985 */ /* 0x0003e8000c101d06 */
[----:B------:R1:W-:Y:S02]  /*114e0*/  @!P0 ST.E.128 [R2.64], RZ ;  /* 0x000000ff02008985 */ /* 0x0003e4000c101d06 */
.L_x_655:
[----:B------:R-:W-:Y:S05]  /*114f0*/  BSYNC B0 ;  /* 0x0000000000007941 */ /* 0x000fea0003800000 */
.L_x_654:
[----:B------:R-:W-:Y:S05]  /*11500*/  BRA.DIV ~URZ, `(.L_x_656) ;  /* 0x000035427f007947 */ /* 0x000fea000b800000 */
[----:B------:R1:W2:Y:S02]  /*11510*/  SHFL.IDX PT, R5, R10, 0x2, 0x1c1f ;  /* 0x005c1f000a057f89 */ /* 0x0002a400000e0000 */
.L_x_690:
[----:B------:R-:W-:Y:S05]  /*11520*/  BRA.DIV ~URZ, `(.L_x_657) ;  /* 0x000035927f007947 */ /* 0x000fea000b800000 */
[----:B----4-:R4:W1:Y:S02]  /*11530*/  SHFL.IDX PT, R0, R12, 0x2, 0x1c1f ;  /* 0x005c1f000c007f89 */ /* 0x01086400000e0000 */
.L_x_691:
        /* <DEDUP_REMOVED lines=13> */
[-C--:B------:R-:W-:Y:S02]  /*11610*/  @!P2 LEA R8, P5, R217, R0.reuse, 0x1 ;  /* 0x00000000d908a211 */ /* 0x080fe400078a08ff */
        /* <DEDUP_REMOVED lines=9> */
.L_x_659:
[----:B------:R-:W-:Y:S05]  /*116b0*/  BSYNC B0 ;  /* 0x0000000000007941 */ /* 0x000fea0003800000 */
.L_x_658:
[----:B------:R-:W-:Y:S05]  /*116c0*/  BRA.DIV ~URZ, `(.L_x_660) ;  /* 0x000034627f007947 */ /* 0x000fea000b800000 */
[----:B--2---:R2:W1:Y:S04]  /*116d0*/  SHFL.IDX PT, R5, R10, 0x3, 0x1c1f ;  /* 0x007c1f000a057f89 */ /* 0x00446800000e0000 */
[----:B------:R2:W3:Y:S02]  /*116e0*/  SHFL.IDX PT, R0, R12, 0x3, 0x1c1f ;  /* 0x007c1f000c007f89 */ /* 0x0004e400000e0000 */
.L_x_692:
[----:B------:R-:W-:-:S04]  /*116f0*/  IADD3 R11, R11, 0x60, RZ ;  /* 0x000000600b0b7810 */ /* 0x000fc80007ffe0ff */
[----:B------:R-:W-:-:S13]  /*11700*/  ISETP.GE.AND P0, PT, R11, R13, PT ;  /* 0x0000000d0b00720c */ /* 0x000fda0003f06270 */
[----:B------:R-:W-:Y:S05]  /*11710*/  @P0 BRA `(.L_x_646) ;  /* 0x0000013000000947 */ /* 0x000fea0003800000 */
[C---:B--234-:R-:W-:Y:S02]  /*11720*/  IADD3 R12, R217.reuse, 0x20, RZ ;  /* 0x00000020d90c7810 */ /* 0x05cfe40007ffe0ff */
[C---:B------:R-:W-:Y:S02]  /*11730*/  IADD3 R4, R217.reuse, 0x40, RZ ;  /* 0x00000040d9047810 */ /* 0x040fe40007ffe0ff */
[C---:B------:R-:W-:Y:S02]  /*11740*/  ISETP.GE.AND P2, PT, R217.reuse, c[0x0][0x3c8], PT ;  /* 0x0000f200d9007a0c */ /* 0x040fe40003f46270 */
[----:B------:R-:W-:Y:S02]  /*11750*/  ISETP.GE.AND P1, PT, R12, c[0x0][0x3c8], PT ;  /* 0x0000f2000c007a0c */ /* 0x000fe40003f26270 */
[----:B------:R-:W-:Y:S02]  /*11760*/  ISETP.GE.AND P0, PT, R4, c[0x0][0x3c8], PT ;  /* 0x0000f20004007a0c */ /* 0x000fe40003f06270 */
[----:B------:R-:W-:-:S02]  /*11770*/  IADD3 R14, R217, 0x20, RZ ;  /* 0x00000020d90e7810 */ /* 0x000fc40007ffe0ff */
[C---:B------:R-:W-:Y:S02]  /*11780*/  IADD3 R10, R217.reuse, 0x40, RZ ;  /* 0x00000040d90a7810 */ /* 0x040fe40007ffe0ff */
[----:B------:R-:W-:Y:S02]  /*11790*/  SHF.R.S32.HI R15, RZ, 0x1f, R217 ;  /* 0x0000001fff0f7819 */ /* 0x000fe400000114d9 */
[----:B------:R-:W-:Y:S02]  /*117a0*/  SHF.R.S32.HI R14, RZ, 0x1f, R14 ;  /* 0x0000001fff0e7819 */ /* 0x000fe4000001140e */
[-C--:B-1----:R-:W-:Y:S02]  /*117b0*/  @!P2 LEA R8, P5, R217, R0.reuse, 0x1 ;  /* 0x00000000d908a211 */ /* 0x082fe400078a08ff */
[----:B------:R-:W-:Y:S02]  /*117c0*/  @!P1 LEA R6, P4, R12, R0, 0x1 ;  /* 0x000000000c069211 */ /* 0x000fe400078808ff */
[----:B------:R-:W-:-:S02]  /*117d0*/  SHF.R.S32.HI R10, RZ, 0x1f, R10 ;  /* 0x0000001fff0a7819 */ /* 0x000fc4000001140a */
[----:B------:R-:W-:Y:S02]  /*117e0*/  @!P0 LEA R2, P3, R4, R0, 0x1 ;  /* 0x0000000004028211 */ /* 0x000fe400078608ff */
[-C--:B------:R-:W-:Y:S02]  /*117f0*/  @!P2 LEA.HI.X R9, R217, R5.reuse, R15, 0x1, P5 ;  /* 0x00000005d909a211 */ /* 0x080fe400028f0c0f */
[-C--:B------:R-:W-:Y:S02]  /*11800*/  @!P1 LEA.HI.X R7, R12, R5.reuse, R14, 0x1, P4 ;  /* 0x000000050c079211 */ /* 0x080fe400020f0c0e */
[----:B------:R-:W-:Y:S01]  /*11810*/  @!P0 LEA.HI.X R3, R4, R5, R10, 0x1, P3 ;  /* 0x0000000504038211 */ /* 0x000fe200018f0c0a */
[----:B------:R1:W-:Y:S04]  /*11820*/  @!P2 ST.E.128 [R8.64], RZ ;  /* 0x000000ff0800a985 */ /* 0x0003e8000c101d06 */
[----:B------:R1:W-:Y:S04]  /*11830*/  @!P1 ST.E.128 [R6.64], RZ ;  /* 0x000000ff06009985 */ /* 0x0003e8000c101d06 */
[----:B------:R1:W-:Y:S02]  /*11840*/  @!P0 ST.E.128 [R2.64], RZ ;  /* 0x000000ff02008985 */ /* 0x0003e4000c101d06 */
.L_x_646:
[----:B------:R-:W-:Y:S05]  /*11850*/  BSYNC B1 ;  /* 0x0000000000017941 */ /* 0x000fea0003800000 */
.L_x_637:
[----:B---3--:R-:W3:Y:S02]  /*11860*/  LDL R0, [R1+0x84] ;  /* 0x0000840001007983 */ /* 0x008ee40000100800 */
[----:B---3--:R-:W-:-:S13]  /*11870*/  ISETP.NE.AND P0, PT, R0, RZ, PT ;  /* 0x000000ff0000720c */ /* 0x008fda0003f05270 */
[----:B------:R-:W-:Y:S01]  /*11880*/  @P0 WARPSYNC 0xffffffff ;  /* 0xffffffff00000948 */ /* 0x000fe20003800000 */
[----:B------:R-:W-:Y:S06]  /*11890*/  @P0 BAR.SYNC.DEFER_BLOCKING 0x5, 0x80 ;  /* 0x0142000000000b1d */ /* 0x000fec0000010000 */
[----:B------:R-:W3:Y:S04]  /*118a0*/  @P0 LDS R0, [0xc100] ;  /* 0x00c10000ff000984 */ /* 0x000ee80000000800 */
[----:B---3--:R3:W-:Y:S04]  /*118b0*/  @P0 STL [R1+0x7c], R0 ;  /* 0x00007c0001000387 */ /* 0x0087e80000100800 */
[----:B------:R-:W-:Y:S06]  /*118c0*/  @P0 BAR.ARV 0x4, 0x80 ;  /* 0x0102000000000b1d */ /* 0x000fec0000002000 */
[----:B------:R-:W-:Y:S05]  /*118d0*/  @P0 BRA `(.L_x_661) ;  /* 0x0000007000000947 */ /* 0x000fea0003800000 */
[----:B------:R-:W-:Y:S05]  /*118e0*/  BRA.DIV ~URZ, `(.L_x_662) ;  /* 0x000033127f007947 */ /* 0x000fea000b800000 */
[----:B---3--:R3:W2:Y:S02]  /*118f0*/  SHFL.IDX PT, R0, R64, RZ, 0x1f ;  /* 0x00001fff40007589 */ /* 0x0086a400000e0000 */
.L_x_693:
[----:B------:R-:W-:Y:S01]  /*11900*/  WARPSYNC 0xffffffff ;  /* 0xffffffff00007948 */ /* 0x000fe20003800000 */
[----:B------:R-:W-:Y:S06]  /*11910*/  BAR.SYNC.DEFER_BLOCKING 0x4, 0x80 ;  /* 0x0102000000007b1d */ /* 0x000fec0000010000 */
[----:B--2---:R2:W-:Y:S04]  /*11920*/  STL [R1+0x7c], R0 ;  /* 0x00007c0001007387 */ /* 0x0045e80000100800 */
[----:B------:R2:W-:Y:S04]  /*11930*/  @!P6 STS [0xc100], R64 ;  /* 0x00c10040ff00e388 */ /* 0x0005e80000000800 */
[----:B------:R-:W-:Y:S06]  /*11940*/  BAR.ARV 0x5, 0x80 ;  /* 0x0142000000007b1d */ /* 0x000fec0000002000 */
.L_x_661:
[----:B--23--:R-:W2:Y:S02]  /*11950*/  LDL R0, [R1+0x7c] ;  /* 0x00007c0001007983 */ /* 0x00cea40000100800 */
[----:B--2---:R-:W-:-:S13]  /*11960*/  ISETP.GE.AND P0, PT, R0, c[0x0][0x538], PT ;  /* 0x00014e0000007a0c */ /* 0x004fda0003f06270 */
[----:B-1--4-:R-:W-:Y:S01]  /*11970*/  @P0 CALL.REL.NOINC `(.L_x_663) ;  /* 0x0000001000000944 */ /* 0x012fe20003c00000 */
[----:B------:R-:W-:Y:S05]  /*11980*/  BRA `(.L_x_664) ;  /* 0xfffef07000007947 */ /* 0x000fea000383ffff */
.L_x_663:
[----:B------:R-:W-:Y:S05]  /*11990*/  EXIT ;  /* 0x000000000000794d */ /* 0x000fea0003800000 */
.L_x_595:
[----:B------:R-:W-:Y:S01]  /*119a0*/  IMAD.MOV.U32 R4, RZ, RZ, R10 ;  /* 0x000000ffff047224 */ /* 0x000fe200078e000a */
[----:B------:R-:W-:Y:S01]  /*119b0*/  MOV R6, RZ ;  /* 0x000000ff00067202 */ /* 0x000fe20000000f00 */
[----:B------:R-:W-:Y:S01]  /*119c0*/  IMAD.MOV.U32 R3, RZ, RZ, 0x1c1f ;  /* 0x00001c1fff037424 */ /* 0x000fe200078e00ff */
[----:B------:R-:W-:Y:S02]  /*119d0*/  MOV R2, 0x119f0 ;  /* 0x000119f000027802 */ /* 0x000fe40000000f00 */
[----:B-----5:R-:W-:Y:S05]  /*119e0*/  CALL.REL.NOINC `($__internal_4_$__cuda_sm70_shflsync_idx_p) ;  /* 0x000032e000007944 */ /* 0x020fea0003c00000 */
[----:B------:R-:W-:Y:S01]  /*119f0*/  MOV R5, R6 ;  /* 0x0000000600057202 */ /* 0x000fe20000000f00 */
[----:B-1---5:R-:W-:Y:S05]  /*11a00*/  BRA `(.L_x_665) ;  /* 0xfffefb4000007947 */ /* 0x022fea000383ffff */
.L_x_596:
[----:B------:R-:W-:Y:S01]  /*11a10*/  IMAD.MOV.U32 R4, RZ, RZ, R12 ;  /* 0x000000ffff047224 */ /* 0x000fe200078e000c */
[----:B------:R-:W-:Y:S01]  /*11a20*/  MOV R6, RZ ;  /* 0x000000ff00067202 */ /* 0x000fe20000000f00 */
[----:B------:R-:W-:Y:S01]  /*11a30*/  IMAD.MOV.U32 R3, RZ, RZ, 0x1c1f ;  /* 0x00001c1fff037424 */ /* 0x000fe200078e00ff */
[----:B------:R-:W-:Y:S02]  /*11a40*/  MOV R2, 0x11a60 ;  /* 0x00011a6000027802 */ /* 0x000fe40000000f00 */
[----:B-12--5:R-:W-:Y:S05]  /*11a50*/  CALL.REL.NOINC `($__internal_4_$__cuda_sm70_shflsync_idx_p) ;  /* 0x0000327000007944 */ /* 0x026fea0003c00000 */
[----:B-----5:R-:W-:Y:S01]  /*11a60*/  MOV R0, R6 ;  /* 0x0000000600007202 */ /* 0x020fe20000000f00 */
[----:B-1----:R-:W-:Y:S05]  /*11a70*/  BRA `(.L_x_666) ;  /* 0xfffefaf000007947 */ /* 0x002fea000383ffff */
.L_x_599:
[----:B------:R-:W-:Y:S01]  /*11a80*/  IMAD.MOV.U32 R4, RZ, RZ, R10 ;  /* 0x000000ffff047224 */ /* 0x000fe200078e000a */
[----:B-1----:R-:W-:Y:S01]  /*11a90*/  MOV R6, 0x1 ;  /* 0x0000000100067802 */ /* 0x002fe20000000f00 */
[----:B------:R-:W-:Y:S01]  /*11aa0*/  IMAD.MOV.U32 R3, RZ, RZ, 0x1c1f ;  /* 0x00001c1fff037424 */ /* 0x000fe200078e00ff */
[----:B------:R-:W-:-:S02]  /*11ab0*/  MOV R2, 0x11ad0 ;  /* 0x00011ad000027802 */ /* 0x000fc40000000f00 */
[----:B--2-45:R-:W-:Y:S05]  /*11ac0*/  CALL.REL.NOINC `($__internal_4_$__cuda_sm70_shflsync_idx_p) ;  /* 0x0000320000007944 */ /* 0x034fea0003c00000 */
[----:B------:R-:W-:Y:S01]  /*11ad0*/  IMAD.MOV.U32 R5, RZ, RZ, R6 ;  /* 0x000000ffff057224 */ /* 0x000fe200078e0006 */
[----:B------:R-:W-:Y:S01]  /*11ae0*/  MOV R6, 0x1 ;  /* 0x0000000100067802 */ /* 0x000fe20000000f00 */
[----:B------:R-:W-:Y:S01]  /*11af0*/  IMAD.MOV.U32 R4, RZ, RZ, R12 ;  /* 0x000000ffff047224 */ /* 0x000fe200078e000c */
[----:B------:R-:W-:-:S02]  /*11b00*/  MOV R3, 0x1c1f ;  /* 0x00001c1f00037802 */ /* 0x000fc40000000f00 */
[----:B------:R-:W-:Y:S02]  /*11b10*/  MOV R2, 0x11b30 ;  /* 0x00011b3000027802 */ /* 0x000fe40000000f00 */
[----:B-1---5:R-:W-:Y:S05]  /*11b20*/  CALL.REL.NOINC `($__internal_4_$__cuda_sm70_shflsync_idx_p) ;  /* 0x000031a000007944 */ /* 0x022fea0003c00000 */
[----:B-----5:R-:W-:Y:S01]  /*11b30*/  MOV R0, R6 ;  /* 0x0000000600007202 */ /* 0x020fe20000000f00 */
[----:B-1----:R-:W-:Y:S05]  /*11b40*/  BRA `(.L_x_667) ;  /* 0xfffefc6000007947 */ /* 0x002fea000383ffff */
.L_x_602:
[----:B------:R-:W-:Y:S01]  /*11b50*/  IMAD.MOV.U32 R4, RZ, RZ, R10 ;  /* 0x000000ffff047224 */ /* 0x000fe200078e000a */
[----:B-1----:R-:W-:Y:S01]  /*11b60*/  MOV R6, 0x2 ;  /* 0x0000000200067802 */ /* 0x002fe20000000f00 */
[----:B------:R-:W-:Y:S01]  /*11b70*/  IMAD.MOV.U32 R3, RZ, RZ, 0x1c1f ;  /* 0x00001c1fff037424 */ /* 0x000fe200078e00ff */
[----:B------:R-:W-:Y:S02]  /*11b80*/  MOV R2, 0x11ba0 ;  /* 0x00011ba000027802 */ /* 0x000fe40000000f00 */
[----:B--23-5:R-:W-:Y:S05]  /*11b90*/  CALL.REL.NOINC `($__internal_4_$__cuda_sm70_shflsync_idx_p) ;  /* 0x0000313000007944 */ /* 0x02cfea0003c00000 */
[----:B------:R-:W-:Y:S01]  /*11ba0*/  MOV R5, R6 ;  /* 0x0000000600057202 */ /* 0x000fe20000000f00 */
[----:B-1---5:R-:W-:Y:S05]  /*11bb0*/  BRA `(.L_x_668) ;  /* 0xfffefdb000007947 */ /* 0x022fea000383ffff */
.L_x_603:
[----:B------:R-:W-:Y:S01]  /*11bc0*/  IMAD.MOV.U32 R4, RZ, RZ, R12 ;  /* 0x000000ffff047224 */ /* 0x000fe200078e000c */
[----:B-1----:R-:W-:Y:S01]  /*11bd0*/  MOV R6, 0x2 ;  /* 0x0000000200067802 */ /* 0x002fe20000000f00 */
[----:B------:R-:W-:Y:S01]  /*11be0*/  IMAD.MOV.U32 R3, RZ, RZ, 0x1c1f ;  /* 0x00001c1fff037424 */ /* 0x000fe200078e00ff */
[----:B------:R-:W-:Y:S02]  /*11bf0*/  MOV R2, 0x11c10 ;  /* 0x00011c1000027802 */ /* 0x000fe40000000f00 */
[----:B--2345:R-:W-:Y:S05]  /*11c00*/  CALL.REL.NOINC `($__internal_4_$__cuda_sm70_shflsync_idx_p) ;  /* 0x000030c000007944 */ /* 0x03cfea0003c00000 */
[----:B-----5:R-:W-:Y:S01]  /*11c10*/  MOV R0, R6 ;  /* 0x0000000600007202 */ /* 0x020fe20000000f00 */
[----:B-1----:R-:W-:Y:S05]  /*11c20*/  BRA `(.L_x_669) ;  /* 0xfffefd6000007947 */ /* 0x002fea000383ffff */
.L_x_606:
[----:B------:R-:W-:Y:S01]  /*11c30*/  IMAD.MOV.U32 R4, RZ, RZ, R10 ;  /* 0x000000ffff047224 */ /* 0x000fe200078e000a */
[----:B--2---:R-:W-:Y:S01]  /*11c40*/  MOV R6, 0x3 ;  /* 0x0000000300067802 */ /* 0x004fe20000000f00 */
[----:B------:R-:W-:Y:S01]  /*11c50*/  IMAD.MOV.U32 R3, RZ, RZ, 0x1c1f ;  /* 0x00001c1fff037424 */ /* 0x000fe200078e00ff */
[----:B------:R-:W-:-:S02]  /*11c60*/  MOV R2, 0x11c80 ;  /* 0x00011c8000027802 */ /* 0x000fc40000000f00 */
[----:B-1-345:R-:W-:Y:S05]  /*11c70*/  CALL.REL.NOINC `($__internal_4_$__cuda_sm70_shflsync_idx_p) ;  /* 0x0000305000007944 */ /* 0x03afea0003c00000 */
        /* <DEDUP_REMOVED lines=8> */
.L_x_609:
[----:B------:R-:W-:Y:S01]  /*11d00*/  IMAD.MOV.U32 R4, RZ, RZ, R10 ;  /* 0x000000ffff047224 */ /* 0x000fe200078e000a */
[----:B------:R-:W-:Y:S01]  /*11d10*/  MOV R6, RZ ;  /* 0x000000ff00067202 */ /* 0x000fe20000000f00 */
[----:B------:R-:W-:Y:S01]  /*11d20*/  IMAD.MOV.U32 R3, RZ, RZ, 0x1c1f ;  /* 0x00001c1fff037424 */ /* 0x000fe200078e00ff */
[----:B------:R-:W-:Y:S02]  /*11d30*/  MOV R2, 0x11d50 ;  /* 0x00011d5000027802 */ /* 0x000fe40000000f00 */
[----:B------:R-:W-:Y:S05]  /*11d40*/  CALL.REL.NOINC `($__internal_4_$__cuda_sm70_shflsync_idx_p) ;  /* 0x00002f8000007944 */ /* 0x000fea0003c00000 */
[----:B------:R-:W-:Y:S01]  /*11d50*/  MOV R5, R6 ;  /* 0x0000000600057202 */ /* 0x000fe20000000f00 */
[----:B-1---5:R-:W-:Y:S05]  /*11d60*/  BRA `(.L_x_671) ;  /* 0xffff1b5000007947 */ /* 0x022fea000383ffff */
.L_x_610:
[----:B------:R-:W-:Y:S01]  /*11d70*/  IMAD.MOV.U32 R4, RZ, RZ, R13 ;  /* 0x000000ffff047224 */ /* 0x000fe200078e000d */
[----:B------:R-:W-:Y:S01]  /*11d80*/  MOV R6, RZ ;  /* 0x000000ff00067202 */ /* 0x000fe20000000f00 */
[----:B------:R-:W-:Y:S01]  /*11d90*/  IMAD.MOV.U32 R3, RZ, RZ, 0x1c1f ;  /* 0x00001c1fff037424 */ /* 0x000fe200078e00ff */
[----:B------:R-:W-:Y:S02]  /*11da0*/  MOV R2, 0x11dc0 ;  /* 0x00011dc000027802 */ /* 0x000fe40000000f00 */
[----:B-12---:R-:W-:Y:S05]  /*11db0*/  CALL.REL.NOINC `($__internal_4_$__cuda_sm70_shflsync_idx_p) ;  /* 0x00002f1000007944 */ /* 0x006fea0003c00000 */
[----:B------:R-:W-:Y:S01]  /*11dc0*/  IADD3 R18, P0, R6, R156, RZ ;  /* 0x0000009c06127210 */ /* 0x000fe20007f1e0ff */
[----:B------:R-:W-:Y:S01]  /*11dd0*/  IMAD.MOV.U32 R4, RZ, RZ, R10 ;  /* 0x000000ffff047224 */ /* 0x000fe200078e000a */
[----:B------:R-:W-:-:S02]  /*11de0*/  IADD3 R2, R217, 0x20, RZ ;  /* 0x00000020d9027810 */ /* 0x000fc40007ffe0ff */
[----:B-----5:R-:W-:Y:S01]  /*11df0*/  IADD3 R0, R217, 0x40, RZ ;  /* 0x00000040d9007810 */ /* 0x020fe20007ffe0ff */
[----:B------:R-:W-:Y:S01]  /*11e00*/  IMAD.X R19, R5, 0x1, R124, P0 ;  /* 0x0000000105137824 */ /* 0x000fe200000e067c */
[----:B------:R-:W-:Y:S02]  /*11e10*/  IADD3 R8, P6, R6, R157, RZ ;  /* 0x0000009d06087210 */ /* 0x000fe40007fde0ff */
[----:B------:R-:W-:Y:S02]  /*11e20*/  ISETP.GE.AND P2, PT, R217, c[0x0][0x1d4], PT ;  /* 0x00007500d9007a0c */ /* 0x000fe40003f46270 */
[----:B------:R-:W-:Y:S01]  /*11e30*/  ISETP.GE.AND P1, PT, R2, c[0x0][0x1d4], PT ;  /* 0x0000750002007a0c */ /* 0x000fe20003f26270 */
[----:B------:R-:W-:Y:S01]  /*11e40*/  IMAD.X R9, R5, 0x1, R126, P6 ;  /* 0x0000000105097824 */ /* 0x000fe200030e067e */
[----:B------:R-:W-:Y:S02]  /*11e50*/  ISETP.GE.AND P0, PT, R0, c[0x0][0x1d4], PT ;  /* 0x0000750000007a0c */ /* 0x000fe40003f06270 */
[----:B------:R-:W-:Y:S01]  /*11e60*/  IADD3 R2, P6, R6, R158, RZ ;  /* 0x0000009e06027210 */ /* 0x000fe20007fde0ff */
[----:B------:R-:W-:Y:S01]  /*11e70*/  IMAD.MOV.U32 R6, RZ, RZ, 0x1 ;  /* 0x00000001ff067424 */ /* 0x000fe200078e00ff */
[----:B------:R-:W-:-:S02]  /*11e80*/  SEL R12, RZ, 0x10, P2 ;  /* 0x00000010ff0c7807 */ /* 0x000fc40001000000 */
[----:B------:R-:W-:Y:S01]  /*11e90*/  SEL R11, RZ, 0x10, P1 ;  /* 0x00000010ff0b7807 */ /* 0x000fe20000800000 */
[----:B------:R-:W-:Y:S01]  /*11ea0*/  IMAD.X R3, R5, 0x1, R125, P6 ;  /* 0x0000000105037824 */ /* 0x000fe200030e067d */
[----:B------:R-:W-:Y:S01]  /*11eb0*/  SEL R10, RZ, 0x10, P0 ;  /* 0x00000010ff0a7807 */ /* 0x000fe20000000000 */
[----:B------:R-:W-:Y:S01]  /*11ec0*/  @!PT LDS RZ, [RZ] ;  /* 0x00000000fffff984 */ /* 0x000fe20000000800 */
[----:B------:R-:W-:Y:S01]  /*11ed0*/  @!PT LDS RZ, [RZ] ;  /* 0x00000000fffff984 */ /* 0x000fe20000000800 */
[----:B------:R-:W-:Y:S01]  /*11ee0*/  @!PT LDS RZ, [RZ] ;  /* 0x00000000fffff984 */ /* 0x000fe20000000800 */
[----:B------:R2:W-:Y:S04]  /*11ef0*/  LDGSTS.E.BYPASS.LTC128B.128 [R218+0x3100], [R18.64], !P2 ;  /* 0x0310000012da7fae */ /* 0x0005e8000d101d46 */
[----:B------:R2:W-:Y:S04]  /*11f00*/  LDGSTS.E.BYPASS.LTC128B.128 [R218+0x4100], [R8.64], !P1 ;  /* 0x0410000008da7fae */ /* 0x0005e8000c901d46 */
[----:B------:R3:W-:Y:S02]  /*11f10*/  LDGSTS.E.BYPASS.LTC128B.128 [R218+0x5100], [R2.64], !P0 ;  /* 0x0510000002da7fae */ /* 0x0007e4000c101d46 */
[----:B---3--:R-:W-:Y:S01]  /*11f20*/  IMAD.MOV.U32 R3, RZ, RZ, 0x1c1f ;  /* 0x00001c1fff037424 */ /* 0x008fe200078e00ff */
[----:B------:R-:W-:-:S02]  /*11f30*/  MOV R2, 0x11f50 ;  /* 0x00011f5000027802 */ /* 0x000fc40000000f00 */
[----:B-12---:R-:W-:Y:S05]  /*11f40*/  CALL.REL.NOINC `($__internal_4_$__cuda_sm70_shflsync_idx_p) ;  /* 0x00002d8000007944 */ /* 0x006fea0003c00000 */
        /* <DEDUP_REMOVED lines=8> */
.L_x_611:
[----:B------:R-:W-:Y:S01]  /*11fd0*/  IMAD.MOV.U32 R6, RZ, RZ, RZ ;  /* 0x000000ffff067224 */ /* 0x000fe200078e00ff */
[----:B------:R-:W-:Y:S02]  /*11fe0*/  MOV R3, 0x1c1f ;  /* 0x00001c1f00037802 */ /* 0x000fe40000000f00 */
[----:B------:R-:W-:Y:S02]  /*11ff0*/  MOV R2, 0x12010 ;  /* 0x0001201000027802 */ /* 0x000fe40000000f00 */
[----:B------:R-:W-:Y:S05]  /*12000*/  CALL.REL.NOINC `($__internal_4_$__cuda_sm70_shflsync_idx_p) ;  /* 0x00002cc000007944 */ /* 0x000fea0003c00000 */
[----:B------:R-:W-:Y:S01]  /*12010*/  MOV R2, R6 ;  /* 0x0000000600027202 */ /* 0x000fe20000000f00 */
[----:B-1---5:R-:W-:Y:S05]  /*12020*/  BRA `(.L_x_673) ;  /* 0xffff1c5000007947 */ /* 0x022fea000383ffff */
.L_x_612:
[----:B------:R-:W-:Y:S01]  /*12030*/  IMAD.MOV.U32 R6, RZ, RZ, 0x1 ;  /* 0x00000001ff067424 */ /* 0x000fe200078e00ff */
[----:B------:R-:W-:Y:S02]  /*12040*/  MOV R3, 0x1c1f ;  /* 0x00001c1f00037802 */ /* 0x000fe40000000f00 */
[----:B------:R-:W-:Y:S02]  /*12050*/  MOV R2, 0x12070 ;  /* 0x0001207000027802 */ /* 0x000fe40000000f00 */
[----:B-1----:R-:W-:Y:S05]  /*12060*/  CALL.REL.NOINC `($__internal_4_$__cuda_sm70_shflsync_idx_p) ;  /* 0x00002c6000007944 */ /* 0x002fea0003c00000 */
[----:B-----5:R-:W-:Y:S02]  /*12070*/  IMAD.IADD R2, R0, 0x1, R6 ;  /* 0x0000000100027824 */ /* 0x020fe400078e0206 */
[----:B------:R-:W-:-:S02]  /*12080*/  IMAD.MOV.U32 R6, RZ, RZ, 0x2 ;  /* 0x00000002ff067424 */ /* 0x000fc400078e00ff */
[----:B------:R-:W-:Y:S01]  /*12090*/  IMAD.MOV.U32 R3, RZ, RZ, 0x1c1f ;  /* 0x00001c1fff037424 */ /* 0x000fe200078e00ff */
        /* <DEDUP_REMOVED lines=32> */
[----:B------:R-:W-:Y:S02]  /*122a0*/  FSEL R180, R31, -INF , P0 ;  /* 0xff8000001fb47808 */ /* 0x000fe40000000000 */
[----:B------:R-:W-:Y:S02]  /*122b0*/  MOV R2, 0x122d0 ;  /* 0x000122d000027802 */ /* 0x000fe40000000f00 */
[----:B-1----:R-:W-:Y:S05]  /*122c0*/  CALL.REL.NOINC `($__internal_4_$__cuda_sm70_shflsync_idx_p) ;  /* 0x00002a0000007944 */ /* 0x002fea0003c00000 */
[----:B-----5:R-:W-:Y:S02]  /*122d0*/  IMAD.IADD R2, R0, 0x1, R6 ;  /* 0x0000000100027824 */ /* 0x020fe400078e0206 */
[----:B------:R-:W-:Y:S02]  /*122e0*/  IMAD.MOV.U32 R6, RZ, RZ, 0x3 ;  /* 0x00000003ff067424 */ /* 0x000fe400078e00ff */
        /* <DEDUP_REMOVED lines=36> */
[----:B-----5:R-:W-:Y:S01]  /*12530*/  IMAD.IADD R0, R0, 0x1, R6 ;  /* 0x0000000100007824 */ /* 0x020fe200078e0206 */
[----:B------:R-:W-:Y:S01]  /*12540*/  FMNMX.FTZ R37, R8, R10, !PT ;  /* 0x0000000a08257209 */ /* 0x000fe20007810000 */
[----:B------:R-:W-:Y:S01]  /*12550*/  IMAD.MOV.U32 R6, RZ, RZ, 0x2 ;  /* 0x00000002ff067424 */ /* 0x000fe200078e00ff */
[----:B------:R-:W-:Y:S02]  /*12560*/  FMNMX.FTZ R3, R7, R9, !PT ;  /* 0x0000000907037209 */ /* 0x000fe40007810000 */
[----:B------:R-:W-:Y:S02]  /*12570*/  IMNMX R5, R5, R0, PT ;  /* 0x0000000005057217 */ /* 0x000fe40003800200 */
[----:B------:R-:W-:-:S02]  /*12580*/  FMNMX.FTZ R0, R23, R25, !PT ;  /* 0x0000001917007209 */ /* 0x000fc40007810000 */
[C---:B------:R-:W-:Y:S02]  /*12590*/  ISETP.GT.AND P6, PT, R5.reuse, RZ, PT ;  /* 0x000000ff0500720c */ /* 0x040fe40003fc4270 */
[C---:B------:R-:W-:Y:S02]  /*125a0*/  ISETP.GT.AND P2, PT, R5.reuse, 0x1, PT ;  /* 0x000000010500780c */ /* 0x040fe40003f44270 */
[----:B------:R-:W-:Y:S02]  /*125b0*/  FMNMX.FTZ R2, R12, R37, !PT ;  /* 0x000000250c027209 */ /* 0x000fe40007810000 */
[----:B------:R-:W-:Y:S02]  /*125c0*/  ISETP.GT.AND P1, PT, R5, 0x8, PT ;  /* 0x000000080500780c */ /* 0x000fe40003f24270 */
[----:B------:R-:W-:Y:S02]  /*125d0*/  FSEL R27, R153, -INF , P6 ;  /* 0xff800000991b7808 */ /* 0x000fe40003000000 */
[----:B------:R-:W-:-:S02]  /*125e0*/  FSEL R29, R151, -INF , P2 ;  /* 0xff800000971d7808 */ /* 0x000fc40001000000 */
[----:B------:R-:W-:Y:S02]  /*125f0*/  ISETP.GT.AND P6, PT, R5, 0x10, PT ;  /* 0x000000100500780c */ /* 0x000fe40003fc4270 */
[----:B------:R-:W-:Y:S02]  /*12600*/  FMNMX.FTZ R3, R11, R3, !PT ;  /* 0x000000030b037209 */ /* 0x000fe40007810000 */
[----:B------:R-:W-:Y:S02]  /*12610*/  FMNMX.FTZ R0, R26, R0, !PT ;  /* 0x000000001a007209 */ /* 0x000fe40007810000 */
[----:B------:R-:W-:Y:S02]  /*12620*/  FMNMX.FTZ R103, R14, R2, !PT ;  /* 0x000000020e677209 */ /* 0x000fe40007810000 */
[----:B------:R-:W-:Y:S02]  /*12630*/  ISETP.GT.AND P0, PT, R5, 0x9, PT ;  /* 0x000000090500780c */ /* 0x000fe40003f04270 */
[----:B------:R-:W-:-:S02]  /*12640*/  FSEL R31, R114, -INF , P1 ;  /* 0xff800000721f7808 */ /* 0x000fc40000800000 */
[----:B------:R-:W-:Y:S02]  /*12650*/  FMNMX.FTZ R2, R27, R29, !PT ;  /* 0x0000001d1b027209 */ /* 0x000fe40007810000 */
[----:B------:R-:W-:Y:S02]  /*12660*/  FSEL R35, R102, -INF , P6 ;  /* 0xff80000066237808 */ /* 0x000fe40003000000 */
[----:B------:R-:W-:Y:S02]  /*12670*/  FMNMX.FTZ R3, R13, R3, !PT ;  /* 0x000000030d037209 */ /* 0x000fe40007810000 */
[----:B------:R-:W-:Y:S02]  /*12680*/  FMNMX.FTZ R102, R28, R0, !PT ;  /* 0x000000001c667209 */ /* 0x000fe40007810000 */
[----:B------:R-:W-:Y:S02]  /*12690*/  FSEL R33, R112, -INF , P0 ;  /* 0xff80000070217808 */ /* 0x000fe40000000000 */
[----:B------:R-:W-:-:S02]  /*126a0*/  FMNMX.FTZ R0, R31, R2, !PT ;  /* 0x000000021f007209 */ /* 0x000fc40007810000 */
[----:B------:R-:W-:Y:S02]  /*126b0*/  FMNMX.FTZ R104, R15, R3, !PT ;  /* 0x000000030f687209 */ /* 0x000fe40007810000 */
[----:B------:R-:W-:Y:S02]  /*126c0*/  ISETP.GT.AND P2, PT, R5, 0x11, PT ;  /* 0x000000110500780c */ /* 0x000fe40003f44270 */
[----:B------:R-:W-:Y:S02]  /*126d0*/  FMNMX.FTZ R0, R33, R0, !PT ;  /* 0x0000000021007209 */ /* 0x000fe40007810000 */
[----:B------:R-:W-:Y:S02]  /*126e0*/  FMNMX.FTZ R104, R18, R104, !PT ;  /* 0x0000006812687209 */ /* 0x000fe40007810000 */
[----:B------:R-:W-:Y:S02]  /*126f0*/  ISETP.GT.AND P1, PT, R5, 0x18, PT ;  /* 0x000000180500780c */ /* 0x000fe40003f24270 */
[----:B------:R-:W-:-:S02]  /*12700*/  FSEL R40, R100, -INF , P2 ;  /* 0xff80000064287808 */ /* 0x000fc40001000000 */
[----:B------:R-:W-:Y:S02]  /*12710*/  FMNMX.FTZ R103, R17, R103, !PT ;  /* 0x0000006711677209 */ /* 0x000fe40007810000 */
[----:B------:R-:W-:Y:S02]  /*12720*/  FMNMX.FTZ R102, R30, R102, !PT ;  /* 0x000000661e667209 */ /* 0x000fe40007810000 */
        /* <DEDUP_REMOVED lines=56> */
[----:B------:R-:W-:Y:S02]  /*12ab0*/  FSEL R172, R48, -INF , P0 ;  /* 0xff80000030ac7808 */ /* 0x000fe40000000000 */
[----:B------:R-:W-:Y:S01]  /*12ac0*/  FMNMX.FTZ R103, R181, R103, !PT ;  /* 0x00000067b5677209 */ /* 0x000fe20007810000 */
[----:B------:R-:W-:Y:S01]  /*12ad0*/  IMAD.MOV.U32 R4, RZ, RZ, R104 ;  /* 0x000000ffff047224 */ /* 0x000fe200078e0068 */
[----:B------:R-:W-:-:S02]  /*12ae0*/  FMNMX.FTZ R102, R186, R102, !PT ;  /* 0x00000066ba667209 */ /* 0x000fc40007810000 */
[----:B------:R-:W-:Y:S02]  /*12af0*/  FMNMX.FTZ R0, R173, R0, !PT ;  /* 0x00000000ad007209 */ /* 0x000fe40007810000 */
[----:B------:R-:W-:Y:S02]  /*12b00*/  FMNMX.FTZ R103, R180, R103, !PT ;  /* 0x00000067b4677209 */ /* 0x000fe40007810000 */
[----:B------:R-:W-:Y:S02]  /*12b10*/  FMNMX.FTZ R102, R185, R102, !PT ;  /* 0x00000066b9667209 */ /* 0x000fe40007810000 */
[----:B------:R-:W-:Y:S02]  /*12b20*/  FMNMX.FTZ R101, R172, R0, !PT ;  /* 0x00000000ac657209 */ /* 0x000fe40007810000 */
[----:B------:R-:W-:Y:S02]  /*12b30*/  MOV R2, 0x12b50 ;  /* 0x00012b5000027802 */ /* 0x000fe40000000f00 */
[----:B-1----:R-:W-:Y:S05]  /*12b40*/  CALL.REL.NOINC `($__internal_3_$__cuda_sm70_shflsync_bfly_p) ;  /* 0x0000212000007944 */ /* 0x002fea0003c00000 */
[----:B------:R-:W-:Y:S01]  /*12b50*/  FMNMX.FTZ R104, R104, R6, !PT ;  /* 0x0000000668687209 */ /* 0x000fe20007810000 */
[----:B------:R-:W-:Y:S01]  /*12b60*/  IMAD.MOV.U32 R6, RZ, RZ, 0x1 ;  /* 0x00000001ff067424 */ /* 0x000fe200078e00ff */
[----:B------:R-:W-:-:S03]  /*12b70*/  MOV R2, 0x12ba0 ;  /* 0x00012ba000027802 */ /* 0x000fc60000000f00 */
[----:B------:R-:W-:Y:S02]  /*12b80*/  IMAD.MOV.U32 R4, RZ, RZ, R104 ;  /* 0x000000ffff047224 */ /* 0x000fe400078e0068 */
[----:B------:R-:W-:Y:S05]  /*12b90*/  CALL.REL.NOINC `($__internal_3_$__cuda_sm70_shflsync_bfly_p) ;  /* 0x000020d000007944 */ /* 0x000fea0003c00000 */
[----:B------:R-:W-:Y:S01]  /*12ba0*/  FMNMX.FTZ R104, R104, R6, !PT ;  /* 0x0000000668687209 */ /* 0x000fe20007810000 */
[----:B------:R-:W-:Y:S01]  /*12bb0*/  IMAD.MOV.U32 R4, RZ, RZ, R103 ;  /* 0x000000ffff047224 */ /* 0x000fe200078e0067 */
[----:B------:R-:W-:Y:S01]  /*12bc0*/  MOV R2, 0x12bf0 ;  /* 0x00012bf000027802 */ /* 0x000fe20000000f00 */
[----:B------:R-:W-:Y:S02]  /*12bd0*/  IMAD.MOV.U32 R6, RZ, RZ, 0x2 ;  /* 0x00000002ff067424 */ /* 0x000fe400078e00ff */
[----:B------:R-:W-:Y:S05]  /*12be0*/  CALL.REL.NOINC `($__internal_3_$__cuda_sm70_shflsync_bfly_p) ;  /* 0x0000208000007944 */ /* 0x000fea0003c00000 */
        /* <DEDUP_REMOVED lines=25> */
[----:B------:R-:W-:Y:S05]  /*12d80*/  BRA `(.L_x_674) ;  /* 0xffff1c6000007947 */ /* 0x000fea000383ffff */
.L_x_616:
[----:B------:R-:W-:Y:S01]  /*12d90*/  MOV R6, RZ ;  /* 0x000000ff00067202 */ /* 0x000fe20000000f00 */
[----:B------:R-:W-:Y:S01]  /*12da0*/  IMAD.MOV.U32 R4, RZ, RZ, R10 ;  /* 0x000000ffff047224 */ /* 0x000fe200078e000a */
[----:B------:R-:W-:Y:S01]  /*12db0*/  MOV R2, 0x12de0 ;  /* 0x00012de000027802 */ /* 0x000fe20000000f00 */
[----:B------:R-:W-:Y:S02]  /*12dc0*/  IMAD.MOV.U32 R3, RZ, RZ, 0x1c1f ;  /* 0x00001c1fff037424 */ /* 0x000fe400078e00ff */
[----:B--2---:R-:W-:Y:S05]  /*12dd0*/  CALL.REL.NOINC `($__internal_4_$__cuda_sm70_shflsync_idx_p) ;  /* 0x00001ef000007944 */ /* 0x004fea0003c00000 */
[----:B------:R-:W-:Y:S01]  /*12de0*/  MOV R5, R6 ;  /* 0x0000000600057202 */ /* 0x000fe20000000f00 */
[----:B-1---5:R-:W-:-:S05]  /*12df0*/  BRA `(.L_x_675) ;  /* 0xffff373000007947 */ /* 0x022fca000383ffff */
.L_x_617:
[----:B------:R-:W-:Y:S01]  /*12e00*/  MOV R6, RZ ;  /* 0x000000ff00067202 */ /* 0x000fe20000000f00 */
[----:B------:R-:W-:Y:S01]  /*12e10*/  IMAD.MOV.U32 R4, RZ, RZ, R13 ;  /* 0x000000ffff047224 */ /* 0x000fe200078e000d */
[----:B------:R-:W-:Y:S01]  /*12e20*/  MOV R2, 0x12e50 ;  /* 0x00012e5000027802 */ /* 0x000fe20000000f00 */
[----:B------:R-:W-:Y:S02]  /*12e30*/  IMAD.MOV.U32 R3, RZ, RZ, 0x1c1f ;  /* 0x00001c1fff037424 */ /* 0x000fe400078e00ff */
[----:B-123--:R-:W-:Y:S05]  /*12e40*/  CALL.REL.NOINC `($__internal_4_$__cuda_sm70_shflsync_idx_p) ;  /* 0x00001e8000007944 */ /* 0x00efea0003c00000 */
[C---:B------:R-:W-:Y:S02]  /*12e50*/  ISETP.GE.AND P6, PT, R217.reuse, c[0x0][0x1d4], PT ;  /* 0x00007500d9007a0c */ /* 0x040fe40003fc6270 */
[----:B------:R-:W-:Y:S02]  /*12e60*/  IADD3 R2, P0, R6, R21, RZ ;  /* 0x0000001506027210 */ /* 0x000fe40007f1e0ff */
[C---:B------:R-:W-:Y:S02]  /*12e70*/  IADD3 R4, R217.reuse, 0x20, RZ ;  /* 0x00000020d9047810 */ /* 0x040fe40007ffe0ff */
[----:B-----5:R-:W-:Y:S01]  /*12e80*/  IADD3 R0, R217, 0x40, RZ ;  /* 0x00000040d9007810 */ /* 0x020fe20007ffe0ff */
[C---:B------:R-:W-:Y:S01]  /*12e90*/  IMAD.X R3, R5.reuse, 0x1, R14, P0 ;  /* 0x0000000105037824 */ /* 0x040fe200000e060e */
[----:B------:R-:W-:Y:S01]  /*12ea0*/  ISETP.GE.AND P2, PT, R4, c[0x0][0x1d4], PT ;  /* 0x0000750004007a0c */ /* 0x000fe20003f46270 */
[----:B------:R-:W-:Y:S01]  /*12eb0*/  IMAD.MOV.U32 R4, RZ, RZ, R10 ;  /* 0x000000ffff047224 */ /* 0x000fe200078e000a */
[----:B------:R-:W-:Y:S02]  /*12ec0*/  IADD3 R8, P1, R6, R22, RZ ;  /* 0x0000001606087210 */ /* 0x000fe40007f3e0ff */
[----:B------:R-:W-:Y:S01]  /*12ed0*/  ISETP.GE.AND P0, PT, R0, c[0x0][0x1d4], PT ;  /* 0x0000750000007a0c */ /* 0x000fe20003f06270 */
[----:B------:R-:W-:Y:S01]  /*12ee0*/  @!PT LDS RZ, [RZ] ;  /* 0x00000000fffff984 */ /* 0x000fe20000000800 */
[----:B------:R-:W-:Y:S01]  /*12ef0*/  @!PT LDS RZ, [RZ] ;  /* 0x00000000fffff984 */ /* 0x000fe20000000800 */
[----:B------:R-:W-:Y:S01]  /*12f00*/  @!PT LDS RZ, [RZ] ;  /* 0x00000000fffff984 */ /* 0x000fe20000000800 */
[----:B------:R2:W-:Y:S01]  /*12f10*/  LDGSTS.E.BYPASS.LTC128B.128 [R218+0x100], [R2.64], !P6 ;  /* 0x0010000002da7fae */ /* 0x0005e2000f101d46 */
[----:B------:R-:W-:Y:S01]  /*12f20*/  SEL R12, RZ, 0x10, P6 ;  /* 0x00000010ff0c7807 */ /* 0x000fe20003000000 */
[C---:B------:R-:W-:Y:S01]  /*12f30*/  IMAD.X R9, R5.reuse, 0x1, R15, P1 ;  /* 0x0000000105097824 */ /* 0x040fe200008e060f */
[----:B------:R-:W-:Y:S02]  /*12f40*/  SEL R11, RZ, 0x10, P2 ;  /* 0x00000010ff0b7807 */ /* 0x000fe40001000000 */
[----:B------:R-:W-:Y:S03]  /*12f50*/  SEL R10, RZ, 0x10, P0 ;  /* 0x00000010ff0a7807 */ /* 0x000fe60000000000 */
[----:B------:R3:W-:Y:S01]  /*12f60*/  LDGSTS.E.BYPASS.LTC128B.128 [R218+0x1100], [R8.64], !P2 ;  /* 0x0110000008da7fae */ /* 0x0007e2000d101d46 */
[----:B--2---:R-:W-:Y:S01]  /*12f70*/  IADD3 R2, P1, R6, R23, RZ ;  /* 0x0000001706027210 */ /* 0x004fe20007f3e0ff */
[----:B------:R-:W-:Y:S04]  /*12f80*/  IMAD.MOV.U32 R6, RZ, RZ, 0x1 ;  /* 0x00000001ff067424 */ /* 0x000fe800078e00ff */
[----:B------:R-:W-:Y:S05]  /*12f90*/  IMAD.X R3, R5, 0x1, R20, P1 ;  /* 0x0000000105037824 */ /* 0x000fea00008e0614 */
[----:B------:R2:W-:Y:S02]  /*12fa0*/  LDGSTS.E.BYPASS.LTC128B.128 [R218+0x2100], [R2.64], !P0 ;  /* 0x0210000002da7fae */ /* 0x0005e4000c101d46 */
[----:B--2---:R-:W-:Y:S01]  /*12fb0*/  MOV R2, 0x12fe0 ;  /* 0x00012fe000027802 */ /* 0x004fe20000000f00 */
[----:B------:R-:W-:Y:S02]  /*12fc0*/  IMAD.MOV.U32 R3, RZ, RZ, 0x1c1f ;  /* 0x00001c1fff037424 */ /* 0x000fe400078e00ff */
[----:B-1-3--:R-:W-:Y:S05]  /*12fd0*/  CALL.REL.NOINC `($__internal_4_$__cuda_sm70_shflsync_idx_p) ;  /* 0x00001cf000007944 */ /* 0x00afea0003c00000 */
[----:B------:R-:W-:Y:S01]  /*12fe0*/  MOV R3, 0x1c1f ;  /* 0x00001c1f00037802 */ /* 0x000fe20000000f00 */
[----:B------:R-:W-:Y:S01]  /*12ff0*/  IMAD.MOV.U32 R5, RZ, RZ, R6 ;  /* 0x000000ffff057224 */ /* 0x000fe200078e0006 */
[----:B------:R-:W-:Y:S01]  /*13000*/  MOV R6, 0x1 ;  /* 0x0000000100067802 */ /* 0x000fe20000000f00 */
[----:B------:R-:W-:Y:S01]  /*13010*/  IMAD.MOV.U32 R4, RZ, RZ, R13 ;  /* 0x000000ffff047224 */ /* 0x000fe200078e000d */
[----:B------:R-:W-:Y:S02]  /*13020*/  MOV R2, 0x13040 ;  /* 0x0001304000027802 */ /* 0x000fe40000000f00 */
[----:B-1---5:R-:W-:Y:S05]  /*13030*/  CALL.REL.NOINC `($__internal_4_$__cuda_sm70_shflsync_idx_p) ;  /* 0x00001c9000007944 */ /* 0x022fea0003c00000 */
[----:B-----5:R-:W-:Y:S01]  /*13040*/  MOV R0, R6 ;  /* 0x0000000600007202 */ /* 0x020fe20000000f00 */
[----:B-1----:R-:W-:-:S05]  /*13050*/  BRA `(.L_x_676) ;  /* 0xffff364000007947 */ /* 0x002fca000383ffff */
.L_x_620:
[----:B------:R-:W-:Y:S01]  /*13060*/  MOV R6, RZ ;  /* 0x000000ff00067202 */ /* 0x000fe20000000f00 */
[----:B------:R-:W-:Y:S01]  /*13070*/  IMAD.MOV.U32 R4, RZ, RZ, R10 ;  /* 0x000000ffff047224 */ /* 0x000fe200078e000a */
[----:B------:R-:W-:Y:S01]  /*13080*/  MOV R2, 0x130b0 ;  /* 0x000130b000027802 */ /* 0x000fe20000000f00 */
[----:B------:R-:W-:Y:S02]  /*13090*/  IMAD.MOV.U32 R3, RZ, RZ, 0x1c1f ;  /* 0x00001c1fff037424 */ /* 0x000fe400078e00ff */
[----:B------:R-:W-:Y:S05]  /*130a0*/  CALL.REL.NOINC `($__internal_4_$__cuda_sm70_shflsync_idx_p) ;  /* 0x00001c2000007944 */ /* 0x000fea0003c00000 */
[----:B------:R-:W-:Y:S01]  /*130b0*/  MOV R5, R6 ;  /* 0x0000000600057202 */ /* 0x000fe20000000f00 */
[----:B-1---5:R-:W-:-:S05]  /*130c0*/  BRA `(.L_x_677) ;  /* 0xffff4a1000007947 */ /* 0x022fca000383ffff */
.L_x_621:
[----:B------:R-:W-:Y:S01]  /*130d0*/  MOV R6, RZ ;  /* 0x000000ff00067202 */ /* 0x000fe20000000f00 */
[----:B------:R-:W-:Y:S01]  /*130e0*/  IMAD.MOV.U32 R4, RZ, RZ, R13 ;  /* 0x000000ffff047224 */ /* 0x000fe200078e000d */
[----:B------:R-:W-:Y:S01]  /*130f0*/  MOV R2, 0x13120 ;  /* 0x0001312000027802 */ /* 0x000fe20000000f00 */
[----:B------:R-:W-:Y:S02]  /*13100*/  IMAD.MOV.U32 R3, RZ, RZ, 0x1c1f ;  /* 0x00001c1fff037424 */ /* 0x000fe400078e00ff */
[----:B-12---:R-:W-:Y:S05]  /*13110*/  CALL.REL.NOINC `($__internal_4_$__cuda_sm70_shflsync_idx_p) ;  /* 0x00001bb000007944 */ /* 0x006fea0003c00000 */
        /* <DEDUP_REMOVED lines=33> */
.L_x_622:
[----:B------:R-:W-:Y:S01]  /*13330*/  MOV R3, 0x1c1f ;  /* 0x00001c1f00037802 */ /* 0x000fe20000000f00 */
[----:B------:R-:W-:Y:S01]  /*13340*/  IMAD.MOV.U32 R6, RZ, RZ, RZ ;  /* 0x000000ffff067224 */ /* 0x000fe200078e00ff */
[----:B------:R-:W-:Y:S02]  /*13350*/  MOV R2, 0x13370 ;  /* 0x0001337000027802 */ /* 0x000fe40000000f00 */
[----:B------:R-:W-:Y:S05]  /*13360*/  CALL.REL.NOINC `($__internal_4_$__cuda_sm70_shflsync_idx_p) ;  /* 0x0000196000007944 */ /* 0x000fea0003c00000 */
[----:B-----5:R-:W-:Y:S01]  /*13370*/  MOV R0, R6 ;  /* 0x0000000600007202 */ /* 0x020fe20000000f00 */
[----:B-1----:R-:W-:-:S05]  /*13380*/  BRA `(.L_x_679) ;  /* 0xffff4b1000007947 */ /* 0x002fca000383ffff */
.L_x_623:
[----:B------:R-:W-:Y:S01]  /*13390*/  MOV R3, 0x1c1f ;  /* 0x00001c1f00037802 */ /* 0x000fe20000000f00 */
[----:B------:R-:W-:Y:S01]  /*133a0*/  IMAD.MOV.U32 R6, RZ, RZ, 0x1 ;  /* 0x00000001ff067424 */ /* 0x000fe200078e00ff */
[----:B------:R-:W-:Y:S02]  /*133b0*/  MOV R2, 0x133d0 ;  /* 0x000133d000027802 */ /* 0x000fe40000000f00 */
[----:B-1----:R-:W-:Y:S05]  /*133c0*/  CALL.REL.NOINC `($__internal_4_$__cuda_sm70_shflsync_idx_p) ;  /* 0x0000190000007944 */ /* 0x002fea0003c00000 */
[----:B------:R-:W-:Y:S01]  /*133d0*/  MOV R2, 0x13620 ;  /* 0x0001362000027802 */ /* 0x000fe20000000f00 */
[----:B------:R-:W-:Y:S02]  /*133e0*/  IMAD.IADD R6, R5, 0x1, R6 ;  /* 0x0000000105067824 */ /* 0x000fe400078e0206 */
[----:B------:R-:W-:Y:S03]  /*133f0*/  IMAD.MOV.U32 R3, RZ, RZ, 0x1c1f ;  /* 0x00001c1fff037424 */ /* 0x000fe600078e00ff */
[C---:B------:R-:W-:Y:S02]  /*13400*/  ISETP.GT.AND P6, PT, R6.reuse, RZ, PT ;  /* 0x000000ff0600720c */ /* 0x040fe40003fc4270 */
[C---:B------:R-:W-:Y:S02]  /*13410*/  ISETP.GT.AND P2, PT, R6.reuse, 0x1, PT ;  /* 0x000000010600780c */ /* 0x040fe40003f44270 */
[C---:B------:R-:W-:Y:S02]  /*13420*/  ISETP.GT.AND P1, PT, R6.reuse, 0x8, PT ;  /* 0x000000080600780c */ /* 0x040fe40003f24270 */
[C---:B------:R-:W-:Y:S02]  /*13430*/  ISETP.GT.AND P0, PT, R6.reuse, 0x9, PT ;  /* 0x000000090600780c */ /* 0x040fe40003f04270 */
        /* <DEDUP_REMOVED lines=23> */
[----:B------:R-:W-:Y:S01]  /*135b0*/  ISETP.GT.AND P0, PT, R6, 0x39, PT ;  /* 0x000000390600780c */ /* 0x000fe20003f04270 */
[----:B------:R-:W-:Y:S01]  /*135c0*/  IMAD.MOV.U32 R6, RZ, RZ, 0x2 ;  /* 0x00000002ff067424 */ /* 0x000fe200078e00ff */
[----:B------:R-:W-:Y:S02]  /*135d0*/  FSEL R221, R54, -INF , P6 ;  /* 0xff80000036dd7808 */ /* 0x000fe40003000000 */
[----:B------:R-:W-:Y:S02]  /*135e0*/  FSEL R227, R55, -INF , P2 ;  /* 0xff80000037e37808 */ /* 0x000fe40001000000 */
[----:B------:R-:W-:Y:S02]  /*135f0*/  FSEL R226, R23, -INF , P1 ;  /* 0xff80000017e27808 */ /* 0x000fe40000800000 */
[----:B------:R-:W-:Y:S02]  /*13600*/  FSEL R219, R25, -INF , P0 ;  /* 0xff80000019db7808 */ /* 0x000fe40000000000 */
[----:B-1---5:R-:W-:Y:S05]  /*13610*/  CALL.REL.NOINC `($__internal_4_$__cuda_sm70_shflsync_idx_p) ;  /* 0x000016b000007944 */ /* 0x022fea0003c00000 */
[----:B------:R-:W-:Y:S01]  /*13620*/  MOV R2, 0x13870 ;  /* 0x0001387000027802 */ /* 0x000fe20000000f00 */
[----:B------:R-:W-:Y:S02]  /*13630*/  IMAD.IADD R6, R5, 0x1, R6 ;  /* 0x0000000105067824 */ /* 0x000fe400078e0206 */
[----:B------:R-:W-:Y:S03]  /*13640*/  IMAD.MOV.U32 R3, RZ, RZ, 0x1c1f ;  /* 0x00001c1fff037424 */ /* 0x000fe600078e00ff */
[C---:B------:R-:W-:Y:S02]  /*13650*/  ISETP.GT.AND P6, PT, R6.reuse, RZ, PT ;  /* 0x000000ff0600720c */ /* 0x040fe40003fc4270 */
[C---:B------:R-:W-:Y:S02]  /*13660*/  ISETP.GT.AND P2, PT, R6.reuse, 0x1, PT ;  /* 0x000000010600780c */ /* 0x040fe40003f44270 */
[C---:B------:R-:W-:Y:S02]  /*13670*/  ISETP.GT.AND P1, PT, R6.reuse, 0x8, PT ;  /* 0x000000080600780c */ /* 0x040fe40003f24270 */
        /* <DEDUP_REMOVED lines=31> */
[----:B------:R-:W-:Y:S01]  /*13870*/  FMNMX.FTZ R2, R9, R100, !PT ;  /* 0x0000006409027209 */ /* 0x000fe20007810000 */
[----:B------:R-:W-:Y:S01]  /*13880*/  IMAD.IADD R5, R5, 0x1, R6 ;  /* 0x0000000105057824 */ /* 0x000fe200078e0206 */
[----:B-----5:R-:W-:Y:S01]  /*13890*/  FMNMX.FTZ R0, R8, R105, !PT ;  /* 0x0000006908007209 */ /* 0x020fe20007810000 */
[----:B------:R-:W-:Y:S01]  /*138a0*/  IMAD.MOV.U32 R6, RZ, RZ, 0x2 ;  /* 0x00000002ff067424 */ /* 0x000fe200078e00ff */
[----:B------:R-:W-:Y:S02]  /*138b0*/  FMNMX.FTZ R4, R12, R106, !PT ;  /* 0x0000006a0c047209 */ /* 0x000fe40007810000 */
        /* <DEDUP_REMOVED lines=12> */
[----:B------:R-:W-:Y:S02]  /*13980*/  FMNMX.FTZ R3, R11, R2, !PT ;  /* 0x000000020b037209 */ /* 0x000fe40007810000 */
[----:B------:R-:W-:Y:S02]  /*13990*/  FMNMX.FTZ R2, R10, R0, !PT ;  /* 0x000000000a027209 */ /* 0x000fe40007810000 */
[----:B------:R-:W-:Y:S02]  /*139a0*/  FSEL R189, R189, -INF , P6 ;  /* 0xff800000bdbd7808 */ /* 0x000fe40003000000 */
[C---:B------:R-:W-:Y:S02]  /*139b0*/  ISETP.GT.AND P6, PT, R5.reuse, 0x20, PT ;  /* 0x000000200500780c */ /* 0x040fe40003fc4270 */
[----:B------:R-:W-:Y:S02]  /*139c0*/  FSEL R190, R190, -INF , P2 ;  /* 0xff800000bebe7808 */ /* 0x000fe40001000000 */
[C---:B------:R-:W-:Y:S02]  /*139d0*/  ISETP.GT.AND P2, PT, R5.reuse, 0x21, PT ;  /* 0x000000210500780c */ /* 0x040fe40003f44270 */
[----:B------:R-:W-:Y:S02]  /*139e0*/  FSEL R191, R30, -INF , P1 ;  /* 0xff8000001ebf7808 */ /* 0x000fe40000800000 */
[----:B------:R-:W-:Y:S02]  /*139f0*/  ISETP.GT.AND P1, PT, R5, 0x28, PT ;  /* 0x000000280500780c */ /* 0x000fe40003f24270 */
[----:B------:R-:W-:Y:S02]  /*13a00*/  FSEL R192, R31, -INF , P0 ;  /* 0xff8000001fc07808 */ /* 0x000fe40000000000 */
[----:B------:R-:W-:Y:S02]  /*13a10*/  ISETP.GT.AND P0, PT, R5, 0x29, PT ;  /* 0x000000290500780c */ /* 0x000fe40003f04270 */
[----:B------:R-:W-:Y:S02]  /*13a20*/  FMNMX.FTZ R0, R17, R4, !PT ;  /* 0x0000000411007209 */ /* 0x000fe40007810000 */
[----:B------:R-:W-:Y:S02]  /*13a30*/  FMNMX.FTZ R7, R13, R2, !PT ;  /* 0x000000020d077209 */ /* 0x000fe40007810000 */
[----:B------:R-:W-:Y:S02]  /*13a40*/  FMNMX.FTZ R2, R20, R107, !PT ;  /* 0x0000006b14027209 */ /* 0x000fe40007810000 */
        /* <DEDUP_REMOVED lines=72> */
[----:B------:R-:W-:Y:S02]  /*13ed0*/  MOV R2, 0x13ef0 ;  /* 0x00013ef000027802 */ /* 0x000fe40000000f00 */
        /* <DEDUP_REMOVED lines=28> */
[----:B------:R-:W-:Y:S01]  /*140a0*/  MOV R3, R6 ;  /* 0x0000000600037202 */ /* 0x000fe20000000f00 */
[----:B------:R-:W-:-:S05]  /*140b0*/  BRA `(.L_x_680) ;  /* 0xffff4b5000007947 */ /* 0x000fca000383ffff */
.L_x_626:
[----:B-1--4-:R-:W-:Y:S01]  /*140c0*/  MOV R6, RZ ;  /* 0x000000ff00067202 */ /* 0x012fe20000000f00 */
[----:B------:R-:W-:Y:S01]  /*140d0*/  IMAD.MOV.U32 R4, RZ, RZ, R53 ;  /* 0x000000ffff047224 */ /* 0x000fe200078e0035 */
[----:B------:R-:W-:Y:S01]  /*140e0*/  MOV R2, 0x14110 ;  /* 0x0001411000027802 */ /* 0x000fe20000000f00 */
[----:B------:R-:W-:Y:S02]  /*140f0*/  IMAD.MOV.U32 R3, RZ, RZ, 0x1c1f ;  /* 0x00001c1fff037424 */ /* 0x000fe400078e00ff */
[----:B------:R-:W-:Y:S05]  /*14100*/  CALL.REL.NOINC `($__internal_4_$__cuda_sm70_shflsync_idx_p) ;  /* 0x00000bc000007944 */ /* 0x000fea0003c00000 */
[----:B------:R-:W-:Y:S01]  /*14110*/  MOV R3, R6 ;  /* 0x0000000600037202 */ /* 0x000fe20000000f00 */
[----:B-1---5:R-:W-:-:S05]  /*14120*/  BRA `(.L_x_681) ;  /* 0xffff6f3000007947 */ /* 0x022fca000383ffff */
.L_x_629:
[----:B------:R-:W-:Y:S01]  /*14130*/  MOV R6, RZ ;  /* 0x000000ff00067202 */ /* 0x000fe20000000f00 */
[----:B------:R-:W-:Y:S01]  /*14140*/  IMAD.MOV.U32 R4, RZ, RZ, R12 ;  /* 0x000000ffff047224 */ /* 0x000fe200078e000c */
[----:B------:R-:W-:Y:S01]  /*14150*/  MOV R2, 0x14180 ;  /* 0x0001418000027802 */ /* 0x000fe20000000f00 */
[----:B------:R-:W-:Y:S02]  /*14160*/  IMAD.MOV.U32 R3, RZ, RZ, 0x1c1f ;  /* 0x00001c1fff037424 */ /* 0x000fe400078e00ff */
[----:B-1----:R-:W-:Y:S05]  /*14170*/  CALL.REL.NOINC `($__internal_4_$__cuda_sm70_shflsync_idx_p) ;  /* 0x00000b5000007944 */ /* 0x002fea0003c00000 */
[----:B------:R-:W-:Y:S01]  /*14180*/  MOV R5, R6 ;  /* 0x0000000600057202 */ /* 0x000fe20000000f00 */
[----:B-1---5:R-:W-:-:S05]  /*14190*/  BRA `(.L_x_682) ;  /* 0xffff843000007947 */ /* 0x022fca000383ffff */
.L_x_630:
[----:B------:R-:W-:Y:S01]  /*141a0*/  MOV R6, RZ ;  /* 0x000000ff00067202 */ /* 0x000fe20000000f00 */
[----:B------:R-:W-:Y:S01]  /*141b0*/  IMAD.MOV.U32 R4, RZ, RZ, R13 ;  /* 0x000000ffff047224 */ /* 0x000fe200078e000d */
[----:B------:R-:W-:Y:S01]  /*141c0*/  MOV R2, 0x141f0 ;  /* 0x000141f000027802 */ /* 0x000fe20000000f00 */
[----:B------:R-:W-:Y:S02]  /*141d0*/  IMAD.MOV.U32 R3, RZ, RZ, 0x1c1f ;  /* 0x00001c1fff037424 */ /* 0x000fe400078e00ff */
[----:B-123--:R-:W-:Y:S05]  /*141e0*/  CALL.REL.NOINC `($__internal_4_$__cuda_sm70_shflsync_idx_p) ;  /* 0x00000ae000007944 */ /* 0x00efea0003c00000 */
[C---:B------:R-:W-:Y:S01]  /*141f0*/  IADD3 R2, -R101.reuse, 0x10, RZ ;  /* 0x0000001065027810 */ /* 0x040fe20007ffe1ff */
[----:B------:R-:W-:Y:S01]  /*14200*/  IMAD.MOV.U32 R4, RZ, RZ, R12 ;  /* 0x000000ffff047224 */ /* 0x000fe200078e000c */
[----:B------:R-:W-:Y:S02]  /*14210*/  ISETP.NE.U32.AND P0, PT, R101, RZ, PT ;  /* 0x000000ff6500720c */ /* 0x000fe40003f05070 */
[----:B------:R-:W-:Y:S04]  /*14220*/  LOP3.LUT R2, R2, 0xf, RZ, 0xc0, !PT ;  /* 0x0000000f02027812 */ /* 0x000fe800078ec0ff */
[----:B------:R-:W-:Y:S04]  /*14230*/  IADD3 R2, P6, P5, R2, R6, R21 ;  /* 0x0000000602027210 */ /* 0x000fe80007dde015 */
[----:B------:R-:W-:Y:S05]  /*14240*/  IADD3.X R3, RZ, R5, R16, P6, P5 ;  /* 0x00000005ff037210 */ /* 0x000fea00037ea410 */
[----:B------:R-:W-:Y:S01]  /*14250*/  @!PT LDS RZ, [RZ] ;  /* 0x00000000fffff984 */ /* 0x000fe20000000800 */
[----:B------:R-:W-:Y:S01]  /*14260*/  @!PT LDS RZ, [RZ] ;  /* 0x00000000fffff984 */ /* 0x000fe20000000800 */
[----:B------:R-:W-:Y:S01]  /*14270*/  @!PT LDS RZ, [RZ] ;  /* 0x00000000fffff984 */ /* 0x000fe20000000800 */
[----:B------:R2:W-:Y:S01]  /*14280*/  LDGSTS.E.BYPASS.LTC128B.128.ZFILL [R218+0x3100], [R2.64], P0 ;  /* 0x0310000002da7fae */ /* 0x0005e20008141d46 */
[C---:B------:R-:W-:Y:S05]  /*14290*/  IADD3 R8, P0, R6.reuse, R19, RZ ;  /* 0x0000001306087210 */ /* 0x040fea0007f1e0ff */
[C---:B------:R-:W-:Y:S05]  /*142a0*/  IMAD.X R9, R5.reuse, 0x1, R14, P0 ;  /* 0x0000000105097824 */ /* 0x040fea00000e060e */
[----:B------:R3:W-:Y:S01]  /*142b0*/  LDGSTS.E.BYPASS.LTC128B.128 [R218+0x4100], [R8.64], !P2 ;  /* 0x0410000008da7fae */ /* 0x0007e2000d101d46 */
[----:B--2---:R-:W-:Y:S01]  /*142c0*/  IADD3 R2, P0, R6, R20, RZ ;  /* 0x0000001406027210 */ /* 0x004fe20007f1e0ff */
[----:B------:R-:W-:Y:S04]  /*142d0*/  IMAD.MOV.U32 R6, RZ, RZ, 0x1 ;  /* 0x00000001ff067424 */ /* 0x000fe800078e00ff */
[----:B------:R-:W-:Y:S05]  /*142e0*/  IMAD.X R3, R5, 0x1, R15, P0 ;  /* 0x0000000105037824 */ /* 0x000fea00000e060f */
[----:B------:R2:W-:Y:S02]  /*142f0*/  LDGSTS.E.BYPASS.LTC128B.128 [R218+0x5100], [R2.64], !P1 ;  /* 0x0510000002da7fae */ /* 0x0005e4000c901d46 */
[----:B--2---:R-:W-:Y:S01]  /*14300*/  MOV R2, 0x14330 ;  /* 0x0001433000027802 */ /* 0x004fe20000000f00 */
[----:B------:R-:W-:Y:S02]  /*14310*/  IMAD.MOV.U32 R3, RZ, RZ, 0x1c1f ;  /* 0x00001c1fff037424 */ /* 0x000fe400078e00ff */
[----:B-1-3-5:R-:W-:Y:S05]  /*14320*/  CALL.REL.NOINC `($__internal_4_$__cuda_sm70_shflsync_idx_p) ;  /* 0x000009a000007944 */ /* 0x02afea0003c00000 */
[----:B------:R-:W-:Y:S01]  /*14330*/  MOV R3, 0x1c1f ;  /* 0x00001c1f00037802 */ /* 0x000fe20000000f00 */
[----:B------:R-:W-:Y:S01]  /*14340*/  IMAD.MOV.U32 R5, RZ, RZ, R6 ;  /* 0x000000ffff057224 */ /* 0x000fe200078e0006 */
[----:B------:R-:W-:Y:S01]  /*14350*/  MOV R6, 0x1 ;  /* 0x0000000100067802 */ /* 0x000fe20000000f00 */
[----:B------:R-:W-:Y:S01]  /*14360*/  IMAD.MOV.U32 R4, RZ, RZ, R13 ;  /* 0x000000ffff047224 */ /* 0x000fe200078e000d */
[----:B------:R-:W-:Y:S02]  /*14370*/  MOV R2, 0x14390 ;  /* 0x0001439000027802 */ /* 0x000fe40000000f00 */
[----:B-1---5:R-:W-:Y:S05]  /*14380*/  CALL.REL.NOINC `($__internal_4_$__cuda_sm70_shflsync_idx_p) ;  /* 0x0000094000007944 */ /* 0x022fea0003c00000 */
[----:B------:R-:W-:Y:S01]  /*14390*/  MOV R2, R6 ;  /* 0x0000000600027202 */ /* 0x000fe20000000f00 */
[----:B-1---5:R-:W-:-:S05]  /*143a0*/  BRA `(.L_x_683) ;  /* 0xffff834000007947 */ /* 0x022fca000383ffff */
.L_x_631:
[----:B------:R-:W-:Y:S02]  /*143b0*/  MOV R6, 0x2 ;  /* 0x0000000200067802 */ /* 0x000fe40000000f00 */
[----:B------:R-:W-:Y:S02]  /*143c0*/  MOV R2, 0x143e0 ;  /* 0x000143e000027802 */ /* 0x000fe40000000f00 */
        /* <DEDUP_REMOVED lines=34> */
.L_x_633:
[----:B------:R2:W5:Y:S01]  /*145f0*/  LDL R4, [R1+0x20] ;  /* 0x0000200001047983 */ /* 0x0005620000100800 */
[----:B------:R-:W-:-:S02]  /*14600*/  MOV R6, 0x2 ;  /* 0x0000000200067802 */ /* 0x000fc40000000f00 */
[----:B-1----:R-:W-:Y:S02]  /*14610*/  MOV R2, 0x14630 ;  /* 0x0001463000027802 */ /* 0x002fe40000000f00 */
[----:B--2--5:R-:W-:Y:S05]  /*14620*/  CALL.REL.NOINC `($__internal_3_$__cuda_sm70_shflsync_bfly_p) ;  /* 0x0000064000007944 */ /* 0x024fea0003c00000 */
[----:B------:R-:W-:Y:S01]  /*14630*/  MOV R5, R6 ;  /* 0x0000000600057202 */ /* 0x000fe20000000f00 */
[----:B------:R-:W-:Y:S05]  /*14640*/  BRA `(.L_x_685) ;  /* 0xffffa83000007947 */ /* 0x000fea000383ffff */
.L_x_634:
[----:B------:R-:W-:Y:S01]  /*14650*/  IMAD.MOV.U32 R4, RZ, RZ, R5 ;  /* 0x000000ffff047224 */ /* 0x000fe200078e0005 */
[----:B------:R-:W-:Y:S02]  /*14660*/  MOV R6, 0x1 ;  /* 0x0000000100067802 */ /* 0x000fe40000000f00 */
[----:B------:R-:W-:Y:S02]  /*14670*/  MOV R2, 0x14690 ;  /* 0x0001469000027802 */ /* 0x000fe40000000f00 */
[----:B------:R-:W-:Y:S05]  /*14680*/  CALL.REL.NOINC `($__internal_3_$__cuda_sm70_shflsync_bfly_p) ;  /* 0x000005e000007944 */ /* 0x000fea0003c00000 */
[----:B------:R1:W5:Y:S01]  /*14690*/  LDL R4, [R1+0x2c] ;  /* 0x00002c0001047983 */ /* 0x0003620000100800 */
[----:B------:R-:W-:Y:S01]  /*146a0*/  FADD.FTZ R5, R5, R6 ;  /* 0x0000000605057221 */ /* 0x000fe20000010000 */
[----:B------:R-:W-:Y:S02]  /*146b0*/  MOV R6, 0x2 ;  /* 0x0000000200067802 */ /* 0x000fe40000000f00 */
[----:B------:R-:W-:Y:S02]  /*146c0*/  MOV R2, 0x146e0 ;  /* 0x000146e000027802 */ /* 0x000fe40000000f00 */
[----:B-1---5:R-:W-:Y:S05]  /*146d0*/  CALL.REL.NOINC `($__internal_3_$__cuda_sm70_shflsync_bfly_p) ;  /* 0x0000059000007944 */ /* 0x022fea0003c00000 */
[----:B------:R-:W2:Y:S01]  /*146e0*/  LDL.LU R0, [R1+0x2c] ;  /* 0x00002c0001007983 */ /* 0x000ea20000300800 */
[----:B------:R-:W-:Y:S01]  /*146f0*/  MOV R2, 0x14740 ;  /* 0x0001474000027802 */ /* 0x000fe20000000f00 */
[----:B--2---:R-:W-:Y:S01]  /*14700*/  FADD.FTZ R7, R0, R6 ;  /* 0x0000000600077221 */ /* 0x004fe20000010000 */
[----:B------:R-:W-:-:S04]  /*14710*/  MOV R6, 0x1 ;  /* 0x0000000100067802 */ /* 0x000fc80000000f00 */
[----:B------:R-:W-:Y:S02]  /*14720*/  MOV R4, R7 ;  /* 0x0000000700047202 */ /* 0x000fe40000000f00 */
        /* <DEDUP_REMOVED lines=20> */
[----:B------:R-:W-:Y:S02]  /*14870*/  MOV R6, 0x1 ;  /* 0x0000000100067802 */ /* 0x000fe40000000f00 */
[----:B------:R-:W-:Y:S05]  /*14880*/  CALL.REL.NOINC `($__internal_3_$__cuda_sm70_shflsync_bfly_p) ;  /* 0x000003e000007944 */ /* 0x000fea0003c00000 */
[----:B------:R-:W-:Y:S05]  /*14890*/  BRA `(.L_x_686) ;  /* 0xffffa71000007947 */ /* 0x000fea000383ffff */
.L_x_649:
[----:B------:R-:W-:Y:S01]  /*148a0*/  IMAD.MOV.U32 R4, RZ, RZ, R10 ;  /* 0x000000ffff047224 */ /* 0x000fe200078e000a */
[----:B------:R-:W-:Y:S01]  /*148b0*/  MOV R6, RZ ;  /* 0x000000ff00067202 */ /* 0x000fe20000000f00 */
[----:B------:R-:W-:Y:S01]  /*148c0*/  IMAD.MOV.U32 R3, RZ, RZ, 0x1c1f ;  /* 0x00001c1fff037424 */ /* 0x000fe200078e00ff */
[----:B------:R-:W-:-:S02]  /*148d0*/  MOV R2, 0x148f0 ;  /* 0x000148f000027802 */ /* 0x000fc40000000f00 */
[----:B------:R-:W-:Y:S05]  /*148e0*/  CALL.REL.NOINC `($__internal_4_$__cuda_sm70_shflsync_idx_p) ;  /* 0x000003e000007944 */ /* 0x000fea0003c00000 */
[----:B------:R-:W-:Y:S01]  /*148f0*/  MOV R5, R6 ;  /* 0x0000000600057202 */ /* 0x000fe20000000f00 */
[----:B-1---5:R-:W-:Y:S05]  /*14900*/  BRA `(.L_x_687) ;  /* 0xffffc83000007947 */ /* 0x022fea000383ffff */
.L_x_650:
[----:B------:R-:W-:Y:S01]  /*14910*/  IMAD.MOV.U32 R4, RZ, RZ, R12 ;  /* 0x000000ffff047224 */ /* 0x000fe200078e000c */
[----:B------:R-:W-:Y:S01]  /*14920*/  MOV R6, RZ ;  /* 0x000000ff00067202 */ /* 0x000fe20000000f00 */
[----:B------:R-:W-:Y:S01]  /*14930*/  IMAD.MOV.U32 R3, RZ, RZ, 0x1c1f ;  /* 0x00001c1fff037424 */ /* 0x000fe200078e00ff */
[----:B------:R-:W-:-:S02]  /*14940*/  MOV R2, 0x14960 ;  /* 0x0001496000027802 */ /* 0x000fc40000000f00 */
[----:B-12---:R-:W-:Y:S05]  /*14950*/  CALL.REL.NOINC `($__internal_4_$__cuda_sm70_shflsync_idx_p) ;  /* 0x0000037000007944 */ /* 0x006fea0003c00000 */
[----:B-----5:R-:W-:Y:S01]  /*14960*/  MOV R0, R6 ;  /* 0x0000000600007202 */ /* 0x020fe20000000f00 */
[----:B-1----:R-:W-:Y:S05]  /*14970*/  BRA `(.L_x_688) ;  /* 0xffffc7e000007947 */ /* 0x002fea000383ffff */
.L_x_653:
[----:B------:R-:W-:Y:S01]  /*14980*/  IMAD.MOV.U32 R4, RZ, RZ, R10 ;  /* 0x000000ffff047224 */ /* 0x000fe200078e000a */
[----:B-1----:R-:W-:Y:S01]  /*14990*/  MOV R6, 0x1 ;  /* 0x0000000100067802 */ /* 0x002fe20000000f00 */
[----:B------:R-:W-:Y:S01]  /*149a0*/  IMAD.MOV.U32 R3, RZ, RZ, 0x1c1f ;  /* 0x00001c1fff037424 */ /* 0x000fe200078e00ff */
[----:B------:R-:W-:-:S02]  /*149b0*/  MOV R2, 0x149d0 ;  /* 0x000149d000027802 */ /* 0x000fc40000000f00 */
[----:B--234-:R-:W-:Y:S05]  /*149c0*/  CALL.REL.NOINC `($__internal_4_$__cuda_sm70_shflsync_idx_p) ;  /* 0x0000030000007944 */ /* 0x01cfea0003c00000 */
        /* <DEDUP_REMOVED lines=8> */
.L_x_656:
[----:B------:R-:W-:Y:S01]  /*14a50*/  IMAD.MOV.U32 R4, RZ, RZ, R10 ;  /* 0x000000ffff047224 */ /* 0x000fe200078e000a */
[----:B-1----:R-:W-:Y:S01]  /*14a60*/  MOV R6, 0x2 ;  /* 0x0000000200067802 */ /* 0x002fe20000000f00 */
[----:B------:R-:W-:Y:S01]  /*14a70*/  IMAD.MOV.U32 R3, RZ, RZ, 0x1c1f ;  /* 0x00001c1fff037424 */ /* 0x000fe200078e00ff */
[----:B------:R-:W-:Y:S02]  /*14a80*/  MOV R2, 0x14aa0 ;  /* 0x00014aa000027802 */ /* 0x000fe40000000f00 */
[----:B--234-:R-:W-:Y:S05]  /*14a90*/  CALL.REL.NOINC `($__internal_4_$__cuda_sm70_shflsync_idx_p) ;  /* 0x0000023000007944 */ /* 0x01cfea0003c00000 */
[----:B------:R-:W-:Y:S01]  /*14aa0*/  MOV R5, R6 ;  /* 0x0000000600057202 */ /* 0x000fe20000000f00 */
[----:B-1---5:R-:W-:Y:S05]  /*14ab0*/  BRA `(.L_x_690) ;  /* 0xffffca6000007947 */ /* 0x022fea000383ffff */
.L_x_657:
[----:B------:R-:W-:Y:S01]  /*14ac0*/  IMAD.MOV.U32 R4, RZ, RZ, R12 ;  /* 0x000000ffff047224 */ /* 0x000fe200078e000c */
[----:B-1----:R-:W-:Y:S01]  /*14ad0*/  MOV R6, 0x2 ;  /* 0x0000000200067802 */ /* 0x002fe20000000f00 */
[----:B------:R-:W-:Y:S01]  /*14ae0*/  IMAD.MOV.U32 R3, RZ, RZ, 0x1c1f ;  /* 0x00001c1fff037424 */ /* 0x000fe200078e00ff */
[----:B------:R-:W-:Y:S02]  /*14af0*/  MOV R2, 0x14b10 ;  /* 0x00014b1000027802 */ /* 0x000fe40000000f00 */
[----:B--234-:R-:W-:Y:S05]  /*14b00*/  CALL.REL.NOINC `($__internal_4_$__cuda_sm70_shflsync_idx_p) ;  /* 0x000001c000007944 */ /* 0x01cfea0003c00000 */
[----:B-----5:R-:W-:Y:S01]  /*14b10*/  MOV R0, R6 ;  /* 0x0000000600007202 */ /* 0x020fe20000000f00 */
[----:B-1----:R-:W-:Y:S05]  /*14b20*/  BRA `(.L_x_691) ;  /* 0xffffca1000007947 */ /* 0x002fea000383ffff */
.L_x_660:
        /* <DEDUP_REMOVED lines=13> */
.L_x_662:
[----:B-1----:R-:W-:Y:S01]  /*14c00*/  IMAD.MOV.U32 R4, RZ, RZ, R64 ;  /* 0x000000ffff047224 */ /* 0x002fe200078e0040 */
[----:B------:R-:W-:Y:S01]  /*14c10*/  MOV R6, RZ ;  /* 0x000000ff00067202 */ /* 0x000fe20000000f00 */
[----:B------:R-:W-:Y:S01]  /*14c20*/  IMAD.MOV.U32 R3, RZ, RZ, 0x1f ;  /* 0x0000001fff037424 */ /* 0x000fe200078e00ff */
[----:B------:R-:W-:Y:S02]  /*14c30*/  MOV R2, 0x14c50 ;  /* 0x00014c5000027802 */ /* 0x000fe40000000f00 */
[----:B--234-:R-:W-:Y:S05]  /*14c40*/  CALL.REL.NOINC `($__internal_4_$__cuda_sm70_shflsync_idx_p) ;  /* 0x0000008000007944 */ /* 0x01cfea0003c00000 */
[----:B-----5:R-:W-:Y:S01]  /*14c50*/  MOV R0, R6 ;  /* 0x0000000600007202 */ /* 0x020fe20000000f00 */
[----:B-1----:R-:W-:Y:S05]  /*14c60*/  BRA `(.L_x_693) ;  /* 0xffffcc9000007947 */ /* 0x002fea000383ffff */
        .weak           $__internal_3_$__cuda_sm70_shflsync_bfly_p
        .type           $__internal_3_$__cuda_sm70_shflsync_bfly_p,@function
        .size           $__internal_3_$__cuda_sm70_shflsync_bfly_p,($__internal_4_$__cuda_sm70_shflsync_idx_p - $__internal_3_$__cuda_sm70_shflsync_bfly_p)
$__internal_3_$__cuda_sm70_shflsync_bfly_p:
[----:B------:R-:W-:Y:S02]  /*14c70*/  MOV R36, 0xffffffff ;  /* 0xffffffff00247802 */ /* 0x000fe40000000f00 */
[----:B------:R-:W-:Y:S02]  /*14c80*/  MOV R3, 0x1f ;  /* 0x0000001f00037802 */ /* 0x000fe40000000f00 */
[----:B------:R-:W-:Y:S04]  /*14c90*/  WARPSYNC R36 ;  /* 0x0000002400007348 */ /* 0x000fe80003800000 */
[----:B------:R1:W2:Y:S02]  /*14ca0*/  SHFL.BFLY PT, R6, R4, R6, R3 ;  /* 0x0c00000604067389 */ /* 0x0002a400000e0003 */
[----:B-1----:R-:W-:-:S04]  /*14cb0*/  MOV R3, 0x0 ;  /* 0x0000000000037802 */ /* 0x002fc80000000f00 */
[----:B--2---:R-:W-:Y:S05]  /*14cc0*/  RET.REL.NODEC R2 `(_ZN7cutlass13device_kernelIN5flash19enable_sm80_to_sm89INS1_16FlashAttnFwdSm80INS1_25CollectiveMainloopFwdSm80ILi4ELi1ELb0EN4cute5tupleIJNS5_1CILi128EEENS7_ILi64EEENS7_ILi96EEEEEELi96ENS_10bfloat16_tEfNS_4arch4Sm80ELb1ELb0ELb1ELb0ELb1ELb0ELb1ELb0EEENS1_21CollectiveEpilogueFwdINS6_IJS8_SA_S9_EEENS6_IJNS7_ILi1EEESI_SI_EEESC_SE_Li128ELb0ELb1ELb0ELb0EEENS1_30DynamicPersistentTileSchedulerILi128ELi128ELb0ELb1ELb0EEEEEEEEEvNT_6ParamsE) ;  /* 0xfffeb33002007950 */ /* 0x004fea0003c3ffff */
        .weak           $__internal_4_$__cuda_sm70_shflsync_idx_p
        .type           $__internal_4_$__cuda_sm70_shflsync_idx_p,@function
        .size           $__internal_4_$__cuda_sm70_shflsync_idx_p,(.L_x_1719 - $__internal_4_$__cuda_sm70_shflsync_idx_p)
$__internal_4_$__cuda_sm70_shflsync_idx_p:
[----:B------:R1:W-:Y:S02]  /*14cd0*/  STL [R1+0x8c], R0 ;  /* 0x00008c0001007387 */ /* 0x0003e40000100800 */
[----:B-1----:R-:W-:-:S04]  /*14ce0*/  MOV R0, 0xffffffff ;  /* 0xffffffff00007802 */ /* 0x002fc80000000f00 */
[----:B------:R-:W-:Y:S04]  /*14cf0*/  WARPSYNC R0 ;  /* 0x0000000000007348 */ /* 0x000fe80003800000 */
[----:B------:R1:W2:Y:S04]  /*14d00*/  SHFL.IDX PT, R6, R4, R6, R3 ;  /* 0x0000000604067389 */ /* 0x0002a800000e0003 */
[----:B-1----:R1:W5:Y:S01]  /*14d10*/  LDL.LU R0, [R1+0x8c] ;  /* 0x00008c0001007983 */ /* 0x0023620000300800 */
[----:B------:R-:W-:-:S04]  /*14d20*/  MOV R3, 0x0 ;  /* 0x0000000000037802 */ /* 0x000fc80000000f00 */
[----:B--2---:R-:W-:Y:S05]  /*14d30*/  RET.REL.NODEC R2 `(_ZN7cutlass13device_kernelIN5flash19enable_sm80_to_sm89INS1_16FlashAttnFwdSm80INS1_25CollectiveMainloopFwdSm80ILi4ELi1ELb0EN4cute5tupleIJNS5_1CILi128EEENS7_ILi64EEENS7_ILi96EEEEEELi96ENS_10bfloat16_tEfNS_4arch4Sm80ELb1ELb0ELb1ELb0ELb1ELb0ELb1ELb0EEENS1_21CollectiveEpilogueFwdINS6_IJS8_SA_S9_EEENS6_IJNS7_ILi1EEESI_SI_EEESC_SE_Li128ELb0ELb1ELb0ELb0EEENS1_30DynamicPersistentTileSchedulerILi128ELi128ELb0ELb1ELb0EEEEEEEEEvNT_6ParamsE) ;  /* 0xfffeb2c002007950 */ /* 0x004fea0003c3ffff */
.L_x_694:
        /* <DEDUP_REMOVED lines=12> */
.L_x_1719:


//--------------------- .text._ZN7cutlass13device_kernelIN5flash19enable_sm80_to_sm89INS1_16FlashAttnFwdSm80INS1_25CollectiveMainloopFwdSm80ILi4ELi1ELb0EN4cute5tupleIJNS5_1CILi128EEENS7_ILi64EEENS7_ILi96EEEEEELi96ENS_10bfloat16_tEfNS_4arch4Sm80ELb1ELb0ELb1ELb1ELb1ELb0ELb1ELb0EEENS1_21CollectiveEpilogueFwdINS6_IJS8_SA_S9_EEENS6_IJNS7_ILi1EEESI_SI_EEESC_SE_Li128ELb1ELb1ELb0ELb0EEENS1_19SingleTileSchedulerILb1ELb0ELb1ELi128EEEEEEEEEvNT_6ParamsE --------------------------
	.section	.text._ZN7cutlass13device_kernelIN5flash19enable_sm80_to_sm89INS1_16FlashAttnFwdSm80INS1_25CollectiveMainloopFwdSm80ILi4ELi1ELb0EN4cute5tupleIJNS5_1CILi128EEENS7_ILi64EEENS7_ILi96EEEEEELi96ENS_10bfloat16_tEfNS_4arch4Sm80ELb1ELb0ELb1ELb1ELb1ELb0ELb1ELb0EEENS1_21CollectiveEpilogueFwdINS6_IJS8_SA_S9_EEENS6_IJNS7_ILi1EEESI_SI_EEESC_SE_Li128ELb1ELb1ELb0ELb0EEENS1_19SingleTileSchedulerILb1ELb0ELb1ELi128EEEEEEEEEvNT_6ParamsE,"ax",@progbits
	.sectioninfo	@"SHI_REGISTERS=255"
	.align	128
.text._ZN7cutlass13device_kernelIN5flash19enable_sm80_to_sm89INS1_16FlashAttnFwdSm80INS1_25CollectiveMainloopFwdSm80ILi4ELi1ELb0EN4cute5tupleIJNS5_1CILi128EEENS7_ILi64EEENS7_ILi96EEEEEELi96ENS_10bfloat16_tEfNS_4arch4Sm80ELb1ELb0ELb1ELb1ELb1ELb0ELb1ELb0EEENS1_21CollectiveEpilogueFwdINS6_IJS8_SA_S9_EEENS6_IJNS7_ILi1EEESI_SI_EEESC_SE_Li128ELb1ELb1ELb0ELb0EEENS1_19SingleTileSchedulerILb1ELb0ELb1ELi128EEEEEEEEEvNT_6ParamsE:
        .type           _ZN7cutlass13device_kernelIN5flash19enable_sm80_to_sm89INS1_16FlashAttnFwdSm80INS1_25CollectiveMainloopFwdSm80ILi4ELi1ELb0EN4cute5tupleIJNS5_1CILi128EEENS7_ILi64EEENS7_ILi96EEEEEELi96ENS_10bfloat16_tEfNS_4arch4Sm80ELb1ELb0ELb1ELb1ELb1ELb0ELb1ELb0EEENS1_21CollectiveEpilogueFwdINS6_IJS8_SA_S9_EEENS6_IJNS7_ILi1EEESI_SI_EEESC_SE_Li128ELb1ELb1ELb0ELb0EEENS1_19SingleTileSchedulerILb1ELb0ELb1ELi128EEEEEEEEEvNT_6ParamsE,@function
        .size           _ZN7cutlass13device_kernelIN5flash19enable_sm80_to_sm89INS1_16FlashAttnFwdSm80INS1_25CollectiveMainloopFwdSm80ILi4ELi1ELb0EN4cute5tupleIJNS5_1CILi128EEENS7_ILi64EEENS7_ILi96EEEEEELi96ENS_10bfloat16_tEfNS_4arch4Sm80ELb1ELb0ELb1ELb1ELb1ELb0ELb1ELb0EEENS1_21CollectiveEpilogueFwdINS6_IJS8_SA_S9_EEENS6_IJNS7_ILi1EEESI_SI_EEESC_SE_Li128ELb1ELb1ELb0ELb0EEENS1_19SingleTileSchedulerILb1ELb0ELb1ELi128EEEEEEEEEvNT_6ParamsE,(.L_x_1722 - _ZN7cutlass13device_kernelIN5flash19enable_sm80_to_sm89INS1_16FlashAttnFwdSm80INS1_25CollectiveMainloopFwdSm80ILi4ELi1ELb0EN4cute5tupleIJNS5_1CILi128EEENS7_ILi64EEENS7_ILi96EEEEEELi96ENS_10bfloat16_tEfNS_4arch4Sm80ELb1ELb0ELb1ELb1ELb1ELb0ELb1ELb0EEENS1_21CollectiveEpilogueFwdINS6_IJS8_SA_S9_EEENS6_IJNS7_ILi1EEESI_SI_EEESC_SE_Li128ELb1ELb1ELb0ELb0EEENS1_19SingleTileSchedulerILb1ELb0ELb1ELi128EEEEEEEEEvNT_6ParamsE)
        .other          _ZN7cutlass13device_kernelIN5flash19enable_sm80_to_sm89INS1_16FlashAttnFwdSm80INS1_25CollectiveMainloopFwdSm80ILi4ELi1ELb0EN4cute5tupleIJNS5_1CILi128EEENS7_ILi64EEENS7_ILi96EEEEEELi96ENS_10bfloat16_tEfNS_4arch4Sm80ELb1ELb0ELb1ELb1ELb1ELb0ELb1ELb0EEENS1_21CollectiveEpilogueFwdINS6_IJS8_SA_S9_EEENS6_IJNS7_ILi1EEESI_SI_EEESC_SE_Li128ELb1ELb1ELb0ELb0EEENS1_19SingleTileSchedulerILb1ELb0ELb1ELi128EEEEEEEEEvNT_6ParamsE,@"STO_CUDA_ENTRY STV_DEFAULT"
_ZN7cutlass13device_kernelIN5flash19enable_sm80_to_sm89INS1_16FlashAttnFwdSm80INS1_25CollectiveMainloopFwdSm80ILi4ELi1ELb0EN4cute5tupleIJNS5_1CILi128EEENS7_ILi64EEENS7_ILi96EEEEEELi96ENS_10bfloat16_tEfNS_4arch4Sm80ELb1ELb0ELb1ELb1ELb1ELb0ELb1ELb0EEENS1_21CollectiveEpilogueFwdINS6_IJS8_SA_S9_EEENS6_IJNS7_ILi1EEESI_SI_EEESC_SE_Li128ELb1ELb1ELb0ELb0EEENS1_19SingleTileSchedulerILb1ELb0ELb1ELi128EEEEEEEEEvNT_6ParamsE:
[----:B------:R-:W-:Y:S02]  /*0000*/  MOV R1, c[0x0][0x28] ;  /* 0x00000a0000017a02 */ /* 0x000fe40000000f00 */
[----:B------:R-:W1:Y:S01]  /*0010*/  S2R R169, SR_TID.X ;  /* 0x0000000000a97919 */ /* 0x000e620000002100 */
[----:B------:R-:W2:Y:S01]  /*0020*/  S2UR UR13, SR_CTAID.Z ;  /* 0x00000000000d79c3 */ /* 0x000ea20000002700 */
[----:B------:R-:W-:Y:S01]  /*0030*/  UMOV UR17, 0x4 ;  /* 0x0000000400117882 */ /* 0x000fe20000000000 */
[----:B------:R-:W-:Y:S01]  /*0040*/  IADD3 R1, R1, -0x68, RZ ;  /* 0xffffff9801017810 */ /* 0x000fe20007ffe0ff */
[----:B------:R-:W-:Y:S02]  /*0050*/  ULDC.64 UR4, c[0x0][0x568] ;  /* 0x00015a0000047ab9 */ /* 0x000fe40000000a00 */
[----:B------:R-:W-:-:S03]  /*0060*/  ULDC.64 UR14, c[0x0][0x118] ;  /* 0x00004600000e7ab9 */ /* 0x000fc60000000a00 */
[----:B------:R-:W3:Y:S01]  /*0070*/  S2UR UR10, SR_CTAID.X ;  /* 0x00000000000a79c3 */ /* 0x000ee20000002500 */
[----:B-1----:R-:W-:Y:S01]  /*0080*/  SHF.R.U32.HI R0, RZ, 0x5, R169 ;  /* 0x00000005ff007819 */ /* 0x002fe200000116a9 */
[----:B--2---:R-:W-:-:S05]  /*0090*/  UIMAD.WIDE UR4, UR13, UR17, UR4 ;  /* 0x000000110d0472a5 */ /* 0x004fca000f8e0204 */
[----:B------:R-:W1:Y:S02]  /*00a0*/  SHFL.IDX PT, R0, R0, RZ, 0x1f ;  /* 0x00001fff00007589 */ /* 0x000e6400000e0000 */
[----:B-1----:R-:W-:-:S13]  /*00b0*/  ISETP.NE.AND P0, PT, R0, RZ, PT ;  /* 0x000000ff0000720c */ /* 0x002fda0003f05270 */
[----:B---3--:R-:W-:Y:S05]  /*00c0*/  @!P0 BRA `(.L_x_695) ;  /* 0x000001c000008947 */ /* 0x008fea0003800000 */
[----:B------:R-:W-:-:S04]  /*00d0*/  ISETP.NE.U32.AND P0, PT, RZ, c[0x0][0x568], PT ;  /* 0x00015a00ff007a0c */ /* 0x000fc80003f05070 */
[----:B------:R-:W-:-:S13]  /*00e0*/  ISETP.NE.AND.EX P0, PT, RZ, c[0x0][0x56c], PT, P0 ;  /* 0x00015b00ff007a0c */ /* 0x000fda0003f05300 */
[----:B------:R-:W-:Y:S05]  /*00f0*/  @!P0 BRA `(.L_x_696) ;  /* 0x0000005000008947 */ /* 0x000fea0003800000 */
[----:B------:R-:W-:Y:S02]  /*0100*/  MOV R2, UR4 ;  /* 0x0000000400027c02 */ /* 0x000fe40008000f00 */
[----:B------:R-:W-:-:S05]  /*0110*/  MOV R3, UR5 ;  /* 0x0000000500037c02 */ /* 0x000fca0008000f00 */
[----:B------:R-:W2:Y:S02]  /*0120*/  LDG.E R0, [R2.64] ;  /* 0x0000000e02007981 */ /* 0x000ea4000c1e1900 */
[----:B--2---:R1:W2:Y:S02]  /*0130*/  R2UR UR5, R0 ;  /* 0x00000000000573c2 */ /* 0x0042a400000e0000 */
[----:B-12---:R-:W-:Y:S05]  /*0140*/  BRA `(.L_x_697) ;  /* 0x000000e000007947 */ /* 0x006fea0003800000 */
.L_x_696:
[----:B------:R-:W-:-:S04]  /*0150*/  ISETP.NE.U32.AND P0, PT, RZ, c[0x0][0x560], PT ;  /* 0x00015800ff007a0c */ /* 0x000fc80003f05070 */
[----:B------:R-:W-:-:S13]  /*0160*/  ISETP.NE.AND.EX P0, PT, RZ, c[0x0][0x564], PT, P0 ;  /* 0x00015900ff007a0c */ /* 0x000fda0003f05300 */
[----:B------:R-:W-:Y:S05]  /*0170*/  @!P0 BRA `(.L_x_698) ;  /* 0x000000a000008947 */ /* 0x000fea0003800000 */
[----:B------:R-:W-:Y:S02]  /*0180*/  ULDC.64 UR4, c[0x0][0x560] ;  /* 0x0001580000047ab9 */ /* 0x000fe40000000a00 */
[----:B------:R-:W-:-:S06]  /*0190*/  UIMAD.WIDE UR4, UR13, UR17, UR4 ;  /* 0x000000110d0472a5 */ /* 0x000fcc000f8e0204 */
[----:B------:R-:W-:Y:S02]  /*01a0*/  MOV R2, UR4 ;  /* 0x0000000400027c02 */ /* 0x000fe40008000f00 */
[----:B------:R-:W-:-:S05]  /*01b0*/  MOV R3, UR5 ;  /* 0x0000000500037c02 */ /* 0x000fca0008000f00 */
[----:B------:R1:W2:Y:S04]  /*01c0*/  LDG.E R0, [R2.64] ;  /* 0x0000000e02007981 */ /* 0x0002a8000c1e1900 */
[----:B-1----:R-:W3:Y:S01]  /*01d0*/  LDG.E R2, [R2.64+0x4] ;  /* 0x0000040e02027981 */ /* 0x002ee2000c1e1900 */
[----:B--2---:R-:W1:Y:S08]  /*01e0*/  R2UR UR4, R0 ;  /* 0x00000000000473c2 */ /* 0x004e7000000e0000 */
[----:B---3--:R-:W1:Y:S02]  /*01f0*/  R2UR UR5, R2 ;  /* 0x00000000020573c2 */ /* 0x008e6400000e0000 */
[----:B-1----:R-:W-:Y:S01]  /*0200*/  UIADD3 UR5, -UR4, UR5, URZ ;  /* 0x0000000504057290 */ /* 0x002fe2000fffe13f */
[----:B------:R-:W-:Y:S05]  /*0210*/  BRA `(.L_x_697) ;  /* 0x0000001000007947 */ /* 0x000fea0003800000 */
.L_x_698:
[----:B------:R-:W-:Y:S02]  /*0220*/  ULDC UR5, c[0x0][0x54c] ;  /* 0x0001530000057ab9 */ /* 0x000fe40000000800 */
.L_x_697:
[----:B------:R-:W-:Y:S02]  /*0230*/  ULDC UR4, c[0x0][0x548] ;  /* 0x0001520000047ab9 */ /* 0x000fe40000000800 */
[----:B------:R-:W-:-:S02]  /*0240*/  USHF.L.U32 UR10, UR10, 0x7, URZ ;  /* 0x000000070a0a7899 */ /* 0x000fc4000800063f */
[----:B------:R-:W-:-:S04]  /*0250*/  UIMAD UR4, UR5, UR4, URZ ;  /* 0x00000004050472a4 */ /* 0x000fc8000f8e023f */
[----:B------:R-:W-:-:S04]  /*0260*/  UISETP.GE.AND UP0, UPT, UR10, UR4, UPT ;  /* 0x000000040a00728c */ /* 0x000fc8000bf06270 */
[----:B------:R-:W-:Y:S01]  /*0270*/  USEL UR13, UR13, 0xffffffff, !UP0 ;  /* 0xffffffff0d0d7887 */ /* 0x000fe2000c000000 */
[----:B------:R-:W-:Y:S05]  /*0280*/  BRA `(.L_x_699) ;  /* 0x000001b000007947 */ /* 0x000fea0003800000 */
.L_x_695:
        /* <DEDUP_REMOVED lines=8> */
.L_x_700:
        /* <DEDUP_REMOVED lines=13> */
.L_x_702:
[----:B------:R-:W-:Y:S02]  /*03e0*/  ULDC UR5, c[0x0][0x54c] ;  /* 0x0001530000057ab9 */ /* 0x000fe40000000800 */
.L_x_701:
[----:B------:R-:W-:Y:S02]  /*03f0*/  ULDC UR4, c[0x0][0x548] ;  /* 0x0001520000047ab9 */ /* 0x000fe40000000800 */
[----:B------:R-:W-:-:S02]  /*0400*/  USHF.L.U32 UR10, UR10, 0x7, URZ ;  /* 0x000000070a0a7899 */ /* 0x000fc4000800063f */
[----:B------:R-:W-:-:S04]  /*0410*/  UIMAD UR4, UR5, UR4, URZ ;  /* 0x00000004050472a4 */ /* 0x000fc8000f8e023f */
[----:B------:R-:W-:-:S04]  /*0420*/  UISETP.GE.AND UP0, UPT, UR10, UR4, UPT ;  /* 0x000000040a00728c */ /* 0x000fc8000bf06270 */
[----:B------:R-:W-:-:S06]  /*0430*/  USEL UR13, UR13, 0xffffffff, !UP0 ;  /* 0xffffffff0d0d7887 */ /* 0x000fcc000c000000 */
.L_x_699:
[----:B------:R-:W-:-:S13]  /*0440*/  ISETP.LE.AND P0, PT, RZ, UR13, PT ;  /* 0x0000000dff007c0c */ /* 0x000fda000bf03270 */
[----:B------:R-:W-:Y:S05]  /*0450*/  @!P0 EXIT ;  /* 0x000000000000894d */ /* 0x000fea0003800000 */
[----:B------:R-:W-:Y:S02]  /*0460*/  ULDC.64 UR8, c[0x0][0x370] ;  /* 0x0000dc0000087ab9 */ /* 0x000fe40000000a00 */
[----:B------:R-:W-:Y:S02]  /*0470*/  UISETP.NE.U32.AND UP1, UPT, URZ, UR8, UPT ;  /* 0x000000083f00728c */ /* 0x000fe4000bf25070 */
[----:B------:R-:W-:Y:S02]  /*0480*/  ULDC.64 UR4, c[0x0][0x360] ;  /* 0x0000d80000047ab9 */ /* 0x000fe40000000a00 */
[----:B------:R-:W-:Y:S02]  /*0490*/  UISETP.NE.U32.AND UP0, UPT, URZ, UR4, UPT ;  /* 0x000000043f00728c */ /* 0x000fe4000bf05070 */
[----:B------:R-:W-:Y:S02]  /*04a0*/  ULDC.64 UR6, c[0x0][0x348] ;  /* 0x0000d20000067ab9 */ /* 0x000fe40000000a00 */
[----:B------:R-:W-:-:S02]  /*04b0*/  UISETP.NE.AND.EX UP1, UPT, URZ, UR9, UPT, UP1 ;  /* 0x000000093f00728c */ /* 0x000fc4000bf25310 */
[----:B------:R-:W-:Y:S02]  /*04c0*/  UISETP.NE.U32.AND UP2, UPT, URZ, UR6, UPT ;  /* 0x000000063f00728c */ /* 0x000fe4000bf45070 */
[----:B------:R-:W-:Y:S02]  /*04d0*/  UISETP.NE.AND.EX UP0, UPT, URZ, UR5, UPT, UP0 ;  /* 0x000000053f00728c */ /* 0x000fe4000bf05300 */
[----:B------:R-:W-:Y:S01]  /*04e0*/  UISETP.NE.AND.EX UP2, UPT, URZ, UR7, UPT, UP2 ;  /* 0x000000073f00728c */ /* 0x000fe2000bf45320 */
[----:B------:R-:W-:Y:S01]  /*04f0*/  PLOP3.LUT P2, PT, PT, PT, UP1, 0x80, 0x0 ;  /* 0x000000000000781c */ /* 0x000fe20003f4f018 */
[----:B------:R-:W-:Y:S02]  /*0500*/  ULDC.64 UR8, c[0x0][0x370] ;  /* 0x0000dc0000087ab9 */ /* 0x000fe40000000a00 */
[----:B------:R-:W-:Y:S01]  /*0510*/  ULDC.64 UR6, c[0x0][0x348] ;  /* 0x0000d20000067ab9 */ /* 0x000fe20000000a00 */
[----:B------:R-:W-:Y:S01]  /*0520*/  PLOP3.LUT P0, PT, PT, PT, UP0, 0x80, 0x0 ;  /* 0x000000000000781c */ /* 0x000fe20003f0f008 */
[----:B------:R-:W-:Y:S01]  /*0530*/  ULDC.64 UR4, c[0x0][0x360] ;  /* 0x0000d80000047ab9 */ /* 0x000fe20000000a00 */
[----:B------:R-:W-:Y:S01]  /*0540*/  PLOP3.LUT P1, PT, PT, PT, UP2, 0x80, 0x0 ;  /* 0x000000000000781c */ /* 0x000fe20003f2f028 */
[----:B------:R-:W-:-:S02]  /*0550*/  @UP1 UIMAD.WIDE UR8, UR13, UR17, UR8 ;  /* 0x000000110d0812a5 */ /* 0x000fc4000f8e0208 */
[----:B------:R-:W-:Y:S02]  /*0560*/  @UP0 UIMAD.WIDE UR4, UR13, UR17, UR4 ;  /* 0x000000110d0402a5 */ /* 0x000fe4000f8e0204 */
[----:B------:R-:W-:Y:S02]  /*0570*/  UIMAD.WIDE UR6, UR13, UR17, UR6 ;  /* 0x000000110d0672a5 */ /* 0x000fe4000f8e0206 */
[----:B------:R-:W-:Y:S02]  /*0580*/  IMAD.U32 R3, RZ, RZ, UR9 ;  /* 0x00000009ff037e24 */ /* 0x000fe4000f8e00ff */
[----:B------:R-:W-:Y:S01]  /*0590*/  IMAD.U32 R2, RZ, RZ, UR8 ;  /* 0x00000008ff027e24 */ /* 0x000fe2000f8e00ff */
[----:B------:R-:W-:Y:S01]  /*05a0*/  MOV R4, UR4 ;  /* 0x0000000400047c02 */ /* 0x000fe20008000f00 */
[----:B------:R-:W-:Y:S01]  /*05b0*/  IMAD.U32 R5, RZ, RZ, UR5 ;  /* 0x00000005ff057e24 */ /* 0x000fe2000f8e00ff */
[----:B------:R-:W-:Y:S01]  /*05c0*/  MOV R6, UR6 ;  /* 0x0000000600067c02 */ /* 0x000fe20008000f00 */
[----:B------:R-:W-:Y:S01]  /*05d0*/  IMAD.U32 R7, RZ, RZ, UR7 ;  /* 0x00000007ff077e24 */ /* 0x000fe2000f8e00ff */
[----:B------:R1:W2:Y:S04]  /*05e0*/  @P2 LDG.E R3, [R2.64] ;  /* 0x0000000e02032981 */ /* 0x0002a8000c1e1900 */
[----:B------:R-:W3:Y:S04]  /*05f0*/  @P0 LDG.E R0, [R4.64] ;  /* 0x0000000e04000981 */ /* 0x000ee8000c1e1900 */
[----:B-1----:R-:W4:Y:S01]  /*0600*/  @P1 LDG.E R2, [R6.64] ;  /* 0x0000000e06021981 */ /* 0x002f22000c1e1900 */
[----:B------:R-:W1:Y:S01]  /*0610*/  S2UR UR9, SR_CTAID.Y ;  /* 0x00000000000979c3 */ /* 0x000e620000002600 */
[----:B------:R-:W-:-:S02]  /*0620*/  UMOV UR11, URZ ;  /* 0x0000003f000b7c82 */ /* 0x000fc40008000000 */
[----:B------:R-:W-:Y:S02]  /*0630*/  ULDC UR12, c[0x0][0x168] ;  /* 0x00005a00000c7ab9 */ /* 0x000fe40000000800 */
[----:B------:R-:W-:Y:S02]  /*0640*/  UMOV UR16, URZ ;  /* 0x0000003f00107c82 */ /* 0x000fe40008000000 */
[----:B------:R-:W-:Y:S02]  /*0650*/  ULDC UR4, c[0x0][0x2ac] ;  /* 0x0000ab0000047ab9 */ /* 0x000fe40000000800 */
[----:B------:R-:W-:Y:S02]  /*0660*/  ULDC UR7, c[0x0][0x1d0] ;  /* 0x0000740000077ab9 */ /* 0x000fe40000000800 */
[----:B------:R-:W-:Y:S02]  /*0670*/  UIMAD UR7, UR4, UR7, URZ ;  /* 0x00000007040772a4 */ /* 0x000fe4000f8e023f */
[----:B-1----:R-:W-:Y:S01]  /*0680*/  USHF.R.S32.HI UR8, URZ, 0x1f, UR9 ;  /* 0x0000001f3f087899 */ /* 0x002fe20008011409 */
[----:B--2---:R1:W2:Y:S08]  /*0690*/  @P2 R2UR UR11, R3 ;  /* 0x00000000030b23c2 */ /* 0x0042b000000e0000 */
[----:B---3--:R1:W3:Y:S08]  /*06a0*/  @P0 R2UR UR12, R0 ;  /* 0x00000000000c03c2 */ /* 0x0082f000000e0000 */
[----:B----4-:R1:W4:Y:S02]  /*06b0*/  @P1 R2UR UR16, R2 ;  /* 0x00000000021013c2 */ /* 0x01032400000e0000 */
[----:B-1--4-:R-:W-:Y:S05]  /*06c0*/  @P0 BRA `(.L_x_703) ;  /* 0x0000006000000947 */ /* 0x012fea0003800000 */
[----:B--2---:R-:W-:Y:S05]  /*06d0*/  @!P1 BRA `(.L_x_703) ;  /* 0x0000005000009947 */ /* 0x004fea0003800000 */
[----:B------:R-:W2:Y:S04]  /*06e0*/  LDG.E R2, [R6.64] ;  /* 0x0000000e06027981 */ /* 0x000ea8000c1e1900 */
[----:B------:R-:W4:Y:S01]  /*06f0*/  LDG.E R0, [R6.64+0x4] ;  /* 0x0000040e06007981 */ /* 0x000f22000c1e1900 */
[----:B--23--:R-:W1:Y:S08]  /*0700*/  R2UR UR12, R2 ;  /* 0x00000000020c73c2 */ /* 0x00ce7000000e0000 */
[----:B----4-:R-:W1:Y:S02]  /*0710*/  R2UR UR4, R0 ;  /* 0x00000000000473c2 */ /* 0x010e6400000e0000 */
[----:B-1----:R-:W-:-:S06]  /*0720*/  UIADD3 UR12, -UR12, UR4, URZ ;  /* 0x000000040c0c7290 */ /* 0x002fcc000fffe13f */
.L_x_703:
[----:B--2---:R-:W-:-:S04]  /*0730*/  ISETP.NE.U32.AND P0, PT, RZ, c[0x0][0x368], PT ;  /* 0x0000da00ff007a0c */ /* 0x004fc80003f05070 */
[----:B------:R-:W-:-:S13]  /*0740*/  ISETP.NE.AND.EX P0, PT, RZ, c[0x0][0x36c], PT, P0 ;  /* 0x0000db00ff007a0c */ /* 0x000fda0003f05300 */
[----:B------:R-:W-:Y:S05]  /*0750*/  @!P0 BRA `(.L_x_704) ;  /* 0x0000007000008947 */ /* 0x000fea0003800000 */
[----:B------:R-:W-:Y:S02]  /*0760*/  ULDC.64 UR4, c[0x0][0x368] ;  /* 0x0000da0000047ab9 */ /* 0x000fe40000000a00 */
[----:B------:R-:W-:-:S06]  /*0770*/  UIMAD.WIDE UR4, UR13, UR17, UR4 ;  /* 0x000000110d0472a5 */ /* 0x000fcc000f8e0204 */
[----:B------:R-:W-:Y:S02]  /*0780*/  MOV R2, UR4 ;  /* 0x0000000400027c02 */ /* 0x000fe40008000f00 */
[----:B------:R-:W-:-:S05]  /*0790*/  MOV R3, UR5 ;  /* 0x0000000500037c02 */ /* 0x000fca0008000f00 */
[----:B------:R-:W2:Y:S02]  /*07a0*/  LDG.E R0, [R2.64] ;  /* 0x0000000e02007981 */ /* 0x000ea4000c1e1900 */
[----:B--2---:R1:W2:Y:S02]  /*07b0*/  R2UR UR7, R0 ;  /* 0x00000000000773c2 */ /* 0x0042a400000e0000 */
[----:B-12---:R-:W-:Y:S05]  /*07c0*/  BRA `(.L_x_705) ;  /* 0x000000c000007947 */ /* 0x006fea0003800000 */
.L_x_704:
[----:B------:R-:W-:-:S04]  /*07d0*/  ISETP.NE.U32.AND P0, PT, RZ, c[0x0][0x350], PT ;  /* 0x0000d400ff007a0c */ /* 0x000fc80003f05070 */
[----:B------:R-:W-:-:S13]  /*07e0*/  ISETP.NE.AND.EX P0, PT, RZ, c[0x0][0x354], PT, P0 ;  /* 0x0000d500ff007a0c */ /* 0x000fda0003f05300 */
[----:B------:R-:W-:Y:S05]  /*07f0*/  @!P0 BRA `(.L_x_705) ;  /* 0x0000009000008947 */ /* 0x000fea0003800000 */
[----:B------:R-:W-:Y:S02]  /*0800*/  ULDC.64 UR4, c[0x0][0x350] ;  /* 0x0000d40000047ab9 */ /* 0x000fe40000000a00 */
[----:B------:R-:W-:-:S06]  /*0810*/  UIMAD.WIDE UR4, UR13, UR17, UR4 ;  /* 0x000000110d0472a5 */ /* 0x000fcc000f8e0204 */
[----:B------:R-:W-:Y:S02]  /*0820*/  MOV R2, UR4 ;  /* 0x0000000400027c02 */ /* 0x000fe40008000f00 */
[----:B------:R-:W-:-:S05]  /*0830*/  MOV R3, UR5 ;  /* 0x0000000500037c02 */ /* 0x000fca0008000f00 */
[----:B------:R-:W2:Y:S04]  /*0840*/  LDG.E R4, [R2.64] ;  /* 0x0000000e02047981 */ /* 0x000ea8000c1e1900 */
[----:B------:R-:W4:Y:S01]  /*0850*/  LDG.E R0, [R2.64+0x4] ;  /* 0x0000040e02007981 */ /* 0x000f22000c1e1900 */
[----:B--2---:R-:W1:Y:S08]  /*0860*/  R2UR UR4, R4 ;  /* 0x00000000040473c2 */ /* 0x004e7000000e0000 */
[----:B----4-:R-:W1:Y:S02]  /*0870*/  R2UR UR7, R0 ;  /* 0x00000000000773c2 */ /* 0x010e6400000e0000 */
[----:B-1----:R-:W-:-:S06]  /*0880*/  UIADD3 UR7, -UR4, UR7, URZ ;  /* 0x0000000704077290 */ /* 0x002fcc000fffe13f */
.L_x_705:
[----:B------:R-:W-:Y:S01]  /*0890*/  ULDC UR4, c[0x0][0x2c4] ;  /* 0x0000b10000047ab9 */ /* 0x000fe20000000800 */
[----:B------:R-:W-:Y:S01]  /*08a0*/  PLOP3.LUT P4, PT, PT, PT, PT, 0x80, 0x0 ;  /* 0x000000000000781c */ /* 0x000fe20003f8f070 */
[----:B------:R-:W-:Y:S01]  /*08b0*/  UISETP.NE.AND UP1, UPT, UR4, 0x1, UPT ;  /* 0x000000010400788c */ /* 0x000fe2000bf25270 */
[----:B------:R-:W-:Y:S01]  /*08c0*/  CS2R R94, SRZ ;  /* 0x00000000005e7805 */ /* 0x000fe2000001ff00 */
[----:B------:R-:W-:Y:S01]  /*08d0*/  UIADD3 UR7, -UR11, UR7, URZ ;  /* 0x000000070b077290 */ /* 0x000fe2000fffe13f */
[----:B------:R-:W-:Y:S01]  /*08e0*/  CS2R R92, SRZ ;  /* 0x00000000005c7805 */ /* 0x000fe2000001ff00 */
[----:B------:R-:W-:Y:S01]  /*08f0*/  ULDC.64 UR4, c[0x0][0x2c8] ;  /* 0x0000b20000047ab9 */ /* 0x000fe20000000a00 */
[----:B------:R-:W-:Y:S01]  /*0900*/  CS2R R98, SRZ ;  /* 0x0000000000627805 */ /* 0x000fe2000001ff00 */
[----:B---3--:R-:W-:Y:S01]  /*0910*/  UIADD3 UR6, UR7, 0x40, -UR12 ;  /* 0x0000004007067890 */ /* 0x008fe2000fffe80c */
[----:B------:R-:W-:Y:S01]  /*0920*/  CS2R R96, SRZ ;  /* 0x0000000000607805 */ /* 0x000fe2000001ff00 */
[----:B------:R-:W-:Y:S01]  /*0930*/  CS2R R90, SRZ ;  /* 0x00000000005a7805 */ /* 0x000fe2000001ff00 */
[----:B------:R-:W-:Y:S01]  /*0940*/  CS2R R88, SRZ ;  /* 0x0000000000587805 */ /* 0x000fe2000001ff00 */
[----:B------:R-:W-:Y:S01]  /*0950*/  IMAD.MOV.U32 R11, RZ, RZ, RZ ;  /* 0x000000ffff0b7224 */ /* 0x000fe200078e00ff */
[----:B------:R-:W-:Y:S01]  /*0960*/  @UP1 UIADD3 UR18, UR10, 0x7f, URZ ;  /* 0x0000007f0a121890 */ /* 0x000fe2000fffe03f */
[----:B------:R-:W-:Y:S01]  /*0970*/  IMAD.MOV.U32 R86, RZ, RZ, RZ ;  /* 0x000000ffff567224 */ /* 0x000fe200078e00ff */
[----:B------:R-:W-:Y:S01]  /*0980*/  MOV R12, RZ ;  /* 0x000000ff000c7202 */ /* 0x000fe20000000f00 */
[----:B------:R-:W-:Y:S01]  /*0990*/  IMAD.MOV.U32 R84, RZ, RZ, RZ ;  /* 0x000000ffff547224 */ /* 0x000fe200078e00ff */
[----:B------:R-:W-:Y:S01]  /*09a0*/  UIMAD.WIDE.U32 UR18, UR18, UR4, URZ ;  /* 0x00000004121272a5 */ /* 0x000fe2000f8e003f */
[----:B------:R-:W-:Y:S01]  /*09b0*/  CS2R R14, SRZ ;  /* 0x00000000000e7805 */ /* 0x000fe2000001ff00 */
[----:B------:R-:W-:Y:S01]  /*09c0*/  UIADD3 UR4, UR10, 0x7f, URZ ;  /* 0x0000007f0a047890 */ /* 0x000fe2000fffe03f */
[----:B------:R-:W-:Y:S01]  /*09d0*/  MOV R78, RZ ;  /* 0x000000ff004e7202 */ /* 0x000fe20000000f00 */
[----:B------:R-:W-:Y:S01]  /*09e0*/  @UP1 USHF.R.U32.HI UR4, URZ, UR5, UR19 ;  /* 0x000000053f041299 */ /* 0x000fe20008011613 */
[----:B------:R-:W-:Y:S01]  /*09f0*/  IMAD.MOV.U32 R76, RZ, RZ, RZ ;  /* 0x000000ffff4c7224 */ /* 0x000fe200078e00ff */
[----:B------:R-:W-:Y:S01]  /*0a00*/  UIADD3 UR5, UR7, 0x3f, URZ ;  /* 0x0000003f07057890 */ /* 0x000fe2000fffe03f */
[----:B------:R-:W-:Y:S01]  /*0a10*/  CS2R R16, SRZ ;  /* 0x0000000000107805 */ /* 0x000fe2000001ff00 */
[----:B------:R-:W-:Y:S01]  /*0a20*/  UIADD3 UR6, UR6, UR4, URZ ;  /* 0x0000000406067290 */ /* 0x000fe2000fffe03f */
[----:B------:R-:W-:Y:S01]  /*0a30*/  MOV R82, RZ ;  /* 0x000000ff00527202 */ /* 0x000fe20000000f00 */
[----:B------:R-:W-:Y:S01]  /*0a40*/  USHF.R.S32.HI UR18, URZ, 0x1f, UR5 ;  /* 0x0000001f3f127899 */ /* 0x000fe20008011405 */
[----:B------:R-:W-:Y:S01]  /*0a50*/  IMAD.MOV.U32 R80, RZ, RZ, RZ ;  /* 0x000000ffff507224 */ /* 0x000fe200078e00ff */
[----:B------:R-:W-:Y:S01]  /*0a60*/  USHF.R.S32.HI UR4, URZ, 0x1f, UR6 ;  /* 0x0000001f3f047899 */ /* 0x000fe20008011406 */
[----:B------:R-:W-:Y:S01]  /*0a70*/  MOV R18, RZ ;  /* 0x000000ff00127202 */ /* 0x000fe20000000f00 */
[----:B------:R-:W-:Y:S01]  /*0a80*/  ULEA.HI UR18, UR18, UR5, URZ, 0x6 ;  /* 0x0000000512127291 */ /* 0x000fe2000f8f303f */
[----:B------:R-:W-:Y:S01]  /*0a90*/  IMAD.MOV.U32 R74, RZ, RZ, RZ ;  /* 0x000000ffff4a7224 */ /* 0x000fe200078e00ff */
[----:B------:R-:W-:Y:S01]  /*0aa0*/  ULEA.HI UR4, UR4, UR6, URZ, 0x6 ;  /* 0x0000000604047291 */ /* 0x000fe2000f8f303f */
[----:B------:R-:W-:Y:S01]  /*0ab0*/  CS2R R20, SRZ ;  /* 0x0000000000147805 */ /* 0x000fe2000001ff00 */
[----:B------:R-:W-:Y:S01]  /*0ac0*/  USHF.R.S32.HI UR18, URZ, 0x6, UR18 ;  /* 0x000000063f127899 */ /* 0x000fe20008011412 */
[----:B------:R-:W-:Y:S01]  /*0ad0*/  MOV R72, RZ ;  /* 0x000000ff00487202 */ /* 0x000fe20000000f00 */
[----:B------:R-:W-:Y:S01]  /*0ae0*/  USHF.R.S32.HI UR4, URZ, 0x6, UR4 ;  /* 0x000000063f047899 */ /* 0x000fe20008011404 */
[----:B------:R-:W-:Y:S01]  /*0af0*/  IMAD.MOV.U32 R70, RZ, RZ, RZ ;  /* 0x000000ffff467224 */ /* 0x000fe200078e00ff */
[----:B------:R-:W-:Y:S01]  /*0b00*/  CS2R R22, SRZ ;  /* 0x0000000000167805 */ /* 0x000fe2000001ff00 */
[----:B------:R-:W-:Y:S01]  /*0b10*/  MOV R68, RZ ;  /* 0x000000ff00447202 */ /* 0x000fe20000000f00 */
[----:B------:R-:W-:Y:S01]  /*0b20*/  UISETP.LT.AND UP0, UPT, UR18, UR4, UPT ;  /* 0x000000041200728c */ /* 0x000fe2000bf01270 */
[----:B------:R-:W-:Y:S01]  /*0b30*/  IMAD.MOV.U32 R170, RZ, RZ, RZ ;  /* 0x000000ffffaa7224 */ /* 0x000fe200078e00ff */
[----:B------:R-:W-:Y:S01]  /*0b40*/  CS2R R24, SRZ ;  /* 0x0000000000187805 */ /* 0x000fe2000001ff00 */
[----:B------:R-:W-:Y:S01]  /*0b50*/  MOV R168, RZ ;  /* 0x000000ff00a87202 */ /* 0x000fe20000000f00 */
[----:B------:R-:W-:Y:S01]  /*0b60*/  USEL UR6, UR18, UR4, UP0 ;  /* 0x0000000412067287 */ /* 0x000fe20008000000 */
[----:B------:R-:W-:Y:S01]  /*0b70*/  IMAD.MOV.U32 R174, RZ, RZ, RZ ;  /* 0x000000ffffae7224 */ /* 0x000fe200078e00ff */
[----:B------:R-:W-:Y:S01]  /*0b80*/  CS2R R26, SRZ ;  /* 0x00000000001a7805 */ /* 0x000fe2000001ff00 */
[----:B------:R-:W-:Y:S01]  /*0b90*/  MOV R172, RZ ;  /* 0x000000ff00ac7202 */ /* 0x000fe20000000f00 */
[----:B------:R-:W-:Y:S01]  /*0ba0*/  UISETP.GE.AND UP0, UPT, UR6, 0x1, UPT ;  /* 0x000000010600788c */ /* 0x000fe2000bf06270 */
[----:B------:R-:W-:Y:S01]  /*0bb0*/  CS2R R166, SRZ ;  /* 0x0000000000a67805 */ /* 0x000fe2000001ff00 */
[----:B------:R-:W-:Y:S01]  /*0bc0*/  IMAD.MOV.U32 R164, RZ, RZ, RZ ;  /* 0x000000ffffa47224 */ /* 0x000fe200078e00ff */
[----:B------:R-:W-:Y:S01]  /*0bd0*/  CS2R R28, SRZ ;  /* 0x00000000001c7805 */ /* 0x000fe2000001ff00 */
[----:B------:R-:W-:Y:S01]  /*0be0*/  MOV R162, RZ ;  /* 0x000000ff00a27202 */ /* 0x000fe20000000f00 */
[----:B------:R-:W-:Y:S01]  /*0bf0*/  IMAD.MOV.U32 R160, RZ, RZ, RZ ;  /* 0x000000ffffa07224 */ /* 0x000fe200078e00ff */
[----:B------:R-:W-:Y:S01]  /*0c00*/  PLOP3.LUT P0, PT, PT, PT, UP0, 0x80, 0x0 ;  /* 0x000000000000781c */ /* 0x000fe20003f0f008 */
        /* <DEDUP_REMOVED lines=34> */
[----:B------:R-:W-:Y:S01]  /*0e30*/  MOV R54, RZ ;  /* 0x000000ff00367202 */ /* 0x000fe20000000f00 */
[----:B------:R-:W-:Y:S01]  /*0e40*/  CS2R R52, SRZ ;  /* 0x0000000000347805 */ /* 0x000fe2000001ff00 */
[----:B------:R-:W-:Y:S01]  /*0e50*/  IMAD.MOV.U32 R51, RZ, RZ, RZ ;  /* 0x000000ffff337224 */ /* 0x000fe200078e00ff */
[----:B------:R-:W-:Y:S05]  /*0e60*/  @!P0 BRA `(.L_x_706) ;  /* 0x0000e75000008947 */ /* 0x000fea0003800000 */
[----:B------:R-:W-:Y:S02]  /*0e70*/  ULDC.64 UR4, c[0x0][0x340] ;  /* 0x0000d00000047ab9 */ /* 0x000fe40000000a00 */
[----:B------:R-:W-:-:S04]  /*0e80*/  UISETP.NE.U32.AND UP0, UPT, URZ, UR4, UPT ;  /* 0x000000043f00728c */ /* 0x000fc8000bf05070 */
[----:B------:R-:W-:-:S03]  /*0e90*/  UISETP.NE.AND.EX UP0, UPT, URZ, UR5, UPT, UP0 ;  /* 0x000000053f00728c */ /* 0x000fc6000bf05300 */
[----:B------:R-:W-:-:S03]  /*0ea0*/  ULDC.64 UR4, c[0x0][0x340] ;  /* 0x0000d00000047ab9 */ /* 0x000fc60000000a00 */
[----:B------:R-:W-:-:S05]  /*0eb0*/  PLOP3.LUT P2, PT, PT, PT, UP0, 0x80, 0x0 ;  /* 0x000000000000781c */ /* 0x000fca0003f4f008 */
[----:B------:R-:W-:-:S06]  /*0ec0*/  @UP0 UIMAD.WIDE UR4, UR13, UR17, UR4 ;  /* 0x000000110d0402a5 */ /* 0x000fcc000f8e0204 */
[----:B------:R-:W-:Y:S02]  /*0ed0*/  IMAD.U32 R2, RZ, RZ, UR4 ;  /* 0x00000004ff027e24 */ /* 0x000fe4000f8e00ff */
[----:B------:R-:W-:Y:S01]  /*0ee0*/  IMAD.U32 R3, RZ, RZ, UR5 ;  /* 0x00000005ff037e24 */ /* 0x000fe2000f8e00ff */
[----:B------:R-:W-:Y:S01]  /*0ef0*/  SHF.R.S32.HI R9, RZ, 0x1f, R169 ;  /* 0x0000001fff097819 */ /* 0x000fe200000114a9 */
[----:B------:R-:W-:Y:S02]  /*0f00*/  USHF.R.S32.HI UR17, URZ, 0x1f, UR16 ;  /* 0x0000001f3f117899 */ /* 0x000fe40008011410 */
[----:B------:R-:W-:Y:S01]  /*0f10*/  ULDC.64 UR4, c[0x0][0x178] ;  /* 0x00005e0000047ab9 */ /* 0x000fe20000000a00 */
[----:B------:R1:W2:Y:S01]  /*0f20*/  @P2 LDG.E R8, [R2.64] ;  /* 0x0000000e02082981 */ /* 0x0002a2000c1e1900 */
[----:B------:R-:W-:Y:S01]  /*0f30*/  UIMAD UR17, UR17, UR4, URZ ;  /* 0x00000004111172a4 */ /* 0x000fe2000f8e023f */
[----:B------:R-:W-:Y:S01]  /*0f40*/  PLOP3.LUT P1, PT, PT, PT, UP1, 0x80, 0x0 ;  /* 0x000000000000781c */ /* 0x000fe20003f2f018 */
[----:B------:R-:W-:Y:S01]  /*0f50*/  UIMAD.WIDE.U32 UR18, UR16, UR4, URZ ;  /* 0x00000004101272a5 */ /* 0x000fe2000f8e003f */
[----:B------:R-:W-:Y:S01]  /*0f60*/  PLOP3.LUT P0, PT, PT, PT, UP1, 0x80, 0x0 ;  /* 0x000000000000781c */ /* 0x000fe20003f0f018 */
[----:B------:R-:W-:Y:S01]  /*0f70*/  UIMAD UR17, UR16, UR5, UR17 ;  /* 0x00000005101172a4 */ /* 0x000fe2000f8e0211 */
[CC--:B------:R-:W-:Y:S01]  /*0f80*/  LEA.HI R21, R9.reuse, R169.reuse, RZ, 0x3 ;  /* 0x000000a909157211 */ /* 0x0c0fe200078f18ff */
[----:B------:R-:W-:Y:S01]  /*0f90*/  BSSY B0, `(.L_x_707) ;  /* 0x0000060000007945 */ /* 0x000fe20003800000 */
[----:B------:R-:W-:Y:S01]  /*0fa0*/  ULDC.64 UR4, c[0x0][0x1b8] ;  /* 0x00006e0000047ab9 */ /* 0x000fe20000000a00 */
[CC--:B------:R-:W-:Y:S01]  /*0fb0*/  LEA.HI R20, R9.reuse, R169.reuse, RZ, 0x4 ;  /* 0x000000a909147211 */ /* 0x0c0fe200078f20ff */
[----:B------:R-:W-:Y:S01]  /*0fc0*/  UIADD3 UR19, UR19, UR17, URZ ;  /* 0x0000001113137290 */ /* 0x000fe2000fffe03f */
[----:B------:R-:W-:Y:S01]  /*0fd0*/  SHF.R.S32.HI R19, RZ, 0x3, R21 ;  /* 0x00000003ff137819 */ /* 0x000fe20000011415 */
[----:B------:R-:W-:Y:S01]  /*0fe0*/  USHF.R.S32.HI UR17, URZ, 0x1f, UR13 ;  /* 0x0000001f3f117899 */ /* 0x000fe2000801140d */
[----:B------:R-:W-:Y:S01]  /*0ff0*/  LEA.HI R166, R9, R169, RZ, 0x5 ;  /* 0x000000a909a67211 */ /* 0x000fe200078f28ff */
[----:B------:R-:W-:-:S02]  /*1000*/  UIMAD UR16, UR8, UR4, URZ ;  /* 0x00000004081072a4 */ /* 0x000fc4000f8e023f */
[----:B------:R-:W-:Y:S01]  /*1010*/  USEL UR17, UR17, URZ, !UP2 ;  /* 0x0000003f11117287 */ /* 0x000fe2000d000000 */
[----:B------:R-:W-:Y:S01]  /*1020*/  SHF.R.S32.HI R165, RZ, 0x5, R166 ;  /* 0x00000005ffa57819 */ /* 0x000fe200000114a6 */
[----:B------:R-:W-:Y:S02]  /*1030*/  UIMAD UR16, UR9, UR5, UR16 ;  /* 0x00000005091072a4 */ /* 0x000fe4000f8e0210 */
[----:B------:R-:W-:Y:S02]  /*1040*/  UIMAD.WIDE.U32 UR20, UR9, UR4, UR18 ;  /* 0x00000004091472a5 */ /* 0x000fe4000f8e0012 */
[----:B------:R-:W-:Y:S02]  /*1050*/  USEL UR18, UR13, URZ, !UP2 ;  /* 0x0000003f0d127287 */ /* 0x000fe4000d000000 */
[----:B------:R-:W-:Y:S01]  /*1060*/  ULDC.64 UR4, c[0x0][0x1c0] ;  /* 0x0000700000047ab9 */ /* 0x000fe20000000a00 */
[----:B-1----:R-:W-:Y:S01]  /*1070*/  LEA.HI R2, R9, R169, RZ, 0x2 ;  /* 0x000000a909027211 */ /* 0x002fe200078f10ff */
[----:B------:R-:W-:-:S02]  /*1080*/  UIMAD UR17, UR17, UR4, URZ ;  /* 0x00000004111172a4 */ /* 0x000fc4000f8e023f */
[----:B------:R-:W-:Y:S01]  /*1090*/  UIADD3 UR21, UR21, UR16, URZ ;  /* 0x0000001015157290 */ /* 0x000fe2000fffe03f */
[----:B------:R-:W-:Y:S01]  /*10a0*/  LOP3.LUT R0, R2, 0xfffffffc, RZ, 0xc0, !PT ;  /* 0xfffffffc02007812 */ /* 0x000fe200078ec0ff */
[----:B------:R-:W-:Y:S01]  /*10b0*/  UIMAD UR5, UR18, UR5, UR17 ;  /* 0x00000005120572a4 */ /* 0x000fe2000f8e0211 */
[----:B------:R-:W-:Y:S01]  /*10c0*/  SHF.R.S32.HI R40, RZ, 0x2, R2 ;  /* 0x00000002ff287819 */ /* 0x000fe20000011402 */
[----:B------:R-:W-:Y:S02]  /*10d0*/  UIMAD.WIDE.U32 UR18, UR18, UR4, UR20 ;  /* 0x00000004121272a5 */ /* 0x000fe4000f8e0014 */
[----:B------:R-:W-:Y:S01]  /*10e0*/  IMAD.IADD R101, R169, 0x1, -R0 ;  /* 0x00000001a9657824 */ /* 0x000fe200078e0a00 */
[----:B------:R-:W-:Y:S01]  /*10f0*/  ULDC UR4, c[0x0][0x2c4] ;  /* 0x0000b10000047ab9 */ /* 0x000fe20000000800 */
[----:B------:R-:W-:Y:S01]  /*1100*/  IADD3 R11, R40, UR10, RZ ;  /* 0x0000000a280b7c10 */ /* 0x000fe2000fffe0ff */
[----:B------:R-:W-:Y:S01]  /*1110*/  UIADD3 UR5, UR19, UR5, URZ ;  /* 0x0000000513057290 */ /* 0x000fe2000fffe03f */
[----:B------:R-:W-:Y:S01]  /*1120*/  IMAD R173, R101, 0x20, R40 ;  /* 0x0000002065ad7824 */ /* 0x000fe200078e0228 */
[----:B------:R-:W-:Y:S01]  /*1130*/  UIMAD UR4, UR12, UR4, URZ ;  /* 0x000000040c0472a4 */ /* 0x000fe2000f8e023f */
[----:B------:R-:W-:-:S02]  /*1140*/  IMAD.U32 R5, RZ, RZ, UR19 ;  /* 0x00000013ff057e24 */ /* 0x000fc4000f8e00ff */
[----:B------:R-:W-:Y:S01]  /*1150*/  IMAD.U32 R4, RZ, RZ, UR18 ;  /* 0x00000012ff047e24 */ /* 0x000fe2000f8e00ff */
[----:B------:R-:W-:Y:S01]  /*1160*/  IADD3 R3, R173, UR10, RZ ;  /* 0x0000000aad037c10 */ /* 0x000fe2000fffe0ff */
[----:B------:R-:W-:Y:S01]  /*1170*/  IMAD.U32 R5, RZ, RZ, UR5 ;  /* 0x00000005ff057e24 */ /* 0x000fe2000f8e00ff */
[----:B------:R1:W-:Y:S01]  /*1180*/  STL [R1+0x38], R173 ;  /* 0x000038ad01007387 */ /* 0x0003e20000100800 */
[----:B------:R-:W-:Y:S02]  /*1190*/  IMAD.SHL.U32 R100, R101, 0x8, RZ ;  /* 0x0000000865647824 */ /* 0x000fe400078e00ff */
[----:B------:R-:W-:-:S03]  /*11a0*/  @P1 IMAD.HI.U32 R0, R3, c[0x0][0x2c8], RZ ;  /* 0x0000b20003001a27 */ /* 0x000fc600078e00ff */
[C---:B------:R-:W-:Y:S01]  /*11b0*/  IADD3 R16, R100.reuse, 0x20, RZ ;  /* 0x0000002064107810 */ /* 0x040fe20007ffe0ff */
[----:B------:R-:W-:Y:S01]  /*11c0*/  IMAD.MOV.U32 R2, RZ, RZ, R3 ;  /* 0x000000ffff027224 */ /* 0x000fe200078e0003 */
[----:B------:R-:W-:Y:S02]  /*11d0*/  @P0 SHF.R.U32.HI R2, RZ, c[0x0][0x2cc], R0 ;  /* 0x0000b300ff020a19 */ /* 0x000fe40000011600 */
[C---:B------:R-:W-:Y:S02]  /*11e0*/  IADD3 R41, R100.reuse, 0x40, RZ ;  /* 0x0000004064297810 */ /* 0x040fe40007ffe0ff */
[--C-:B------:R-:W-:Y:S01]  /*11f0*/  SHF.R.S32.HI R0, RZ, 0x1f, R2.reuse ;  /* 0x0000001fff007819 */ /* 0x100fe20000011402 */
[----:B------:R-:W-:Y:S01]  /*1200*/  IMAD.MOV R6, RZ, RZ, -R2 ;  /* 0x000000ffff067224 */ /* 0x000fe200078e0a02 */
[----:B------:R-:W-:Y:S02]  /*1210*/  ISETP.GE.AND P5, PT, R100, c[0x0][0x198], PT ;  /* 0x0000660064007a0c */ /* 0x000fe40003fa6270 */
[----:B------:R-:W-:Y:S01]  /*1220*/  ISETP.GE.AND P4, PT, R16, c[0x0][0x198], PT ;  /* 0x0000660010007a0c */ /* 0x000fe20003f86270 */
[----:B------:R-:W-:-:S02]  /*1230*/  IMAD R0, R0, c[0x0][0x1b0], RZ ;  /* 0x00006c0000007a24 */ /* 0x000fc400078e02ff */
[----:B------:R-:W-:Y:S02]  /*1240*/  IMAD R6, R6, c[0x0][0x2c4], R3 ;  /* 0x0000b10006067a24 */ /* 0x000fe400078e0203 */
[C---:B------:R-:W-:Y:S02]  /*1250*/  IMAD R7, R2.reuse, c[0x0][0x1b4], R0 ;  /* 0x00006d0002077a24 */ /* 0x040fe400078e0200 */
[----:B------:R-:W-:Y:S01]  /*1260*/  IMAD.WIDE.U32 R2, R2, c[0x0][0x1b0], R4 ;  /* 0x00006c0002027a25 */ /* 0x000fe200078e0004 */
[----:B------:R-:W-:Y:S02]  /*1270*/  SHF.R.S32.HI R0, RZ, 0x1f, R6 ;  /* 0x0000001fff007819 */ /* 0x000fe40000011406 */
[----:B------:R-:W-:Y:S01]  /*1280*/  LOP3.LUT R5, R20, 0xfffffff0, RZ, 0xc0, !PT ;  /* 0xfffffff014057812 */ /* 0x000fe200078ec0ff */
[----:B------:R-:W-:Y:S02]  /*1290*/  IMAD.SHL.U32 R4, R19, 0x40, RZ ;  /* 0x0000004013047824 */ /* 0x000fe400078e00ff */
[----:B------:R-:W-:-:S02]  /*12a0*/  IMAD R0, R0, c[0x0][0x1a8], RZ ;  /* 0x00006a0000007a24 */ /* 0x000fc400078e02ff */
[----:B------:R-:W-:Y:S02]  /*12b0*/  IMAD.IADD R3, R3, 0x1, R7 ;  /* 0x0000000103037824 */ /* 0x000fe400078e0207 */
[----:B------:R-:W-:Y:S01]  /*12c0*/  IMAD R7, R6, c[0x0][0x1ac], R0 ;  /* 0x00006b0006077a24 */ /* 0x000fe200078e0200 */
[----:B------:R-:W-:Y:S01]  /*12d0*/  LOP3.LUT R0, R4, 0xc0, RZ, 0xc0, !PT ;  /* 0x000000c004007812 */ /* 0x000fe200078ec0ff */
[----:B------:R-:W-:Y:S02]  /*12e0*/  IMAD.IADD R17, R169, 0x1, -R5 ;  /* 0x00000001a9117824 */ /* 0x000fe400078e0a05 */
[----:B------:R-:W-:Y:S01]  /*12f0*/  IMAD.WIDE.U32 R2, R6, c[0x0][0x1a8], R2 ;  /* 0x00006a0006027a25 */ /* 0x000fe200078e0002 */
[----:B------:R-:W-:Y:S02]  /*1300*/  SHF.R.U32.HI R4, RZ, 0x3, R0 ;  /* 0x00000003ff047819 */ /* 0x000fe40000011600 */
[----:B------:R-:W-:Y:S01]  /*1310*/  LOP3.LUT R0, R0, 0x18, R100, 0xf8, !PT ;  /* 0x0000001800007812 */ /* 0x000fe200078ef864 */
[----:B------:R-:W-:Y:S01]  /*1320*/  IMAD.IADD R5, R3, 0x1, R7 ;  /* 0x0000000103057824 */ /* 0x000fe200078e0207 */
[----:B------:R-:W-:-:S02]  /*1330*/  LEA.HI R15, R17, R17, RZ, 0x1 ;  /* 0x00000011110f7211 */ /* 0x000fc400078f08ff */
[----:B------:R-:W-:Y:S02]  /*1340*/  LOP3.LUT R6, R0, R4, RZ, 0x3c, !PT ;  /* 0x0000000400067212 */ /* 0x000fe400078e3cff */
[--C-:B------:R-:W-:Y:S02]  /*1350*/  SHF.R.S32.HI R3, RZ, 0x1, R15.reuse ;  /* 0x00000001ff037819 */ /* 0x100fe4000001140f */
[----:B------:R-:W-:Y:S02]  /*1360*/  SHF.R.S32.HI R0, RZ, 0x1f, R15 ;  /* 0x0000001fff007819 */ /* 0x000fe4000001140f */
[----:B------:R-:W-:Y:S02]  /*1370*/  LEA R14, P0, R2, c[0x0][0x160], 0x1 ;  /* 0x00005800020e7a11 */ /* 0x000fe400078008ff */
[----:B------:R-:W-:Y:S02]  /*1380*/  LEA.HI R0, R0, R3, RZ, 0x2 ;  /* 0x0000000300007211 */ /* 0x000fe400078f10ff */
[----:B------:R-:W-:Y:S01]  /*1390*/  LEA.HI.X R12, R2, c[0x0][0x164], R5, 0x1, P0 ;  /* 0x00005900020c7a11 */ /* 0x000fe200000f0c05 */
[----:B------:R1:W3:Y:S01]  /*13a0*/  SHFL.IDX PT, R4, R14, RZ, 0x1c1f ;  /* 0x001c1fff0e047589 */ /* 0x0002e200000e0000 */
[----:B------:R-:W-:-:S02]  /*13b0*/  LOP3.LUT R0, R0, 0xfffffffc, RZ, 0xc0, !PT ;  /* 0xfffffffc00007812 */ /* 0x000fc400078ec0ff */
[----:B------:R-:W-:Y:S01]  /*13c0*/  LEA.HI R2, R40, R40, RZ, 0x1 ;  /* 0x0000002828027211 */ /* 0x000fe200078f08ff */
[----:B------:R1:W4:Y:S01]  /*13d0*/  SHFL.IDX PT, R5, R12, RZ, 0x1c1f ;  /* 0x001c1fff0c057589 */ /* 0x00032200000e0000 */
[----:B------:R-:W-:Y:S01]  /*13e0*/  ISETP.GE.AND P0, PT, R11, UR4, PT ;  /* 0x000000040b007c0c */ /* 0x000fe2000bf06270 */
[----:B------:R-:W-:Y:S01]  /*13f0*/  IMAD.IADD R18, R3, 0x1, -R0 ;  /* 0x0000000103127824 */ /* 0x000fe200078e0a00 */
[----:B------:R-:W-:Y:S01]  /*1400*/  LOP3.LUT R0, R2, 0x7fffffe, RZ, 0xc0, !PT ;  /* 0x07fffffe02007812 */ /* 0x000fe200078ec0ff */
[----:B------:R-:W-:-:S03]  /*1410*/  IMAD.MOV.U32 R2, RZ, RZ, 0x10 ;  /* 0x00000010ff027424 */ /* 0x000fc600078e00ff */
[----:B------:R-:W-:Y:S01]  /*1420*/  LOP3.LUT P1, RZ, R18, 0x2, RZ, 0xc0, !PT ;  /* 0x0000000212ff7812 */ /* 0x000fe2000782c0ff */
[----:B------:R-:W-:-:S03]  /*1430*/  IMAD.IADD R0, R40, 0x1, -R0 ;  /* 0x0000000128007824 */ /* 0x000fc600078e0a00 */
[----:B------:R-:W-:Y:S01]  /*1440*/  SEL R2, R2, 0xfffffff0, !P1 ;  /* 0xfffffff002027807 */ /* 0x000fe20004800000 */
[----:B------:R-:W-:-:S04]  /*1450*/  IMAD R0, R165, 0x8, R0 ;  /* 0x00000008a5007824 */ /* 0x000fc800078e0200 */
[----:B------:R-:W-:Y:S01]  /*1460*/  IMAD.U32 R13, R0, 0x20, R6 ;  /* 0x00000020000d7824 */ /* 0x000fe200078e0006 */
[----:B--2---:R1:W2:Y:S02]  /*1470*/  @P2 R2UR UR17, R8 ;  /* 0x00000000081123c2 */ /* 0x0042a400000e0000 */
[----:B--2---:R-:W-:Y:S01]  /*1480*/  @!UP0 UMOV UR17, UR13 ;  /* 0x0000000d00118c82 */ /* 0x004fe20008000000 */
[----:B------:R-:W-:Y:S01]  /*1490*/  ISETP.GE.AND P2, PT, R41, c[0x0][0x198], PT ;  /* 0x0000660029007a0c */ /* 0x000fe20003f46270 */
[----:B------:R-:W-:Y:S07]  /*14a0*/  @P0 BRA `(.L_x_708) ;  /* 0x000000e000000947 */ /* 0x000fee0003800000 */
[----:B---34-:R-:W-:Y:S01]  /*14b0*/  SHF.R.S32.HI R3, RZ, 0x1f, R16 ;  /* 0x0000001fff037819 */ /* 0x018fe20000011410 */
[----:B-1----:R-:W-:Y:S01]  /*14c0*/  IMAD.WIDE R8, R100, 0x2, R4 ;  /* 0x0000000264087825 */ /* 0x002fe200078e0204 */
        /* <DEDUP_REMOVED lines=12> */
.L_x_708:
[----:B---34-:R-:W-:Y:S05]  /*1590*/  BSYNC B0 ;  /* 0x0000000000007941 */ /* 0x018fea0003800000 */
.L_x_707:
[----:B-1----:R-:W-:Y:S01]  /*15a0*/  IADD3 R0, R11, 0x20, RZ ;  /* 0x000000200b007810 */ /* 0x002fe20007ffe0ff */
[----:B------:R1:W2:Y:S01]  /*15b0*/  SHFL.IDX PT, R5, R12, 0x1, 0x1c1f ;  /* 0x003c1f000c057f89 */ /* 0x0002a200000e0000 */
[----:B------:R-:W-:Y:S02]  /*15c0*/  BSSY B0, `(.L_x_709) ;  /* 0x0000012000007945 */ /* 0x000fe40003800000 */
[----:B------:R-:W-:Y:S01]  /*15d0*/  ISETP.GE.AND P0, PT, R0, UR4, PT ;  /* 0x0000000400007c0c */ /* 0x000fe2000bf06270 */
        /* <DEDUP_REMOVED lines=16> */
.L_x_710:
[----:B------:R-:W-:Y:S05]  /*16e0*/  BSYNC B0 ;  /* 0x0000000000007941 */ /* 0x000fea0003800000 */
.L_x_709:
[----:B--2---:R-:W-:Y:S01]  /*16f0*/  IADD3 R0, R11, 0x40, RZ ;  /* 0x000000400b007810 */ /* 0x004fe20007ffe0ff */
[----:B------:R2:W4:Y:S01]  /*1700*/  SHFL.IDX PT, R5, R12, 0x2, 0x1c1f ;  /* 0x005c1f000c057f89 */ /* 0x00052200000e0000 */
[----:B------:R-:W-:Y:S02]  /*1710*/  BSSY B0, `(.L_x_711) ;  /* 0x0000012000007945 */ /* 0x000fe40003800000 */
[----:B------:R-:W-:Y:S01]  /*1720*/  ISETP.GE.AND P0, PT, R0, UR4, PT ;  /* 0x0000000400007c0c */ /* 0x000fe2000bf06270 */
        /* <DEDUP_REMOVED lines=16> */
.L_x_712:
[----:B------:R-:W-:Y:S05]  /*1830*/  BSYNC B0 ;  /* 0x0000000000007941 */ /* 0x000fea0003800000 */
.L_x_711:
[----:B------:R-:W-:Y:S01]  /*1840*/  IMAD.MOV.U32 R3, RZ, RZ, c[0x0][0x2b8] ;  /* 0x0000ae00ff037624 */ /* 0x000fe200078e00ff */
[----:B---3--:R-:W-:Y:S01]  /*1850*/  SHFL.IDX PT, R4, R14, 0x3, 0x1c1f ;  /* 0x007c1f000e047f89 */ /* 0x008fe200000e0000 */
[----:B------:R-:W-:Y:S01]  /*1860*/  IMAD.U32 R0, RZ, RZ, UR6 ;  /* 0x00000006ff007e24 */ /* 0x000fe2000f8e00ff */
[----:B------:R-:W-:Y:S01]  /*1870*/  SHF.R.S32.HI R6, RZ, 0x1f, R16 ;  /* 0x0000001fff067819 */ /* 0x000fe20000011410 */
[----:B------:R-:W-:Y:S01]  /*1880*/  IMAD.SHL.U32 R167, R13, 0x2, RZ ;  /* 0x000000020da77824 */ /* 0x000fe200078e00ff */
[----:B------:R-:W-:Y:S01]  /*1890*/  ISETP.NE.AND P3, PT, R3, 0x1, PT ;  /* 0x000000010300780c */ /* 0x000fe20003f65270 */
[----:B------:R-:W-:Y:S01]  /*18a0*/  IMAD R0, R0, 0x40, R173 ;  /* 0x0000004000007824 */ /* 0x000fe200078e02ad */
[----:B----4-:R-:W3:Y:S01]  /*18b0*/  SHFL.IDX PT, R5, R12, 0x3, 0x1c1f ;  /* 0x007c1f000c057f89 */ /* 0x010ee200000e0000 */
[----:B------:R-:W-:Y:S01]  /*18c0*/  IADD3 R3, R11, 0x60, RZ ;  /* 0x000000600b037810 */ /* 0x000fe20007ffe0ff */
[----:B------:R-:W-:Y:S01]  /*18d0*/  USHF.R.S32.HI UR16, URZ, 0x1f, UR17 ;  /* 0x0000001f3f107899 */ /* 0x000fe20008011411 */
[----:B------:R-:W-:Y:S01]  /*18e0*/  IMAD.MOV.U32 R237, RZ, RZ, RZ ;  /* 0x000000ffffed7224 */ /* 0x000fe200078e00ff */
[----:B------:R-:W-:Y:S01]  /*18f0*/  IADD3 R0, R0, -0x40, RZ ;  /* 0xffffffc000007810 */ /* 0x000fe20007ffe0ff */
[----:B------:R-:W-:Y:S01]  /*1900*/  STL [R1+0x18], R167 ;  /* 0x000018a701007387 */ /* 0x000fe20000100800 */
[----:B------:R-:W-:Y:S01]  /*1910*/  ISETP.GE.AND P1, PT, R3, UR4, PT ;  /* 0x0000000403007c0c */ /* 0x000fe2000bf26270 */
[----:B------:R-:W-:Y:S01]  /*1920*/  ULDC.64 UR4, c[0x0][0x2b0] ;  /* 0x0000ac0000047ab9 */ /* 0x000fe20000000a00 */
[C---:B------:R-:W-:Y:S01]  /*1930*/  IADD3 R11, R0.reuse, UR11, RZ ;  /* 0x0000000b000b7c10 */ /* 0x040fe2000fffe0ff */
[----:B------:R-:W-:Y:S01]  /*1940*/  UIMAD UR16, UR16, UR4, URZ ;  /* 0x00000004101072a4 */ /* 0x000fe2000f8e023f */
[----:B------:R-:W-:Y:S01]  /*1950*/  ISETP.GE.AND P6, PT, R0, UR7, PT ;  /* 0x0000000700007c0c */ /* 0x000fe2000bfc6270 */
[----:B------:R-:W-:Y:S01]  /*1960*/  UIMAD.WIDE.U32 UR18, UR17, UR4, URZ ;  /* 0x00000004111272a5 */ /* 0x000fe2000f8e003f */
[----:B------:R-:W-:Y:S01]  /*1970*/  SHF.R.S32.HI R3, RZ, 0x1f, R41 ;  /* 0x0000001fff037819 */ /* 0x000fe20000011429 */
[----:B------:R-:W-:Y:S01]  /*1980*/  @P3 IMAD.HI.U32 R0, R11, c[0x0][0x2bc], RZ ;  /* 0x0000af000b003a27 */ /* 0x000fe200078e00ff */
[----:B------:R-:W-:Y:S01]  /*1990*/  ISETP.GT.OR P6, PT, R173, 0x3f, P6 ;  /* 0x0000003fad00780c */ /* 0x000fe200037c4670 */
[----:B------:R-:W-:Y:S01]  /*19a0*/  UIMAD UR16, UR17, UR5, UR16 ;  /* 0x00000005111072a4 */ /* 0x000fe2000f8e0210 */
[----:B------:R-:W-:Y:S01]  /*19b0*/  LEA.HI R3, R3, R41, RZ, 0x3 ;  /* 0x0000002903037211 */ /* 0x000fe200078f18ff */
[----:B------:R-:W-:Y:S01]  /*19c0*/  IMAD.MOV.U32 R10, RZ, RZ, R11 ;  /* 0x000000ffff0a7224 */ /* 0x000fe200078e000b */
[----:B------:R-:W-:Y:S01]  /*19d0*/  @P3 SHF.R.U32.HI R10, RZ, c[0x0][0x2c0], R0 ;  /* 0x0000b000ff0a3a19 */ /* 0x000fe20000011600 */
[----:B------:R-:W-:Y:S01]  /*19e0*/  UIADD3 UR16, UR19, UR16, URZ ;  /* 0x0000001013107290 */ /* 0x000fe2000fffe03f */
[----:B------:R-:W-:Y:S01]  /*19f0*/  LEA.HI R0, R6, R16, RZ, 0x3 ;  /* 0x0000001006007211 */ /* 0x000fe200078f18ff */
[----:B------:R-:W-:Y:S01]  /*1a00*/  ULDC.64 UR4, c[0x0][0x1e8] ;  /* 0x00007a0000047ab9 */ /* 0x000fe20000000a00 */
[----:B------:R-:W-:-:S02]  /*1a10*/  LOP3.LUT R170, R3, 0xfffffff8, RZ, 0xc0, !PT ;  /* 0xfffffff803aa7812 */ /* 0x000fc400078ec0ff */
[----:B------:R-:W-:Y:S01]  /*1a20*/  LOP3.LUT R171, R0, 0xfffffff8, RZ, 0xc0, !PT ;  /* 0xfffffff800ab7812 */ /* 0x000fe200078ec0ff */
[--C-:B---3--:R-:W-:Y:S02]  /*1a30*/  @!P1 IMAD.WIDE R6, R100, 0x2, R4.reuse ;  /* 0x0000000264069825 */ /* 0x108fe400078e0204 */
[C---:B------:R-:W-:Y:S02]  /*1a40*/  @!P6 IADD3 R0, P0, R10.reuse, UR18, RZ ;  /* 0x000000120a00ec10 */ /* 0x040fe4000ff1e0ff */
[--C-:B------:R-:W-:Y:S01]  /*1a50*/  @!P1 IMAD.WIDE R8, R171, 0x2, R4.reuse ;  /* 0x00000002ab089825 */ /* 0x100fe200078e0204 */
[----:B------:R-:W-:Y:S01]  /*1a60*/  @!PT LDS RZ, [RZ] ;  /* 0x00000000fffff984 */ /* 0x000fe20000000800 */
[----:B------:R3:W-:Y:S01]  /*1a70*/  @!P1 LDGSTS.E.BYPASS.LTC128B.128 [R167+0x7900], [R6.64], !P5 ;  /* 0x0790000006a79fae */ /* 0x0007e2000e901d4e */
[----:B------:R-:W-:Y:S02]  /*1a80*/  @!P6 LEA.HI.X.SX32 R3, R10, UR16, 0x1, P0 ;  /* 0x000000100a03ec11 */ /* 0x000fe400080f0eff */
[----:B------:R-:W-:Y:S01]  /*1a90*/  @!P1 IMAD.WIDE R4, R170, 0x2, R4 ;  /* 0x00000002aa049825 */ /* 0x000fe200078e0204 */
[----:B------:R4:W-:Y:S04]  /*1aa0*/  @!P1 LDGSTS.E.BYPASS.LTC128B.128 [R167+0x9900], [R8.64], !P4 ;  /* 0x0990000008a79fae */ /* 0x0009e8000e101d4e */
[----:B------:R5:W-:Y:S04]  /*1ab0*/  @!P1 LDGSTS.E.BYPASS.LTC128B.128 [R167+0xb900], [R4.64], !P2 ;  /* 0x0b90000004a79fae */ /* 0x000be8000d101d4e */
[----:B------:R-:W0:Y:S01]  /*1ac0*/  LDGDEPBAR ;  /* 0x00000000000079af */ /* 0x000e220000000000 */
[----:B-12---:R-:W-:Y:S01]  /*1ad0*/  SHF.R.S32.HI R12, RZ, 0x4, R20 ;  /* 0x00000004ff0c7819 */ /* 0x006fe20000011414 */
[----:B------:R-:W-:-:S02]  /*1ae0*/  UIMAD UR17, UR8, UR4, URZ ;  /* 0x00000004081172a4 */ /* 0x000fc4000f8e023f */
[----:B------:R-:W-:Y:S01]  /*1af0*/  UIMAD.WIDE.U32 UR20, UR9, UR4, URZ ;  /* 0x00000004091472a5 */ /* 0x000fe2000f8e003f */
[----:B------:R-:W-:Y:S01]  /*1b00*/  STL [R1+0x54], R171 ;  /* 0x000054ab01007387 */ /* 0x000fe20000100800 */
[----:B---3--:R-:W-:-:S03]  /*1b10*/  @!P6 LEA R6, P0, R0, c[0x0][0x2a0], 0x2 ;  /* 0x0000a8000006ea11 */ /* 0x008fc600078010ff */
[----:B------:R-:W-:Y:S01]  /*1b20*/  BAR.SYNC.DEFER_BLOCKING 0x0 ;  /* 0x0000000000007b1d */ /* 0x000fe20000010000 */
[----:B------:R-:W-:Y:S01]  /*1b30*/  @!P6 LEA.HI.X R7, R0, c[0x0][0x2a4], R3, 0x2, P0 ;  /* 0x0000a9000007ea11 */ /* 0x000fe200000f1403 */
[----:B-----5:R-:W-:Y:S01]  /*1b40*/  IMAD.MOV R5, RZ, RZ, -R10 ;  /* 0x000000ffff057224 */ /* 0x020fe200078e0a0a */
[----:B----4-:R-:W-:Y:S01]  /*1b50*/  LEA.HI R8, R20, R12, RZ, 0x1 ;  /* 0x0000000c14087211 */ /* 0x010fe200078f08ff */
[----:B------:R-:W-:Y:S01]  /*1b60*/  UIMAD UR17, UR9, UR5, UR17 ;  /* 0x00000005091172a4 */ /* 0x000fe2000f8e0211 */
[----:B------:R-:W-:Y:S01]  /*1b70*/  ISETP.GE.AND P5, PT, R16, c[0x0][0x1d4], PT ;  /* 0x0000750010007a0c */ /* 0x000fe20003fa6270 */
[----:B------:R-:W-:Y:S01]  /*1b80*/  IMAD R245, R5, c[0x0][0x2b8], R11 ;  /* 0x0000ae0005f57a24 */ /* 0x000fe200078e020b */
[----:B------:R-:W-:Y:S01]  /*1b90*/  LOP3.LUT R8, R8, 0xfffffffe, RZ, 0xc0, !PT ;  /* 0xfffffffe08087812 */ /* 0x000fe200078ec0ff */
[----:B------:R-:W-:Y:S01]  /*1ba0*/  ULDC.64 UR4, c[0x0][0x210] ;  /* 0x0000840000047ab9 */ /* 0x000fe20000000a00 */
[----:B------:R-:W-:Y:S01]  /*1bb0*/  ISETP.GE.AND P4, PT, R41, c[0x0][0x1d4], PT ;  /* 0x0000750029007a0c */ /* 0x000fe20003f86270 */
[----:B------:R-:W-:Y:S01]  /*1bc0*/  STL [R1+0x58], R170 ;  /* 0x000058aa01007387 */ /* 0x000fe20000100800 */
[----:B------:R-:W-:Y:S01]  /*1bd0*/  SHF.R.S32.HI R9, RZ, 0x1f, R245 ;  /* 0x0000001fff097819 */ /* 0x000fe200000114f5 */
[----:B------:R-:W-:-:S04]  /*1be0*/  IMAD.IADD R12, R12, 0x1, -R8 ;  /* 0x000000010c0c7824 */ /* 0x000fc800078e0a08 */
[----:B------:R-:W-:Y:S01]  /*1bf0*/  IMAD R8, R9, c[0x0][0x208], RZ ;  /* 0x0000820009087a24 */ /* 0x000fe200078e02ff */
[----:B------:R-:W-:Y:S01]  /*1c00*/  UIMAD.WIDE.U32 UR22, UR9, UR4, URZ ;  /* 0x00000004091672a5 */ /* 0x000fe2000f8e003f */
[----:B------:R1:W2:Y:S01]  /*1c10*/  @!P6 LDG.E R237, [R6.64] ;  /* 0x0000000e06ede981 */ /* 0x0002a2000c1e1900 */
[----:B------:R-:W-:Y:S01]  /*1c20*/  LOP3.LUT R0, R21, 0xfffffff8, RZ, 0xc0, !PT ;  /* 0xfffffff815007812 */ /* 0x000fe200078ec0ff */
[----:B------:R-:W-:Y:S01]  /*1c30*/  IMAD R8, R245, c[0x0][0x20c], R8 ;  /* 0x00008300f5087a24 */ /* 0x000fe200078e0208 */
[----:B------:R-:W-:Y:S01]  /*1c40*/  UIMAD UR4, UR8, UR4, URZ ;  /* 0x00000004080472a4 */ /* 0x000fe2000f8e023f */
[----:B------:R-:W-:Y:S01]  /*1c50*/  ISETP.GE.AND P6, PT, R100, c[0x0][0x1d4], PT ;  /* 0x0000750064007a0c */ /* 0x000fe20003fc6270 */
[----:B------:R-:W-:Y:S01]  /*1c60*/  UIADD3 UR8, UR21, UR17, URZ ;  /* 0x0000001115087290 */ /* 0x000fe2000fffe03f */
[----:B------:R-:W-:Y:S01]  /*1c70*/  IMAD.IADD R4, R169, 0x1, -R0 ;  /* 0x00000001a9047824 */ /* 0x000fe200078e0a00 */
[----:B------:R-:W-:Y:S01]  /*1c80*/  UIMAD UR4, UR9, UR5, UR4 ;  /* 0x00000005090472a4 */ /* 0x000fe2000f8e0204 */
[----:B------:R-:W-:Y:S01]  /*1c90*/  SHF.R.S32.HI R172, RZ, 0x1f, R100 ;  /* 0x0000001fffac7819 */ /* 0x000fe20000011464 */
[----:B------:R-:W-:Y:S01]  /*1ca0*/  UISETP.GE.AND UP0, UPT, UR6, 0x2, UPT ;  /* 0x000000020600788c */ /* 0x000fe2000bf06270 */
[----:B------:R-:W-:Y:S01]  /*1cb0*/  SEL R168, RZ, 0x10, P4 ;  /* 0x00000010ffa87807 */ /* 0x000fe20002000000 */
[----:B------:R-:W-:Y:S01]  /*1cc0*/  UIADD3 UR17, UR23, UR4, URZ ;  /* 0x0000000417117290 */ /* 0x000fe2000fffe03f */
[----:B------:R-:W-:Y:S01]  /*1cd0*/  LEA.HI R3, R4, R4, RZ, 0x1 ;  /* 0x0000000404037211 */ /* 0x000fe200078f08ff */
[----:B------:R-:W-:-:S04]  /*1ce0*/  ULEA UR4, UR6, 0xffffffc0, 0x6 ;  /* 0xffffffc006047891 */ /* 0x000fc8000f8e303f */
[----:B------:R-:W-:-:S06]  /*1cf0*/  UIADD3 UR4, UR7, -UR4, URZ ;  /* 0x8000000407047290 */ /* 0x000fcc000fffe03f */
[----:B------:R-:W-:Y:S02]  /*1d00*/  IADD3 R40, -R40, UR4, RZ ;  /* 0x0000000428287c10 */ /* 0x000fe4000fffe1ff */
[----:B-1----:R-:W-:Y:S01]  /*1d10*/  SHF.R.S32.HI R6, RZ, 0x1, R3 ;  /* 0x00000001ff067819 */ /* 0x002fe20000011403 */
[----:B------:R-:W-:Y:S01]  /*1d20*/  IMAD.SHL.U32 R7, R19, 0x8, RZ ;  /* 0x0000000813077824 */ /* 0x000fe200078e00ff */
[----:B------:R-:W-:Y:S02]  /*1d30*/  LOP3.LUT R3, R3, 0x3fffffe, RZ, 0xc0, !PT ;  /* 0x03fffffe03037812 */ /* 0x000fe400078ec0ff */
[C---:B------:R-:W-:Y:S01]  /*1d40*/  LOP3.LUT P2, RZ, R6.reuse, 0x2, RZ, 0xc0, !PT ;  /* 0x0000000206ff7812 */ /* 0x040fe2000784c0ff */
[----:B------:R-:W-:-:S05]  /*1d50*/  IMAD.SHL.U32 R0, R6, 0x40, RZ ;  /* 0x0000004006007824 */ /* 0x000fca00078e00ff */
[----:B------:R-:W-:-:S04]  /*1d60*/  LOP3.LUT R0, R0, 0xc0, RZ, 0xc0, !PT ;  /* 0x000000c000007812 */ /* 0x000fc800078ec0ff */
[----:B------:R-:W-:Y:S02]  /*1d70*/  LOP3.LUT R7, R0, 0x8, R7, 0xf8, !PT ;  /* 0x0000000800077812 */ /* 0x000fe400078ef807 */
[----:B------:R-:W-:Y:S01]  /*1d80*/  SHF.R.U32.HI R5, RZ, 0x3, R0 ;  /* 0x00000003ff057819 */ /* 0x000fe20000011600 */
[----:B------:R-:W-:Y:S02]  /*1d90*/  IMAD.IADD R0, R4, 0x1, -R3 ;  /* 0x0000000104007824 */ /* 0x000fe400078e0a03 */
[----:B------:R-:W-:Y:S01]  /*1da0*/  IMAD R3, R9, c[0x0][0x1e0], RZ ;  /* 0x0000780009037a24 */ /* 0x000fe200078e02ff */
[----:B------:R-:W-:Y:S01]  /*1db0*/  LOP3.LUT R5, R7, R5, RZ, 0x3c, !PT ;  /* 0x0000000507057212 */ /* 0x000fe200078e3cff */
[----:B------:R-:W-:-:S04]  /*1dc0*/  IMAD.WIDE.U32 R6, R245, c[0x0][0x1e0], RZ ;  /* 0x00007800f5067a25 */ /* 0x000fc800078e00ff */
[----:B------:R-:W-:Y:S02]  /*1dd0*/  IMAD R3, R245, c[0x0][0x1e4], R3 ;  /* 0x00007900f5037a24 */ /* 0x000fe400078e0203 */
[----:B------:R-:W-:Y:S02]  /*1de0*/  IMAD R0, R12, 0x8, R0 ;  /* 0x000000080c007824 */ /* 0x000fe400078e0200 */
[----:B------:R-:W-:Y:S02]  /*1df0*/  IMAD.IADD R7, R7, 0x1, R3 ;  /* 0x0000000107077824 */ /* 0x000fe400078e0203 */
[----:B------:R-:W-:Y:S02]  /*1e00*/  IMAD.U32 R0, R0, 0x20, R5 ;  /* 0x0000002000007824 */ /* 0x000fe400078e0005 */
[----:B------:R-:W-:-:S04]  /*1e10*/  IMAD.WIDE.U32 R4, R245, c[0x0][0x208], RZ ;  /* 0x00008200f5047a25 */ /* 0x000fc800078e00ff */
[----:B------:R-:W-:Y:S02]  /*1e20*/  IMAD.IADD R5, R5, 0x1, R8 ;  /* 0x0000000105057824 */ /* 0x000fe400078e0208 */
[----:B------:R-:W-:-:S05]  /*1e30*/  IMAD.SHL.U32 R220, R0, 0x2, RZ ;  /* 0x0000000200dc7824 */ /* 0x000fca00078e00ff */
[C---:B------:R-:W-:Y:S02]  /*1e40*/  IADD3 R0, R220.reuse, 0x3100, RZ ;  /* 0x00003100dc007810 */ /* 0x040fe40007ffe0ff */
[----:B------:R-:W-:Y:S02]  /*1e50*/  IADD3 R225, R220, 0x3120, RZ ;  /* 0x00003120dce17810 */ /* 0x000fe40007ffe0ff */
[----:B------:R-:W-:Y:S01]  /*1e60*/  @P2 IADD3 R225, R0, -0x20, RZ ;  /* 0xffffffe000e12810 */ /* 0x000fe20007ffe0ff */
[----:B------:R-:W-:-:S03]  /*1e70*/  IMAD.SHL.U32 R0, R18, 0x40, RZ ;  /* 0x0000004012007824 */ /* 0x000fc600078e00ff */
[C---:B------:R-:W-:Y:S02]  /*1e80*/  IADD3 R236, R225.reuse, 0x400, RZ ;  /* 0x00000400e1ec7810 */ /* 0x040fe40007ffe0ff */
[----:B------:R-:W-:Y:S02]  /*1e90*/  LOP3.LUT R0, R0, 0xc0, RZ, 0xc0, !PT ;  /* 0x000000c000007812 */ /* 0x000fe400078ec0ff */
[C---:B------:R-:W-:Y:S02]  /*1ea0*/  IADD3 R235, R225.reuse, 0x800, RZ ;  /* 0x00000800e1eb7810 */ /* 0x040fe40007ffe0ff */
[C---:B------:R-:W-:Y:S02]  /*1eb0*/  IADD3 R234, R225.reuse, 0xc00, RZ ;  /* 0x00000c00e1ea7810 */ /* 0x040fe40007ffe0ff */
[C---:B------:R-:W-:Y:S02]  /*1ec0*/  IADD3 R233, R225.reuse, 0x1000, RZ ;  /* 0x00001000e1e97810 */ /* 0x040fe40007ffe0ff */
[----:B------:R-:W-:-:S02]  /*1ed0*/  IADD3 R232, R225, 0x1400, RZ ;  /* 0x00001400e1e87810 */ /* 0x000fc40007ffe0ff */
[C---:B------:R-:W-:Y:S02]  /*1ee0*/  IADD3 R231, R225.reuse, 0x1800, RZ ;  /* 0x00001800e1e77810 */ /* 0x040fe40007ffe0ff */
[C---:B------:R-:W-:Y:S02]  /*1ef0*/  IADD3 R230, R225.reuse, 0x1c00, RZ ;  /* 0x00001c00e1e67810 */ /* 0x040fe40007ffe0ff */
[C---:B------:R-:W-:Y:S02]  /*1f00*/  IADD3 R229, R225.reuse, 0x2000, RZ ;  /* 0x00002000e1e57810 */ /* 0x040fe40007ffe0ff */
[C---:B------:R-:W-:Y:S02]  /*1f10*/  IADD3 R228, R225.reuse, 0x2400, RZ ;  /* 0x00002400e1e47810 */ /* 0x040fe40007ffe0ff */
[C---:B------:R-:W-:Y:S02]  /*1f20*/  IADD3 R227, R225.reuse, 0x2800, RZ ;  /* 0x00002800e1e37810 */ /* 0x040fe40007ffe0ff */
[----:B------:R-:W-:-:S02]  /*1f30*/  IADD3 R226, R225, 0x2c00, RZ ;  /* 0x00002c00e1e27810 */ /* 0x000fc40007ffe0ff */
[----:B--2---:R-:W-:Y:S01]  /*1f40*/  SHF.R.S32.HI R3, RZ, 0x1f, R237 ;  /* 0x0000001fff037819 */ /* 0x004fe200000114ed */
[----:B------:R-:W-:-:S04]  /*1f50*/  IMAD.WIDE.U32 R6, R237, c[0x0][0x1f0], R6 ;  /* 0x00007c00ed067a25 */ /* 0x000fc800078e0006 */
[C---:B------:R-:W-:Y:S01]  /*1f60*/  IMAD R9, R3.reuse, c[0x0][0x1f0], RZ ;  /* 0x00007c0003097a24 */ /* 0x040fe200078e02ff */
[----:B------:R-:W-:Y:S01]  /*1f70*/  IADD3 R8, P0, R6, UR20, RZ ;  /* 0x0000001406087c10 */ /* 0x000fe2000ff1e0ff */
[----:B------:R-:W-:Y:S02]  /*1f80*/  IMAD R3, R3, c[0x0][0x218], RZ ;  /* 0x0000860003037a24 */ /* 0x000fe400078e02ff */
[C---:B------:R-:W-:Y:S02]  /*1f90*/  IMAD R9, R237.reuse, c[0x0][0x1f4], R9 ;  /* 0x00007d00ed097a24 */ /* 0x040fe400078e0209 */
[----:B------:R-:W-:-:S03]  /*1fa0*/  IMAD.WIDE.U32 R4, R237, c[0x0][0x218], R4 ;  /* 0x00008600ed047a25 */ /* 0x000fc600078e0004 */
[----:B------:R-:W-:Y:S01]  /*1fb0*/  IADD3.X R6, R7, UR8, R9, P0, !PT ;  /* 0x0000000807067c10 */ /* 0x000fe200087fe409 */
[----:B------:R-:W-:Y:S01]  /*1fc0*/  IMAD R3, R237, c[0x0][0x21c], R3 ;  /* 0x00008700ed037a24 */ /* 0x000fe200078e0203 */
[----:B------:R-:W-:Y:S02]  /*1fd0*/  LEA R9, P1, R8, c[0x0][0x1c8], 0x1 ;  /* 0x0000720008097a11 */ /* 0x000fe400078208ff */
[----:B------:R-:W-:Y:S02]  /*1fe0*/  IADD3 R7, P0, R4, UR22, RZ ;  /* 0x0000001604077c10 */ /* 0x000fe4000ff1e0ff */
[----:B------:R-:W-:Y:S01]  /*1ff0*/  LEA.HI.X R8, R8, c[0x0][0x1cc], R6, 0x1, P1 ;  /* 0x0000730008087a11 */ /* 0x000fe200008f0c06 */
[----:B------:R-:W-:Y:S01]  /*2000*/  SHFL.IDX PT, R4, R9, RZ, 0x1c1f ;  /* 0x001c1fff09047589 */ /* 0x000fe200000e0000 */
[----:B------:R-:W-:Y:S02]  /*2010*/  IADD3.X R3, R5, UR17, R3, P0, !PT ;  /* 0x0000001105037c10 */ /* 0x000fe400087fe403 */
[----:B------:R-:W-:Y:S01]  /*2020*/  LEA R11, P0, R7, c[0x0][0x1f8], 0x1 ;  /* 0x00007e00070b7a11 */ /* 0x000fe200078008ff */
[----:B------:R-:W1:Y:S01]  /*2030*/  SHFL.IDX PT, R5, R8, RZ, 0x1c1f ;  /* 0x001c1fff08057589 */ /* 0x000e6200000e0000 */
[----:B------:R-:W-:-:S02]  /*2040*/  ISETP.GE.AND P1, PT, R40, 0x1, PT ;  /* 0x000000012800780c */ /* 0x000fc40003f26270 */
[----:B------:R-:W-:Y:S01]  /*2050*/  LEA.HI.X R10, R7, c[0x0][0x1fc], R3, 0x1, P0 ;  /* 0x00007f00070a7a11 */ /* 0x000fe200000f0c03 */
[----:B------:R-:W-:Y:S01]  /*2060*/  SHFL.IDX PT, R6, R9, 0x1, 0x1c1f ;  /* 0x003c1f0009067f89 */ /* 0x000fe200000e0000 */
[----:B------:R-:W-:Y:S01]  /*2070*/  ISETP.GT.AND P0, PT, R40, 0x20, PT ;  /* 0x000000202800780c */ /* 0x000fe20003f04270 */
[----:B------:R-:W-:Y:S02]  /*2080*/  IMAD.SHL.U32 R3, R12, 0x8, RZ ;  /* 0x000000080c037824 */ /* 0x000fe400078e00ff */
[----:B------:R2:W3:Y:S03]  /*2090*/  SHFL.IDX PT, R7, R8, 0x1, 0x1c1f ;  /* 0x003c1f0008077f89 */ /* 0x0004e600000e0000 */
[----:B------:R-:W-:Y:S01]  /*20a0*/  LOP3.LUT R3, R0, 0x8, R3, 0xf8, !PT ;  /* 0x0000000800037812 */ /* 0x000fe200078ef803 */
[----:B------:R-:W4:Y:S01]  /*20b0*/  SHFL.IDX PT, R14, R11, RZ, 0x1c1f ;  /* 0x001c1fff0b0e7589 */ /* 0x000f2200000e0000 */
[----:B------:R-:W-:-:S03]  /*20c0*/  SHF.R.U32.HI R0, RZ, 0x3, R0 ;  /* 0x00000003ff007819 */ /* 0x000fc60000011600 */
[----:B------:R-:W-:Y:S01]  /*20d0*/  SHFL.IDX PT, R13, R11, 0x1, 0x1c1f ;  /* 0x003c1f000b0d7f89 */ /* 0x000fe200000e0000 */
[----:B------:R-:W-:-:S03]  /*20e0*/  LOP3.LUT R103, R3, R0, RZ, 0x3c, !PT ;  /* 0x0000000003677212 */ /* 0x000fc600078e3cff */
[----:B------:R-:W5:Y:S04]  /*20f0*/  SHFL.IDX PT, R12, R10, RZ, 0x1c1f ;  /* 0x001c1fff0a0c7589 */ /* 0x000f6800000e0000 */
[----:B------:R3:W4:Y:S01]  /*2100*/  SHFL.IDX PT, R3, R10, 0x1, 0x1c1f ;  /* 0x003c1f000a037f89 */ /* 0x00072200000e0000 */
[----:B--2---:R-:W-:Y:S02]  /*2110*/  LOP3.LUT R8, R15, 0x7fffffe, RZ, 0xc0, !PT ;  /* 0x07fffffe0f087812 */ /* 0x004fe400078ec0ff */
[----:B------:R-:W-:-:S03]  /*2120*/  SHF.R.S32.HI R15, RZ, 0x1f, R17 ;  /* 0x0000001fff0f7819 */ /* 0x000fc60000011411 */
[----:B------:R-:W-:Y:S01]  /*2130*/  IMAD.IADD R164, R17, 0x1, -R8 ;  /* 0x0000000111a47824 */ /* 0x000fe200078e0a08 */
[----:B------:R-:W-:Y:S01]  /*2140*/  LEA.HI R15, R15, R17, RZ, 0x3 ;  /* 0x000000110f0f7211 */ /* 0x000fe200078f18ff */
[----:B-1----:R-:W-:-:S04]  /*2150*/  @P1 IMAD.WIDE R8, R100, 0x2, R4 ;  /* 0x0000000264081825 */ /* 0x002fc800078e0204 */
[----:B------:R-:W-:Y:S01]  /*2160*/  IMAD.SHL.U32 R0, R15, 0x20, RZ ;  /* 0x000000200f007824 */ /* 0x000fe200078e00ff */
[----:B------:R1:W-:Y:S01]  /*2170*/  @P1 LDGSTS.E.BYPASS.LTC128B.128 [R167+0x3100], [R8.64], !P6 ;  /* 0x0310000008a71fae */ /* 0x0003e2000f101d4e */
[----:B---3--:R-:W-:-:S03]  /*2180*/  @P0 IMAD.WIDE R10, R100, 0x2, R6 ;  /* 0x00000002640a0825 */ /* 0x008fc600078e0206 */
[----:B------:R-:W-:-:S05]  /*2190*/  LOP3.LUT R102, R0, 0xffffff00, RZ, 0xc0, !PT ;  /* 0xffffff0000667812 */ /* 0x000fca00078ec0ff */
[----:B------:R-:W-:-:S04]  /*21a0*/  IMAD R0, R165, 0x200, R102 ;  /* 0x00000200a5007824 */ /* 0x000fc800078e0266 */
[----:B------:R-:W-:-:S04]  /*21b0*/  IMAD R0, R164, 0x20, R0 ;  /* 0x00000020a4007824 */ /* 0x000fc800078e0200 */
[----:B------:R-:W-:-:S04]  /*21c0*/  IMAD.IADD R0, R103, 0x1, R0 ;  /* 0x0000000167007824 */ /* 0x000fc800078e0200 */
[----:B------:R-:W-:Y:S02]  /*21d0*/  IMAD.SHL.U32 R223, R0, 0x2, RZ ;  /* 0x0000000200df7824 */ /* 0x000fe400078e00ff */
[----:B------:R-:W-:Y:S02]  /*21e0*/  IMAD R0, R164, 0x20, R102 ;  /* 0x00000020a4007824 */ /* 0x000fe400078e0266 */
[----:B------:R-:W-:Y:S02]  /*21f0*/  IMAD R224, R2, 0x2, R223 ;  /* 0x0000000202e07824 */ /* 0x000fe400078e02df */
[----:B-1----:R-:W-:-:S04]  /*2200*/  @P1 IMAD.WIDE R8, R171, 0x2, R4 ;  /* 0x00000002ab081825 */ /* 0x002fc800078e0204 */
[----:B------:R-:W-:Y:S01]  /*2210*/  @P1 IMAD.WIDE R4, R170, 0x2, R4 ;  /* 0x00000002aa041825 */ /* 0x000fe200078e0204 */
[----:B------:R1:W-:Y:S03]  /*2220*/  @P1 LDGSTS.E.BYPASS.LTC128B.128 [R167+0x4100], [R8.64], !P5 ;  /* 0x0410000008a71fae */ /* 0x0003e6000e901d4e */
[----:B------:R-:W-:Y:S01]  /*2230*/  IMAD.IADD R0, R103, 0x1, R0 ;  /* 0x0000000167007824 */ /* 0x000fe200078e0200 */
[----:B------:R2:W-:Y:S04]  /*2240*/  @P1 LDGSTS.E.BYPASS.LTC128B.128 [R167+0x5100], [R4.64], !P4 ;  /* 0x0510000004a71fae */ /* 0x0005e8000e101d4e */
[----:B------:R3:W-:Y:S01]  /*2250*/  @P0 LDGSTS.E.BYPASS.LTC128B.128 [R167+0x3900], [R10.64], !P6 ;  /* 0x039000000aa70fae */ /* 0x0007e2000f101d4e */
[----:B-1----:R-:W-:-:S04]  /*2260*/  @P0 IMAD.WIDE R8, R171, 0x2, R6 ;  /* 0x00000002ab080825 */ /* 0x002fc800078e0206 */
[----:B------:R-:W-:Y:S01]  /*2270*/  @P0 IMAD.WIDE R6, R170, 0x2, R6 ;  /* 0x00000002aa060825 */ /* 0x000fe200078e0206 */
[----:B------:R1:W-:Y:S03]  /*2280*/  @P0 LDGSTS.E.BYPASS.LTC128B.128 [R167+0x4900], [R8.64], !P5 ;  /* 0x0490000008a70fae */ /* 0x0003e6000e901d4e */
[----:B--2---:R-:W-:Y:S01]  /*2290*/  IMAD.WIDE R4, R171, 0x2, RZ ;  /* 0x00000002ab047825 */ /* 0x004fe200078e02ff */
[----:B------:R2:W-:Y:S04]  /*22a0*/  @P0 LDGSTS.E.BYPASS.LTC128B.128 [R167+0x5900], [R6.64], !P4 ;  /* 0x0590000006a70fae */ /* 0x0005e8000e101d4e */
[----:B------:R-:W0:Y:S01]  /*22b0*/  LDGDEPBAR ;  /* 0x00000000000079af */ /* 0x000e220000000000 */
[----:B----4-:R-:W-:-:S05]  /*22c0*/  IADD3 R46, P2, R14, R4, RZ ;  /* 0x000000040e2e7210 */ /* 0x010fca0007f5e0ff */
[----:B-----5:R-:W-:Y:S01]  /*22d0*/  IMAD.X R47, R12, 0x1, R5, P2 ;  /* 0x000000010c2f7824 */ /* 0x020fe200010e0605 */
[----:B------:R-:W-:Y:S01]  /*22e0*/  ISETP.GE.AND P2, PT, R16, c[0x0][0x1d4], PT ;  /* 0x0000750010007a0c */ /* 0x000fe20003f46270 */
[----:B-1----:R-:W-:-:S04]  /*22f0*/  IMAD.WIDE R8, R100, 0x2, RZ ;  /* 0x0000000264087825 */ /* 0x002fc800078e02ff */
[----:B--2---:R-:W-:Y:S01]  /*2300*/  IMAD.WIDE R6, R170, 0x2, RZ ;  /* 0x00000002aa067825 */ /* 0x004fe200078e02ff */
[----:B------:R-:W-:Y:S01]  /*2310*/  IADD3 R48, P0, R14, R8, RZ ;  /* 0x000000080e307210 */ /* 0x000fe20007f1e0ff */
[----:B------:R-:W-:-:S04]  /*2320*/  DEPBAR.LE SB0, 0x1 ;  /* 0x000080400000791a */ /* 0x000fc80000000000 */
[----:B------:R-:W-:Y:S01]  /*2330*/  IADD3 R44, P1, R8, R13, RZ ;  /* 0x0000000d082c7210 */ /* 0x000fe20007f3e0ff */
[----:B------:R-:W-:Y:S01]  /*2340*/  IMAD.X R49, R12, 0x1, R9, P0 ;  /* 0x000000010c317824 */ /* 0x000fe200000e0609 */
[----:B------:R-:W-:-:S04]  /*2350*/  DEPBAR.LE SB0, 0x0 ;  /* 0x000080000000791a */ /* 0x000fc80000000000 */
[----:B------:R-:W-:Y:S01]  /*2360*/  BAR.SYNC.DEFER_BLOCKING 0x0 ;  /* 0x0000000000007b1d */ /* 0x000fe20000010000 */
[----:B------:R-:W-:Y:S01]  /*2370*/  IADD3 R42, P0, R4, R13, RZ ;  /* 0x0000000d042a7210 */ /* 0x000fe20007f1e0ff */
[----:B------:R-:W-:Y:S01]  /*2380*/  IMAD.X R45, R9, 0x1, R3, P1 ;  /* 0x00000001092d7824 */ /* 0x000fe200008e0603 */
[----:B------:R-:W-:-:S03]  /*2390*/  IADD3 R38, P1, R14, R6, RZ ;  /* 0x000000060e267210 */ /* 0x000fc60007f3e0ff */
[----:B------:R-:W-:Y:S01]  /*23a0*/  IMAD.X R43, R5, 0x1, R3, P0 ;  /* 0x00000001052b7824 */ /* 0x000fe200000e0603 */
[----:B------:R-:W-:Y:S01]  /*23b0*/  IADD3 R36, P0, R6, R13, RZ ;  /* 0x0000000d06247210 */ /* 0x000fe20007f1e0ff */
[----:B------:R-:W-:Y:S01]  /*23c0*/  IMAD.X R39, R12, 0x1, R7, P1 ;  /* 0x000000010c277824 */ /* 0x000fe200008e0607 */
[----:B------:R-:W-:-:S03]  /*23d0*/  ISETP.GE.AND P1, PT, R100, c[0x0][0x1d4], PT ;  /* 0x0000750064007a0c */ /* 0x000fc60003f26270 */
[----:B------:R-:W-:Y:S01]  /*23e0*/  IMAD.X R37, R7, 0x1, R3, P0 ;  /* 0x0000000107257824 */ /* 0x000fe200000e0603 */
[----:B------:R-:W-:Y:S02]  /*23f0*/  ISETP.LT.OR P0, PT, R40, 0x1, P1 ;  /* 0x000000012800780c */ /* 0x000fe40000f01670 */
[----:B------:R-:W-:Y:S02]  /*2400*/  ISETP.GE.AND P1, PT, R41, c[0x0][0x1d4], PT ;  /* 0x0000750029007a0c */ /* 0x000fe40003f26270 */
[----:B------:R-:W-:-:S05]  /*2410*/  IADD3 R3, R167, 0x100, RZ ;  /* 0x00000100a7037810 */ /* 0x000fca0007ffe0ff */
[----:B------:R-:W-:Y:S04]  /*2420*/  STL [R1+0x1c], R3 ;  /* 0x00001c0301007387 */ /* 0x000fe80000100800 */
[----:B---3--:R-:W-:Y:S04]  /*2430*/  LDSM.16.M88.4 R8, [R223+0x6100] ;  /* 0x00610000df08783b */ /* 0x008fe80000000200 */
[----:B------:R-:W-:Y:S04]  /*2440*/  LDSM.16.M88.4 R4, [R223+0x7100] ;  /* 0x00710000df04783b */ /* 0x000fe80000000200 */
[----:B------:R-:W-:Y:S04]  /*2450*/  LDSM.16.M88.4 R16, [R224+0x6100] ;  /* 0x00610000e010783b */ /* 0x000fe80000000200 */
[----:B------:R-:W-:Y:S04]  /*2460*/  LDSM.16.M88.4 R12, [R224+0x7100] ;  /* 0x00710000e00c783b */ /* 0x000fe80000000200 */
[----:B------:R-:W1:Y:S04]  /*2470*/  LDSM.16.M88.4 R32, [R220+0x3100] ;  /* 0x00310000dc20783b */ /* 0x000e680000000200 */
[----:B------:R-:W-:Y:S04]  /*2480*/  LDSM.16.M88.4 R28, [R220+0x3500] ;  /* 0x00350000dc1c783b */ /* 0x000fe80000000200 */
[----:B------:R-:W2:Y:S04]  /*2490*/  LDSM.16.M88.4 R24, [R220+0x3900] ;  /* 0x00390000dc18783b */ /* 0x000ea80000000200 */
[----:B------:R-:W3:Y:S04]  /*24a0*/  LDSM.16.M88.4 R20, [R220+0x3d00] ;  /* 0x003d0000dc14783b */ /* 0x000ee80000000200 */
[----:B------:R-:W-:Y:S04]  /*24b0*/  LDSM.16.M88.4 R60, [R225] ;  /* 0x00000000e13c783b */ /* 0x000fe80000000200 */
[----:B------:R-:W-:Y:S04]  /*24c0*/  LDSM.16.M88.4 R56, [R225+0x400] ;  /* 0x00040000e138783b */ /* 0x000fe80000000200 */
[----:B------:R-:W4:Y:S04]  /*24d0*/  LDSM.16.M88.4 R52, [R225+0x800] ;  /* 0x00080000e134783b */ /* 0x000f280000000200 */
[----:B------:R-:W5:Y:S04]  /*24e0*/  LDSM.16.M88.4 R64, [R225+0xc00] ;  /* 0x000c0000e140783b */ /* 0x000f680000000200 */
[----:B------:R-:W-:Y:S01]  /*24f0*/  @!PT LDS RZ, [RZ] ;  /* 0x00000000fffff984 */ /* 0x000fe20000000800 */
[----:B------:R-:W-:Y:S01]  /*2500*/  @!PT LDS RZ, [RZ] ;  /* 0x00000000fffff984 */ /* 0x000fe20000000800 */
[----:B------:R-:W-:Y:S01]  /*2510*/  @!PT LDS RZ, [RZ] ;  /* 0x00000000fffff984 */ /* 0x000fe20000000800 */
[----:B------:R3:W-:Y:S01]  /*2520*/  LDGSTS.E.BYPASS.LTC128B.128 [R167+0x100], [R48.64], !P0 ;  /* 0x0010000030a77fae */ /* 0x0007e2000c101d4e */
[----:B------:R-:W-:-:S02]  /*2530*/  ISETP.LT.OR P0, PT, R40, 0x1, P2 ;  /* 0x000000012800780c */ /* 0x000fc40001701670 */
[C---:B------:R-:W-:Y:S01]  /*2540*/  ISETP.LT.OR P2, PT, R40.reuse, 0x21, P2 ;  /* 0x000000212800780c */ /* 0x040fe20001741670 */
[C---:B-1----:R-:W-:Y:S10]  /*2550*/  HMMA.16816.F32.BF16 R84, R4.reuse, R32, RZ ;  /* 0x000000200454723c */ /* 0x042ff400000418ff */
[----:B------:R1:W-:Y:S01]  /*2560*/  LDGSTS.E.BYPASS.LTC128B.128 [R167+0x1100], [R46.64], !P0 ;  /* 0x011000002ea77fae */ /* 0x0003e2000c101d4e */
[C---:B------:R-:W-:Y:S01]  /*2570*/  ISETP.LT.OR P0, PT, R40.reuse, 0x1, P1 ;  /* 0x000000012800780c */ /* 0x040fe20000f01670 */
[----:B--2---:R-:W-:Y:S01]  /*2580*/  HMMA.16816.F32.BF16 R68, R4, R24, RZ ;  /* 0x000000180444723c */ /* 0x004fe200000418ff */
[----:B------:R-:W-:-:S07]  /*2590*/  ISETP.LT.OR P1, PT, R40, 0x21, P1 ;  /* 0x000000212800780c */ /* 0x000fce0000f21670 */
[----:B------:R-:W-:Y:S04]  /*25a0*/  HMMA.16816.F32.BF16 R76, R4, R28, RZ ;  /* 0x0000001c044c723c */ /* 0x000fe800000418ff */
[----:B------:R2:W-:Y:S01]  /*25b0*/  LDGSTS.E.BYPASS.LTC128B.128 [R167+0x2100], [R38.64], !P0 ;  /* 0x0210000026a77fae */ /* 0x0005e2000c101d4e */
[----:B------:R-:W-:-:S03]  /*25c0*/  ISETP.GE.AND P0, PT, R100, c[0x0][0x1d4], PT ;  /* 0x0000750064007a0c */ /* 0x000fc60003f06270 */
[----:B---3--:R-:W-:Y:S01]  /*25d0*/  HMMA.16816.F32.BF16 R48, R4, R20, RZ ;  /* 0x000000140430723c */ /* 0x008fe200000418ff */
[----:B------:R-:W-:-:S07]  /*25e0*/  ISETP.LT.OR P0, PT, R40, 0x21, P0 ;  /* 0x000000212800780c */ /* 0x000fce0000701670 */
[C---:B------:R-:W-:Y:S06]  /*25f0*/  HMMA.16816.F32.BF16 R80, R4.reuse, R34, RZ ;  /* 0x000000220450723c */ /* 0x040fec00000418ff */
[----:B------:R1:W-:Y:S01]  /*2600*/  LDGSTS.E.BYPASS.LTC128B.128 [R167+0x900], [R44.64], !P0 ;  /* 0x009000002ca77fae */ /* 0x0003e2000c101d4e */
[----:B------:R-:W-:Y:S01]  /*2610*/  PLOP3.LUT P0, PT, PT, PT, UP0, 0x80, 0x0 ;  /* 0x000000000000781c */ /* 0x000fe20003f0f008 */
[----:B------:R-:W-:Y:S02]  /*2620*/  HMMA.16816.F32.BF16 R72, R4, R30, RZ ;  /* 0x0000001e0448723c */ /* 0x000fe400000418ff */
[----:B------:R3:W-:Y:S01]  /*2630*/  LDGSTS.E.BYPASS.LTC128B.128 [R167+0x1900], [R42.64], !P2 ;  /* 0x019000002aa77fae */ /* 0x0007e2000d101d4e */
[----:B------:R-:W-:-:S03]  /*2640*/  ISETP.GT.AND P2, PT, R173, 0x3f, PT ;  /* 0x0000003fad00780c */ /* 0x000fc60003f44270 */
[----:B------:R2:W-:Y:S02]  /*2650*/  LDGSTS.E.BYPASS.LTC128B.128 [R167+0x2900], [R36.64], !P1 ;  /* 0x0290000024a77fae */ /* 0x0005e4000c901d4e */
[C---:B------:R-:W-:Y:S02]  /*2660*/  HMMA.16816.F32.BF16 R92, R4.reuse, R26, RZ ;  /* 0x0000001a045c723c */ /* 0x040fe400000418ff */
[----:B------:R-:W0:Y:S06]  /*2670*/  LDGDEPBAR ;  /* 0x00000000000079af */ /* 0x000e2c0000000000 */
[----:B------:R-:W-:Y:S08]  /*2680*/  HMMA.16816.F32.BF16 R120, R4, R22, RZ ;  /* 0x000000160478723c */ /* 0x000ff000000418ff */
[C---:B------:R-:W-:Y:S08]  /*2690*/  HMMA.16816.F32.BF16 R4, R8.reuse, R20, RZ ;  /* 0x000000140804723c */ /* 0x040ff000000418ff */
[C---:B------:R-:W-:Y:S01]  /*26a0*/  HMMA.16816.F32.BF16 R116, R8.reuse, R32, RZ ;  /* 0x000000200874723c */ /* 0x040fe200000418ff */
[----:B--2---:R-:W-:Y:S07]  /*26b0*/  LDSM.16.M88.4 R36, [R220+0x4100] ;  /* 0x00410000dc24783b */ /* 0x004fee0000000200 */
[C---:B------:R-:W-:Y:S01]  /*26c0*/  HMMA.16816.F32.BF16 R112, R8.reuse, R34, RZ ;  /* 0x000000220870723c */ /* 0x040fe200000418ff */
[----:B------:R-:W-:Y:S07]  /*26d0*/  LDSM.16.M88.4 R32, [R220+0x4500] ;  /* 0x00450000dc20783b */ /* 0x000fee0000000200 */
[C---:B------:R-:W-:Y:S08]  /*26e0*/  HMMA.16816.F32.BF16 R96, R8.reuse, R28, RZ ;  /* 0x0000001c0860723c */ /* 0x040ff000000418ff */
[C---:B------:R-:W-:Y:S01]  /*26f0*/  HMMA.16816.F32.BF16 R108, R8.reuse, R30, RZ ;  /* 0x0000001e086c723c */ /* 0x040fe200000418ff */
[----:B------:R-:W-:Y:S07]  /*2700*/  LDSM.16.M88.4 R28, [R220+0x4900] ;  /* 0x00490000dc1c783b */ /* 0x000fee0000000200 */
[C---:B------:R-:W-:Y:S08]  /*2710*/  HMMA.16816.F32.BF16 R88, R8.reuse, R24, RZ ;  /* 0x000000180858723c */ /* 0x040ff000000418ff */
[C---:B------:R-:W-:Y:S01]  /*2720*/  HMMA.16816.F32.BF16 R104, R8.reuse, R26, RZ ;  /* 0x0000001a0868723c */ /* 0x040fe200000418ff */
[----:B------:R-:W-:Y:S07]  /*2730*/  LDSM.16.M88.4 R24, [R220+0x4d00] ;  /* 0x004d0000dc18783b */ /* 0x000fee0000000200 */
[----:B------:R-:W-:Y:S01]  /*2740*/  HMMA.16816.F32.BF16 R20, R8, R22, RZ ;  /* 0x000000160814723c */ /* 0x000fe200000418ff */
[----:B------:R-:W2:Y:S07]  /*2750*/  LDSM.16.M88.4 R8, [R223+0x9100] ;  /* 0x00910000df08783b */ /* 0x000eae0000000200 */
[C---:B----4-:R-:W-:Y:S08]  /*2760*/  HMMA.16816.F32.BF16 R148, R12.reuse, R52, R68 ;  /* 0x000000340c94723c */ /* 0x050ff00000041844 */
[C---:B------:R-:W-:Y:S08]  /*2770*/  HMMA.16816.F32.BF16 R136, R12.reuse, R60, R84 ;  /* 0x0000003c0c88723c */ /* 0x040ff00000041854 */
[C---:B------:R-:W-:Y:S08]  /*2780*/  HMMA.16816.F32.BF16 R152, R12.reuse, R56, R76 ;  /* 0x000000380c98723c */ /* 0x040ff0000004184c */
[C---:B-----5:R-:W-:Y:S01]  /*2790*/  HMMA.16816.F32.BF16 R144, R12.reuse, R64, R48 ;  /* 0x000000400c90723c */ /* 0x060fe20000041830 */
[----:B------:R-:W-:Y:S07]  /*27a0*/  LDSM.16.M88.4 R48, [R225+0x1800] ;  /* 0x00180000e130783b */ /* 0x000fee0000000200 */
[C---:B------:R-:W-:Y:S08]  /*27b0*/  HMMA.16816.F32.BF16 R68, R12.reuse, R62, R80 ;  /* 0x0000003e0c44723c */ /* 0x040ff00000041850 */
[C---:B-1----:R-:W-:Y:S08]  /*27c0*/  HMMA.16816.F32.BF16 R44, R12.reuse, R58, R72 ;  /* 0x0000003a0c2c723c */ /* 0x042ff00000041848 */
[C---:B------:R-:W-:Y:S08]  /*27d0*/  HMMA.16816.F32.BF16 R124, R12.reuse, R54, R92 ;  /* 0x000000360c7c723c */ /* 0x040ff0000004185c */
[----:B------:R-:W-:Y:S01]  /*27e0*/  HMMA.16816.F32.BF16 R120, R12, R66, R120 ;  /* 0x000000420c78723c */ /* 0x000fe20000041878 */
[----:B------:R-:W1:Y:S07]  /*27f0*/  LDSM.16.M88.4 R12, [R223+0x8100] ;  /* 0x00810000df0c783b */ /* 0x000e6e0000000200 */
[C---:B------:R-:W-:Y:S08]  /*2800*/  HMMA.16816.F32.BF16 R132, R16.reuse, R52, R88 ;  /* 0x000000341084723c */ /* 0x040ff00000041858 */
[C---:B------:R-:W-:Y:S01]  /*2810*/  HMMA.16816.F32.BF16 R140, R16.reuse, R64, R4 ;  /* 0x00000040108c723c */ /* 0x040fe20000041804 */
[----:B------:R-:W-:Y:S07]  /*2820*/  LDSM.16.M88.4 R4, [R224+0x9100] ;  /* 0x00910000e004783b */ /* 0x000fee0000000200 */
[C---:B------:R-:W-:Y:S01]  /*2830*/  HMMA.16816.F32.BF16 R80, R16.reuse, R54, R104 ;  /* 0x000000361050723c */ /* 0x040fe20000041868 */
[----:B------:R-:W4:Y:S07]  /*2840*/  LDSM.16.M88.4 R52, [R225+0x1400] ;  /* 0x00140000e134783b */ /* 0x000f2e0000000200 */
[C---:B------:R-:W-:Y:S01]  /*2850*/  HMMA.16816.F32.BF16 R76, R16.reuse, R66, R20 ;  /* 0x00000042104c723c */ /* 0x040fe20000041814 */
[----:B------:R-:W5:Y:S04]  /*2860*/  LDSM.16.M88.4 R64, [R225+0x1c00] ;  /* 0x001c0000e140783b */ /* 0x000f680000000200 */
[----:B------:R-:W-:Y:S03]  /*2870*/  LDSM.16.M88.4 R20, [R224+0x8100] ;  /* 0x00810000e014783b */ /* 0x000fe60000000200 */
[C---:B------:R-:W-:Y:S08]  /*2880*/  HMMA.16816.F32.BF16 R88, R16.reuse, R62, R112 ;  /* 0x0000003e1058723c */ /* 0x040ff00000041870 */
[C---:B------:R-:W-:Y:S08]  /*2890*/  HMMA.16816.F32.BF16 R116, R16.reuse, R60, R116 ;  /* 0x0000003c1074723c */ /* 0x040ff00000041874 */
[C---:B------:R-:W-:Y:S08]  /*28a0*/  HMMA.16816.F32.BF16 R128, R16.reuse, R56, R96 ;  /* 0x000000381080723c */ /* 0x040ff00000041860 */
[----:B------:R-:W-:Y:S01]  /*28b0*/  HMMA.16816.F32.BF16 R84, R16, R58, R108 ;  /* 0x0000003a1054723c */ /* 0x000fe2000004186c */
[----:B------:R-:W1:Y:S07]  /*28c0*/  LDSM.16.M88.4 R56, [R225+0x1000] ;  /* 0x00100000e138783b */ /* 0x000e6e0000000200 */
[C---:B--2---:R-:W-:Y:S08]  /*28d0*/  HMMA.16816.F32.BF16 R72, R8.reuse, R36, R136 ;  /* 0x000000240848723c */ /* 0x044ff00000041888 */
[C---:B------:R-:W-:Y:S08]  /*28e0*/  HMMA.16816.F32.BF16 R60, R8.reuse, R32, R152 ;  /* 0x00000020083c723c */ /* 0x040ff00000041898 */
[C---:B---3--:R-:W-:Y:S08]  /*28f0*/  HMMA.16816.F32.BF16 R40, R8.reuse, R28, R148 ;  /* 0x0000001c0828723c */ /* 0x048ff00000041894 */
[C---:B------:R-:W-:Y:S08]  /*2900*/  HMMA.16816.F32.BF16 R92, R8.reuse, R24, R144 ;  /* 0x00000018085c723c */ /* 0x040ff00000041890 */
[C---:B------:R-:W-:Y:S08]  /*2910*/  HMMA.16816.F32.BF16 R68, R8.reuse, R38, R68 ;  /* 0x000000260844723c */ /* 0x040ff00000041844 */
[C---:B------:R-:W-:Y:S08]  /*2920*/  HMMA.16816.F32.BF16 R44, R8.reuse, R34, R44 ;  /* 0x00000022082c723c */ /* 0x040ff0000004182c */
[C---:B------:R-:W-:Y:S08]  /*2930*/  HMMA.16816.F32.BF16 R16, R8.reuse, R30, R124 ;  /* 0x0000001e0810723c */ /* 0x040ff0000004187c */
[----:B------:R-:W-:Y:S08]  /*2940*/  HMMA.16816.F32.BF16 R8, R8, R26, R120 ;  /* 0x0000001a0808723c */ /* 0x000ff00000041878 */
[C---:B-1----:R-:W-:Y:S08]  /*2950*/  HMMA.16816.F32.BF16 R96, R12.reuse, R38, R88 ;  /* 0x000000260c60723c */ /* 0x042ff00000041858 */
[C---:B------:R-:W-:Y:S01]  /*2960*/  HMMA.16816.F32.BF16 R104, R12.reuse, R36, R116 ;  /* 0x000000240c68723c */ /* 0x040fe20000041874 */
[----:B------:R-:W-:Y:S07]  /*2970*/  LDSM.16.M88.4 R36, [R220+0x5900] ;  /* 0x00590000dc24783b */ /* 0x000fee0000000200 */
[C---:B------:R-:W-:Y:S08]  /*2980*/  HMMA.16816.F32.BF16 R88, R12.reuse, R32, R128 ;  /* 0x000000200c58723c */ /* 0x040ff00000041880 */
[C---:B------:R-:W-:Y:S08]  /*2990*/  HMMA.16816.F32.BF16 R84, R12.reuse, R34, R84 ;  /* 0x000000220c54723c */ /* 0x040ff00000041854 */
[C---:B------:R-:W-:Y:S08]  /*29a0*/  HMMA.16816.F32.BF16 R32, R12.reuse, R28, R132 ;  /* 0x0000001c0c20723c */ /* 0x040ff00000041884 */
[C---:B------:R-:W-:Y:S08]  /*29b0*/  HMMA.16816.F32.BF16 R80, R12.reuse, R30, R80 ;  /* 0x0000001e0c50723c */ /* 0x040ff00000041850 */
[C---:B------:R-:W-:Y:S08]  /*29c0*/  HMMA.16816.F32.BF16 R28, R12.reuse, R24, R140 ;  /* 0x000000180c1c723c */ /* 0x040ff0000004188c */
[----:B------:R-:W-:Y:S01]  /*29d0*/  HMMA.16816.F32.BF16 R76, R12, R26, R76 ;  /* 0x0000001a0c4c723c */ /* 0x000fe2000004184c */
[----:B------:R-:W-:Y:S04]  /*29e0*/  LDSM.16.M88.4 R12, [R224+0xa100] ;  /* 0x00a10000e00c783b */ /* 0x000fe80000000200 */
[----:B------:R-:W-:Y:S03]  /*29f0*/  LDSM.16.M88.4 R24, [R225+0x2800] ;  /* 0x00280000e118783b */ /* 0x000fe60000000200 */
[C---:B----4-:R-:W-:Y:S01]  /*2a00*/  HMMA.16816.F32.BF16 R148, R4.reuse, R54, R44 ;  /* 0x000000360494723c */ /* 0x050fe2000004182c */
[----:B------:R-:W-:Y:S07]  /*2a10*/  LDSM.16.M88.4 R44, [R220+0x5100] ;  /* 0x00510000dc2c783b */ /* 0x000fee0000000200 */
[C---:B------:R-:W-:Y:S01]  /*2a20*/  HMMA.16816.F32.BF16 R140, R4.reuse, R50, R16 ;  /* 0x00000032048c723c */ /* 0x040fe20000041810 */
[----:B------:R-:W1:Y:S07]  /*2a30*/  LDSM.16.M88.4 R16, [R223+0xb100] ;  /* 0x00b10000df10783b */ /* 0x000e6e0000000200 */
[C---:B-----5:R-:W-:Y:S01]  /*2a40*/  HMMA.16816.F32.BF16 R132, R4.reuse, R66, R8 ;  /* 0x000000420484723c */ /* 0x060fe20000041808 */
[----:B------:R-:W2:Y:S07]  /*2a50*/  LDSM.16.M88.4 R8, [R223+0xa100] ;  /* 0x00a10000df08783b */ /* 0x000eae0000000200 */
[C---:B------:R-:W-:Y:S01]  /*2a60*/  HMMA.16816.F32.BF16 R152, R4.reuse, R52, R60 ;  /* 0x000000340498723c */ /* 0x040fe2000004183c */
[----:B------:R-:W-:Y:S07]  /*2a70*/  LDSM.16.M88.4 R60, [R220+0x5d00] ;  /* 0x005d0000dc3c783b */ /* 0x000fee0000000200 */
[C---:B------:R-:W-:Y:S01]  /*2a80*/  HMMA.16816.F32.BF16 R144, R4.reuse, R48, R40 ;  /* 0x000000300490723c */ /* 0x040fe20000041828 */
[----:B------:R-:W3:Y:S07]  /*2a90*/  LDSM.16.M88.4 R40, [R220+0x5500] ;  /* 0x00550000dc28783b */ /* 0x000eee0000000200 */
[C---:B------:R-:W-:Y:S08]  /*2aa0*/  HMMA.16816.F32.BF16 R160, R4.reuse, R56, R72 ;  /* 0x0000003804a0723c */ /* 0x040ff00000041848 */
[----:B------:R-:W-:Y:S08]  /*2ab0*/  HMMA.16816.F32.BF16 R156, R4, R58, R68 ;  /* 0x0000003a049c723c */ /* 0x000ff00000041844 */
[C---:B------:R-:W-:Y:S08]  /*2ac0*/  HMMA.16816.F32.BF16 R128, R20.reuse, R56, R104 ;  /* 0x000000381480723c */ /* 0x040ff00000041868 */
[----:B------:R-:W-:Y:S08]  /*2ad0*/  HMMA.16816.F32.BF16 R124, R20, R58, R96 ;  /* 0x0000003a147c723c */ /* 0x000ff00000041860 */
[----:B------:R-:W-:Y:S01]  /*2ae0*/  HMMA.16816.F32.BF16 R136, R4, R64, R92 ;  /* 0x000000400488723c */ /* 0x000fe2000004185c */
[----:B------:R-:W-:Y:S07]  /*2af0*/  LDSM.16.M88.4 R4, [R224+0xb100] ;  /* 0x00b10000e004783b */ /* 0x000fee0000000200 */
[C---:B------:R-:W-:Y:S08]  /*2b00*/  HMMA.16816.F32.BF16 R120, R20.reuse, R52, R88 ;  /* 0x000000341478723c */ /* 0x040ff00000041858 */
[C---:B------:R-:W-:Y:S01]  /*2b10*/  HMMA.16816.F32.BF16 R112, R20.reuse, R48, R32 ;  /* 0x000000301470723c */ /* 0x040fe20000041820 */
[----:B------:R-:W4:Y:S07]  /*2b20*/  LDSM.16.M88.4 R32, [R225+0x2000] ;  /* 0x00200000e120783b */ /* 0x000f2e0000000200 */
[C---:B------:R-:W-:Y:S08]  /*2b30*/  HMMA.16816.F32.BF16 R116, R20.reuse, R54, R84 ;  /* 0x000000361474723c */ /* 0x040ff00000041854 */
[C---:B------:R-:W-:Y:S01]  /*2b40*/  HMMA.16816.F32.BF16 R108, R20.reuse, R50, R80 ;  /* 0x00000032146c723c */ /* 0x040fe20000041850 */
[----:B------:R-:W-:Y:S07]  /*2b50*/  LDSM.16.M88.4 R48, [R225+0x2c00] ;  /* 0x002c0000e130783b */ /* 0x000fee0000000200 */
[----:B------:R-:W-:Y:S01]  /*2b60*/  HMMA.16816.F32.BF16 R72, R20, R64, R28 ;  /* 0x000000401448723c */ /* 0x000fe2000004181c */
[----:B------:R-:W5:Y:S01]  /*2b70*/  LDSM.16.M88.4 R28, [R225+0x2400] ;  /* 0x00240000e11c783b */ /* 0x000f620000000200 */
[----:B------:R-:W-:-:S06]  /*2b80*/  DEPBAR.LE SB0, 0x0 ;  /* 0x000080000000791a */ /* 0x000fcc0000000000 */
[----:B------:R-:W-:Y:S08]  /*2b90*/  HMMA.16816.F32.BF16 R68, R20, R66, R76 ;  /* 0x000000421444723c */ /* 0x000ff0000004184c */
[C---:B-1----:R-:W-:Y:S08]  /*2ba0*/  HMMA.16816.F32.BF16 R104, R16.reuse, R44, R160 ;  /* 0x0000002c1068723c */ /* 0x042ff000000418a0 */
[----:B------:R-:W-:Y:S08]  /*2bb0*/  HMMA.16816.F32.BF16 R96, R16, R46, R156 ;  /* 0x0000002e1060723c */ /* 0x000ff0000004189c */
[C---:B--2---:R-:W-:Y:S08]  /*2bc0*/  HMMA.16816.F32.BF16 R56, R8.reuse, R44, R128 ;  /* 0x0000002c0838723c */ /* 0x044ff00000041880 */
[----:B------:R-:W-:Y:S08]  /*2bd0*/  HMMA.16816.F32.BF16 R52, R8, R46, R124 ;  /* 0x0000002e0834723c */ /* 0x000ff0000004187c */
[C---:B---3--:R-:W-:Y:S08]  /*2be0*/  HMMA.16816.F32.BF16 R92, R16.reuse, R40, R152 ;  /* 0x00000028105c723c */ /* 0x048ff00000041898 */
[C---:B------:R-:W-:Y:S08]  /*2bf0*/  HMMA.16816.F32.BF16 R88, R16.reuse, R42, R148 ;  /* 0x0000002a1058723c */ /* 0x040ff00000041894 */
        /* <DEDUP_REMOVED lines=8> */
[C---:B------:R-:W-:Y:S08]  /*2c80*/  HMMA.16816.F32.BF16 R16, R8.reuse, R60, R72 ;  /* 0x0000003c0810723c */ /* 0x040ff00000041848 */
[----:B------:R-:W-:Y:S08]  /*2c90*/  HMMA.16816.F32.BF16 R8, R8, R62, R68 ;  /* 0x0000003e0808723c */ /* 0x000ff00000041844 */
[C---:B----4-:R-:W-:Y:S08]  /*2ca0*/  HMMA.16816.F32.BF16 R104, R4.reuse, R32, R104 ;  /* 0x000000200468723c */ /* 0x050ff00000041868 */
[----:B------:R-:W-:Y:S08]  /*2cb0*/  HMMA.16816.F32.BF16 R96, R4, R34, R96 ;  /* 0x000000220460723c */ /* 0x000ff00000041860 */
[C---:B------:R-:W-:Y:S08]  /*2cc0*/  HMMA.16816.F32.BF16 R56, R12.reuse, R32, R56 ;  /* 0x000000200c38723c */ /* 0x040ff00000041838 */
[----:B------:R-:W-:Y:S08]  /*2cd0*/  HMMA.16816.F32.BF16 R52, R12, R34, R52 ;  /* 0x000000220c34723c */ /* 0x000ff00000041834 */
[C---:B-----5:R-:W-:Y:S08]  /*2ce0*/  HMMA.16816.F32.BF16 R92, R4.reuse, R28, R92 ;  /* 0x0000001c045c723c */ /* 0x060ff0000004185c */
[----:B------:R-:W-:Y:S08]  /*2cf0*/  HMMA.16816.F32.BF16 R88, R4, R30, R88 ;  /* 0x0000001e0458723c */ /* 0x000ff00000041858 */
[C---:B------:R-:W-:Y:S08]  /*2d00*/  HMMA.16816.F32.BF16 R44, R12.reuse, R28, R44 ;  /* 0x0000001c0c2c723c */ /* 0x040ff0000004182c */
[C---:B------:R-:W-:Y:S08]  /*2d10*/  HMMA.16816.F32.BF16 R40, R12.reuse, R30, R40 ;  /* 0x0000001e0c28723c */ /* 0x040ff00000041828 */
[C---:B------:R-:W-:Y:S07]  /*2d20*/  HMMA.16816.F32.BF16 R32, R12.reuse, R50, R8 ;  /* 0x000000320c20723c */ /* 0x040fee0000041808 */
[----:B------:R-:W-:Y:S01]  /*2d30*/  SHF.R.S32.HI R9, RZ, 0x1f, R171 ;  /* 0x0000001fff097819 */ /* 0x000fe200000114ab */
[-C--:B------:R-:W-:Y:S04]  /*2d40*/  HMMA.16816.F32.BF16 R28, R12, R24.reuse, R20 ;  /* 0x000000180c1c723c */ /* 0x080fe80000041814 */
[----:B------:R1:W-:Y:S03]  /*2d50*/  STL [R1+0x5c], R9 ;  /* 0x00005c0901007387 */ /* 0x0003e60000100800 */
[----:B------:R-:W-:Y:S01]  /*2d60*/  SHF.R.S32.HI R22, RZ, 0x1f, R170 ;  /* 0x0000001fff167819 */ /* 0x000fe200000114aa */
[C---:B------:R-:W-:Y:S04]  /*2d70*/  HMMA.16816.F32.BF16 R84, R4.reuse, R24, R84 ;  /* 0x000000180454723c */ /* 0x040fe80000041854 */
[----:B------:R1:W-:Y:S04]  /*2d80*/  STL [R1+0x60], R22 ;  /* 0x0000601601007387 */ /* 0x0003e80000100800 */
[-C--:B------:R-:W-:Y:S08]  /*2d90*/  HMMA.16816.F32.BF16 R80, R4, R26.reuse, R80 ;  /* 0x0000001a0450723c */ /* 0x080ff00000041850 */
[----:B------:R-:W-:Y:S08]  /*2da0*/  HMMA.16816.F32.BF16 R36, R12, R26, R36 ;  /* 0x0000001a0c24723c */ /* 0x000ff00000041824 */
[C---:B------:R-:W-:Y:S08]  /*2db0*/  HMMA.16816.F32.BF16 R76, R4.reuse, R48, R76 ;  /* 0x00000030044c723c */ /* 0x040ff0000004184c */
[----:B------:R-:W-:Y:S08]  /*2dc0*/  HMMA.16816.F32.BF16 R64, R4, R50, R64 ;  /* 0x000000320440723c */ /* 0x000ff00000041840 */
[----:B------:R-:W-:Y:S01]  /*2dd0*/  HMMA.16816.F32.BF16 R24, R12, R48, R16 ;  /* 0x000000300c18723c */ /* 0x000fe20000041810 */
[----:B------:R-:W-:Y:S06]  /*2de0*/  BAR.SYNC.DEFER_BLOCKING 0x0 ;  /* 0x0000000000007b1d */ /* 0x000fec0000010000 */
[----:B------:R-:W-:Y:S09]  /*2df0*/  @!P0 BRA `(.L_x_713) ;  /* 0x0000042000008947 */ /* 0x000ff20003800000 */
[----:B-1----:R-:W-:Y:S01]  /*2e00*/  ULEA UR5, UR6, UR11, 0x6 ;  /* 0x0000000b06057291 */ /* 0x002fe2000f8e303f */
[----:B------:R-:W-:-:S05]  /*2e10*/  IMAD.MOV.U32 R237, RZ, RZ, RZ ;  /* 0x000000ffffed7224 */ /* 0x000fca00078e00ff */
[----:B------:R-:W-:-:S05]  /*2e20*/  IMAD.U32 R3, RZ, RZ, UR5 ;  /* 0x00000005ff037e24 */ /* 0x000fca000f8e00ff */
[----:B------:R-:W-:-:S05]  /*2e30*/  IADD3 R4, R3, -0x80, R173 ;  /* 0xffffff8003047810 */ /* 0x000fca0007ffe0ad */
        /* <DEDUP_REMOVED lines=9> */
[----:B------:R-:W-:Y:S01]  /*2ed0*/  SEL R20, RZ, 0x10, P6 ;  /* 0x00000010ff147807 */ /* 0x000fe20003000000 */
[C---:B------:R-:W-:Y:S01]  /*2ee0*/  IMAD.SHL.U32 R21, R100.reuse, 0x2, RZ ;  /* 0x0000000264157824 */ /* 0x040fe200078e00ff */
[----:B------:R-:W-:Y:S01]  /*2ef0*/  SEL R19, RZ, 0x10, P5 ;  /* 0x00000010ff137807 */ /* 0x000fe20002800000 */
[----:B------:R-:W-:Y:S01]  /*2f00*/  IMAD R245, R3, c[0x0][0x2b8], R4 ;  /* 0x0000ae0003f57a24 */ /* 0x000fe200078e0204 */
[----:B------:R-:W-:Y:S01]  /*2f10*/  SHF.L.U64.HI R11, R100, 0x1, R172 ;  /* 0x00000001640b7819 */ /* 0x000fe200000102ac */
[----:B------:R-:W-:Y:S01]  /*2f20*/  IMAD.SHL.U32 R18, R170, 0x2, RZ ;  /* 0x00000002aa127824 */ /* 0x000fe200078e00ff */
[----:B------:R-:W-:Y:S01]  /*2f30*/  IADD3 R10, -R19, 0x10, RZ ;  /* 0x00000010130a7810 */ /* 0x000fe20007ffe1ff */
[----:B------:R-:W-:Y:S01]  /*2f40*/  IMAD.WIDE.U32 R4, R245, c[0x0][0x1e0], RZ ;  /* 0x00007800f5047a25 */ /* 0x000fe200078e00ff */
[----:B------:R-:W-:-:S02]  /*2f50*/  SHF.R.S32.HI R3, RZ, 0x1f, R245 ;  /* 0x0000001fff037819 */ /* 0x000fc400000114f5 */
[----:B------:R-:W-:-:S03]  /*2f60*/  SHF.L.U64.HI R9, R171, 0x1, R9 ;  /* 0x00000001ab097819 */ /* 0x000fc60000010209 */
[----:B------:R-:W-:-:S04]  /*2f70*/  IMAD R3, R3, c[0x0][0x1e0], RZ ;  /* 0x0000780003037a24 */ /* 0x000fc800078e02ff */
[----:B------:R-:W-:-:S04]  /*2f80*/  IMAD R3, R245, c[0x0][0x1e4], R3 ;  /* 0x00007900f5037a24 */ /* 0x000fc800078e0203 */
[----:B------:R-:W-:Y:S01]  /*2f90*/  IMAD.IADD R5, R5, 0x1, R3 ;  /* 0x0000000105057824 */ /* 0x000fe200078e0203 */
[----:B-1----:R-:W-:-:S04]  /*2fa0*/  IADD3 R7, -R20, 0x10, RZ ;  /* 0x0000001014077810 */ /* 0x002fc80007ffe1ff */
[----:B------:R-:W-:Y:S01]  /*2fb0*/  LOP3.LUT R8, R7, 0xf, RZ, 0xc0, !PT ;  /* 0x0000000f07087812 */ /* 0x000fe200078ec0ff */
[----:B------:R-:W-:Y:S01]  /*2fc0*/  IMAD.SHL.U32 R7, R171, 0x2, RZ ;  /* 0x00000002ab077824 */ /* 0x000fe200078e00ff */
[----:B--2---:R-:W-:Y:S01]  /*2fd0*/  SHF.R.S32.HI R3, RZ, 0x1f, R237 ;  /* 0x0000001fff037819 */ /* 0x004fe200000114ed */
[----:B------:R-:W-:-:S04]  /*2fe0*/  IMAD.WIDE.U32 R4, R237, c[0x0][0x1f0], R4 ;  /* 0x00007c00ed047a25 */ /* 0x000fc800078e0004 */
[----:B------:R-:W-:-:S04]  /*2ff0*/  IMAD R3, R3, c[0x0][0x1f0], RZ ;  /* 0x00007c0003037a24 */ /* 0x000fc800078e02ff */
[----:B------:R-:W-:Y:S01]  /*3000*/  IMAD R6, R237, c[0x0][0x1f4], R3 ;  /* 0x00007d00ed067a24 */ /* 0x000fe200078e0203 */
[----:B------:R-:W-:-:S04]  /*3010*/  IADD3 R3, P0, R4, UR20, RZ ;  /* 0x0000001404037c10 */ /* 0x000fc8000ff1e0ff */
[----:B------:R-:W-:Y:S02]  /*3020*/  IADD3.X R6, R5, UR8, R6, P0, !PT ;  /* 0x0000000805067c10 */ /* 0x000fe400087fe406 */
[----:B------:R-:W-:-:S04]  /*3030*/  LEA R5, P0, R3, c[0x0][0x1c8], 0x1 ;  /* 0x0000720003057a11 */ /* 0x000fc800078008ff */
[----:B------:R-:W-:Y:S02]  /*3040*/  LEA.HI.X R6, R3, c[0x0][0x1cc], R6, 0x1, P0 ;  /* 0x0000730003067a11 */ /* 0x000fe400000f0c06 */
[----:B------:R-:W1:Y:S04]  /*3050*/  SHFL.IDX PT, R3, R5, 0x1, 0x1c1f ;  /* 0x003c1f0005037f89 */ /* 0x000e6800000e0000 */
[----:B------:R-:W2:Y:S04]  /*3060*/  SHFL.IDX PT, R4, R6, 0x1, 0x1c1f ;  /* 0x003c1f0006047f89 */ /* 0x000ea800000e0000 */
[----:B------:R-:W3:Y:S04]  /*3070*/  SHFL.IDX PT, R5, R5, RZ, 0x1c1f ;  /* 0x001c1fff05057589 */ /* 0x000ee800000e0000 */
[----:B------:R-:W4:Y:S01]  /*3080*/  SHFL.IDX PT, R6, R6, RZ, 0x1c1f ;  /* 0x001c1fff06067589 */ /* 0x000f2200000e0000 */
[----:B-1----:R-:W-:-:S02]  /*3090*/  IADD3 R16, P1, P0, R8, R3, R21 ;  /* 0x0000000308107210 */ /* 0x002fc4000783e015 */
[----:B------:R-:W-:Y:S02]  /*30a0*/  LOP3.LUT R8, R10, 0xf, RZ, 0xc0, !PT ;  /* 0x0000000f0a087812 */ /* 0x000fe400078ec0ff */
[----:B------:R-:W-:Y:S02]  /*30b0*/  IADD3 R10, -R168, 0x10, RZ ;  /* 0x00000010a80a7810 */ /* 0x000fe40007ffe1ff */
[-C--:B--2---:R-:W-:Y:S02]  /*30c0*/  IADD3.X R17, RZ, R4.reuse, R11, P1, P0 ;  /* 0x00000004ff117210 */ /* 0x084fe40000fe040b */
[----:B------:R-:W-:Y:S02]  /*30d0*/  IADD3 R14, P1, P0, R8, R3, R7 ;  /* 0x00000003080e7210 */ /* 0x000fe4000783e007 */
[----:B------:R-:W-:Y:S02]  /*30e0*/  LOP3.LUT R8, R10, 0xf, RZ, 0xc0, !PT ;  /* 0x0000000f0a087812 */ /* 0x000fe400078ec0ff */
[----:B------:R-:W-:-:S02]  /*30f0*/  IADD3.X R15, RZ, R4, R9, P1, P0 ;  /* 0x00000004ff0f7210 */ /* 0x000fc40000fe0409 */
[----:B------:R-:W-:Y:S02]  /*3100*/  IADD3 R12, P1, P0, R8, R3, R18 ;  /* 0x00000003080c7210 */ /* 0x000fe4000783e012 */
[----:B------:R-:W-:-:S04]  /*3110*/  SHF.L.U64.HI R3, R170, 0x1, R22 ;  /* 0x00000001aa037819 */ /* 0x000fc80000010216 */
[----:B------:R-:W-:Y:S02]  /*3120*/  IADD3.X R13, RZ, R4, R3, P1, P0 ;  /* 0x00000004ff0d7210 */ /* 0x000fe40000fe0403 */
[C---:B---3--:R-:W-:Y:S02]  /*3130*/  IADD3 R10, P1, R5.reuse, R21, RZ ;  /* 0x00000015050a7210 */ /* 0x048fe40007f3e0ff */
[----:B------:R-:W-:-:S03]  /*3140*/  IADD3 R8, P0, R5, R7, RZ ;  /* 0x0000000705087210 */ /* 0x000fc60007f1e0ff */
[----:B----4-:R-:W-:Y:S01]  /*3150*/  IMAD.X R11, R6, 0x1, R11, P1 ;  /* 0x00000001060b7824 */ /* 0x010fe200008e060b */
[----:B------:R-:W-:Y:S01]  /*3160*/  ISETP.NE.U32.AND P1, PT, R20, RZ, PT ;  /* 0x000000ff1400720c */ /* 0x000fe20003f25070 */
[C---:B------:R-:W-:Y:S01]  /*3170*/  IMAD.X R9, R6.reuse, 0x1, R9, P0 ;  /* 0x0000000106097824 */ /* 0x040fe200000e0609 */
[----:B------:R-:W-:Y:S02]  /*3180*/  IADD3 R4, P0, R5, R18, RZ ;  /* 0x0000001205047210 */ /* 0x000fe40007f1e0ff */
[----:B------:R1:W-:Y:S03]  /*3190*/  LDGSTS.E.BYPASS.LTC128B.128 [R167+0x3100], [R10.64], !P6 ;  /* 0x031000000aa77fae */ /* 0x0003e6000f101d4e */
[----:B------:R-:W-:Y:S01]  /*31a0*/  IMAD.X R5, R6, 0x1, R3, P0 ;  /* 0x0000000106057824 */ /* 0x000fe200000e0603 */
[----:B------:R1:W-:Y:S01]  /*31b0*/  LDGSTS.E.BYPASS.LTC128B.128 [R167+0x4100], [R8.64], !P5 ;  /* 0x0410000008a77fae */ /* 0x0003e2000e901d4e */
[----:B------:R-:W-:-:S03]  /*31c0*/  ISETP.NE.U32.AND P0, PT, R19, RZ, PT ;  /* 0x000000ff1300720c */ /* 0x000fc60003f05070 */
[----:B------:R1:W-:Y:S04]  /*31d0*/  LDGSTS.E.BYPASS.LTC128B.128 [R167+0x5100], [R4.64], !P4 ;  /* 0x0510000004a77fae */ /* 0x0003e8000e101d4e */
[----:B------:R1:W-:Y:S01]  /*31e0*/  LDGSTS.E.BYPASS.LTC128B.128.ZFILL [R167+0x3900], [R16.64], P1 ;  /* 0x0390000010a77fae */ /* 0x0003e20008941d4e */
[----:B------:R-:W-:-:S05]  /*31f0*/  ISETP.NE.U32.AND P1, PT, R168, RZ, PT ;  /* 0x000000ffa800720c */ /* 0x000fca0003f25070 */
[----:B------:R1:W-:Y:S08]  /*3200*/  LDGSTS.E.BYPASS.LTC128B.128.ZFILL [R167+0x4900], [R14.64], P0 ;  /* 0x049000000ea77fae */ /* 0x0003f00008141d4e */
[----:B------:R1:W-:Y:S02]  /*3210*/  LDGSTS.E.BYPASS.LTC128B.128.ZFILL [R167+0x5900], [R12.64], P1 ;  /* 0x059000000ca77fae */ /* 0x0003e40008941d4e */
.L_x_713:
[----:B-1----:R-:W-:Y:S01]  /*3220*/  FMUL.FTZ R3, R33, c[0x0][0x320] ;  /* 0x0000c80021037a20 */ /* 0x002fe20000410000 */
[----:B------:R-:W-:Y:S01]  /*3230*/  LOP3.LUT R4, R166, 0xffffffe0, RZ, 0xc0, !PT ;  /* 0xffffffe0a6047812 */ /* 0x000fe200078ec0ff */
[----:B------:R-:W-:Y:S01]  /*3240*/  UMOV UR5, 0xffffffc0 ;  /* 0xffffffc000057882 */ /* 0x000fe20000000000 */
[----:B------:R-:W-:Y:S01]  /*3250*/  SHF.R.S32.HI R5, RZ, 0x1f, R165 ;  /* 0x0000001fff057819 */ /* 0x000fe200000114a5 */
[----:B------:R1:W-:Y:S01]  /*3260*/  MUFU.TANH R242, R3 ;  /* 0x0000000300f27308 */ /* 0x0003e20000002400 */
[----:B------:R-:W-:Y:S01]  /*3270*/  PLOP3.LUT P1, PT, PT, PT, UP1, 0x80, 0x0 ;  /* 0x000000000000781c */ /* 0x000fe20003f2f018 */
[----:B------:R-:W-:Y:S01]  /*3280*/  UIMAD UR5, UR6, UR5, 0x41 ;  /* 0x00000041060574a4 */ /* 0x000fe2000f8e0205 */
[----:B------:R-:W-:Y:S01]  /*3290*/  LEA.HI R5, R5, R165, RZ, 0x2 ;  /* 0x000000a505057211 */ /* 0x000fe200078f10ff */
[----:B------:R-:W-:Y:S01]  /*32a0*/  FMUL.FTZ R19, R26, c[0x0][0x320] ;  /* 0x0000c8001a137a20 */ /* 0x000fe20000410000 */
[----:B------:R-:W-:Y:S01]  /*32b0*/  PLOP3.LUT P0, PT, PT, PT, UP1, 0x80, 0x0 ;  /* 0x000000000000781c */ /* 0x000fe20003f0f018 */
[----:B------:R-:W-:Y:S01]  /*32c0*/  FMUL.FTZ R10, R83, c[0x0][0x320] ;  /* 0x0000c800530a7a20 */ /* 0x000fe20000410000 */
[----:B------:R-:W-:Y:S01]  /*32d0*/  LOP3.LUT R5, R5, 0xffffffc, RZ, 0xc0, !PT ;  /* 0x0ffffffc05057812 */ /* 0x000fe200078ec0ff */
[----:B------:R-:W-:Y:S01]  /*32e0*/  FMUL.FTZ R16, R39, c[0x0][0x320] ;  /* 0x0000c80027107a20 */ /* 0x000fe20000410000 */
[----:B------:R-:W-:Y:S01]  /*32f0*/  UIADD3 UR6, UR6, -0x2, URZ ;  /* 0xfffffffe06067890 */ /* 0x000fe2000fffe03f */
[----:B------:R-:W-:Y:S01]  /*3300*/  FMUL.FTZ R21, R27, c[0x0][0x320] ;  /* 0x0000c8001b157a20 */ /* 0x000fe20000410000 */
[----:B------:R-:W-:Y:S01]  /*3310*/  MUFU.TANH R19, R19 ;  /* 0x0000001300137308 */ /* 0x000fe20000002400 */
[----:B------:R-:W-:Y:S01]  /*3320*/  IMAD.IADD R8, R165, 0x1, -R5 ;  /* 0x00000001a5087824 */ /* 0x000fe200078e0a05 */
[----:B------:R-:W0:Y:S01]  /*3330*/  LDGDEPBAR ;  /* 0x00000000000079af */ /* 0x000e220000000000 */
[----:B------:R-:W-:-:S02]  /*3340*/  FMUL.FTZ R5, R82, c[0x0][0x320] ;  /* 0x0000c80052057a20 */ /* 0x000fc40000410000 */
[----:B-1----:R-:W-:Y:S02]  /*3350*/  FMUL.FTZ R3, R56, c[0x0][0x320] ;  /* 0x0000c80038037a20 */ /* 0x002fe40000410000 */
[----:B------:R-:W-:Y:S01]  /*3360*/  IMAD.SHL.U32 R221, R0, 0x2, RZ ;  /* 0x0000000200dd7824 */ /* 0x000fe200078e00ff */
[----:B------:R-:W-:Y:S03]  /*3370*/  MUFU.TANH R21, R21 ;  /* 0x0000001500157308 */ /* 0x000fe60000002400 */
[----:B------:R-:W-:-:S05]  /*3380*/  IMAD R222, R2, 0x2, R221 ;  /* 0x0000000202de7824 */ /* 0x000fca00078e02dd */
[----:B------:R1:W2:Y:S02]  /*3390*/  MUFU.TANH R33, R3 ;  /* 0x0000000300217308 */ /* 0x0002a40000002400 */
[----:B-1----:R-:W-:-:S06]  /*33a0*/  FMUL.FTZ R3, R57, c[0x0][0x320] ;  /* 0x0000c80039037a20 */ /* 0x002fcc0000410000 */
[----:B------:R1:W3:Y:S02]  /*33b0*/  MUFU.TANH R18, R3 ;  /* 0x0000000300127308 */ /* 0x0002e40000002400 */
[----:B-1----:R-:W-:-:S06]  /*33c0*/  FMUL.FTZ R3, R52, c[0x0][0x320] ;  /* 0x0000c80034037a20 */ /* 0x002fcc0000410000 */
[----:B------:R1:W4:Y:S02]  /*33d0*/  MUFU.TANH R12, R3 ;  /* 0x00000003000c7308 */ /* 0x0003240000002400 */
[----:B-1----:R-:W-:-:S06]  /*33e0*/  FMUL.FTZ R3, R53, c[0x0][0x320] ;  /* 0x0000c80035037a20 */ /* 0x002fcc0000410000 */
[----:B------:R1:W-:Y:S02]  /*33f0*/  MUFU.TANH R69, R3 ;  /* 0x0000000300457308 */ /* 0x0003e40000002400 */
[----:B-1----:R-:W-:-:S06]  /*3400*/  FMUL.FTZ R3, R44, c[0x0][0x320] ;  /* 0x0000c8002c037a20 */ /* 0x002fcc0000410000 */
[----:B------:R1:W-:Y:S02]  /*3410*/  MUFU.TANH R72, R3 ;  /* 0x0000000300487308 */ /* 0x0003e40000002400 */
[----:B-1----:R-:W-:-:S06]  /*3420*/  FMUL.FTZ R3, R45, c[0x0][0x320] ;  /* 0x0000c8002d037a20 */ /* 0x002fcc0000410000 */
[----:B------:R1:W-:Y:S02]  /*3430*/  MUFU.TANH R68, R3 ;  /* 0x0000000300447308 */ /* 0x0003e40000002400 */
[----:B-1----:R-:W-:-:S06]  /*3440*/  FMUL.FTZ R3, R40, c[0x0][0x320] ;  /* 0x0000c80028037a20 */ /* 0x002fcc0000410000 */
[----:B------:R-:W-:Y:S08]  /*3450*/  MUFU.TANH R40, R5 ;  /* 0x0000000500287308 */ /* 0x000ff00000002400 */
[----:B------:R1:W-:Y:S02]  /*3460*/  MUFU.TANH R71, R3 ;  /* 0x0000000300477308 */ /* 0x0003e40000002400 */
[----:B-1----:R-:W-:-:S06]  /*3470*/  FMUL.FTZ R3, R41, c[0x0][0x320] ;  /* 0x0000c80029037a20 */ /* 0x002fcc0000410000 */
        /* <DEDUP_REMOVED lines=8> */
[----:B------:R1:W-:Y:S08]  /*3500*/  MUFU.TANH R37, R10 ;  /* 0x0000000a00257308 */ /* 0x0003f00000002400 */
[----:B------:R5:W-:Y:S01]  /*3510*/  MUFU.TANH R172, R3 ;  /* 0x0000000300ac7308 */ /* 0x000be20000002400 */
[----:B-1----:R-:W-:-:S07]  /*3520*/  FMUL.FTZ R10, R89, c[0x0][0x320] ;  /* 0x0000c800590a7a20 */ /* 0x002fce0000410000 */
[----:B------:R-:W-:Y:S01]  /*3530*/  MUFU.TANH R10, R10 ;  /* 0x0000000a000a7308 */ /* 0x000fe20000002400 */
[----:B-----5:R-:W-:-:S07]  /*3540*/  FMUL.FTZ R3, R24, c[0x0][0x320] ;  /* 0x0000c80018037a20 */ /* 0x020fce0000410000 */
        /* <DEDUP_REMOVED lines=8> */
[----:B------:R1:W5:Y:S02]  /*35d0*/  MUFU.TANH R15, R3 ;  /* 0x00000003000f7308 */ /* 0x0003640000002400 */
[----:B-1----:R-:W-:-:S06]  /*35e0*/  FMUL.FTZ R3, R105, c[0x0][0x320] ;  /* 0x0000c80069037a20 */ /* 0x002fcc0000410000 */
[----:B------:R1:W1:Y:S02]  /*35f0*/  MUFU.TANH R17, R3 ;  /* 0x0000000300117308 */ /* 0x0002640000002400 */
        /* <DEDUP_REMOVED lines=50> */
[----:B-1----:R-:W-:Y:S02]  /*3920*/  IMAD.IADD R3, R169, 0x1, -R4 ;  /* 0x00000001a9037824 */ /* 0x002fe400078e0a04 */
[----:B------:R-:W-:-:S03]  /*3930*/  FMUL.FTZ R4, R81, c[0x0][0x320] ;  /* 0x0000c80051047a20 */ /* 0x000fc60000410000 */
[----:B------:R-:W-:Y:S01]  /*3940*/  SHF.R.S32.HI R6, RZ, 0x1f, R3 ;  /* 0x0000001fff067819 */ /* 0x000fe20000011403 */
[----:B------:R1:W-:Y:S03]  /*3950*/  MUFU.TANH R28, R4 ;  /* 0x00000004001c7308 */ /* 0x0003e60000002400 */
[----:B------:R-:W-:-:S04]  /*3960*/  LEA.HI R6, R6, R3, RZ, 0x2 ;  /* 0x0000000306067211 */ /* 0x000fc800078f10ff */
[----:B------:R-:W-:-:S05]  /*3970*/  LEA.HI.SX32 R7, R6, UR10, 0x1e ;  /* 0x0000000a06077c11 */ /* 0x000fca000f8ff2ff */
[----:B------:R-:W-:Y:S01]  /*3980*/  IMAD R7, R8, 0x10, R7 ;  /* 0x0000001008077824 */ /* 0x000fe200078e0207 */
[----:B-1----:R-:W-:-:S04]  /*3990*/  LEA.HI R4, R101, R101, RZ, 0x1 ;  /* 0x0000006565047211 */ /* 0x002fc800078f08ff */
[C---:B------:R-:W-:Y:S01]  /*39a0*/  LOP3.LUT R5, R4.reuse, 0x1ffffffe, RZ, 0xc0, !PT ;  /* 0x1ffffffe04057812 */ /* 0x040fe200078ec0ff */
[----:B------:R-:W-:-:S04]  /*39b0*/  IMAD.SHL.U32 R9, R4, 0x20, RZ ;  /* 0x0000002004097824 */ /* 0x000fc800078e00ff */
[----:B------:R-:W-:Y:S01]  /*39c0*/  IMAD.IADD R8, R101, 0x1, -R5 ;  /* 0x0000000165087824 */ /* 0x000fe200078e0a05 */
[----:B------:R-:W-:-:S05]  /*39d0*/  LOP3.LUT R4, R9, 0xffffffc0, RZ, 0xc0, !PT ;  /* 0xffffffc009047812 */ /* 0x000fca00078ec0ff */
[----:B------:R-:W-:Y:S02]  /*39e0*/  IMAD.IADD R5, R4, 0x1, R7 ;  /* 0x0000000104057824 */ /* 0x000fe400078e0207 */
[----:B------:R-:W-:Y:S02]  /*39f0*/  FMUL.FTZ R4, R96, c[0x0][0x320] ;  /* 0x0000c80060047a20 */ /* 0x000fe40000410000 */
[----:B------:R-:W-:Y:S02]  /*3a00*/  IMAD R11, R8, 0x8, R5 ;  /* 0x00000008080b7824 */ /* 0x000fe400078e0205 */
[----:B------:R1:W1:Y:S02]  /*3a10*/  MUFU.TANH R14, R4 ;  /* 0x00000004000e7308 */ /* 0x0002640000002400 */
[----:B------:R-:W-:Y:S01]  /*3a20*/  @P1 IMAD.HI.U32 R7, R11, c[0x0][0x2c8], RZ ;  /* 0x0000b2000b071a27 */ /* 0x000fe200078e00ff */
[----:B------:R-:W-:Y:S03]  /*3a30*/  STL [R1+0x3c], R11 ;  /* 0x00003c0b01007387 */ /* 0x000fe60000100800 */
[----:B------:R-:W-:Y:S01]  /*3a40*/  IMAD.MOV.U32 R5, RZ, RZ, R11 ;  /* 0x000000ffff057224 */ /* 0x000fe200078e000b */
[----:B------:R-:W-:Y:S01]  /*3a50*/  @P0 SHF.R.U32.HI R5, RZ, c[0x0][0x2cc], R7 ;  /* 0x0000b300ff050a19 */ /* 0x000fe20000011607 */
[----:B------:R-:W-:-:S04]  /*3a60*/  FMUL.FTZ R7, R77, c[0x0][0x320] ;  /* 0x0000c8004d077a20 */ /* 0x000fc80000410000 */
[----:B------:R-:W2:Y:S01]  /*3a70*/  SHFL.IDX PT, R8, R5, RZ, 0x1c1f ;  /* 0x001c1fff05087589 */ /* 0x000ea200000e0000 */
[----:B------:R-:W-:Y:S01]  /*3a80*/  MUFU.TANH R23, R7 ;  /* 0x0000000700177308 */ /* 0x000fe20000002400 */
[----:B-1----:R-:W-:Y:S02]  /*3a90*/  FMUL.FTZ R4, R97, c[0x0][0x320] ;  /* 0x0000c80061047a20 */ /* 0x002fe40000410000 */
[----:B------:R-:W1:Y:S05]  /*3aa0*/  SHFL.IDX PT, R11, R5, 0x2, 0x1c1f ;  /* 0x005c1f00050b7f89 */ /* 0x000e6a00000e0000 */
[----:B------:R2:W1:Y:S02]  /*3ab0*/  MUFU.TANH R13, R4 ;  /* 0x00000004000d7308 */ /* 0x0004640000002400 */
[----:B--2---:R-:W-:-:S06]  /*3ac0*/  FMUL.FTZ R4, R76, c[0x0][0x320] ;  /* 0x0000c8004c047a20 */ /* 0x004fcc0000410000 */
[----:B------:R2:W1:Y:S02]  /*3ad0*/  MUFU.TANH R25, R4 ;  /* 0x0000000400197308 */ /* 0x0004640000002400 */
[----:B--2---:R-:W-:Y:S01]  /*3ae0*/  LOP3.LUT R4, R6, 0x7ffffffc, RZ, 0xc0, !PT ;  /* 0x7ffffffc06047812 */ /* 0x004fe200078ec0ff */
[----:B------:R-:W-:-:S04]  /*3af0*/  IMAD.U32 R6, RZ, RZ, UR5 ;  /* 0x00000005ff067e24 */ /* 0x000fc8000f8e00ff */
[----:B------:R-:W-:Y:S02]  /*3b00*/  IMAD.IADD R4, R3, 0x1, -R4 ;  /* 0x0000000103047824 */ /* 0x000fe400078e0a04 */
[----:B------:R-:W-:Y:S02]  /*3b10*/  FMUL.FTZ R3, R78, c[0x0][0x320] ;  /* 0x0000c8004e037a20 */ /* 0x000fe40000410000 */
[----:B------:R-:W-:Y:S02]  /*3b20*/  IMAD.SHL.U32 R9, R4, 0x2, RZ ;  /* 0x0000000204097824 */ /* 0x000fe400078e00ff */
[----:B------:R2:W-:Y:S01]  /*3b30*/  MUFU.TANH R36, R3 ;  /* 0x0000000300247308 */ /* 0x0005e20000002400 */
[----:B------:R-:W-:Y:S02]  /*3b40*/  FMUL.FTZ R4, R79, c[0x0][0x320] ;  /* 0x0000c8004f047a20 */ /* 0x000fe40000410000 */
[----:B------:R-:W-:Y:S01]  /*3b50*/  IADD3 R7, -R9, UR4, RZ ;  /* 0x0000000409077c10 */ /* 0x000fe2000fffe1ff */
[----:B------:R1:W-:Y:S01]  /*3b60*/  STL [R1+0x40], R9 ;  /* 0x0000400901007387 */ /* 0x0003e20000100800 */
[----:B------:R-:W-:-:S02]  /*3b70*/  ULDC.64 UR4, c[0x0][0x2c8] ;  /* 0x0000b20000047ab9 */ /* 0x000fc40000000a00 */
[----:B------:R-:W-:Y:S01]  /*3b80*/  UIMAD.WIDE.U32 UR24, UR10, UR4, URZ ;  /* 0x000000040a1872a5 */ /* 0x000fe2000f8e003f */
[----:B------:R1:W-:Y:S03]  /*3b90*/  MUFU.TANH R26, R4 ;  /* 0x00000004001a7308 */ /* 0x0003e60000002400 */
[----:B------:R-:W-:-:S04]  /*3ba0*/  @UP1 USHF.R.U32.HI UR10, URZ, UR5, UR25 ;  /* 0x000000053f0a1299 */ /* 0x000fc80008011619 */
[----:B------:R-:W-:Y:S01]  /*3bb0*/  UIADD3 UR10, UR10, UR7, -UR12 ;  /* 0x000000070a0a7290 */ /* 0x000fe2000fffe80c */
[----:B--2---:R-:W-:-:S03]  /*3bc0*/  IADD3 R3, -R9, UR7, R6 ;  /* 0x0000000709037c10 */ /* 0x004fc6000fffe106 */
[----:B------:R-:W-:Y:S01]  /*3bd0*/  USHF.R.S32.HI UR4, URZ, 0x1f, UR10 ;  /* 0x0000001f3f047899 */ /* 0x000fe2000801140a */
[----:B------:R-:W-:-:S03]  /*3be0*/  IADD3 R6, R3, -UR12, RZ ;  /* 0x8000000c03067c10 */ /* 0x000fc6000fffe0ff */
[----:B------:R-:W-:Y:S02]  /*3bf0*/  ULEA.HI UR4, UR4, UR10, URZ, 0x6 ;  /* 0x0000000a04047291 */ /* 0x000fe4000f8f303f */
[----:B------:R-:W-:Y:S02]  /*3c00*/  IMAD.IADD R3, R6, 0x1, R8 ;  /* 0x0000000106037824 */ /* 0x000fe400078e0208 */
[----:B------:R-:W-:Y:S01]  /*3c10*/  FMUL.FTZ R8, R98, c[0x0][0x320] ;  /* 0x0000c80062087a20 */ /* 0x000fe20000410000 */
[----:B------:R-:W-:Y:S01]  /*3c20*/  USHF.R.S32.HI UR4, URZ, 0x6, UR4 ;  /* 0x000000063f047899 */ /* 0x000fe20008011404 */
[----:B-1----:R-:W-:Y:S01]  /*3c30*/  FMUL.FTZ R9, R64, c[0x0][0x320] ;  /* 0x0000c80040097a20 */ /* 0x002fe20000410000 */
[----:B------:R-:W-:Y:S01]  /*3c40*/  IMNMX R4, R7, R3, PT ;  /* 0x0000000307047217 */ /* 0x000fe20003800200 */
[----:B------:R-:W-:Y:S01]  /*3c50*/  IMAD.IADD R3, R6, 0x1, R11 ;  /* 0x0000000106037824 */ /* 0x000fe200078e020b */
[----:B------:R1:W-:Y:S01]  /*3c60*/  MUFU.TANH R24, R8 ;  /* 0x0000000800187308 */ /* 0x0003e20000002400 */
[----:B------:R-:W-:Y:S01]  /*3c70*/  FMUL.FTZ R11, R66, c[0x0][0x320] ;  /* 0x0000c800420b7a20 */ /* 0x000fe20000410000 */
[C---:B------:R-:W-:Y:S01]  /*3c80*/  ISETP.GT.AND P0, PT, R4.reuse, RZ, PT ;  /* 0x000000ff0400720c */ /* 0x040fe20003f04270 */
[----:B------:R-:W-:Y:S01]  /*3c90*/  UISETP.LT.AND UP0, UPT, URZ, UR4, UPT ;  /* 0x000000043f00728c */ /* 0x000fe2000bf01270 */
[----:B------:R-:W-:-:S02]  /*3ca0*/  ISETP.GT.AND P1, PT, R4, 0x1, PT ;  /* 0x000000010400780c */ /* 0x000fc40003f24270 */
[----:B------:R-:W-:Y:S01]  /*3cb0*/  FSEL R33, R33, -INF , P0 ;  /* 0xff80000021217808 */ /* 0x000fe20000000000 */
[----:B------:R-:W-:Y:S01]  /*3cc0*/  USEL UR4, URZ, UR4, !UP0 ;  /* 0x000000043f047287 */ /* 0x000fe2000c000000 */
[----:B------:R-:W-:Y:S02]  /*3cd0*/  ISETP.GT.AND P0, PT, R4, 0x8, PT ;  /* 0x000000080400780c */ /* 0x000fe40003f04270 */
[----:B------:R-:W-:Y:S02]  /*3ce0*/  IMNMX R3, R7, R3, PT ;  /* 0x0000000307037217 */ /* 0x000fe40003800200 */
[----:B---3--:R-:W-:Y:S02]  /*3cf0*/  FSEL R38, R18, -INF , P1 ;  /* 0xff80000012267808 */ /* 0x008fe40000800000 */
[----:B----4-:R-:W-:Y:S01]  /*3d00*/  FSEL R45, R12, -INF , P0 ;  /* 0xff8000000c2d7808 */ /* 0x010fe20000000000 */
[----:B------:R2:W3:Y:S01]  /*3d10*/  MUFU.TANH R18, R9 ;  /* 0x0000000900127308 */ /* 0x0004e20000002400 */
[----:B------:R-:W-:Y:S01]  /*3d20*/  ISETP.GT.AND P1, PT, R3, RZ, PT ;  /* 0x000000ff0300720c */ /* 0x000fe20003f24270 */
[----:B-1----:R-:W-:Y:S01]  /*3d30*/  FMUL.FTZ R8, R65, c[0x0][0x320] ;  /* 0x0000c80041087a20 */ /* 0x002fe20000410000 */
[----:B------:R-:W-:Y:S01]  /*3d40*/  ISETP.GT.AND P0, PT, R3, 0x1, PT ;  /* 0x000000010300780c */ /* 0x000fe20003f04270 */
[----:B------:R-:W-:Y:S01]  /*3d50*/  FMUL.FTZ R12, R67, c[0x0][0x320] ;  /* 0x0000c800430c7a20 */ /* 0x000fe20000410000 */
[----:B-----5:R-:W-:-:S02]  /*3d60*/  FSEL R15, R15, -INF , P1 ;  /* 0xff8000000f0f7808 */ /* 0x020fc40000800000 */
[----:B------:R-:W-:Y:S02]  /*3d70*/  FSEL R17, R17, -INF , P0 ;  /* 0xff80000011117808 */ /* 0x000fe40000000000 */
[C---:B------:R-:W-:Y:S01]  /*3d80*/  ISETP.GT.AND P1, PT, R3.reuse, 0x8, PT ;  /* 0x000000080300780c */ /* 0x040fe20003f24270 */
[----:B------:R-:W-:Y:S01]  /*3d90*/  MUFU.TANH R12, R12 ;  /* 0x0000000c000c7308 */ /* 0x000fe20000002400 */
[----:B------:R-:W-:Y:S02]  /*3da0*/  ISETP.GT.AND P0, PT, R3, 0x9, PT ;  /* 0x000000090300780c */ /* 0x000fe40003f04270 */
[----:B------:R-:W-:Y:S02]  /*3db0*/  FSEL R20, R14, -INF , P1 ;  /* 0xff8000000e147808 */ /* 0x000fe40000800000 */
[----:B------:R-:W-:Y:S01]  /*3dc0*/  FSEL R22, R13, -INF , P0 ;  /* 0xff8000000d167808 */ /* 0x000fe20000000000 */
[----:B--2---:R-:W1:Y:S01]  /*3dd0*/  SHFL.IDX PT, R9, R5, 0x3, 0x1c1f ;  /* 0x007c1f0005097f89 */ /* 0x004e6200000e0000 */
[C---:B------:R-:W-:Y:S01]  /*3de0*/  ISETP.GT.AND P1, PT, R3.reuse, 0x10, PT ;  /* 0x000000100300780c */ /* 0x040fe20003f24270 */
[----:B------:R2:W4:Y:S01]  /*3df0*/  MUFU.TANH R14, R8 ;  /* 0x00000008000e7308 */ /* 0x0005220000002400 */
[----:B------:R-:W-:Y:S01]  /*3e00*/  ISETP.GT.AND P0, PT, R3, 0x11, PT ;  /* 0x000000110300780c */ /* 0x000fe20003f04270 */
[----:B------:R-:W-:Y:S01]  /*3e10*/  FMUL.FTZ R13, R34, c[0x0][0x320] ;  /* 0x0000c800220d7a20 */ /* 0x000fe20000410000 */
[----:B------:R-:W-:-:S02]  /*3e20*/  FSEL R48, R44, -INF , P1 ;  /* 0xff8000002c307808 */ /* 0x000fc40000800000 */
[----:B------:R-:W-:Y:S02]  /*3e30*/  FSEL R50, R41, -INF , P0 ;  /* 0xff80000029327808 */ /* 0x000fe40000000000 */
[C---:B------:R-:W-:Y:S02]  /*3e40*/  ISETP.GT.AND P1, PT, R3.reuse, 0x18, PT ;  /* 0x000000180300780c */ /* 0x040fe40003f24270 */
[----:B------:R-:W-:Y:S02]  /*3e50*/  ISETP.GT.AND P0, PT, R3, 0x19, PT ;  /* 0x000000190300780c */ /* 0x000fe40003f04270 */
[----:B------:R-:W-:Y:S02]  /*3e60*/  FSEL R49, R32, -INF , P1 ;  /* 0xff80000020317808 */ /* 0x000fe40000800000 */
[----:B------:R-:W-:Y:S01]  /*3e70*/  FSEL R51, R10, -INF , P0 ;  /* 0xff8000000a337808 */ /* 0x000fe20000000000 */
[----:B------:R-:W-:Y:S01]  /*3e80*/  FMUL.FTZ R10, R35, c[0x0][0x320] ;  /* 0x0000c800230a7a20 */ /* 0x000fe20000410000 */
[----:B------:R-:W-:-:S02]  /*3e90*/  ISETP.GT.AND P1, PT, R3, 0x20, PT ;  /* 0x000000200300780c */ /* 0x000fc40003f24270 */
[----:B------:R-:W-:Y:S02]  /*3ea0*/  ISETP.GT.AND P0, PT, R3, 0x21, PT ;  /* 0x000000210300780c */ /* 0x000fe40003f04270 */
[----:B--2---:R-:W-:Y:S02]  /*3eb0*/  FMNMX.FTZ R8, R15, R17, !PT ;  /* 0x000000110f087209 */ /* 0x004fe40007810000 */
[----:B------:R-:W-:Y:S02]  /*3ec0*/  FSEL R165, R31, -INF , P1 ;  /* 0xff8000001fa57808 */ /* 0x000fe40000800000 */
[----:B------:R-:W-:Y:S02]  /*3ed0*/  FSEL R164, R30, -INF , P0 ;  /* 0xff8000001ea47808 */ /* 0x000fe40000000000 */
[----:B------:R-:W-:Y:S02]  /*3ee0*/  FMNMX.FTZ R8, R20, R8, !PT ;  /* 0x0000000814087209 */ /* 0x000fe40007810000 */
[----:B------:R-:W-:-:S02]  /*3ef0*/  ISETP.GT.AND P1, PT, R3, 0x28, PT ;  /* 0x000000280300780c */ /* 0x000fc40003f24270 */
[----:B------:R-:W-:Y:S02]  /*3f00*/  ISETP.GT.AND P0, PT, R3, 0x29, PT ;  /* 0x000000290300780c */ /* 0x000fe40003f04270 */
[----:B------:R-:W-:Y:S02]  /*3f10*/  FMNMX.FTZ R8, R22, R8, !PT ;  /* 0x0000000816087209 */ /* 0x000fe40007810000 */
[----:B------:R-:W-:Y:S02]  /*3f20*/  FSEL R159, R29, -INF , P1 ;  /* 0xff8000001d9f7808 */ /* 0x000fe40000800000 */
[----:B------:R-:W-:Y:S02]  /*3f30*/  FSEL R166, R28, -INF , P0 ;  /* 0xff8000001ca67808 */ /* 0x000fe40000000000 */
[C---:B------:R-:W-:Y:S01]  /*3f40*/  ISETP.GT.AND P1, PT, R3.reuse, 0x30, PT ;  /* 0x000000300300780c */ /* 0x040fe20003f24270 */
[----:B------:R-:W-:Y:S01]  /*3f50*/  LDSM.16.MT88.4 R28, [R221+0x100] ;  /* 0x00010000dd1c783b */ /* 0x000fe20000004200 */
[----:B------:R-:W-:-:S02]  /*3f60*/  ISETP.GT.AND P0, PT, R3, 0x31, PT ;  /* 0x000000310300780c */ /* 0x000fc40003f04270 */
[----:B------:R-:W-:Y:S02]  /*3f70*/  FMNMX.FTZ R8, R48, R8, !PT ;  /* 0x0000000830087209 */ /* 0x000fe40007810000 */
[----:B------:R-:W-:Y:S02]  /*3f80*/  FSEL R213, R25, -INF , P1 ;  /* 0xff80000019d57808 */ /* 0x000fe40000800000 */
[----:B------:R-:W-:Y:S02]  /*3f90*/  FSEL R219, R23, -INF , P0 ;  /* 0xff80000017db7808 */ /* 0x000fe40000000000 */
[C---:B------:R-:W-:Y:S01]  /*3fa0*/  ISETP.GT.AND P1, PT, R3.reuse, 0x38, PT ;  /* 0x000000380300780c */ /* 0x040fe20003f24270 */
[----:B------:R2:W5:Y:S01]  /*3fb0*/  MUFU.TANH R23, R11 ;  /* 0x0000000b00177308 */ /* 0x0005620000002400 */
[----:B------:R-:W-:Y:S02]  /*3fc0*/  ISETP.GT.AND P0, PT, R3, 0x39, PT ;  /* 0x000000390300780c */ /* 0x000fe40003f04270 */
[----:B------:R-:W-:Y:S01]  /*3fd0*/  FMNMX.FTZ R3, R50, R8, !PT ;  /* 0x0000000832037209 */ /* 0x000fe20007810000 */
[----:B-1----:R-:W-:Y:S01]  /*3fe0*/  IMAD.IADD R8, R6, 0x1, R9 ;  /* 0x0000000106087824 */ /* 0x002fe200078e0209 */
[----:B---3--:R-:W-:Y:S01]  /*3ff0*/  FSEL R215, R18, -INF , P1 ;  /* 0xff80000012d77808 */ /* 0x008fe20000800000 */
[----:B------:R-:W1:Y:S01]  /*4000*/  SHFL.IDX PT, R9, R5, 0x1, 0x1c1f ;  /* 0x003c1f0005097f89 */ /* 0x000e6200000e0000 */
[----:B------:R-:W-:-:S02]  /*4010*/  FMNMX.FTZ R104, R49, R3, !PT ;  /* 0x0000000331687209 */ /* 0x000fc40007810000 */
[----:B------:R-:W-:Y:S02]  /*4020*/  IMNMX R3, R7, R8, PT ;  /* 0x0000000807037217 */ /* 0x000fe40003800200 */
[----:B----4-:R-:W-:Y:S02]  /*4030*/  FSEL R239, R14, -INF , P0 ;  /* 0xff8000000eef7808 */ /* 0x010fe40000000000 */
[C---:B------:R-:W-:Y:S02]  /*4040*/  ISETP.GT.AND P1, PT, R3.reuse, RZ, PT ;  /* 0x000000ff0300720c */ /* 0x040fe40003f24270 */
[----:B------:R-:W-:Y:S02]  /*4050*/  ISETP.GT.AND P0, PT, R3, 0x1, PT ;  /* 0x000000010300780c */ /* 0x000fe40003f04270 */
[----:B--2---:R-:W-:Y:S02]  /*4060*/  FSEL R11, R47, -INF , P1 ;  /* 0xff8000002f0b7808 */ /* 0x004fe40000800000 */
[----:B------:R-:W-:-:S02]  /*4070*/  ISETP.GT.AND P1, PT, R3, 0x8, PT ;  /* 0x000000080300780c */ /* 0x000fc40003f24270 */
[----:B------:R-:W-:Y:S02]  /*4080*/  FSEL R14, R46, -INF , P0 ;  /* 0xff8000002e0e7808 */ /* 0x000fe40000000000 */
[----:B------:R-:W-:Y:S02]  /*4090*/  FSEL R18, R24, -INF , P1 ;  /* 0xff80000018127808 */ /* 0x000fe40000800000 */
[C---:B------:R-:W-:Y:S01]  /*40a0*/  ISETP.GT.AND P0, PT, R3.reuse, 0x9, PT ;  /* 0x000000090300780c */ /* 0x040fe20003f04270 */
[----:B------:R-:W2:Y:S01]  /*40b0*/  MUFU.TANH R24, R16 ;  /* 0x0000001000187308 */ /* 0x000ea20000002400 */
[----:B------:R-:W-:Y:S02]  /*40c0*/  ISETP.GT.AND P1, PT, R3, 0x10, PT ;  /* 0x000000100300780c */ /* 0x000fe40003f24270 */
[----:B------:R-:W-:Y:S01]  /*40d0*/  FMNMX.FTZ R104, R51, R104, !PT ;  /* 0x0000006833687209 */ /* 0x000fe20007810000 */
[----:B-1----:R-:W-:Y:S01]  /*40e0*/  IMAD.IADD R6, R6, 0x1, R9 ;  /* 0x0000000106067824 */ /* 0x002fe200078e0209 */
[----:B------:R-:W-:-:S02]  /*40f0*/  FMNMX.FTZ R5, R11, R14, !PT ;  /* 0x0000000e0b057209 */ /* 0x000fc40007810000 */
[----:B------:R-:W-:Y:S01]  /*4100*/  FSEL R32, R57, -INF , P0 ;  /* 0xff80000039207808 */ /* 0x000fe20000000000 */
[----:B------:R1:W3:Y:S01]  /*4110*/  MUFU.TANH R16, R13 ;  /* 0x0000000d00107308 */ /* 0x0002e20000002400 */
[----:B------:R-:W-:Y:S02]  /*4120*/  FSEL R39, R53, -INF , P1 ;  /* 0xff80000035277808 */ /* 0x000fe40000800000 */
[C---:B------:R-:W-:Y:S02]  /*4130*/  ISETP.GT.AND P0, PT, R3.reuse, 0x11, PT ;  /* 0x000000110300780c */ /* 0x040fe40003f04270 */
[----:B------:R-:W-:Y:S02]  /*4140*/  ISETP.GT.AND P1, PT, R3, 0x18, PT ;  /* 0x000000180300780c */ /* 0x000fe40003f24270 */
[----:B------:R-:W-:Y:S02]  /*4150*/  FMNMX.FTZ R104, R165, R104, !PT ;  /* 0x00000068a5687209 */ /* 0x000fe40007810000 */
[----:B------:R-:W-:-:S02]  /*4160*/  FMNMX.FTZ R5, R18, R5, !PT ;  /* 0x0000000512057209 */ /* 0x000fc40007810000 */
[----:B------:R-:W-:Y:S02]  /*4170*/  FSEL R46, R56, -INF , P0 ;  /* 0xff800000382e7808 */ /* 0x000fe40000000000 */
[----:B------:R-:W-:Y:S02]  /*4180*/  FSEL R47, R43, -INF , P1 ;  /* 0xff8000002b2f7808 */ /* 0x000fe40000800000 */
[C---:B------:R-:W-:Y:S02]  /*4190*/  ISETP.GT.AND P0, PT, R3.reuse, 0x19, PT ;  /* 0x000000190300780c */ /* 0x040fe40003f04270 */
[----:B------:R-:W-:Y:S02]  /*41a0*/  ISETP.GT.AND P1, PT, R3, 0x20, PT ;  /* 0x000000200300780c */ /* 0x000fe40003f24270 */
[----:B------:R-:W-:Y:S02]  /*41b0*/  FMNMX.FTZ R104, R164, R104, !PT ;  /* 0x00000068a4687209 */ /* 0x000fe40007810000 */
[----:B------:R-:W-:-:S02]  /*41c0*/  FMNMX.FTZ R5, R32, R5, !PT ;  /* 0x0000000520057209 */ /* 0x000fc40007810000 */
[----:B------:R-:W-:Y:S02]  /*41d0*/  FSEL R82, R52, -INF , P0 ;  /* 0xff80000034527808 */ /* 0x000fe40000000000 */
[----:B------:R-:W-:Y:S02]  /*41e0*/  FSEL R101, R42, -INF , P1 ;  /* 0xff8000002a657808 */ /* 0x000fe40000800000 */
[----:B------:R-:W-:Y:S02]  /*41f0*/  FMNMX.FTZ R104, R159, R104, !PT ;  /* 0x000000689f687209 */ /* 0x000fe40007810000 */
[C---:B------:R-:W-:Y:S02]  /*4200*/  ISETP.GT.AND P0, PT, R3.reuse, 0x21, PT ;  /* 0x000000210300780c */ /* 0x040fe40003f04270 */
[----:B------:R-:W-:Y:S02]  /*4210*/  ISETP.GT.AND P1, PT, R3, 0x28, PT ;  /* 0x000000280300780c */ /* 0x000fe40003f24270 */
[----:B------:R-:W-:-:S02]  /*4220*/  FMNMX.FTZ R5, R39, R5, !PT ;  /* 0x0000000527057209 */ /* 0x000fc40007810000 */
[----:B------:R-:W-:Y:S02]  /*4230*/  FMNMX.FTZ R104, R166, R104, !PT ;  /* 0x00000068a6687209 */ /* 0x000fe40007810000 */
[----:B------:R-:W-:Y:S02]  /*4240*/  FSEL R103, R103, -INF , P0 ;  /* 0xff80000067677808 */ /* 0x000fe40000000000 */
[----:B------:R-:W-:Y:S02]  /*4250*/  FSEL R156, R40, -INF , P1 ;  /* 0xff800000289c7808 */ /* 0x000fe40000800000 */
[----:B------:R-:W-:Y:S01]  /*4260*/  FMNMX.FTZ R5, R46, R5, !PT ;  /* 0x000000052e057209 */ /* 0x000fe20007810000 */
[----:B------:R-:W-:Y:S01]  /*4270*/  LDSM.16.MT88.4 R40, [R222+0x2100] ;  /* 0x00210000de28783b */ /* 0x000fe20000004200 */
[C---:B------:R-:W-:Y:S02]  /*4280*/  ISETP.GT.AND P0, PT, R3.reuse, 0x29, PT ;  /* 0x000000290300780c */ /* 0x040fe40003f04270 */
[----:B------:R-:W-:-:S02]  /*4290*/  ISETP.GT.AND P1, PT, R3, 0x30, PT ;  /* 0x000000300300780c */ /* 0x000fc40003f24270 */
[----:B------:R-:W-:Y:S02]  /*42a0*/  FMNMX.FTZ R104, R213, R104, !PT ;  /* 0x00000068d5687209 */ /* 0x000fe40007810000 */
[----:B------:R-:W-:Y:S02]  /*42b0*/  FMNMX.FTZ R5, R47, R5, !PT ;  /* 0x000000052f057209 */ /* 0x000fe40007810000 */
[----:B------:R-:W-:Y:S02]  /*42c0*/  FSEL R158, R37, -INF , P0 ;  /* 0xff800000259e7808 */ /* 0x000fe40000000000 */
[----:B------:R-:W-:Y:S02]  /*42d0*/  FSEL R173, R36, -INF , P1 ;  /* 0xff80000024ad7808 */ /* 0x000fe40000800000 */
[C---:B------:R-:W-:Y:S02]  /*42e0*/  ISETP.GT.AND P0, PT, R3.reuse, 0x31, PT ;  /* 0x000000310300780c */ /* 0x040fe40003f04270 */
[----:B------:R-:W-:-:S02]  /*42f0*/  ISETP.GT.AND P1, PT, R3, 0x38, PT ;  /* 0x000000380300780c */ /* 0x000fc40003f24270 */
[----:B------:R-:W-:Y:S02]  /*4300*/  FMNMX.FTZ R104, R219, R104, !PT ;  /* 0x00000068db687209 */ /* 0x000fe40007810000 */
[----:B------:R-:W-:Y:S02]  /*4310*/  FMNMX.FTZ R5, R82, R5, !PT ;  /* 0x0000000552057209 */ /* 0x000fe40007810000 */
[----:B------:R-:W-:Y:S02]  /*4320*/  FSEL R175, R26, -INF , P0 ;  /* 0xff8000001aaf7808 */ /* 0x000fe40000000000 */
[----:B-----5:R-:W-:Y:S02]  /*4330*/  FSEL R174, R23, -INF , P1 ;  /* 0xff80000017ae7808 */ /* 0x020fe40000800000 */
[----:B------:R-:W-:Y:S02]  /*4340*/  ISETP.GT.AND P0, PT, R3, 0x39, PT ;  /* 0x000000390300780c */ /* 0x000fe40003f04270 */
[----:B------:R-:W-:-:S02]  /*4350*/  ISETP.GT.AND P1, PT, R4, 0x9, PT ;  /* 0x000000090400780c */ /* 0x000fc40003f24270 */
[----:B------:R-:W-:Y:S02]  /*4360*/  FMNMX.FTZ R104, R215, R104, !PT ;  /* 0x00000068d7687209 */ /* 0x000fe40007810000 */
[----:B------:R-:W-:Y:S02]  /*4370*/  FMNMX.FTZ R5, R101, R5, !PT ;  /* 0x0000000565057209 */ /* 0x000fe40007810000 */
[----:B------:R-:W-:Y:S02]  /*4380*/  FSEL R208, R12, -INF , P0 ;  /* 0xff8000000cd07808 */ /* 0x000fe40000000000 */
[----:B------:R-:W-:Y:S02]  /*4390*/  FSEL R37, R69, -INF , P1 ;  /* 0xff80000045257808 */ /* 0x000fe40000800000 */
[----:B------:R-:W-:Y:S02]  /*43a0*/  FMNMX.FTZ R104, R239, R104, !PT ;  /* 0x00000068ef687209 */ /* 0x000fe40007810000 */
[----:B------:R-:W-:-:S02]  /*43b0*/  ISETP.GT.AND P1, PT, R4, 0x10, PT ;  /* 0x000000100400780c */ /* 0x000fc40003f24270 */
[----:B------:R-:W-:Y:S01]  /*43c0*/  ISETP.GT.AND P0, PT, R4, 0x11, PT ;  /* 0x000000110400780c */ /* 0x000fe20003f04270 */
[----:B------:R-:W4:Y:S01]  /*43d0*/  SHFL.BFLY PT, R8, R104, 0x2, 0x1f ;  /* 0x0c401f0068087f89 */ /* 0x000f2200000e0000 */
[----:B------:R-:W-:Y:S02]  /*43e0*/  FMNMX.FTZ R5, R103, R5, !PT ;  /* 0x0000000567057209 */ /* 0x000fe40007810000 */
        /* <DEDUP_REMOVED lines=8> */
[C---:B------:R-:W-:Y:S02]  /*4470*/  ISETP.GT.AND P1, PT, R4.reuse, 0x20, PT ;  /* 0x000000200400780c */ /* 0x040fe40003f24270 */
[----:B------:R-:W-:-:S02]  /*4480*/  ISETP.GT.AND P0, PT, R4, 0x21, PT ;  /* 0x000000210400780c */ /* 0x000fc40003f04270 */
[----:B------:R-:W-:Y:S02]  /*4490*/  FMNMX.FTZ R5, R173, R5, !PT ;  /* 0x00000005ad057209 */ /* 0x000fe40007810000 */
[----:B------:R-:W-:Y:S02]  /*44a0*/  IMNMX R3, R7, R6, PT ;  /* 0x0000000607037217 */ /* 0x000fe40003800200 */
[----:B------:R-:W-:Y:S01]  /*44b0*/  FSEL R107, R63, -INF , P1 ;  /* 0xff8000003f6b7808 */ /* 0x000fe20000800000 */
[----:B------:R5:W1:Y:S01]  /*44c0*/  MUFU.TANH R7, R10 ;  /* 0x0000000a00077308 */ /* 0x000a620000002400 */
[----:B------:R-:W-:Y:S02]  /*44d0*/  FSEL R157, R157, -INF , P0 ;  /* 0xff8000009d9d7808 */ /* 0x000fe40000000000 */
[----:B------:R-:W-:Y:S02]  /*44e0*/  FMNMX.FTZ R6, R33, R38, !PT ;  /* 0x0000002621067209 */ /* 0x000fe40007810000 */
[----:B------:R-:W-:-:S02]  /*44f0*/  ISETP.GT.AND P1, PT, R4, 0x28, PT ;  /* 0x000000280400780c */ /* 0x000fc40003f24270 */
[----:B------:R-:W-:Y:S02]  /*4500*/  ISETP.GT.AND P0, PT, R4, 0x29, PT ;  /* 0x000000290400780c */ /* 0x000fe40003f04270 */
[----:B------:R-:W-:Y:S02]  /*4510*/  FMNMX.FTZ R5, R175, R5, !PT ;  /* 0x00000005af057209 */ /* 0x000fe40007810000 */
[----:B------:R-:W-:Y:S02]  /*4520*/  FMNMX.FTZ R6, R45, R6, !PT ;  /* 0x000000062d067209 */ /* 0x000fe40007810000 */
[----:B------:R-:W-:Y:S02]  /*4530*/  FSEL R167, R167, -INF , P1 ;  /* 0xff800000a7a77808 */ /* 0x000fe40000800000 */
[----:B------:R-:W-:Y:S02]  /*4540*/  FSEL R172, R172, -INF , P0 ;  /* 0xff800000acac7808 */ /* 0x000fe40000000000 */
[----:B------:R-:W-:-:S02]  /*4550*/  ISETP.GT.AND P1, PT, R4, 0x30, PT ;  /* 0x000000300400780c */ /* 0x000fc40003f24270 */
[----:B------:R-:W-:Y:S02]  /*4560*/  ISETP.GT.AND P0, PT, R4, 0x31, PT ;  /* 0x000000310400780c */ /* 0x000fe40003f04270 */
[----:B------:R-:W-:Y:S02]  /*4570*/  FMNMX.FTZ R5, R174, R5, !PT ;  /* 0x00000005ae057209 */ /* 0x000fe40007810000 */
[----:B------:R-:W-:Y:S02]  /*4580*/  FMNMX.FTZ R6, R37, R6, !PT ;  /* 0x0000000625067209 */ /* 0x000fe40007810000 */
[----:B------:R-:W-:Y:S02]  /*4590*/  FSEL R209, R209, -INF , P1 ;  /* 0xff800000d1d17808 */ /* 0x000fe40000800000 */
[----:B------:R-:W-:Y:S02]  /*45a0*/  FSEL R210, R210, -INF , P0 ;  /* 0xff800000d2d27808 */ /* 0x000fe40000000000 */
[----:B------:R-:W-:-:S02]  /*45b0*/  FMNMX.FTZ R5, R208, R5, !PT ;  /* 0x00000005d0057209 */ /* 0x000fc40007810000 */
[C---:B------:R-:W-:Y:S02]  /*45c0*/  ISETP.GT.AND P1, PT, R4.reuse, 0x38, PT ;  /* 0x000000380400780c */ /* 0x040fe40003f24270 */
[----:B------:R-:W-:Y:S02]  /*45d0*/  ISETP.GT.AND P0, PT, R4, 0x39, PT ;  /* 0x000000390400780c */ /* 0x000fe40003f04270 */
[----:B------:R-:W-:Y:S02]  /*45e0*/  FMNMX.FTZ R4, R44, R6, !PT ;  /* 0x000000062c047209 */ /* 0x000fe40007810000 */
[----:B----4-:R-:W-:Y:S02]  /*45f0*/  FMNMX.FTZ R104, R104, R8, !PT ;  /* 0x0000000868687209 */ /* 0x010fe40007810000 */
[----:B------:R-:W4:Y:S01]  /*4600*/  SHFL.BFLY PT, R8, R5, 0x2, 0x1f ;  /* 0x0c401f0005087f89 */ /* 0x000f2200000e0000 */
[----:B------:R-:W-:Y:S02]  /*4610*/  FMNMX.FTZ R4, R80, R4, !PT ;  /* 0x0000000450047209 */ /* 0x000fe40007810000 */
[----:B------:R-:W-:Y:S01]  /*4620*/  FSEL R241, R241, -INF , P1 ;  /* 0xff800000f1f17808 */ /* 0x000fe20000800000 */
[----:B------:R-:W2:Y:S01]  /*4630*/  SHFL.BFLY PT, R9, R104, 0x1, 0x1f ;  /* 0x0c201f0068097f89 */ /* 0x000ea200000e0000 */
[----:B------:R-:W-:-:S02]  /*4640*/  FMNMX.FTZ R4, R83, R4, !PT ;  /* 0x0000000453047209 */ /* 0x000fc40007810000 */
[----:B------:R-:W-:Y:S02]  /*4650*/  ISETP.GT.AND P1, PT, R3, RZ, PT ;  /* 0x000000ff0300720c */ /* 0x000fe40003f24270 */
[----:B------:R-:W-:Y:S02]  /*4660*/  FMNMX.FTZ R4, R81, R4, !PT ;  /* 0x0000000451047209 */ /* 0x000fe40007810000 */
[----:B------:R-:W-:Y:S02]  /*4670*/  FSEL R242, R242, -INF , P0 ;  /* 0xff800000f2f27808 */ /* 0x000fe40000000000 */
[----:B------:R-:W-:Y:S02]  /*4680*/  FMNMX.FTZ R4, R107, R4, !PT ;  /* 0x000000046b047209 */ /* 0x000fe40007810000 */
[----:B------:R-:W-:Y:S02]  /*4690*/  ISETP.GT.AND P0, PT, R3, 0x1, PT ;  /* 0x000000010300780c */ /* 0x000fe40003f04270 */
[----:B------:R-:W-:-:S02]  /*46a0*/  FMNMX.FTZ R4, R157, R4, !PT ;  /* 0x000000049d047209 */ /* 0x000fc40007810000 */
[----:B------:R-:W-:Y:S02]  /*46b0*/  FSEL R36, R60, -INF , P1 ;  /* 0xff8000003c247808 */ /* 0x000fe40000800000 */
[----:B------:R-:W-:Y:S02]  /*46c0*/  FMNMX.FTZ R4, R167, R4, !PT ;  /* 0x00000004a7047209 */ /* 0x000fe40007810000 */
[----:B------:R-:W-:Y:S02]  /*46d0*/  ISETP.GT.AND P1, PT, R3, 0x8, PT ;  /* 0x000000080300780c */ /* 0x000fe40003f24270 */
[----:B-1----:R-:W-:Y:S02]  /*46e0*/  FSEL R13, R58, -INF , P0 ;  /* 0xff8000003a0d7808 */ /* 0x002fe40000000000 */
[----:B----4-:R-:W-:Y:S02]  /*46f0*/  FMNMX.FTZ R8, R5, R8, !PT ;  /* 0x0000000805087209 */ /* 0x010fe40007810000 */
[----:B------:R-:W-:-:S02]  /*4700*/  FMNMX.FTZ R4, R172, R4, !PT ;  /* 0x00000004ac047209 */ /* 0x000fc40007810000 */
[----:B------:R-:W-:Y:S01]  /*4710*/  ISETP.GT.AND P0, PT, R3, 0x9, PT ;  /* 0x000000090300780c */ /* 0x000fe20003f04270 */
[----:B------:R-:W-:Y:S01]  /*4720*/  SHFL.BFLY PT, R102, R8, 0x1, 0x1f ;  /* 0x0c201f0008667f89 */ /* 0x000fe200000e0000 */
[----:B-----5:R-:W-:Y:S02]  /*4730*/  FSEL R10, R54, -INF , P1 ;  /* 0xff800000360a7808 */ /* 0x020fe40000800000 */
[----:B------:R-:W-:Y:S02]  /*4740*/  FMNMX.FTZ R5, R36, R13, !PT ;  /* 0x0000000d24057209 */ /* 0x000fe40007810000 */
[----:B--2---:R-:W-:Y:S02]  /*4750*/  FMNMX.FTZ R104, R104, R9, !PT ;  /* 0x0000000968687209 */ /* 0x004fe40007810000 */
[----:B------:R-:W-:Y:S02]  /*4760*/  FMNMX.FTZ R4, R209, R4, !PT ;  /* 0x00000004d1047209 */ /* 0x000fe40007810000 */
[----:B------:R-:W-:Y:S01]  /*4770*/  ISETP.GT.AND P1, PT, R3, 0x10, PT ;  /* 0x000000100300780c */ /* 0x000fe20003f24270 */
[----:B------:R-:W-:Y:S01]  /*4780*/  FMUL.FTZ R12, R104, c[0x0][0x2d0] ;  /* 0x0000b400680c7a20 */ /* 0x000fe20000410000 */
[----:B------:R-:W-:-:S02]  /*4790*/  FSEL R9, R55, -INF , P0 ;  /* 0xff80000037097808 */ /* 0x000fc40000000000 */
[----:B------:R-:W-:Y:S02]  /*47a0*/  FMNMX.FTZ R5, R10, R5, !PT ;  /* 0x000000050a057209 */ /* 0x000fe40007810000 */
[----:B------:R-:W-:Y:S02]  /*47b0*/  FMNMX.FTZ R4, R210, R4, !PT ;  /* 0x00000004d2047209 */ /* 0x000fe40007810000 */
[----:B------:R-:W-:Y:S02]  /*47c0*/  ISETP.GT.AND P0, PT, R3, 0x11, PT ;  /* 0x000000110300780c */ /* 0x000fe40003f04270 */
[----:B------:R-:W-:Y:S02]  /*47d0*/  FSEL R67, R73, -INF , P1 ;  /* 0xff80000049437808 */ /* 0x000fe40000800000 */
[----:B------:R-:W-:Y:S02]  /*47e0*/  FMNMX.FTZ R5, R9, R5, !PT ;  /* 0x0000000509057209 */ /* 0x000fe40007810000 */
[----:B------:R-:W-:-:S02]  /*47f0*/  FMNMX.FTZ R4, R241, R4, !PT ;  /* 0x00000004f1047209 */ /* 0x000fc40007810000 */
[----:B------:R-:W-:Y:S02]  /*4800*/  ISETP.GT.AND P1, PT, R3, 0x18, PT ;  /* 0x000000180300780c */ /* 0x000fe40003f24270 */
[----:B------:R-:W-:Y:S02]  /*4810*/  FSEL R66, R74, -INF , P0 ;  /* 0xff8000004a427808 */ /* 0x000fe40000000000 */
[----:B------:R-:W-:Y:S02]  /*4820*/  FMNMX.FTZ R5, R67, R5, !PT ;  /* 0x0000000543057209 */ /* 0x000fe40007810000 */
[----:B------:R-:W-:Y:S02]  /*4830*/  FMNMX.FTZ R4, R242, R4, !PT ;  /* 0x00000004f2047209 */ /* 0x000fe40007810000 */
[----:B------:R-:W-:Y:S02]  /*4840*/  ISETP.GT.AND P0, PT, R3, 0x19, PT ;  /* 0x000000190300780c */ /* 0x000fe40003f04270 */
[----:B------:R-:W-:Y:S01]  /*4850*/  FSEL R65, R61, -INF , P1 ;  /* 0xff8000003d417808 */ /* 0x000fe20000800000 */
[----:B------:R-:W1:Y:S01]  /*4860*/  SHFL.BFLY PT, R6, R4, 0x2, 0x1f ;  /* 0x0c401f0004067f89 */ /* 0x000e6200000e0000 */
[----:B------:R-:W-:-:S02]  /*4870*/  FMNMX.FTZ R5, R66, R5, !PT ;  /* 0x0000000542057209 */ /* 0x000fc40007810000 */
[----:B------:R-:W-:Y:S02]  /*4880*/  ISETP.GT.AND P1, PT, R3, 0x20, PT ;  /* 0x000000200300780c */ /* 0x000fe40003f24270 */
[----:B------:R-:W-:Y:S02]  /*4890*/  FSEL R64, R62, -INF , P0 ;  /* 0xff8000003e407808 */ /* 0x000fe40000000000 */
[----:B------:R-:W-:Y:S02]  /*48a0*/  FMNMX.FTZ R5, R65, R5, !PT ;  /* 0x0000000541057209 */ /* 0x000fe40007810000 */
[----:B------:R-:W-:Y:S02]  /*48b0*/  ISETP.GT.AND P0, PT, R3, 0x21, PT ;  /* 0x000000210300780c */ /* 0x000fe40003f04270 */
[----:B------:R-:W-:Y:S02]  /*48c0*/  FSEL R154, R154, -INF , P1 ;  /* 0xff8000009a9a7808 */ /* 0x000fe40000800000 */
[----:B------:R-:W-:-:S02]  /*48d0*/  FMNMX.FTZ R5, R64, R5, !PT ;  /* 0x0000000540057209 */ /* 0x000fc40007810000 */
[----:B------:R-:W-:Y:S02]  /*48e0*/  ISETP.GT.AND P1, PT, R3, 0x28, PT ;  /* 0x000000280300780c */ /* 0x000fe40003f24270 */
[----:B------:R-:W-:Y:S02]  /*48f0*/  FSEL R153, R153, -INF , P0 ;  /* 0xff80000099997808 */ /* 0x000fe40000000000 */
[----:B------:R-:W-:Y:S02]  /*4900*/  FMNMX.FTZ R5, R154, R5, !PT ;  /* 0x000000059a057209 */ /* 0x000fe40007810000 */
[----:B------:R-:W-:Y:S02]  /*4910*/  ISETP.GT.AND P0, PT, R3, 0x29, PT ;  /* 0x000000290300780c */ /* 0x000fe40003f04270 */
[----:B------:R-:W-:Y:S02]  /*4920*/  FSEL R152, R152, -INF , P1 ;  /* 0xff80000098987808 */ /* 0x000fe40000800000 */
[----:B------:R-:W-:-:S02]  /*4930*/  FMNMX.FTZ R5, R153, R5, !PT ;  /* 0x0000000599057209 */ /* 0x000fc40007810000 */
[----:B------:R-:W-:Y:S02]  /*4940*/  FSEL R155, R24, -INF , P0 ;  /* 0xff800000189b7808 */ /* 0x000fe40000000000 */
[C---:B------:R-:W-:Y:S02]  /*4950*/  ISETP.GT.AND P0, PT, R3.reuse, 0x31, PT ;  /* 0x000000310300780c */ /* 0x040fe40003f04270 */
[----:B------:R-:W-:Y:S02]  /*4960*/  ISETP.GT.AND P1, PT, R3, 0x30, PT ;  /* 0x000000300300780c */ /* 0x000fe40003f24270 */
[----:B------:R-:W-:Y:S02]  /*4970*/  FMNMX.FTZ R5, R152, R5, !PT ;  /* 0x0000000598057209 */ /* 0x000fe40007810000 */
[----:B------:R-:W-:Y:S02]  /*4980*/  FSEL R216, R21, -INF , P0 ;  /* 0xff80000015d87808 */ /* 0x000fe40000000000 */
[----:B------:R-:W-:-:S02]  /*4990*/  FSETP.NEU.FTZ.AND P0, PT, R104, -INF , PT ;  /* 0xff8000006800780b */ /* 0x000fc40003f1d000 */
[----:B------:R-:W-:Y:S02]  /*49a0*/  FSEL R211, R19, -INF , P1 ;  /* 0xff80000013d37808 */ /* 0x000fe40000800000 */
[----:B------:R-:W-:Y:S02]  /*49b0*/  FMNMX.FTZ R5, R155, R5, !PT ;  /* 0x000000059b057209 */ /* 0x000fe40007810000 */
[----:B------:R-:W-:Y:S02]  /*49c0*/  ISETP.GT.AND P1, PT, R3, 0x38, PT ;  /* 0x000000380300780c */ /* 0x000fe40003f24270 */
[----:B------:R-:W-:Y:S02]  /*49d0*/  FSEL R12, R12, RZ, P0 ;  /* 0x000000ff0c0c7208 */ /* 0x000fe40000000000 */
[----:B------:R-:W-:Y:S02]  /*49e0*/  FMNMX.FTZ R5, R211, R5, !PT ;  /* 0x00000005d3057209 */ /* 0x000fe40007810000 */
[----:B-1----:R-:W-:Y:S01]  /*49f0*/  FMNMX.FTZ R4, R6, R4, !PT ;  /* 0x0000000406047209 */ /* 0x002fe20007810000 */
[----:B------:R-:W-:Y:S01]  /*4a00*/  FFMA.FTZ R6, R20, c[0x0][0x2d0], -R12 ;  /* 0x0000b40014067a23 */ /* 0x000fe2000001080c */
[----:B---3--:R-:W-:-:S02]  /*4a10*/  FSEL R238, R16, -INF , P1 ;  /* 0xff80000010ee7808 */ /* 0x008fc40000800000 */
[----:B------:R-:W-:Y:S01]  /*4a20*/  ISETP.GT.AND P1, PT, R3, 0x39, PT ;  /* 0x000000390300780c */ /* 0x000fe20003f24270 */
[----:B------:R-:W-:Y:S01]  /*4a30*/  FFMA.FTZ R3, R15, c[0x0][0x2d0], -R12 ;  /* 0x0000b4000f037a23 */ /* 0x000fe2000001080c */
[----:B------:R-:W-:Y:S01]  /*4a40*/  FMNMX.FTZ R5, R216, R5, !PT ;  /* 0x00000005d8057209 */ /* 0x000fe20007810000 */
[----:B------:R-:W1:Y:S01]  /*4a50*/  SHFL.BFLY PT, R106, R4, 0x1, 0x1f ;  /* 0x0c201f00046a7f89 */ /* 0x000e6200000e0000 */
[----:B------:R-:W-:Y:S01]  /*4a60*/  FSEL R240, R7, -INF , P1 ;  /* 0xff80000007f07808 */ /* 0x000fe20000800000 */
[----:B------:R2:W-:Y:S01]  /*4a70*/  MUFU.EX2 R188, R3 ;  /* 0x0000000300bc7308 */ /* 0x0005e20000000800 */
[----:B------:R-:W-:Y:S02]  /*4a80*/  FMNMX.FTZ R5, R238, R5, !PT ;  /* 0x00000005ee057209 */ /* 0x000fe40007810000 */
[----:B------:R-:W-:Y:S02]  /*4a90*/  FMNMX.FTZ R102, R102, R8, !PT ;  /* 0x0000000866667209 */ /* 0x000fe40007810000 */
[----:B------:R-:W-:-:S02]  /*4aa0*/  FMNMX.FTZ R5, R240, R5, !PT ;  /* 0x00000005f0057209 */ /* 0x000fc40007810000 */
[----:B------:R-:W-:Y:S01]  /*4ab0*/  FSETP.NEU.FTZ.AND P0, PT, R102, -INF , PT ;  /* 0xff8000006600780b */ /* 0x000fe20003f1d000 */
[----:B------:R3:W-:Y:S02]  /*4ac0*/  MUFU.EX2 R196, R6 ;  /* 0x0000000600c47308 */ /* 0x0007e40000000800 */
[----:B------:R-:W4:Y:S01]  /*4ad0*/  SHFL.BFLY PT, R7, R5, 0x2, 0x1f ;  /* 0x0c401f0005077f89 */ /* 0x000f2200000e0000 */
[----:B--2---:R-:W-:-:S05]  /*4ae0*/  FFMA.FTZ R3, R17, c[0x0][0x2d0], -R12 ;  /* 0x0000b40011037a23 */ /* 0x004fca000001080c */
[----:B------:R2:W5:Y:S01]  /*4af0*/  MUFU.EX2 R27, R3 ;  /* 0x00000003001b7308 */ /* 0x0005620000000800 */
[----:B-1----:R-:W-:Y:S01]  /*4b00*/  FMNMX.FTZ R106, R4, R106, !PT ;  /* 0x0000006a046a7209 */ /* 0x002fe20007810000 */
[----:B---3--:R-:W-:Y:S02]  /*4b10*/  FFMA.FTZ R6, R22, c[0x0][0x2d0], -R12 ;  /* 0x0000b40016067a23 */ /* 0x008fe4000001080c */
[----:B------:R-:W-:Y:S04]  /*4b20*/  LDSM.16.MT88.4 R20, [R221+0x1100] ;  /* 0x00110000dd14783b */ /* 0x000fe80000004200 */
[----:B------:R1:W3:Y:S01]  /*4b30*/  MUFU.EX2 R194, R6 ;  /* 0x0000000600c27308 */ /* 0x0002e20000000800 */
[----:B----4-:R-:W-:Y:S01]  /*4b40*/  FMNMX.FTZ R5, R5, R7, !PT ;  /* 0x0000000705057209 */ /* 0x010fe20007810000 */
[----:B--2---:R-:W-:-:S04]  /*4b50*/  FMUL.FTZ R3, R102, c[0x0][0x2d0] ;  /* 0x0000b40066037a20 */ /* 0x004fc80000410000 */
[----:B------:R-:W2:Y:S01]  /*4b60*/  SHFL.BFLY PT, R4, R5, 0x1, 0x1f ;  /* 0x0c201f0005047f89 */ /* 0x000ea200000e0000 */
[----:B------:R-:W-:Y:S02]  /*4b70*/  FSEL R3, R3, RZ, P0 ;  /* 0x000000ff03037208 */ /* 0x000fe40000000000 */
[----:B------:R-:W-:-:S03]  /*4b80*/  FSETP.NEU.FTZ.AND P0, PT, R106, -INF , PT ;  /* 0xff8000006a00780b */ /* 0x000fc60003f1d000 */
[--C-:B------:R-:W-:Y:S02]  /*4b90*/  FFMA.FTZ R0, R14, c[0x0][0x2d0], -R3.reuse ;  /* 0x0000b4000e007a23 */ /* 0x100fe40000010803 */
[----:B------:R-:W-:Y:S02]  /*4ba0*/  FFMA.FTZ R2, R32, c[0x0][0x2d0], -R3 ;  /* 0x0000b40020027a23 */ /* 0x000fe40000010803 */
[----:B------:R4:W-:Y:S01]  /*4bb0*/  MUFU.EX2 R189, R0 ;  /* 0x0000000000bd7308 */ /* 0x0009e20000000800 */
[----:B-----5:R-:W-:Y:S02]  /*4bc0*/  IMAD.MOV.U32 R14, RZ, RZ, R27 ;  /* 0x000000ffff0e7224 */ /* 0x020fe400078e001b */
[----:B------:R-:W5:Y:S01]  /*4bd0*/  LDSM.16.MT88.4 R24, [R222+0x100] ;  /* 0x00010000de18783b */ /* 0x000f620000004200 */
[----:B-1----:R-:W-:-:S04]  /*4be0*/  FFMA.FTZ R6, R11, c[0x0][0x2d0], -R3 ;  /* 0x0000b4000b067a23 */ /* 0x002fc80000010803 */
[----:B------:R-:W-:Y:S01]  /*4bf0*/  MUFU.EX2 R176, R2 ;  /* 0x0000000200b07308 */ /* 0x000fe20000000800 */
[----:B--2---:R-:W-:Y:S02]  /*4c00*/  FMNMX.FTZ R105, R5, R4, !PT ;  /* 0x0000000405697209 */ /* 0x004fe40007810000 */
[----:B------:R-:W-:Y:S01]  /*4c10*/  F2FP.BF16.PACK_AB R4, R14, R188 ;  /* 0x000000bc0e04723e */ /* 0x000fe200000010ff */
[----:B----4-:R-:W-:-:S04]  /*4c20*/  FFMA.FTZ R0, R18, c[0x0][0x2d0], -R3 ;  /* 0x0000b40012007a23 */ /* 0x010fc80000010803 */
[----:B------:R3:W1:Y:S01]  /*4c30*/  MUFU.EX2 R190, R6 ;  /* 0x0000000600be7308 */ /* 0x0006620000000800 */
[----:B------:R-:W2:Y:S07]  /*4c40*/  LDSM.16.MT88.4 R16, [R222+0x1100] ;  /* 0x00110000de10783b */ /* 0x000eae0000004200 */
[----:B------:R4:W4:Y:S01]  /*4c50*/  MUFU.EX2 R195, R0 ;  /* 0x0000000000c37308 */ /* 0x0009220000000800 */
[----:B---3--:R-:W-:Y:S02]  /*4c60*/  F2FP.BF16.PACK_AB R6, R194, R196 ;  /* 0x000000c4c206723e */ /* 0x008fe400000010ff */
[----:B-1----:R-:W-:Y:S01]  /*4c70*/  F2FP.BF16.PACK_AB R5, R189, R190 ;  /* 0x000000bebd05723e */ /* 0x002fe200000010ff */
[----:B----4-:R-:W-:Y:S01]  /*4c80*/  FMUL.FTZ R0, R106, c[0x0][0x2d0] ;  /* 0x0000b4006a007a20 */ /* 0x010fe20000410000 */
[----:B------:R-:W-:-:S04]  /*4c90*/  F2FP.BF16.PACK_AB R7, R176, R195 ;  /* 0x000000c3b007723e */ /* 0x000fc800000010ff */
[----:B------:R-:W-:Y:S02]  /*4ca0*/  FSEL R0, R0, RZ, P0 ;  /* 0x000000ff00007208 */ /* 0x000fe40000000000 */
[----:B------:R-:W-:Y:S01]  /*4cb0*/  FSETP.NEU.FTZ.AND P0, PT, R105, -INF , PT ;  /* 0xff8000006900780b */ /* 0x000fe20003f1d000 */
[C---:B------:R-:W-:Y:S02]  /*4cc0*/  HMMA.16816.F32.BF16 R120, R4.reuse, R28, RZ ;  /* 0x0000001c0478723c */ /* 0x040fe400000418ff */
[--C-:B------:R-:W-:Y:S02]  /*4cd0*/  FFMA.FTZ R2, R33, c[0x0][0x2d0], -R0.reuse ;  /* 0x0000b40021027a23 */ /* 0x100fe40000010800 */
[----:B------:R-:W1:Y:S01]  /*4ce0*/  LDSM.16.MT88.4 R32, [R221+0x2100] ;  /* 0x00210000dd20783b */ /* 0x000e620000004200 */
[--C-:B------:R-:W-:Y:S01]  /*4cf0*/  FFMA.FTZ R8, R45, c[0x0][0x2d0], -R0.reuse ;  /* 0x0000b4002d087a23 */ /* 0x100fe20000010800 */
[----:B------:R3:W-:Y:S02]  /*4d00*/  MUFU.EX2 R15, R2 ;  /* 0x00000002000f7308 */ /* 0x0007e40000000800 */
[C---:B-----5:R-:W-:Y:S06]  /*4d10*/  HMMA.16816.F32.BF16 R116, R4.reuse, R24, RZ ;  /* 0x000000180474723c */ /* 0x060fec00000418ff */
[----:B------:R4:W-:Y:S02]  /*4d20*/  MUFU.EX2 R191, R8 ;  /* 0x0000000800bf7308 */ /* 0x0009e40000000800 */
[----:B------:R-:W-:Y:S01]  /*4d30*/  HMMA.16816.F32.BF16 R112, R4, R20, RZ ;  /* 0x000000140470723c */ /* 0x000fe200000418ff */
[----:B---3--:R-:W-:-:S07]  /*4d40*/  FFMA.FTZ R2, R38, c[0x0][0x2d0], -R0 ;  /* 0x0000b40026027a23 */ /* 0x008fce0000010800 */
[----:B--2---:R-:W-:Y:S01]  /*4d50*/  HMMA.16816.F32.BF16 R108, R4, R16, RZ ;  /* 0x00000010046c723c */ /* 0x004fe200000418ff */
[----:B------:R2:W-:Y:S01]  /*4d60*/  MUFU.EX2 R252, R2 ;  /* 0x0000000200fc7308 */ /* 0x0005e20000000800 */
[----:B----4-:R-:W-:-:S06]  /*4d70*/  FFMA.FTZ R8, R37, c[0x0][0x2d0], -R0 ;  /* 0x0000b40025087a23 */ /* 0x010fcc0000010800 */
[C---:B------:R-:W-:Y:S01]  /*4d80*/  HMMA.16816.F32.BF16 R92, R4.reuse, R40, RZ ;  /* 0x00000028045c723c */ /* 0x040fe200000418ff */
[----:B------:R3:W4:Y:S07]  /*4d90*/  MUFU.EX2 R193, R8 ;  /* 0x0000000800c17308 */ /* 0x00072e0000000800 */
[----:B------:R-:W-:Y:S01]  /*4da0*/  HMMA.16816.F32.BF16 R88, R4, R30, RZ ;  /* 0x0000001e0458723c */ /* 0x000fe200000418ff */
[----:B--2---:R-:W-:-:S05]  /*4db0*/  FMUL.FTZ R2, R105, c[0x0][0x2d0] ;  /* 0x0000b40069027a20 */ /* 0x004fca0000410000 */
[----:B------:R-:W-:Y:S02]  /*4dc0*/  FSEL R2, R2, RZ, P0 ;  /* 0x000000ff02027208 */ /* 0x000fe40000000000 */
[----:B-1----:R-:W-:Y:S03]  /*4dd0*/  HMMA.16816.F32.BF16 R96, R4, R32, RZ ;  /* 0x000000200460723c */ /* 0x002fe600000418ff */
[----:B---3--:R-:W-:-:S05]  /*4de0*/  FFMA.FTZ R8, R36, c[0x0][0x2d0], -R2 ;  /* 0x0000b40024087a23 */ /* 0x008fca0000010802 */
[C---:B------:R-:W-:Y:S01]  /*4df0*/  HMMA.16816.F32.BF16 R84, R4.reuse, R26, RZ ;  /* 0x0000001a0454723c */ /* 0x040fe200000418ff */
[----:B------:R1:W-:Y:S07]  /*4e00*/  MUFU.EX2 R249, R8 ;  /* 0x0000000800f97308 */ /* 0x0003ee0000000800 */
[C---:B------:R-:W-:Y:S08]  /*4e10*/  HMMA.16816.F32.BF16 R76, R4.reuse, R22, RZ ;  /* 0x00000016044c723c */ /* 0x040ff000000418ff */
[----:B------:R-:W-:Y:S01]  /*4e20*/  HMMA.16816.F32.BF16 R72, R4, R18, RZ ;  /* 0x000000120448723c */ /* 0x000fe200000418ff */
[----:B-1----:R-:W-:-:S02]  /*4e30*/  FFMA.FTZ R8, R13, c[0x0][0x2d0], -R2 ;  /* 0x0000b4000d087a23 */ /* 0x002fc40000010802 */
[----:B------:R-:W-:Y:S02]  /*4e40*/  FFMA.FTZ R13, R158, c[0x0][0x2d0], -R3 ;  /* 0x0000b4009e0d7a23 */ /* 0x000fe40000010803 */
[----:B------:R1:W2:Y:S01]  /*4e50*/  MUFU.EX2 R248, R8 ;  /* 0x0000000800f87308 */ /* 0x0002a20000000800 */
[----:B----4-:R-:W-:Y:S02]  /*4e60*/  IMAD.MOV.U32 R158, RZ, RZ, R193 ;  /* 0x000000ffff9e7224 */ /* 0x010fe400078e00c1 */
[C---:B------:R-:W-:Y:S08]  /*4e70*/  HMMA.16816.F32.BF16 R68, R4.reuse, R34, RZ ;  /* 0x000000220444723c */ /* 0x040ff000000418ff */
[----:B------:R-:W-:Y:S01]  /*4e80*/  HMMA.16816.F32.BF16 R60, R4, R42, RZ ;  /* 0x0000002a043c723c */ /* 0x000fe200000418ff */
[----:B-1----:R-:W-:Y:S01]  /*4e90*/  FFMA.FTZ R8, R10, c[0x0][0x2d0], -R2 ;  /* 0x0000b4000a087a23 */ /* 0x002fe20000010802 */
[----:B------:R-:W-:-:S05]  /*4ea0*/  F2FP.BF16.PACK_AB R10, R193, R191 ;  /* 0x000000bfc10a723e */ /* 0x000fca00000010ff */
[----:B------:R-:W-:Y:S01]  /*4eb0*/  FFMA.FTZ R4, R48, c[0x0][0x2d0], -R12 ;  /* 0x0000b40030047a23 */ /* 0x000fe2000001080c */
[----:B------:R1:W-:Y:S08]  /*4ec0*/  MUFU.EX2 R251, R8 ;  /* 0x0000000800fb7308 */ /* 0x0003f00000000800 */
[----:B------:R3:W-:Y:S01]  /*4ed0*/  MUFU.EX2 R250, R4 ;  /* 0x0000000400fa7308 */ /* 0x0007e20000000800 */
[----:B-1----:R-:W-:Y:S01]  /*4ee0*/  FFMA.FTZ R8, R9, c[0x0][0x2d0], -R2 ;  /* 0x0000b40009087a23 */ /* 0x002fe20000010802 */
[----:B--2---:R-:W-:-:S06]  /*4ef0*/  F2FP.BF16.PACK_AB R9, R248, R249 ;  /* 0x000000f9f809723e */ /* 0x004fcc00000010ff */
[----:B------:R1:W2:Y:S01]  /*4f00*/  MUFU.EX2 R192, R8 ;  /* 0x0000000800c07308 */ /* 0x0002a20000000800 */
[----:B---3--:R-:W-:-:S07]  /*4f10*/  FFMA.FTZ R4, R50, c[0x0][0x2d0], -R12 ;  /* 0x0000b40032047a23 */ /* 0x008fce000001080c */
[----:B------:R3:W-:Y:S01]  /*4f20*/  MUFU.EX2 R179, R4 ;  /* 0x0000000400b37308 */ /* 0x0007e20000000800 */
[----:B-1----:R-:W-:Y:S02]  /*4f30*/  F2FP.BF16.PACK_AB R8, R252, R15 ;  /* 0x0000000ffc08723e */ /* 0x002fe400000010ff */
[----:B--2---:R-:W-:Y:S01]  /*4f40*/  F2FP.BF16.PACK_AB R11, R192, R251 ;  /* 0x000000fbc00b723e */ /* 0x004fe200000010ff */
[----:B---3--:R-:W-:-:S06]  /*4f50*/  FFMA.FTZ R4, R49, c[0x0][0x2d0], -R12 ;  /* 0x0000b40031047a23 */ /* 0x008fcc000001080c */
[C---:B------:R-:W-:Y:S01]  /*4f60*/  HMMA.16816.F32.BF16 R128, R8.reuse, R28, RZ ;  /* 0x0000001c0880723c */ /* 0x040fe200000418ff */
[----:B------:R1:W-:Y:S07]  /*4f70*/  MUFU.EX2 R178, R4 ;  /* 0x0000000400b27308 */ /* 0x0003ee0000000800 */
[C---:B------:R-:W-:Y:S01]  /*4f80*/  HMMA.16816.F32.BF16 R144, R8.reuse, R30, RZ ;  /* 0x0000001e0890723c */ /* 0x040fe200000418ff */
[----:B------:R-:W-:Y:S07]  /*4f90*/  LDSM.16.MT88.4 R28, [R222+0x1500] ;  /* 0x00150000de1c783b */ /* 0x000fee0000004200 */
[----:B------:R-:W-:Y:S01]  /*4fa0*/  HMMA.16816.F32.BF16 R124, R8, R24, RZ ;  /* 0x00000018087c723c */ /* 0x000fe200000418ff */
[----:B-1----:R-:W-:-:S04]  /*4fb0*/  FFMA.FTZ R4, R51, c[0x0][0x2d0], -R12 ;  /* 0x0000b40033047a23 */ /* 0x002fc8000001080c */
[----:B------:R1:W2:Y:S03]  /*4fc0*/  MUFU.EX2 R177, R4 ;  /* 0x0000000400b17308 */ /* 0x0002a60000000800 */
[C---:B------:R-:W-:Y:S01]  /*4fd0*/  HMMA.16816.F32.BF16 R140, R8.reuse, R26, RZ ;  /* 0x0000001a088c723c */ /* 0x040fe200000418ff */
[----:B------:R-:W3:Y:S07]  /*4fe0*/  LDSM.16.MT88.4 R24, [R221+0x500] ;  /* 0x00050000dd18783b */ /* 0x000eee0000004200 */
[----:B------:R-:W-:Y:S01]  /*4ff0*/  HMMA.16816.F32.BF16 R56, R8, R20, RZ ;  /* 0x000000140838723c */ /* 0x000fe200000418ff */
[----:B-1----:R-:W-:-:S07]  /*5000*/  FFMA.FTZ R4, R39, c[0x0][0x2d0], -R3 ;  /* 0x0000b40027047a23 */ /* 0x002fce0000010803 */
[C---:B------:R-:W-:Y:S01]  /*5010*/  HMMA.16816.F32.BF16 R132, R8.reuse, R22, RZ ;  /* 0x000000160884723c */ /* 0x040fe200000418ff */
[----:B------:R-:W1:Y:S01]  /*5020*/  LDSM.16.MT88.4 R20, [R222+0x500] ;  /* 0x00050000de14783b */ /* 0x000e620000004200 */
[----:B--2---:R-:W-:Y:S01]  /*5030*/  F2FP.BF16.PACK_AB R6, R177, R178 ;  /* 0x000000b2b106723e */ /* 0x004fe200000010ff */
[----:B------:R2:W-:Y:S02]  /*5040*/  MUFU.EX2 R243, R4 ;  /* 0x0000000400f37308 */ /* 0x0005e40000000800 */
[----:B------:R-:W-:Y:S03]  /*5050*/  LDSM.16.MT88.4 R36, [R222+0x2500] ;  /* 0x00250000de24783b */ /* 0x000fe60000004200 */
[C---:B------:R-:W-:Y:S08]  /*5060*/  HMMA.16816.F32.BF16 R52, R8.reuse, R16, RZ ;  /* 0x000000100834723c */ /* 0x040ff000000418ff */
[----:B------:R-:W-:Y:S01]  /*5070*/  HMMA.16816.F32.BF16 R148, R8, R18, RZ ;  /* 0x000000120894723c */ /* 0x000fe200000418ff */
[----:B------:R-:W-:Y:S01]  /*5080*/  LDSM.16.MT88.4 R16, [R221+0x1500] ;  /* 0x00150000dd10783b */ /* 0x000fe20000004200 */
[----:B--2---:R-:W-:-:S04]  /*5090*/  FFMA.FTZ R4, R46, c[0x0][0x2d0], -R3 ;  /* 0x0000b4002e047a23 */ /* 0x004fc80000010803 */
[----:B------:R2:W4:Y:S02]  /*50a0*/  MUFU.EX2 R247, R4 ;  /* 0x0000000400f77308 */ /* 0x0005240000000800 */
[C---:B------:R-:W-:Y:S08]  /*50b0*/  HMMA.16816.F32.BF16 R48, R8.reuse, R32, RZ ;  /* 0x000000200830723c */ /* 0x040ff000000418ff */
[----:B------:R-:W-:Y:S01]  /*50c0*/  HMMA.16816.F32.BF16 R160, R8, R34, RZ ;  /* 0x0000002208a0723c */ /* 0x000fe200000418ff */
[----:B------:R-:W5:Y:S01]  /*50d0*/  LDSM.16.MT88.4 R32, [R221+0x2500] ;  /* 0x00250000dd20783b */ /* 0x000f620000004200 */
[----:B--2---:R-:W-:-:S06]  /*50e0*/  FFMA.FTZ R4, R47, c[0x0][0x2d0], -R3 ;  /* 0x0000b4002f047a23 */ /* 0x004fcc0000010803 */
[----:B------:R-:W-:Y:S01]  /*50f0*/  HMMA.16816.F32.BF16 R168, R8, R42, RZ ;  /* 0x0000002a08a8723c */ /* 0x000fe200000418ff */
[----:B----4-:R-:W-:Y:S01]  /*5100*/  F2FP.BF16.PACK_AB R5, R247, R243 ;  /* 0x000000f3f705723e */ /* 0x010fe200000010ff */
[----:B------:R2:W-:Y:S02]  /*5110*/  MUFU.EX2 R246, R4 ;  /* 0x0000000400f67308 */ /* 0x0005e40000000800 */
[----:B--2---:R-:W-:-:S06]  /*5120*/  FFMA.FTZ R4, R82, c[0x0][0x2d0], -R3 ;  /* 0x0000b40052047a23 */ /* 0x004fcc0000010803 */
[----:B------:R2:W4:Y:S02]  /*5130*/  MUFU.EX2 R244, R4 ;  /* 0x0000000400f47308 */ /* 0x0005240000000800 */
[--C-:B--2---:R-:W-:Y:S01]  /*5140*/  FFMA.FTZ R4, R44, c[0x0][0x2d0], -R0.reuse ;  /* 0x0000b4002c047a23 */ /* 0x104fe20000010800 */
[----:B----4-:R-:W-:Y:S01]  /*5150*/  F2FP.BF16.PACK_AB R7, R244, R246 ;  /* 0x000000f6f407723e */ /* 0x010fe200000010ff */
[----:B------:R-:W-:Y:S04]  /*5160*/  HMMA.16816.F32.BF16 R44, R8, R40, RZ ;  /* 0x00000028082c723c */ /* 0x000fe800000418ff */
[----:B------:R2:W-:Y:S03]  /*5170*/  MUFU.EX2 R218, R4 ;  /* 0x0000000400da7308 */ /* 0x0005e60000000800 */
[----:B------:R-:W-:-:S05]  /*5180*/  FFMA.FTZ R8, R83, c[0x0][0x2d0], -R0 ;  /* 0x0000b40053087a23 */ /* 0x000fca0000010800 */
[----:B------:R4:W-:Y:S01]  /*5190*/  MUFU.EX2 R214, R8 ;  /* 0x0000000800d67308 */ /* 0x0009e20000000800 */
[----:B--2---:R-:W-:-:S07]  /*51a0*/  FFMA.FTZ R4, R80, c[0x0][0x2d0], -R0 ;  /* 0x0000b40050047a23 */ /* 0x004fce0000010800 */
[----:B------:R2:W1:Y:S01]  /*51b0*/  MUFU.EX2 R217, R4 ;  /* 0x0000000400d97308 */ /* 0x0004620000000800 */
[----:B----4-:R-:W-:-:S07]  /*51c0*/  FFMA.FTZ R8, R81, c[0x0][0x2d0], -R0 ;  /* 0x0000b40051087a23 */ /* 0x010fce0000010800 */
[----:B------:R4:W-:Y:S01]  /*51d0*/  MUFU.EX2 R212, R8 ;  /* 0x0000000800d47308 */ /* 0x0009e20000000800 */
[----:B--2---:R-:W-:-:S07]  /*51e0*/  F2FP.BF16.PACK_AB R4, R179, R250 ;  /* 0x000000fab304723e */ /* 0x004fce00000010ff */
[----:B---3--:R-:W-:Y:S01]  /*51f0*/  HMMA.16816.F32.BF16 R184, R4, R24, R120 ;  /* 0x0000001804b8723c */ /* 0x008fe20000041878 */
[----:B----4-:R-:W-:-:S04]  /*5200*/  FFMA.FTZ R8, R67, c[0x0][0x2d0], -R2 ;  /* 0x0000b40043087a23 */ /* 0x010fc80000010802 */
[----:B------:R2:W-:Y:S03]  /*5210*/  MUFU.EX2 R206, R8 ;  /* 0x0000000800ce7308 */ /* 0x0005e60000000800 */
[C---:B------:R-:W-:Y:S08]  /*5220*/  HMMA.16816.F32.BF16 R120, R4.reuse, R26, R88 ;  /* 0x0000001a0478723c */ /* 0x040ff00000041858 */
[----:B-1----:R-:W-:Y:S01]  /*5230*/  HMMA.16816.F32.BF16 R136, R4, R22, R84 ;  /* 0x000000160488723c */ /* 0x002fe20000041854 */
[----:B--2---:R-:W-:-:S07]  /*5240*/  FFMA.FTZ R8, R66, c[0x0][0x2d0], -R2 ;  /* 0x0000b40042087a23 */ /* 0x004fce0000010802 */
[C---:B-----5:R-:W-:Y:S01]  /*5250*/  HMMA.16816.F32.BF16 R80, R4.reuse, R34, R68 ;  /* 0x000000220450723c */ /* 0x060fe20000041844 */
[----:B------:R1:W2:Y:S07]  /*5260*/  MUFU.EX2 R207, R8 ;  /* 0x0000000800cf7308 */ /* 0x0002ae0000000800 */
        /* <DEDUP_REMOVED lines=8> */
[----:B------:R1:W3:Y:S07]  /*52f0*/  MUFU.EX2 R204, R8 ;  /* 0x0000000800cc7308 */ /* 0x0002ee0000000800 */
[C---:B------:R-:W-:Y:S08]  /*5300*/  HMMA.16816.F32.BF16 R88, R4.reuse, R18, R76 ;  /* 0x000000120458723c */ /* 0x040ff0000004184c */
[----:B------:R-:W-:Y:S01]  /*5310*/  HMMA.16816.F32.BF16 R84, R4, R30, R72 ;  /* 0x0000001e0454723c */ /* 0x000fe20000041848 */
[----:B-1----:R-:W-:-:S02]  /*5320*/  FFMA.FTZ R8, R165, c[0x0][0x2d0], -R12 ;  /* 0x0000b400a5087a23 */ /* 0x002fc4000001080c */
[----:B------:R-:W-:Y:S02]  /*5330*/  IMAD.MOV.U32 R165, RZ, RZ, R188 ;  /* 0x000000ffffa57224 */ /* 0x000fe400078e00bc */
[----:B------:R1:W-:Y:S03]  /*5340*/  MUFU.EX2 R199, R8 ;  /* 0x0000000800c77308 */ /* 0x0003e60000000800 */
[----:B------:R-:W-:Y:S07]  /*5350*/  HMMA.16816.F32.BF16 R68, R4, R38, R60 ;  /* 0x000000260444723c */ /* 0x000fee000004183c */
[----:B------:R-:W-:-:S02]  /*5360*/  F2FP.BF16.PACK_AB R4, R217, R218 ;  /* 0x000000dad904723e */ /* 0x000fc400000010ff */
[----:B--2---:R-:W-:Y:S02]  /*5370*/  F2FP.BF16.PACK_AB R5, R207, R206 ;  /* 0x000000cecf05723e */ /* 0x004fe400000010ff */
[----:B------:R-:W-:Y:S02]  /*5380*/  F2FP.BF16.PACK_AB R6, R212, R214 ;  /* 0x000000d6d406723e */ /* 0x000fe400000010ff */
[----:B---3--:R-:W-:Y:S01]  /*5390*/  F2FP.BF16.PACK_AB R7, R204, R205 ;  /* 0x000000cdcc07723e */ /* 0x008fe200000010ff */
[--C-:B-1----:R-:W-:Y:S02]  /*53a0*/  FFMA.FTZ R8, R164, c[0x0][0x2d0], -R12.reuse ;  /* 0x0000b400a4087a23 */ /* 0x102fe4000001080c */
[----:B------:R-:W-:Y:S02]  /*53b0*/  IMAD.MOV.U32 R164, RZ, RZ, R179 ;  /* 0x000000ffffa47224 */ /* 0x000fe400078e00b3 */
[----:B------:R1:W2:Y:S02]  /*53c0*/  MUFU.EX2 R198, R8 ;  /* 0x0000000800c67308 */ /* 0x0002a40000000800 */
[C---:B------:R-:W-:Y:S08]  /*53d0*/  HMMA.16816.F32.BF16 R200, R4.reuse, R36, R44 ;  /* 0x0000002404c8723c */ /* 0x040ff0000004182c */
[----:B------:R-:W-:Y:S01]  /*53e0*/  HMMA.16816.F32.BF16 R64, R4, R16, R56 ;  /* 0x000000100440723c */ /* 0x000fe20000041838 */
[----:B-1----:R-:W-:-:S07]  /*53f0*/  FFMA.FTZ R8, R159, c[0x0][0x2d0], -R12 ;  /* 0x0000b4009f087a23 */ /* 0x002fce000001080c */
[----:B------:R-:W-:Y:S01]  /*5400*/  HMMA.16816.F32.BF16 R44, R4, R18, R132 ;  /* 0x00000012042c723c */ /* 0x000fe20000041884 */
[----:B------:R-:W1:Y:S01]  /*5410*/  LDSM.16.MT88.4 R16, [R222+0x900] ;  /* 0x00090000de10783b */ /* 0x000e620000004200 */
[----:B------:R3:W-:Y:S01]  /*5420*/  MUFU.EX2 R197, R8 ;  /* 0x0000000800c57308 */ /* 0x0007e20000000800 */
[----:B------:R-:W-:-:S05]  /*5430*/  IMAD.MOV.U32 R159, RZ, RZ, R178 ;  /* 0x000000ffff9f7224 */ /* 0x000fca00078e00b2 */
[C---:B------:R-:W-:Y:S07]  /*5440*/  HMMA.16816.F32.BF16 R76, R4.reuse, R24, R128 ;  /* 0x00000018044c723c */ /* 0x040fee0000041880 */
[----:B------:R-:W-:Y:S01]  /*5450*/  IMAD.MOV.U32 R131, RZ, RZ, R196 ;  /* 0x000000ffff837224 */ /* 0x000fe200078e00c4 */
[----:B------:R-:W-:Y:S01]  /*5460*/  HMMA.16816.F32.BF16 R56, R4, R26, R144 ;  /* 0x0000001a0438723c */ /* 0x000fe20000041890 */
[----:B------:R-:W-:Y:S01]  /*5470*/  IMAD.MOV.U32 R130, RZ, RZ, R191 ;  /* 0x000000ffff827224 */ /* 0x000fe200078e00bf */
[----:B------:R-:W-:Y:S01]  /*5480*/  LDSM.16.MT88.4 R24, [R222+0x1900] ;  /* 0x00190000de18783b */ /* 0x000fe20000004200 */
[----:B---3--:R-:W-:-:S02]  /*5490*/  FFMA.FTZ R8, R166, c[0x0][0x2d0], -R12 ;  /* 0x0000b400a6087a23 */ /* 0x008fc4000001080c */
[----:B------:R-:W-:Y:S02]  /*54a0*/  IMAD.MOV.U32 R129, RZ, RZ, R190 ;  /* 0x000000ffff817224 */ /* 0x000fe400078e00be */
[----:B------:R3:W-:Y:S01]  /*54b0*/  MUFU.EX2 R196, R8 ;  /* 0x0000000800c47308 */ /* 0x0007e20000000800 */
[----:B------:R-:W-:Y:S01]  /*54c0*/  IMAD.MOV.U32 R128, RZ, RZ, R189 ;  /* 0x000000ffff807224 */ /* 0x000fe200078e00bd */
[----:B------:R-:W-:Y:S01]  /*54d0*/  HMMA.16816.F32.BF16 R72, R4, R20, R124 ;  /* 0x000000140448723c */ /* 0x000fe2000004187c */
[----:B------:R-:W-:-:S05]  /*54e0*/  IMAD.MOV.U32 R147, RZ, RZ, R177 ;  /* 0x000000ffff937224 */ /* 0x000fca00078e00b1 */
[----:B------:R4:W-:Y:S02]  /*54f0*/  MUFU.EX2 R189, R13 ;  /* 0x0000000d00bd7308 */ /* 0x0009e40000000800 */
[----:B------:R-:W-:Y:S01]  /*5500*/  HMMA.16816.F32.BF16 R60, R4, R28, R52 ;  /* 0x0000001c043c723c */ /* 0x000fe20000041834 */
[----:B---3--:R-:W-:-:S07]  /*5510*/  FFMA.FTZ R8, R101, c[0x0][0x2d0], -R3 ;  /* 0x0000b40065087a23 */ /* 0x008fce0000010803 */
[----:B------:R-:W-:Y:S01]  /*5520*/  HMMA.16816.F32.BF16 R124, R4, R32, R48 ;  /* 0x00000020047c723c */ /* 0x000fe20000041830 */
[----:B------:R3:W-:Y:S01]  /*5530*/  MUFU.EX2 R191, R8 ;  /* 0x0000000800bf7308 */ /* 0x0007e20000000800 */
[----:B----4-:R-:W-:-:S06]  /*5540*/  FFMA.FTZ R13, R107, c[0x0][0x2d0], -R0 ;  /* 0x0000b4006b0d7a23 */ /* 0x010fcc0000010800 */
[C---:B------:R-:W-:Y:S01]  /*5550*/  HMMA.16816.F32.BF16 R48, R4.reuse, R22, R140 ;  /* 0x000000160430723c */ /* 0x040fe2000004188c */
[----:B------:R-:W4:Y:S01]  /*5560*/  LDSM.16.MT88.4 R20, [R221+0x900] ;  /* 0x00090000dd14783b */ /* 0x000f220000004200 */
[----:B------:R5:W-:Y:S05]  /*5570*/  MUFU.EX2 R179, R13 ;  /* 0x0000000d00b37308 */ /* 0x000bea0000000800 */
[----:B------:R-:W-:Y:S01]  /*5580*/  IMAD.MOV.U32 R143, RZ, RZ, R128 ;  /* 0x000000ffff8f7224 */ /* 0x000fe200078e0080 */
[----:B------:R-:W-:Y:S01]  /*5590*/  HMMA.16816.F32.BF16 R40, R4, R30, R148 ;  /* 0x0000001e0428723c */ /* 0x000fe20000041894 */
[----:B------:R-:W1:Y:S01]  /*55a0*/  LDSM.16.MT88.4 R28, [R221+0x2900] ;  /* 0x00290000dd1c783b */ /* 0x000e620000004200 */
[----:B---3--:R-:W-:-:S02]  /*55b0*/  FFMA.FTZ R8, R103, c[0x0][0x2d0], -R3 ;  /* 0x0000b40067087a23 */ /* 0x008fc40000010803 */
[----:B------:R-:W-:Y:S02]  /*55c0*/  IMAD.MOV.U32 R142, RZ, RZ, R129 ;  /* 0x000000ffff8e7224 */ /* 0x000fe400078e0081 */
[----:B------:R3:W2:Y:S01]  /*55d0*/  MUFU.EX2 R190, R8 ;  /* 0x0000000800be7308 */ /* 0x0006a20000000800 */
[----:B------:R-:W-:Y:S01]  /*55e0*/  IMAD.MOV.U32 R141, RZ, RZ, R130 ;  /* 0x000000ffff8d7224 */ /* 0x000fe200078e0082 */
[C---:B------:R-:W-:Y:S01]  /*55f0*/  HMMA.16816.F32.BF16 R52, R4.reuse, R34, R160 ;  /* 0x000000220434723c */ /* 0x040fe200000418a0 */
[----:B------:R-:W1:Y:S01]  /*5600*/  LDSM.16.MT88.4 R32, [R222+0x2900] ;  /* 0x00290000de20783b */ /* 0x000e620000004200 */
[----:B-----5:R-:W-:Y:S02]  /*5610*/  FFMA.FTZ R13, R157, c[0x0][0x2d0], -R0 ;  /* 0x0000b4009d0d7a23 */ /* 0x020fe40000010800 */
[----:B------:R-:W-:Y:S02]  /*5620*/  IMAD.MOV.U32 R157, RZ, RZ, R192 ;  /* 0x000000ffff9d7224 */ /* 0x000fe400078e00c0 */
[----:B------:R5:W-:Y:S01]  /*5630*/  MUFU.EX2 R177, R13 ;  /* 0x0000000d00b17308 */ /* 0x000be20000000800 */
[----:B------:R-:W-:Y:S01]  /*5640*/  IMAD.MOV.U32 R140, RZ, RZ, R131 ;  /* 0x000000ffff8c7224 */ /* 0x000fe200078e0083 */
[----:B------:R-:W-:Y:S01]  /*5650*/  HMMA.16816.F32.BF16 R36, R4, R38, R168 ;  /* 0x000000260424723c */ /* 0x000fe200000418a8 */
[----:B---3--:R-:W-:-:S06]  /*5660*/  FFMA.FTZ R8, R156, c[0x0][0x2d0], -R3 ;  /* 0x0000b4009c087a23 */ /* 0x008fcc0000010803 */
[----:B--2---:R-:W-:Y:S01]  /*5670*/  F2FP.BF16.PACK_AB R4, R198, R199 ;  /* 0x000000c7c604723e */ /* 0x004fe200000010ff */
[----:B------:R-:W-:Y:S01]  /*5680*/  IMAD.MOV.U32 R156, RZ, RZ, R195 ;  /* 0x000000ffff9c7224 */ /* 0x000fe200078e00c3 */
[----:B------:R-:W-:Y:S01]  /*5690*/  F2FP.BF16.PACK_AB R5, R190, R191 ;  /* 0x000000bfbe05723e */ /* 0x000fe200000010ff */
[----:B------:R-:W2:Y:S01]  /*56a0*/  MUFU.EX2 R188, R8 ;  /* 0x0000000800bc7308 */ /* 0x000ea20000000800 */
[----:B------:R-:W-:Y:S01]  /*56b0*/  F2FP.BF16.PACK_AB R6, R196, R197 ;  /* 0x000000c5c406723e */ /* 0x000fe200000010ff */
[----:B-----5:R-:W-:-:S06]  /*56c0*/  FFMA.FTZ R13, R167, c[0x0][0x2d0], -R0 ;  /* 0x0000b400a70d7a23 */ /* 0x020fcc0000010800 */
[----:B------:R3:W-:Y:S01]  /*56d0*/  MUFU.EX2 R178, R13 ;  /* 0x0000000d00b27308 */ /* 0x0007e20000000800 */
[----:B--2---:R-:W-:Y:S01]  /*56e0*/  F2FP.BF16.PACK_AB R7, R189, R188 ;  /* 0x000000bcbd07723e */ /* 0x004fe200000010ff */
[----:B------:R-:W2:Y:S06]  /*56f0*/  LDSM.16.MT88.4 R8, [R221+0x1900] ;  /* 0x00190000dd08783b */ /* 0x000eac0000004200 */
[----:B-1----:R-:W-:Y:S01]  /*5700*/  HMMA.16816.F32.BF16 R132, R4, R16, R180 ;  /* 0x000000100484723c */ /* 0x002fe200000418b4 */
[----:B---3--:R-:W-:Y:S02]  /*5710*/  FFMA.FTZ R13, R172, c[0x0][0x2d0], -R0 ;  /* 0x0000b400ac0d7a23 */ /* 0x008fe40000010800 */
[----:B------:R-:W-:-:S02]  /*5720*/  IMAD.MOV.U32 R172, RZ, RZ, R194 ;  /* 0x000000ffffac7224 */ /* 0x000fc400078e00c2 */
[----:B------:R1:W-:Y:S02]  /*5730*/  MUFU.EX2 R180, R13 ;  /* 0x0000000d00b47308 */ /* 0x0003e40000000800 */
[----:B------:R-:W-:Y:S01]  /*5740*/  IMAD.MOV.U32 R182, RZ, RZ, R159 ;  /* 0x000000ffffb67224 */ /* 0x000fe200078e009f */
[----:B----4-:R-:W-:Y:S01]  /*5750*/  HMMA.16816.F32.BF16 R116, R4, R20, R184 ;  /* 0x000000140474723c */ /* 0x010fe200000418b8 */
[----:B------:R-:W-:Y:S02]  /*5760*/  IMAD.MOV.U32 R181, RZ, RZ, R164 ;  /* 0x000000ffffb57224 */ /* 0x000fe400078e00a4 */
[----:B------:R-:W-:Y:S02]  /*5770*/  IMAD.MOV.U32 R159, RZ, RZ, R165 ;  /* 0x000000ffff9f7224 */ /* 0x000fe400078e00a5 */
[----:B------:R-:W-:-:S03]  /*5780*/  IMAD.MOV.U32 R183, RZ, RZ, R147 ;  /* 0x000000ffffb77224 */ /* 0x000fc600078e0093 */
[----:B------:R-:W-:Y:S01]  /*5790*/  HMMA.16816.F32.BF16 R184, R4, R28, R96 ;  /* 0x0000001c04b8723c */ /* 0x000fe20000041860 */
[----:B-1----:R-:W-:Y:S02]  /*57a0*/  FFMA.FTZ R13, R154, c[0x0][0x2d0], -R2 ;  /* 0x0000b4009a0d7a23 */ /* 0x002fe40000010802 */
[----:B------:R-:W-:-:S05]  /*57b0*/  IMAD.MOV.U32 R154, RZ, RZ, R176 ;  /* 0x000000ffff9a7224 */ /* 0x000fca00078e00b0 */
[C---:B------:R-:W-:Y:S01]  /*57c0*/  HMMA.16816.F32.BF16 R164, R4.reuse, R24, R108 ;  /* 0x0000001804a4723c */ /* 0x040fe2000004186c */
[----:B------:R1:W-:Y:S07]  /*57d0*/  MUFU.EX2 R176, R13 ;  /* 0x0000000d00b07308 */ /* 0x0003ee0000000800 */
[C---:B------:R-:W-:Y:S08]  /*57e0*/  HMMA.16816.F32.BF16 R192, R4.reuse, R32, R92 ;  /* 0x0000002004c0723c */ /* 0x040ff0000004185c */
[----:B--2---:R-:W-:Y:S01]  /*57f0*/  HMMA.16816.F32.BF16 R148, R4, R8, R112 ;  /* 0x000000080494723c */ /* 0x004fe20000041870 */
        /* <DEDUP_REMOVED lines=8> */
[C---:B------:R-:W-:Y:S01]  /*5880*/  HMMA.16816.F32.BF16 R112, R4.reuse, R30, R80 ;  /* 0x0000001e0470723c */ /* 0x040fe20000041850 */
[----:B-1----:R-:W-:Y:S01]  /*5890*/  FFMA.FTZ R13, R155, c[0x0][0x2d0], -R2 ;  /* 0x0000b4009b0d7a23 */ /* 0x002fe20000010802 */
[----:B------:R-:W-:Y:S03]  /*58a0*/  LDSM.16.MT88.4 R80, [R221+0x2d00] ;  /* 0x002d0000dd50783b */ /* 0x000fe60000004200 */
[----:B------:R-:W1:Y:S03]  /*58b0*/  MUFU.EX2 R101, R13 ;  /* 0x0000000d00657308 */ /* 0x000e660000000800 */
[----:B------:R-:W-:Y:S07]  /*58c0*/  HMMA.16816.F32.BF16 R96, R4, R34, R68 ;  /* 0x000000220460723c */ /* 0x000fee0000041844 */
[----:B------:R-:W-:-:S02]  /*58d0*/  F2FP.BF16.PACK_AB R4, R177, R179 ;  /* 0x000000b3b104723e */ /* 0x000fc400000010ff */
[----:B--2---:R-:W-:Y:S02]  /*58e0*/  F2FP.BF16.PACK_AB R5, R107, R176 ;  /* 0x000000b06b05723e */ /* 0x004fe400000010ff */
[----:B------:R-:W-:Y:S02]  /*58f0*/  F2FP.BF16.PACK_AB R6, R180, R178 ;  /* 0x000000b2b406723e */ /* 0x000fe400000010ff */
[----:B-1----:R-:W-:Y:S01]  /*5900*/  F2FP.BF16.PACK_AB R7, R101, R103 ;  /* 0x000000676507723e */ /* 0x002fe200000010ff */
[----:B------:R-:W-:Y:S02]  /*5910*/  FFMA.FTZ R13, R213, c[0x0][0x2d0], -R12 ;  /* 0x0000b400d50d7a23 */ /* 0x000fe4000001080c */
[----:B------:R-:W-:-:S04]  /*5920*/  IMAD.MOV.U32 R213, RZ, RZ, R157 ;  /* 0x000000ffffd57224 */ /* 0x000fc800078e009d */
[C---:B------:R-:W-:Y:S07]  /*5930*/  HMMA.16816.F32.BF16 R64, R4.reuse, R8, R64 ;  /* 0x000000080440723c */ /* 0x040fee0000041840 */
[----:B------:R-:W-:Y:S01]  /*5940*/  FFMA.FTZ R8, R219, c[0x0][0x2d0], -R12 ;  /* 0x0000b400db087a23 */ /* 0x000fe2000001080c */
[----:B------:R-:W-:Y:S01]  /*5950*/  HMMA.16816.F32.BF16 R108, R4, R18, R48 ;  /* 0x00000012046c723c */ /* 0x000fe20000041830 */
[----:B------:R-:W-:Y:S01]  /*5960*/  IMAD.MOV.U32 R219, RZ, RZ, R158 ;  /* 0x000000ffffdb7224 */ /* 0x000fe200078e009e */
[----:B------:R-:W-:Y:S01]  /*5970*/  MUFU.EX2 R49, R13 ;  /* 0x0000000d00317308 */ /* 0x000fe20000000800 */
[----:B------:R-:W-:-:S04]  /*5980*/  IMAD.MOV.U32 R9, RZ, RZ, R156 ;  /* 0x000000ffff097224 */ /* 0x000fc800078e009c */
[----:B------:R-:W-:Y:S01]  /*5990*/  IMAD.MOV.U32 R50, RZ, RZ, R172 ;  /* 0x000000ffff327224 */ /* 0x000fe200078e00ac */
[C---:B------:R-:W-:Y:S01]  /*59a0*/  HMMA.16816.F32.BF16 R144, R4.reuse, R22, R56 ;  /* 0x000000160490723c */ /* 0x040fe20000041838 */
[----:B------:R-:W-:Y:S01]  /*59b0*/  IMAD.MOV.U32 R51, RZ, RZ, R154 ;  /* 0x000000ffff337224 */ /* 0x000fe200078e009a */
[----:B------:R1:W2:Y:S06]  /*59c0*/  MUFU.EX2 R48, R8 ;  /* 0x0000000800307308 */ /* 0x0002ac0000000800 */
[C---:B------:R-:W-:Y:S07]  /*59d0*/  HMMA.16816.F32.BF16 R56, R4.reuse, R10, R44 ;  /* 0x0000000a0438723c */ /* 0x040fee000004182c */
[----:B------:R-:W-:Y:S01]  /*59e0*/  IMAD.MOV.U32 R10, RZ, RZ, R159 ;  /* 0x000000ffff0a7224 */ /* 0x000fe200078e009f */
[----:B------:R-:W-:Y:S01]  /*59f0*/  HMMA.16816.F32.BF16 R60, R4, R24, R60 ;  /* 0x00000018043c723c */ /* 0x000fe2000004183c */
[----:B------:R-:W-:Y:S01]  /*5a00*/  IMAD.MOV.U32 R47, RZ, RZ, R140 ;  /* 0x000000ffff2f7224 */ /* 0x000fe200078e008c */
[----:B------:R-:W3:Y:S01]  /*5a10*/  LDSM.16.MT88.4 R156, [R221+0x1d00] ;  /* 0x001d0000dd9c783b */ /* 0x000ee20000004200 */
[----:B-1----:R-:W-:Y:S01]  /*5a20*/  FFMA.FTZ R8, R215, c[0x0][0x2d0], -R12 ;  /* 0x0000b400d7087a23 */ /* 0x002fe2000001080c */
[----:B--2---:R-:W-:Y:S01]  /*5a30*/  F2FP.BF16.PACK_AB R92, R48, R49 ;  /* 0x00000031305c723e */ /* 0x004fe200000010ff */
[----:B------:R-:W-:-:S02]  /*5a40*/  IMAD.MOV.U32 R46, RZ, RZ, R141 ;  /* 0x000000ffff2e7224 */ /* 0x000fc400078e008d */
[----:B------:R1:W-:Y:S01]  /*5a50*/  MUFU.EX2 R44, R8 ;  /* 0x00000008002c7308 */ /* 0x0003e20000000800 */
[C---:B------:R-:W-:Y:S01]  /*5a60*/  HMMA.16816.F32.BF16 R160, R4.reuse, R20, R76 ;  /* 0x0000001404a0723c */ /* 0x040fe2000004184c */
[----:B------:R-:W-:Y:S02]  /*5a70*/  IMAD.MOV.U32 R45, RZ, RZ, R142 ;  /* 0x000000ffff2d7224 */ /* 0x000fe400078e008e */
[----:B------:R-:W-:Y:S02]  /*5a80*/  IMAD.MOV.U32 R11, RZ, RZ, R143 ;  /* 0x000000ffff0b7224 */ /* 0x000fe400078e008f */
[----:B------:R-:W-:Y:S01]  /*5a90*/  LDSM.16.MT88.4 R140, [R222+0xd00] ;  /* 0x000d0000de8c783b */ /* 0x000fe20000004200 */
[----:B------:R-:W-:Y:S02]  /*5aa0*/  IMAD.MOV.U32 R215, RZ, RZ, R14 ;  /* 0x000000ffffd77224 */ /* 0x000fe400078e000e */
[----:B------:R-:W-:Y:S01]  /*5ab0*/  HMMA.16816.F32.BF16 R128, R4, R16, R72 ;  /* 0x000000100480723c */ /* 0x000fe20000041848 */
[----:B------:R-:W-:-:S02]  /*5ac0*/  IMAD.MOV.U32 R25, RZ, RZ, R15 ;  /* 0x000000ffff197224 */ /* 0x000fc400078e000f */
[----:B-1----:R-:W-:-:S05]  /*5ad0*/  FFMA.FTZ R8, R239, c[0x0][0x2d0], -R12 ;  /* 0x0000b400ef087a23 */ /* 0x002fca000001080c */
[C---:B------:R-:W-:Y:S01]  /*5ae0*/  HMMA.16816.F32.BF16 R40, R4.reuse, R26, R40 ;  /* 0x0000001a0428723c */ /* 0x040fe20000041828 */
[----:B------:R1:W2:Y:S07]  /*5af0*/  MUFU.EX2 R24, R8 ;  /* 0x0000000800187308 */ /* 0x0002ae0000000800 */
[C---:B------:R-:W-:Y:S01]  /*5b00*/  HMMA.16816.F32.BF16 R68, R4.reuse, R28, R124 ;  /* 0x0000001c0444723c */ /* 0x040fe2000004187c */
[----:B------:R-:W4:Y:S07]  /*5b10*/  LDSM.16.MT88.4 R124, [R221+0xd00] ;  /* 0x000d0000dd7c783b */ /* 0x000f2e0000004200 */
[----:B------:R-:W-:Y:S01]  /*5b20*/  HMMA.16816.F32.BF16 R52, R4, R30, R52 ;  /* 0x0000001e0434723c */ /* 0x000fe20000041834 */
[----:B-1----:R-:W-:Y:S01]  /*5b30*/  FFMA.FTZ R8, R173, c[0x0][0x2d0], -R3 ;  /* 0x0000b400ad087a23 */ /* 0x002fe20000010803 */
[----:B--2---:R-:W-:-:S03]  /*5b40*/  F2FP.BF16.PACK_AB R94, R24, R44 ;  /* 0x0000002c185e723e */ /* 0x004fc600000010ff */
[----:B------:R1:W-:Y:S03]  /*5b50*/  MUFU.EX2 R21, R8 ;  /* 0x0000000800157308 */ /* 0x0003e60000000800 */
[C---:B------:R-:W-:Y:S08]  /*5b60*/  HMMA.16816.F32.BF16 R84, R4.reuse, R32, R200 ;  /* 0x000000200454723c */ /* 0x040ff000000418c8 */
[----:B------:R-:W-:Y:S01]  /*5b70*/  HMMA.16816.F32.BF16 R36, R4, R34, R36 ;  /* 0x000000220424723c */ /* 0x000fe20000041824 */
[----:B------:R-:W-:Y:S01]  /*5b80*/  LDSM.16.MT88.4 R4, [R222+0x2d00] ;  /* 0x002d0000de04783b */ /* 0x000fe20000004200 */
[----:B-1----:R-:W-:-:S04]  /*5b90*/  FFMA.FTZ R8, R175, c[0x0][0x2d0], -R3 ;  /* 0x0000b400af087a23 */ /* 0x002fc80000010803 */
[----:B------:R1:W2:Y:S02]  /*5ba0*/  MUFU.EX2 R23, R8 ;  /* 0x0000000800177308 */ /* 0x0002a40000000800 */
[--C-:B-1----:R-:W-:Y:S01]  /*5bb0*/  FFMA.FTZ R8, R174, c[0x0][0x2d0], -R3.reuse ;  /* 0x0000b400ae087a23 */ /* 0x102fe20000010803 */
[----:B--2---:R-:W-:Y:S01]  /*5bc0*/  F2FP.BF16.PACK_AB R93, R23, R21 ;  /* 0x00000015175d723e */ /* 0x004fe200000010ff */
[----:B------:R-:W-:Y:S01]  /*5bd0*/  FFMA.FTZ R3, R208, c[0x0][0x2d0], -R3 ;  /* 0x0000b400d0037a23 */ /* 0x000fe20000010803 */
[----:B------:R-:W1:Y:S03]  /*5be0*/  LDSM.16.MT88.4 R172, [R222+0x1d00] ;  /* 0x001d0000deac783b */ /* 0x000e660000004200 */
[----:B------:R2:W-:Y:S08]  /*5bf0*/  MUFU.EX2 R20, R8 ;  /* 0x0000000800147308 */ /* 0x0005f00000000800 */
[----:B------:R5:W3:Y:S01]  /*5c00*/  MUFU.EX2 R22, R3 ;  /* 0x0000000300167308 */ /* 0x000ae20000000800 */
[----:B--2---:R-:W-:-:S02]  /*5c10*/  FADD.FTZ R8, R249, R248 ;  /* 0x000000f8f9087221 */ /* 0x004fc40000010000 */
[----:B-----5:R-:W-:Y:S01]  /*5c20*/  FFMA.FTZ R3, R209, c[0x0][0x2d0], -R0 ;  /* 0x0000b400d1037a23 */ /* 0x020fe20000010800 */
[----:B---3--:R-:W-:-:S04]  /*5c30*/  F2FP.BF16.PACK_AB R95, R22, R20 ;  /* 0x00000014165f723e */ /* 0x008fc800000010ff */
[----:B------:R2:W-:Y:S03]  /*5c40*/  MUFU.EX2 R19, R3 ;  /* 0x0000000300137308 */ /* 0x0005e60000000800 */
[C---:B------:R-:W-:Y:S08]  /*5c50*/  HMMA.16816.F32.BF16 R152, R92.reuse, R158, R88 ;  /* 0x0000009e5c98723c */ /* 0x040ff00000041858 */
[----:B----4-:R-:W-:Y:S01]  /*5c60*/  HMMA.16816.F32.BF16 R116, R92, R124, R116 ;  /* 0x0000007c5c74723c */ /* 0x010fe20000041874 */
[----:B--2---:R-:W-:-:S04]  /*5c70*/  FFMA.FTZ R3, R210, c[0x0][0x2d0], -R0 ;  /* 0x0000b400d2037a23 */ /* 0x004fc80000010800 */
[----:B------:R2:W3:Y:S03]  /*5c80*/  MUFU.EX2 R18, R3 ;  /* 0x0000000300127308 */ /* 0x0004e60000000800 */
[C---:B------:R-:W-:Y:S08]  /*5c90*/  HMMA.16816.F32.BF16 R120, R92.reuse, R126, R120 ;  /* 0x0000007e5c78723c */ /* 0x040ff00000041878 */
[----:B------:R-:W-:Y:S01]  /*5ca0*/  HMMA.16816.F32.BF16 R132, R92, R140, R132 ;  /* 0x0000008c5c84723c */ /* 0x000fe20000041884 */
[----:B--2---:R-:W-:-:S07]  /*5cb0*/  FFMA.FTZ R3, R241, c[0x0][0x2d0], -R0 ;  /* 0x0000b400f1037a23 */ /* 0x004fce0000010800 */
[C---:B------:R-:W-:Y:S01]  /*5cc0*/  HMMA.16816.F32.BF16 R136, R92.reuse, R142, R136 ;  /* 0x0000008e5c88723c */ /* 0x040fe20000041888 */
[----:B------:R-:W-:Y:S01]  /*5cd0*/  FFMA.FTZ R0, R242, c[0x0][0x2d0], -R0 ;  /* 0x0000b400f2007a23 */ /* 0x000fe20000010800 */
[----:B------:R2:W-:Y:S06]  /*5ce0*/  MUFU.EX2 R17, R3 ;  /* 0x0000000300117308 */ /* 0x0005ec0000000800 */
[C---:B------:R-:W-:Y:S02]  /*5cf0*/  HMMA.16816.F32.BF16 R148, R92.reuse, R156, R148 ;  /* 0x0000009c5c94723c */ /* 0x040fe40000041894 */
[----:B------:R4:W5:Y:S06]  /*5d00*/  MUFU.EX2 R16, R0 ;  /* 0x0000000000107308 */ /* 0x00096c0000000800 */
[----:B-1----:R-:W-:Y:S01]  /*5d10*/  HMMA.16816.F32.BF16 R164, R92, R172, R164 ;  /* 0x000000ac5ca4723c */ /* 0x002fe200000418a4 */
[----:B--2---:R-:W-:-:S04]  /*5d20*/  FADD.FTZ R3, R10, R215 ;  /* 0x000000d70a037221 */ /* 0x004fc80000010000 */
[----:B------:R-:W-:-:S03]  /*5d30*/  FADD.FTZ R10, R47, R3 ;  /* 0x000000032f0a7221 */ /* 0x000fc60000010000 */
[----:B------:R-:W-:Y:S01]  /*5d40*/  HMMA.16816.F32.BF16 R168, R92, R174, R168 ;  /* 0x000000ae5ca8723c */ /* 0x000fe200000418a8 */
[----:B----4-:R-:W-:-:S04]  /*5d50*/  FFMA.FTZ R0, R211, c[0x0][0x2d0], -R2 ;  /* 0x0000b400d3007a23 */ /* 0x010fc80000010802 */
[----:B------:R1:W-:Y:S03]  /*5d60*/  MUFU.EX2 R12, R0 ;  /* 0x00000000000c7308 */ /* 0x0003e60000000800 */
[C---:B------:R-:W-:Y:S08]  /*5d70*/  HMMA.16816.F32.BF16 R72, R92.reuse, R80, R184 ;  /* 0x000000505c48723c */ /* 0x040ff000000418b8 */
[----:B------:R-:W-:Y:S01]  /*5d80*/  HMMA.16816.F32.BF16 R76, R92, R82, R112 ;  /* 0x000000525c4c723c */ /* 0x000fe20000041870 */
[----:B-1----:R-:W-:-:S07]  /*5d90*/  FFMA.FTZ R0, R216, c[0x0][0x2d0], -R2 ;  /* 0x0000b400d8007a23 */ /* 0x002fce0000010802 */
[C---:B------:R-:W-:Y:S01]  /*5da0*/  HMMA.16816.F32.BF16 R88, R92.reuse, R4, R192 ;  /* 0x000000045c58723c */ /* 0x040fe200000418c0 */
[----:B------:R1:W2:Y:S07]  /*5db0*/  MUFU.EX2 R13, R0 ;  /* 0x00000000000d7308 */ /* 0x0002ae0000000800 */
[----:B------:R-:W-:Y:S07]  /*5dc0*/  HMMA.16816.F32.BF16 R92, R92, R6, R96 ;  /* 0x000000065c5c723c */ /* 0x000fee0000041860 */
[----:B---3--:R-:W-:-:S02]  /*5dd0*/  F2FP.BF16.PACK_AB R96, R18, R19 ;  /* 0x000000131260723e */ /* 0x008fc400000010ff */
[----:B-----5:R-:W-:Y:S01]  /*5de0*/  F2FP.BF16.PACK_AB R98, R16, R17 ;  /* 0x000000111062723e */ /* 0x020fe200000010ff */
[--C-:B-1----:R-:W-:Y:S01]  /*5df0*/  FFMA.FTZ R0, R238, c[0x0][0x2d0], -R2.reuse ;  /* 0x0000b400ee007a23 */ /* 0x102fe20000010802 */
[----:B--2---:R-:W-:Y:S01]  /*5e00*/  F2FP.BF16.PACK_AB R97, R13, R12 ;  /* 0x0000000c0d61723e */ /* 0x004fe200000010ff */
[----:B------:R-:W-:Y:S02]  /*5e10*/  FFMA.FTZ R2, R240, c[0x0][0x2d0], -R2 ;  /* 0x0000b400f0027a23 */ /* 0x000fe40000010802 */
[----:B------:R1:W-:Y:S01]  /*5e20*/  MUFU.EX2 R14, R0 ;  /* 0x00000000000e7308 */ /* 0x0003e20000000800 */
[----:B------:R-:W-:-:S05]  /*5e30*/  IMAD.U32 R238, RZ, RZ, UR6 ;  /* 0x00000006ffee7e24 */ /* 0x000fca000f8e00ff */
[----:B------:R-:W-:Y:S02]  /*5e40*/  ISETP.GE.AND P0, PT, R238, UR4, PT ;  /* 0x00000004ee007c0c */ /* 0x000fe4000bf06270 */
        /* <DEDUP_REMOVED lines=65> */
[----:B------:R-:W-:Y:S02]  /*6260*/  FADD.FTZ R0, R44, R0 ;  /* 0x000000002c007221 */ /* 0x000fe40000010000 */
[----:B------:R-:W-:Y:S02]  /*6270*/  FADD.FTZ R4, R20, R4 ;  /* 0x0000000414047221 */ /* 0x000fe40000010000 */
[----:B------:R-:W-:Y:S02]  /*6280*/  FADD.FTZ R5, R16, R3 ;  /* 0x0000000310057221 */ /* 0x000fe40000010000 */
[----:B------:R-:W-:Y:S02]  /*6290*/  FADD.FTZ R3, R15, R2 ;  /* 0x000000020f037221 */ /* 0x000fe40000010000 */
[----:B------:R-:W-:Y:S01]  /*62a0*/  FADD.FTZ R2, R24, R0 ;  /* 0x0000000018027221 */ /* 0x000fe20000010000 */
[----:B------:R1:W-:Y:S01]  /*62b0*/  STL [R1+0x44], R5 ;  /* 0x0000440501007387 */ /* 0x0003e20000100800 */
[----:B------:R-:W-:-:S03]  /*62c0*/  FADD.FTZ R0, R22, R4 ;  /* 0x0000000416007221 */ /* 0x000fc60000010000 */
[----:B------:R1:W-:Y:S04]  /*62d0*/  STL [R1+0x48], R3 ;  /* 0x0000480301007387 */ /* 0x0003e80000100800 */
[----:B------:R1:W-:Y:S04]  /*62e0*/  STL [R1+0x50], R0 ;  /* 0x0000500001007387 */ /* 0x0003e80000100800 */
[----:B------:R1:W-:Y:S01]  /*62f0*/  STL [R1+0x4c], R2 ;  /* 0x00004c0201007387 */ /* 0x0003e20000100800 */
[----:B------:R-:W-:Y:S05]  /*6300*/  @!P0 BRA `(.L_x_714) ;  /* 0x0000498000008947 */ /* 0x000fea0003800000 */
[----:B------:R-:W2:Y:S04]  /*6310*/  LDL R181, [R1+0x54] ;  /* 0x0000540001b57983 */ /* 0x000ea80000100800 */
[----:B------:R-:W3:Y:S04]  /*6320*/  LDL R51, [R1+0x5c] ;  /* 0x00005c0001337983 */ /* 0x000ee80000100800 */
[----:B------:R-:W4:Y:S04]  /*6330*/  LDL R183, [R1+0x58] ;  /* 0x0000580001b77983 */ /* 0x000f280000100800 */
[----:B------:R-:W4:Y:S01]  /*6340*/  LDL R182, [R1+0x60] ;  /* 0x0000600001b67983 */ /* 0x000f220000100800 */
[----:B------:R-:W-:Y:S01]  /*6350*/  SHF.R.S32.HI R50, RZ, 0x1f, R100 ;  /* 0x0000001fff327819 */ /* 0x000fe20000011464 */
[----:B-1----:R-:W-:-:S03]  /*6360*/  IMAD.SHL.U32 R0, R100, 0x2, RZ ;  /* 0x0000000264007824 */ /* 0x002fc600078e00ff */
[----:B------:R-:W-:-:S05]  /*6370*/  SHF.L.U64.HI R2, R100, 0x1, R50 ;  /* 0x0000000164027819 */ /* 0x000fca0000010232 */
[----:B------:R-:W-:Y:S04]  /*6380*/  STL [R1+0x34], R2 ;  /* 0x0000340201007387 */ /* 0x000fe80000100800 */
[----:B------:R2:W-:Y:S01]  /*6390*/  STL [R1+0x30], R0 ;  /* 0x0000300001007387 */ /* 0x0005e20000100800 */
[----:B------:R-:W-:Y:S01]  /*63a0*/  IMAD.MOV.U32 R103, RZ, RZ, R105 ;  /* 0x000000ffff677224 */ /* 0x000fe200078e0069 */
[----:B------:R-:W-:Y:S01]  /*63b0*/  MOV R108, R102 ;  /* 0x00000066006c7202 */ /* 0x000fe20000000f00 */
[----:B------:R-:W-:Y:S01]  /*63c0*/  IMAD.MOV.U32 R100, RZ, RZ, R106 ;  /* 0x000000ffff647224 */ /* 0x000fe200078e006a */
[----:B------:R-:W-:Y:S01]  /*63d0*/  SEL R3, RZ, 0x10, P5 ;  /* 0x00000010ff037807 */ /* 0x000fe20002800000 */
[----:B------:R-:W-:Y:S02]  /*63e0*/  IMAD.MOV.U32 R107, RZ, RZ, R104 ;  /* 0x000000ffff6b7224 */ /* 0x000fe400078e0068 */
[C---:B--2---:R-:W-:Y:S01]  /*63f0*/  IMAD.SHL.U32 R0, R181.reuse, 0x2, RZ ;  /* 0x00000002b5007824 */ /* 0x044fe200078e00ff */
[----:B---3--:R-:W-:-:S05]  /*6400*/  SHF.L.U64.HI R2, R181, 0x1, R51 ;  /* 0x00000001b5027819 */ /* 0x008fca0000010233 */
[----:B------:R4:W-:Y:S04]  /*6410*/  STL [R1+0x2c], R2 ;  /* 0x00002c0201007387 */ /* 0x0009e80000100800 */
[----:B------:R1:W-:Y:S01]  /*6420*/  STL [R1+0x28], R0 ;  /* 0x0000280001007387 */ /* 0x0003e20000100800 */
[C---:B----4-:R-:W-:Y:S02]  /*6430*/  SHF.L.U64.HI R2, R183.reuse, 0x1, R182 ;  /* 0x00000001b7027819 */ /* 0x050fe400000102b6 */
[----:B-1----:R-:W-:-:S05]  /*6440*/  SHF.L.U32 R0, R183, 0x1, RZ ;  /* 0x00000001b7007819 */ /* 0x002fca00000006ff */
[----:B------:R1:W-:Y:S04]  /*6450*/  STL [R1+0x20], R0 ;  /* 0x0000200001007387 */ /* 0x0003e80000100800 */
[----:B------:R1:W-:Y:S02]  /*6460*/  STL [R1+0x24], R2 ;  /* 0x0000240201007387 */ /* 0x0003e40000100800 */
.L_x_717:
[----:B------:R2:W5:Y:S01]  /*6470*/  LDL R247, [R1+0x28] ;  /* 0x0000280001f77983 */ /* 0x0005620000100800 */
[----:B------:R-:W-:Y:S04]  /*6480*/  DEPBAR.LE SB0, 0x0 ;  /* 0x000080000000791a */ /* 0x000fe80000000000 */
[----:B------:R-:W-:Y:S01]  /*6490*/  BAR.SYNC.DEFER_BLOCKING 0x0 ;  /* 0x0000000000007b1d */ /* 0x000fe20000010000 */
[----:B------:R-:W-:Y:S02]  /*64a0*/  ISETP.GE.AND P0, PT, R238, RZ, PT ;  /* 0x000000ffee00720c */ /* 0x000fe40003f06270 */
[----:B------:R-:W-:Y:S02]  /*64b0*/  SEL R239, RZ, 0x10, P4 ;  /* 0x00000010ffef7807 */ /* 0x000fe40002000000 */
[----:B------:R-:W-:Y:S01]  /*64c0*/  SEL R241, RZ, 0x10, P5 ;  /* 0x00000010fff17807 */ /* 0x000fe20002800000 */
[----:B------:R2:W5:Y:S04]  /*64d0*/  LDL R246, [R1+0x20] ;  /* 0x0000200001f67983 */ /* 0x0005680000100800 */
[----:B------:R2:W5:Y:S04]  /*64e0*/  LDL R244, [R1+0x2c] ;  /* 0x00002c0001f47983 */ /* 0x0005680000100800 */
[----:B------:R2:W5:Y:S04]  /*64f0*/  LDL R243, [R1+0x30] ;  /* 0x0000300001f37983 */ /* 0x0005680000100800 */
[----:B------:R2:W5:Y:S04]  /*6500*/  LDL R242, [R1+0x24] ;  /* 0x0000240001f27983 */ /* 0x0005680000100800 */
[----:B------:R2:W5:Y:S04]  /*6510*/  LDL R240, [R1+0x34] ;  /* 0x0000340001f07983 */ /* 0x0005680000100800 */
[----:B------:R2:W3:Y:S04]  /*6520*/  LDSM.16.M88.4 R64, [R223+0x6100] ;  /* 0x00610000df40783b */ /* 0x0004e80000000200 */
[----:B------:R2:W4:Y:S04]  /*6530*/  LDSM.16.M88.4 R60, [R223+0x7100] ;  /* 0x00710000df3c783b */ /* 0x0005280000000200 */
[----:B-1----:R2:W1:Y:S04]  /*6540*/  LDSM.16.M88.4 R16, [R220+0x3100] ;  /* 0x00310000dc10783b */ /* 0x0024680000000200 */
[----:B------:R2:W1:Y:S04]  /*6550*/  LDSM.16.M88.4 R32, [R220+0x3500] ;  /* 0x00350000dc20783b */ /* 0x0004680000000200 */
[----:B------:R2:W1:Y:S04]  /*6560*/  LDSM.16.M88.4 R48, [R220+0x3900] ;  /* 0x00390000dc30783b */ /* 0x0004680000000200 */
[----:B------:R2:W1:Y:S04]  /*6570*/  LDSM.16.M88.4 R176, [R220+0x3d00] ;  /* 0x003d0000dcb0783b */ /* 0x0004680000000200 */
[----:B------:R2:W1:Y:S04]  /*6580*/  LDSM.16.M88.4 R180, [R224+0x6100] ;  /* 0x00610000e0b4783b */ /* 0x0004680000000200 */
[----:B------:R2:W1:Y:S04]  /*6590*/  LDSM.16.M88.4 R188, [R224+0x7100] ;  /* 0x00710000e0bc783b */ /* 0x0004680000000200 */
[----:B------:R2:W1:Y:S04]  /*65a0*/  LDSM.16.M88.4 R184, [R225] ;  /* 0x00000000e1b8783b */ /* 0x0004680000000200 */
[----:B------:R2:W1:Y:S04]  /*65b0*/  LDSM.16.M88.4 R192, [R236] ;  /* 0x00000000ecc0783b */ /* 0x0004680000000200 */
[----:B------:R2:W1:Y:S04]  /*65c0*/  LDSM.16.M88.4 R196, [R235] ;  /* 0x00000000ebc4783b */ /* 0x0004680000000200 */
[----:B------:R2:W1:Y:S01]  /*65d0*/  LDSM.16.M88.4 R200, [R234] ;  /* 0x00000000eac8783b */ /* 0x0004620000000200 */
[----:B------:R-:W-:-:S05]  /*65e0*/  @!P0 BRA `(.L_x_715) ;  /* 0x000002a000008947 */ /* 0x000fca0003800000 */
[----:B---34-:R-:W3:Y:S01]  /*65f0*/  LDL R5, [R1+0x1c] ;  /* 0x00001c0001057983 */ /* 0x018ee20000100800 */
[----:B-1----:R-:W-:Y:S01]  /*6600*/  SHF.R.S32.HI R0, RZ, 0x1f, R245 ;  /* 0x0000001fff007819 */ /* 0x002fe200000114f5 */
[----:B------:R-:W-:Y:S01]  /*6610*/  IMAD.WIDE.U32 R2, R245, c[0x0][0x208], RZ ;  /* 0x00008200f5027a25 */ /* 0x000fe200078e00ff */
[----:B------:R-:W-:Y:S02]  /*6620*/  SHF.R.S32.HI R4, RZ, 0x1f, R237 ;  /* 0x0000001fff047819 */ /* 0x000fe400000114ed */
[----:B------:R-:W-:Y:S01]  /*6630*/  IADD3 R12, -R241, 0x10, RZ ;  /* 0x00000010f10c7810 */ /* 0x000fe20007ffe1ff */
[----:B------:R-:W-:Y:S01]  /*6640*/  IMAD R0, R0, c[0x0][0x208], RZ ;  /* 0x0000820000007a24 */ /* 0x000fe200078e02ff */
[----:B------:R-:W-:Y:S01]  /*6650*/  IADD3 R10, -R239, 0x10, RZ ;  /* 0x00000010ef0a7810 */ /* 0x000fe20007ffe1ff */
[----:B------:R-:W-:Y:S01]  /*6660*/  IMAD R4, R4, c[0x0][0x218], RZ ;  /* 0x0000860004047a24 */ /* 0x000fe200078e02ff */
[----:B------:R-:W-:Y:S01]  /*6670*/  LOP3.LUT R12, R12, 0xf, RZ, 0xc0, !PT ;  /* 0x0000000f0c0c7812 */ /* 0x000fe200078ec0ff */
[----:B------:R-:W-:Y:S01]  /*6680*/  IMAD R0, R245, c[0x0][0x20c], R0 ;  /* 0x00008300f5007a24 */ /* 0x000fe200078e0200 */
[----:B------:R-:W-:Y:S01]  /*6690*/  LOP3.LUT R10, R10, 0xf, RZ, 0xc0, !PT ;  /* 0x0000000f0a0a7812 */ /* 0x000fe200078ec0ff */
[----:B------:R-:W-:Y:S02]  /*66a0*/  IMAD R4, R237, c[0x0][0x21c], R4 ;  /* 0x00008700ed047a24 */ /* 0x000fe400078e0204 */
[----:B------:R-:W-:Y:S04]  /*66b0*/  IMAD.IADD R3, R3, 0x1, R0 ;  /* 0x0000000103037824 */ /* 0x000fe800078e0200 */
[----:B------:R-:W-:Y:S05]  /*66c0*/  IMAD.WIDE.U32 R2, R237, c[0x0][0x218], R2 ;  /* 0x00008600ed027a25 */ /* 0x000fea00078e0002 */
[----:B------:R-:W-:Y:S04]  /*66d0*/  IADD3 R0, P0, R2, UR22, RZ ;  /* 0x0000001602007c10 */ /* 0x000fe8000ff1e0ff */
[----:B------:R-:W-:Y:S02]  /*66e0*/  IADD3.X R4, R3, UR17, R4, P0, !PT ;  /* 0x0000001103047c10 */ /* 0x000fe400087fe404 */
[C---:B------:R-:W-:Y:S04]  /*66f0*/  LEA R3, P0, R0.reuse, c[0x0][0x1f8], 0x1 ;  /* 0x00007e0000037a11 */ /* 0x040fe800078008ff */
[----:B------:R-:W-:Y:S02]  /*6700*/  LEA.HI.X R4, R0, c[0x0][0x1fc], R4, 0x1, P0 ;  /* 0x00007f0000047a11 */ /* 0x000fe400000f0c04 */
[----:B------:R-:W1:Y:S04]  /*6710*/  SHFL.IDX PT, R0, R3, 0x1, 0x1c1f ;  /* 0x003c1f0003007f89 */ /* 0x000e6800000e0000 */
[----:B------:R-:W4:Y:S04]  /*6720*/  SHFL.IDX PT, R2, R4, 0x1, 0x1c1f ;  /* 0x003c1f0004027f89 */ /* 0x000f2800000e0000 */
[----:B------:R-:W2:Y:S04]  /*6730*/  SHFL.IDX PT, R3, R3, RZ, 0x1c1f ;  /* 0x001c1fff03037589 */ /* 0x000ea800000e0000 */
[----:B------:R-:W2:Y:S01]  /*6740*/  SHFL.IDX PT, R4, R4, RZ, 0x1c1f ;  /* 0x001c1fff04047589 */ /* 0x000ea200000e0000 */
[----:B-1---5:R-:W-:Y:S04]  /*6750*/  IADD3 R12, P1, P0, R12, R0, R247 ;  /* 0x000000000c0c7210 */ /* 0x022fe8000783e0f7 */
[----:B----4-:R-:W-:Y:S02]  /*6760*/  IADD3.X R13, RZ, R2, R244, P1, P0 ;  /* 0x00000002ff0d7210 */ /* 0x010fe40000fe04f4 */
[----:B------:R-:W-:Y:S04]  /*6770*/  IADD3 R10, P1, P0, R10, R0, R246 ;  /* 0x000000000a0a7210 */ /* 0x000fe8000783e0f6 */
[----:B------:R-:W-:Y:S02]  /*6780*/  IADD3.X R11, RZ, R2, R242, P1, P0 ;  /* 0x00000002ff0b7210 */ /* 0x000fe40000fe04f2 */
[C---:B--2---:R-:W-:Y:S02]  /*6790*/  IADD3 R20, P1, R3.reuse, R243, RZ ;  /* 0x000000f303147210 */ /* 0x044fe40007f3e0ff */
[C---:B------:R-:W-:Y:S03]  /*67a0*/  IADD3 R14, P0, R3.reuse, R247, RZ ;  /* 0x000000f7030e7210 */ /* 0x040fe60007f1e0ff */
[C---:B------:R-:W-:Y:S01]  /*67b0*/  IMAD.X R21, R4.reuse, 0x1, R240, P1 ;  /* 0x0000000104157824 */ /* 0x040fe200008e06f0 */
[----:B------:R-:W-:Y:S01]  /*67c0*/  IADD3 R8, P1, R3, R246, RZ ;  /* 0x000000f603087210 */ /* 0x000fe20007f3e0ff */
[----:B------:R-:W-:Y:S01]  /*67d0*/  IMAD.X R15, R4, 0x1, R244, P0 ;  /* 0x00000001040f7824 */ /* 0x000fe200000e06f4 */
[----:B------:R-:W-:Y:S03]  /*67e0*/  IADD3 R6, P0, R0, R243, RZ ;  /* 0x000000f300067210 */ /* 0x000fe60007f1e0ff */
[----:B------:R-:W-:Y:S01]  /*67f0*/  IMAD.X R9, R4, 0x1, R242, P1 ;  /* 0x0000000104097824 */ /* 0x000fe200008e06f2 */
[----:B------:R-:W-:Y:S01]  /*6800*/  ISETP.NE.U32.AND P1, PT, R241, RZ, PT ;  /* 0x000000fff100720c */ /* 0x000fe20003f25070 */
[----:B------:R-:W-:Y:S01]  /*6810*/  IMAD.X R7, R2, 0x1, R240, P0 ;  /* 0x0000000102077824 */ /* 0x000fe200000e06f0 */
[----:B------:R-:W-:Y:S01]  /*6820*/  ISETP.NE.U32.AND P0, PT, R239, RZ, PT ;  /* 0x000000ffef00720c */ /* 0x000fe20003f05070 */
[----:B---3--:R1:W-:Y:S04]  /*6830*/  LDGSTS.E.BYPASS.LTC128B.128 [R5], [R20.64], !P6 ;  /* 0x0000000014057fae */ /* 0x0083e8000f101d4e */
[----:B------:R1:W-:Y:S04]  /*6840*/  LDGSTS.E.BYPASS.LTC128B.128 [R5+0x1000], [R14.64], !P5 ;  /* 0x010000000e057fae */ /* 0x0003e8000e901d4e */
[----:B------:R1:W-:Y:S04]  /*6850*/  LDGSTS.E.BYPASS.LTC128B.128 [R5+0x2000], [R8.64], !P4 ;  /* 0x0200000008057fae */ /* 0x0003e8000e101d4e */
[----:B------:R1:W-:Y:S04]  /*6860*/  LDGSTS.E.BYPASS.LTC128B.128 [R5+0x800], [R6.64], !P6 ;  /* 0x0080000006057fae */ /* 0x0003e8000f101d4e */
[----:B------:R1:W-:Y:S04]  /*6870*/  LDGSTS.E.BYPASS.LTC128B.128.ZFILL [R5+0x1800], [R12.64], P1 ;  /* 0x018000000c057fae */ /* 0x0003e80008941d4e */
[----:B------:R1:W-:Y:S02]  /*6880*/  LDGSTS.E.BYPASS.LTC128B.128.ZFILL [R5+0x2800], [R10.64], P0 ;  /* 0x028000000a057fae */ /* 0x0003e40008141d4e */
.L_x_715:
[-C--:B-1-34-:R-:W-:Y:S01]  /*6890*/  HMMA.16816.F32.BF16 R4, R64, R16.reuse, RZ ;  /* 0x000000104004723c */ /* 0x09afe200000418ff */
[----:B------:R-:W-:Y:S02]  /*68a0*/  LDSM.16.M88.4 R204, [R220+0x4100] ;  /* 0x00410000dccc783b */ /* 0x000fe40000000200 */
[----:B------:R-:W-:Y:S05]  /*68b0*/  ISETP.GE.AND P0, PT, R238, 0x1, PT ;  /* 0x00000001ee00780c */ /* 0x000fea0003f06270 */
[C---:B------:R-:W-:Y:S01]  /*68c0*/  HMMA.16816.F32.BF16 R8, R60.reuse, R16, RZ ;  /* 0x000000103c08723c */ /* 0x040fe200000418ff */
[----:B------:R-:W0:Y:S07]  /*68d0*/  LDGDEPBAR ;  /* 0x00000000000079af */ /* 0x000e2e0000000000 */
[-C--:B------:R-:W-:Y:S01]  /*68e0*/  HMMA.16816.F32.BF16 R12, R60, R18.reuse, RZ ;  /* 0x000000123c0c723c */ /* 0x080fe200000418ff */
[----:B------:R-:W-:Y:S07]  /*68f0*/  LDSM.16.M88.4 R208, [R223+0x9100] ;  /* 0x00910000dfd0783b */ /* 0x000fee0000000200 */
[C---:B------:R-:W-:Y:S01]  /*6900*/  HMMA.16816.F32.BF16 R16, R64.reuse, R18, RZ ;  /* 0x000000124010723c */ /* 0x040fe200000418ff */
[----:B------:R-:W-:Y:S07]  /*6910*/  LDSM.16.M88.4 R212, [R232] ;  /* 0x00000000e8d4783b */ /* 0x000fee0000000200 */
[-C--:B------:R-:W-:Y:S01]  /*6920*/  HMMA.16816.F32.BF16 R20, R64, R32.reuse, RZ ;  /* 0x000000204014723c */ /* 0x080fe200000418ff */
[----:B------:R-:W-:Y:S07]  /*6930*/  LDSM.16.M88.4 R216, [R229] ;  /* 0x00000000e5d8783b */ /* 0x000fee0000000200 */
        /* <DEDUP_REMOVED lines=30> */
[----:B------:R-:W-:Y:S07]  /*6b20*/  LDSM.16.M88.4 R188, [R220+0x4d00] ;  /* 0x004d0000dcbc783b */ /* 0x000fee0000000200 */
[----:B------:R-:W-:Y:S01]  /*6b30*/  HMMA.16816.F32.BF16 R64, R180, R202, R64 ;  /* 0x000000cab440723c */ /* 0x000fe20000041840 */
[----:B------:R-:W4:Y:S08]  /*6b40*/  LDSM.16.M88.4 R180, [R220+0x4900] ;  /* 0x00490000dcb4783b */ /* 0x000f300000000200 */
[----:B------:R-:W2:Y:S01]  /*6b50*/  LDSM.16.M88.4 R200, [R224+0x9100] ;  /* 0x00910000e0c8783b */ /* 0x000ea20000000200 */
[-C--:B-1----:R-:W-:Y:S08]  /*6b60*/  HMMA.16816.F32.BF16 R4, R176, R204.reuse, R4 ;  /* 0x000000ccb004723c */ /* 0x082ff00000041804 */
[C---:B------:R-:W-:Y:S08]  /*6b70*/  HMMA.16816.F32.BF16 R8, R208.reuse, R204, R8 ;  /* 0x000000ccd008723c */ /* 0x040ff00000041808 */
[-C--:B------:R-:W-:Y:S08]  /*6b80*/  HMMA.16816.F32.BF16 R12, R208, R206.reuse, R12 ;  /* 0x000000ced00c723c */ /* 0x080ff0000004180c */
[C---:B------:R-:W-:Y:S01]  /*6b90*/  HMMA.16816.F32.BF16 R16, R176.reuse, R206, R16 ;  /* 0x000000ceb010723c */ /* 0x040fe20000041810 */
[----:B------:R-:W1:Y:S07]  /*6ba0*/  LDSM.16.M88.4 R204, [R231] ;  /* 0x00000000e7cc783b */ /* 0x000e6e0000000200 */
[-C--:B---3--:R-:W-:Y:S08]  /*6bb0*/  HMMA.16816.F32.BF16 R20, R176, R184.reuse, R20 ;  /* 0x000000b8b014723c */ /* 0x088ff00000041814 */
[C---:B------:R-:W-:Y:S08]  /*6bc0*/  HMMA.16816.F32.BF16 R24, R208.reuse, R184, R24 ;  /* 0x000000b8d018723c */ /* 0x040ff00000041818 */
[-C--:B------:R-:W-:Y:S08]  /*6bd0*/  HMMA.16816.F32.BF16 R28, R208, R186.reuse, R28 ;  /* 0x000000bad01c723c */ /* 0x080ff0000004181c */
[C---:B------:R-:W-:Y:S01]  /*6be0*/  HMMA.16816.F32.BF16 R32, R176.reuse, R186, R32 ;  /* 0x000000bab020723c */ /* 0x040fe20000041820 */
[----:B------:R-:W3:Y:S07]  /*6bf0*/  LDSM.16.M88.4 R184, [R230] ;  /* 0x00000000e6b8783b */ /* 0x000eee0000000200 */
[-C--:B----4-:R-:W-:Y:S08]  /*6c00*/  HMMA.16816.F32.BF16 R36, R176, R180.reuse, R36 ;  /* 0x000000b4b024723c */ /* 0x090ff00000041824 */
        /* <DEDUP_REMOVED lines=10> */
[-C--:B------:R-:W-:Y:S01]  /*6cb0*/  HMMA.16816.F32.BF16 R4, R192, R196.reuse, R4 ;  /* 0x000000c4c004723c */ /* 0x080fe20000041804 */
        /* <DEDUP_REMOVED lines=10> */
[-C--:B-1----:R-:W-:Y:S08]  /*6d60*/  HMMA.16816.F32.BF16 R36, R192, R204.reuse, R36 ;  /* 0x000000ccc024723c */ /* 0x082ff00000041824 */
[C---:B------:R-:W-:Y:S08]  /*6d70*/  HMMA.16816.F32.BF16 R40, R200.reuse, R204, R40 ;  /* 0x000000ccc828723c */ /* 0x040ff00000041828 */
[-C--:B------:R-:W-:Y:S08]  /*6d80*/  HMMA.16816.F32.BF16 R44, R200, R206.reuse, R44 ;  /* 0x000000cec82c723c */ /* 0x080ff0000004182c */
[C---:B------:R-:W-:Y:S01]  /*6d90*/  HMMA.16816.F32.BF16 R48, R192.reuse, R206, R48 ;  /* 0x000000cec030723c */ /* 0x040fe20000041830 */
[----:B------:R-:W1:Y:S07]  /*6da0*/  LDSM.16.M88.4 R204, [R220+0x5900] ;  /* 0x00590000dccc783b */ /* 0x000e6e0000000200 */
[-C--:B---3--:R-:W-:Y:S08]  /*6db0*/  HMMA.16816.F32.BF16 R52, R192, R184.reuse, R52 ;  /* 0x000000b8c034723c */ /* 0x088ff00000041834 */
[C---:B------:R-:W-:Y:S08]  /*6dc0*/  HMMA.16816.F32.BF16 R56, R200.reuse, R184, R56 ;  /* 0x000000b8c838723c */ /* 0x040ff00000041838 */
[-C--:B------:R-:W-:Y:S08]  /*6dd0*/  HMMA.16816.F32.BF16 R60, R200, R186.reuse, R60 ;  /* 0x000000bac83c723c */ /* 0x080ff0000004183c */
[----:B------:R-:W-:Y:S08]  /*6de0*/  HMMA.16816.F32.BF16 R64, R192, R186, R64 ;  /* 0x000000bac040723c */ /* 0x000ff00000041840 */
        /* <DEDUP_REMOVED lines=46> */
[----:B------:R-:W2:Y:S10]  /*70d0*/  MUFU.TANH R179, R18 ;  /* 0x0000001200b37308 */ /* 0x000eb40000002400 */
[----:B------:R-:W2:Y:S01]  /*70e0*/  MUFU.TANH R197, R12 ;  /* 0x0000000c00c57308 */ /* 0x000ea20000002400 */
[----:B-1----:R-:W1:Y:S01]  /*70f0*/  LDSM.16.M88.4 R8, [R227] ;  /* 0x00000000e308783b */ /* 0x002e620000000200 */
[-C--:B----4-:R-:W-:Y:S08]  /*7100*/  HMMA.16816.F32.BF16 R20, R212, R4.reuse, R20 ;  /* 0x00000004d414723c */ /* 0x090ff00000041814 */
[----:B------:R-:W4:Y:S01]  /*7110*/  MUFU.TANH R196, R13 ;  /* 0x0000000d00c47308 */ /* 0x000f220000002400 */
[C---:B------:R-:W-:Y:S09]  /*7120*/  HMMA.16816.F32.BF16 R24, R180.reuse, R4, R24 ;  /* 0x00000004b418723c */ /* 0x040ff20000041818 */
[----:B------:R-:W1:Y:S01]  /*7130*/  MUFU.TANH R200, R14 ;  /* 0x0000000e00c87308 */ /* 0x000e620000002400 */
[-C--:B------:R-:W-:Y:S08]  /*7140*/  HMMA.16816.F32.BF16 R28, R180, R6.reuse, R28 ;  /* 0x00000006b41c723c */ /* 0x080ff0000004181c */
[C---:B------:R-:W-:Y:S01]  /*7150*/  HMMA.16816.F32.BF16 R32, R212.reuse, R6, R32 ;  /* 0x00000006d420723c */ /* 0x040fe20000041820 */
[----:B------:R-:W2:Y:S01]  /*7160*/  MUFU.TANH R206, R15 ;  /* 0x0000000f00ce7308 */ /* 0x000ea20000002400 */
[----:B------:R-:W2:Y:S01]  /*7170*/  LDSM.16.M88.4 R4, [R226] ;  /* 0x00000000e204783b */ /* 0x000ea20000000200 */
        /* <DEDUP_REMOVED lines=18> */
[C---:B------:R-:W-:Y:S01]  /*72a0*/  HMMA.16816.F32.BF16 R48, R212.reuse, R10, R48 ;  /* 0x0000000ad430723c */ /* 0x040fe20000041830 */
[----:B------:R-:W1:Y:S03]  /*72b0*/  MUFU.TANH R186, R24 ;  /* 0x0000001800ba7308 */ /* 0x000e660000002400 */
[----:B------:R-:W-:Y:S02]  /*72c0*/  FMUL.FTZ R31, R31, c[0x0][0x320] ;  /* 0x0000c8001f1f7a20 */ /* 0x000fe40000410000 */
[----:B------:R-:W-:Y:S02]  /*72d0*/  FMUL.FTZ R32, R32, c[0x0][0x320] ;  /* 0x0000c80020207a20 */ /* 0x000fe40000410000 */
[-C--:B--2---:R-:W-:Y:S03]  /*72e0*/  HMMA.16816.F32.BF16 R52, R212, R4.reuse, R52 ;  /* 0x00000004d434723c */ /* 0x084fe60000041834 */
[----:B------:R-:W2:Y:S01]  /*72f0*/  MUFU.TANH R187, R25 ;  /* 0x0000001900bb7308 */ /* 0x000ea20000002400 */
        /* <DEDUP_REMOVED lines=14> */
[----:B------:R3:W3:Y:S03]  /*73e0*/  MUFU.TANH R110, R16 ;  /* 0x00000010006e7308 */ /* 0x0006e60000002400 */
[----:B------:R-:W-:Y:S02]  /*73f0*/  FMUL.FTZ R46, R46, c[0x0][0x320] ;  /* 0x0000c8002e2e7a20 */ /* 0x000fe40000410000 */
[----:B------:R-:W-:Y:S02]  /*7400*/  FMUL.FTZ R47, R47, c[0x0][0x320] ;  /* 0x0000c8002f2f7a20 */ /* 0x000fe40000410000 */
[----:B-1----:R-:W-:Y:S02]  /*7410*/  FMUL.FTZ R26, R49, c[0x0][0x320] ;  /* 0x0000c800311a7a20 */ /* 0x002fe40000410000 */
[----:B------:R-:W-:Y:S01]  /*7420*/  FMUL.FTZ R50, R50, c[0x0][0x320] ;  /* 0x0000c80032327a20 */ /* 0x000fe20000410000 */
        /* <DEDUP_REMOVED lines=65> */
[----:B------:R-:W1:Y:S01]  /*7840*/  MUFU.TANH R23, R23 ;  /* 0x0000001700177308 */ /* 0x000e620000002400 */
[----:B------:R-:W-:-:S05]  /*7850*/  @!P0 BRA `(.L_x_716) ;  /* 0x0000038000008947 */ /* 0x000fca0003800000 */
[----:B--234-:R-:W-:Y:S01]  /*7860*/  LEA R2, R238, UR11, 0x6 ;  /* 0x0000000bee027c11 */ /* 0x01cfe2000f8e30ff */
[----:B------:R-:W2:Y:S01]  /*7870*/  LDL R0, [R1+0x38] ;  /* 0x0000380001007983 */ /* 0x000ea20000100800 */
[----:B------:R-:W-:Y:S01]  /*7880*/  IADD3 R12, -R241, 0x10, RZ ;  /* 0x00000010f10c7810 */ /* 0x000fe20007ffe1ff */
[----:B------:R-:W-:Y:S01]  /*7890*/  IMAD.MOV.U32 R237, RZ, RZ, RZ ;  /* 0x000000ffffed7224 */ /* 0x000fe200078e00ff */
[----:B------:R-:W-:Y:S01]  /*78a0*/  IADD3 R10, -R239, 0x10, RZ ;  /* 0x00000010ef0a7810 */ /* 0x000fe20007ffe1ff */
[----:B------:R-:W3:Y:S01]  /*78b0*/  LDL R19, [R1+0x18] ;  /* 0x0000180001137983 */ /* 0x000ee20000100800 */
[----:B------:R-:W-:Y:S02]  /*78c0*/  LOP3.LUT R12, R12, 0xf, RZ, 0xc0, !PT ;  /* 0x0000000f0c0c7812 */ /* 0x000fe400078ec0ff */
[----:B------:R-:W-:Y:S02]  /*78d0*/  LOP3.LUT R10, R10, 0xf, RZ, 0xc0, !PT ;  /* 0x0000000f0a0a7812 */ /* 0x000fe400078ec0ff */
[----:B--2---:R-:W-:Y:S05]  /*78e0*/  IADD3 R2, R2, -0x40, R0 ;  /* 0xffffffc002027810 */ /* 0x004fea0007ffe000 */
        /* <DEDUP_REMOVED lines=11> */
[----:B------:R-:W2:Y:S04]  /*79a0*/  @!P2 LDG.E R237, [R4.64] ;  /* 0x0000000e04eda981 */ /* 0x000ea8000c1e1900 */
[----:B------:R-:W-:Y:S04]  /*79b0*/  IMAD R0, R0, c[0x0][0x1e0], RZ ;  /* 0x0000780000007a24 */ /* 0x000fe800078e02ff */
[----:B------:R-:W-:Y:S04]  /*79c0*/  IMAD R0, R245, c[0x0][0x1e4], R0 ;  /* 0x00007900f5007a24 */ /* 0x000fe800078e0200 */
[----:B------:R-:W-:Y:S01]  /*79d0*/  IMAD.IADD R3, R3, 0x1, R0 ;  /* 0x0000000103037824 */ /* 0x000fe200078e0200 */
[----:B--2---:R-:W-:Y:S03]  /*79e0*/  SHF.R.S32.HI R4, RZ, 0x1f, R237 ;  /* 0x0000001fff047819 */ /* 0x004fe600000114ed */
[C---:B------:R-:W-:Y:S04]  /*79f0*/  IMAD.WIDE.U32 R2, R237.reuse, c[0x0][0x1f0], R2 ;  /* 0x00007c00ed027a25 */ /* 0x040fe800078e0002 */
[----:B------:R-:W-:Y:S01]  /*7a00*/  IMAD R4, R4, c[0x0][0x1f0], RZ ;  /* 0x00007c0004047a24 */ /* 0x000fe200078e02ff */
[----:B------:R-:W-:Y:S03]  /*7a10*/  IADD3 R0, P0, R2, UR20, RZ ;  /* 0x0000001402007c10 */ /* 0x000fe6000ff1e0ff */
[----:B------:R-:W-:Y:S05]  /*7a20*/  IMAD R4, R237, c[0x0][0x1f4], R4 ;  /* 0x00007d00ed047a24 */ /* 0x000fea00078e0204 */
[----:B------:R-:W-:Y:S02]  /*7a30*/  IADD3.X R4, R3, UR8, R4, P0, !PT ;  /* 0x0000000803047c10 */ /* 0x000fe400087fe404 */
[C---:B------:R-:W-:Y:S04]  /*7a40*/  LEA R3, P0, R0.reuse, c[0x0][0x1c8], 0x1 ;  /* 0x0000720000037a11 */ /* 0x040fe800078008ff */
[----:B------:R-:W-:Y:S02]  /*7a50*/  LEA.HI.X R4, R0, c[0x0][0x1cc], R4, 0x1, P0 ;  /* 0x0000730000047a11 */ /* 0x000fe400000f0c04 */
[----:B------:R-:W2:Y:S04]  /*7a60*/  SHFL.IDX PT, R0, R3, 0x1, 0x1c1f ;  /* 0x003c1f0003007f89 */ /* 0x000ea800000e0000 */
[----:B------:R-:W4:Y:S04]  /*7a70*/  SHFL.IDX PT, R2, R4, 0x1, 0x1c1f ;  /* 0x003c1f0004027f89 */ /* 0x000f2800000e0000 */
[----:B------:R-:W1:Y:S04]  /*7a80*/  SHFL.IDX PT, R3, R3, RZ, 0x1c1f ;  /* 0x001c1fff03037589 */ /* 0x000e6800000e0000 */
[----:B------:R-:W1:Y:S01]  /*7a90*/  SHFL.IDX PT, R4, R4, RZ, 0x1c1f ;  /* 0x001c1fff04047589 */ /* 0x000e6200000e0000 */
[----:B--2--5:R-:W-:Y:S04]  /*7aa0*/  IADD3 R12, P1, P0, R12, R0, R247 ;  /* 0x000000000c0c7210 */ /* 0x024fe8000783e0f7 */
[----:B----4-:R-:W-:Y:S02]  /*7ab0*/  IADD3.X R13, RZ, R2, R244, P1, P0 ;  /* 0x00000002ff0d7210 */ /* 0x010fe40000fe04f4 */
[----:B------:R-:W-:Y:S04]  /*7ac0*/  IADD3 R10, P1, P0, R10, R0, R246 ;  /* 0x000000000a0a7210 */ /* 0x000fe8000783e0f6 */
[----:B------:R-:W-:Y:S02]  /*7ad0*/  IADD3.X R11, RZ, R2, R242, P1, P0 ;  /* 0x00000002ff0b7210 */ /* 0x000fe40000fe04f2 */
[C---:B-1----:R-:W-:Y:S02]  /*7ae0*/  IADD3 R16, P1, R3.reuse, R243, RZ ;  /* 0x000000f303107210 */ /* 0x042fe40007f3e0ff */
[C---:B------:R-:W-:Y:S03]  /*7af0*/  IADD3 R14, P0, R3.reuse, R247, RZ ;  /* 0x000000f7030e7210 */ /* 0x040fe60007f1e0ff */
[C---:B------:R-:W-:Y:S01]  /*7b00*/  IMAD.X R17, R4.reuse, 0x1, R240, P1 ;  /* 0x0000000104117824 */ /* 0x040fe200008e06f0 */
[----:B------:R-:W-:Y:S01]  /*7b10*/  IADD3 R8, P1, R3, R246, RZ ;  /* 0x000000f603087210 */ /* 0x000fe20007f3e0ff */
[----:B------:R-:W-:Y:S01]  /*7b20*/  IMAD.X R15, R4, 0x1, R244, P0 ;  /* 0x00000001040f7824 */ /* 0x000fe200000e06f4 */
[----:B------:R-:W-:Y:S02]  /*7b30*/  IADD3 R6, P0, R0, R243, RZ ;  /* 0x000000f300067210 */ /* 0x000fe40007f1e0ff */
[----:B---3--:R1:W-:Y:S01]  /*7b40*/  LDGSTS.E.BYPASS.LTC128B.128 [R19+0x3100], [R16.64], !P6 ;  /* 0x0310000010137fae */ /* 0x0083e2000f101d4e */
[----:B------:R-:W-:Y:S01]  /*7b50*/  IMAD.X R9, R4, 0x1, R242, P1 ;  /* 0x0000000104097824 */ /* 0x000fe200008e06f2 */
[----:B------:R-:W-:Y:S01]  /*7b60*/  ISETP.NE.U32.AND P1, PT, R241, RZ, PT ;  /* 0x000000fff100720c */ /* 0x000fe20003f25070 */
[----:B------:R-:W-:Y:S01]  /*7b70*/  IMAD.X R7, R2, 0x1, R240, P0 ;  /* 0x0000000102077824 */ /* 0x000fe200000e06f0 */
[----:B------:R1:W-:Y:S01]  /*7b80*/  LDGSTS.E.BYPASS.LTC128B.128 [R19+0x4100], [R14.64], !P5 ;  /* 0x041000000e137fae */ /* 0x0003e2000e901d4e */
[----:B------:R-:W-:Y:S03]  /*7b90*/  ISETP.NE.U32.AND P0, PT, R239, RZ, PT ;  /* 0x000000ffef00720c */ /* 0x000fe60003f05070 */
[----:B------:R1:W-:Y:S04]  /*7ba0*/  LDGSTS.E.BYPASS.LTC128B.128 [R19+0x5100], [R8.64], !P4 ;  /* 0x0510000008137fae */ /* 0x0003e8000e101d4e */
[----:B------:R1:W-:Y:S04]  /*7bb0*/  LDGSTS.E.BYPASS.LTC128B.128 [R19+0x3900], [R6.64], !P6 ;  /* 0x0390000006137fae */ /* 0x0003e8000f101d4e */
[----:B------:R1:W-:Y:S04]  /*7bc0*/  LDGSTS.E.BYPASS.LTC128B.128.ZFILL [R19+0x4900], [R12.64], P1 ;  /* 0x049000000c137fae */ /* 0x0003e80008941d4e */
[----:B------:R1:W-:Y:S02]  /*7bd0*/  LDGSTS.E.BYPASS.LTC128B.128.ZFILL [R19+0x5900], [R10.64], P0 ;  /* 0x059000000a137fae */ /* 0x0003e40008141d4e */
.L_x_716:
[----:B--234-:R-:W2:Y:S01]  /*7be0*/  LDL R3, [R1+0x3c] ;  /* 0x00003c0001037983 */ /* 0x01cea20000100800 */
[----:B------:R-:W-:Y:S01]  /*7bf0*/  PLOP3.LUT P1, PT, PT, PT, UP1, 0x80, 0x0 ;  /* 0x000000000000781c */ /* 0x000fe20003f2f018 */
[----:B------:R-:W-:Y:S01]  /*7c00*/  IMAD.MOV.U32 R4, RZ, RZ, 0x1 ;  /* 0x00000001ff047424 */ /* 0x000fe200078e00ff */
[----:B------:R-:W-:Y:S01]  /*7c10*/  PLOP3.LUT P0, PT, PT, PT, UP1, 0x80, 0x0 ;  /* 0x000000000000781c */ /* 0x000fe20003f0f018 */
[----:B------:R-:W3:Y:S02]  /*7c20*/  LDL R2, [R1+0x40] ;  /* 0x0000400001027983 */ /* 0x000ee40000100800 */
[----:B------:R-:W-:Y:S02]  /*7c30*/  IMAD R4, R238, -0x40, R4 ;  /* 0xffffffc0ee047824 */ /* 0x000fe400078e0204 */
[----:B------:R-:W0:Y:S03]  /*7c40*/  LDGDEPBAR ;  /* 0x00000000000079af */ /* 0x000e260000000000 */
[----:B---3--:R-:W-:Y:S03]  /*7c50*/  IADD3 R4, R4, UR7, -R2 ;  /* 0x0000000704047c10 */ /* 0x008fe6000fffe802 */
[----:B--2---:R-:W-:Y:S01]  /*7c60*/  @P1 IMAD.HI.U32 R0, R3, c[0x0][0x2c8], RZ ;  /* 0x0000b20003001a27 */ /* 0x004fe200078e00ff */
[----:B------:R-:W-:Y:S04]  /*7c70*/  IADD3 R4, R4, -UR12, RZ ;  /* 0x8000000c04047c10 */ /* 0x000fe8000fffe0ff */
[----:B------:R-:W-:Y:S05]  /*7c80*/  @P0 SHF.R.U32.HI R3, RZ, c[0x0][0x2cc], R0 ;  /* 0x0000b300ff030a19 */ /* 0x000fea0000011600 */
[----:B------:R-:W2:Y:S08]  /*7c90*/  SHFL.IDX PT, R0, R3, RZ, 0x1c1f ;  /* 0x001c1fff03007589 */ /* 0x000eb000000e0000 */
[----:B-1----:R-:W-:Y:S08]  /*7ca0*/  SHFL.IDX PT, R6, R3, 0x1, 0x1c1f ;  /* 0x003c1f0003067f89 */ /* 0x002ff000000e0000 */
[----:B------:R-:W-:Y:S01]  /*7cb0*/  SHFL.IDX PT, R7, R3, 0x2, 0x1c1f ;  /* 0x005c1f0003077f89 */ /* 0x000fe200000e0000 */
[----:B--2---:R-:W-:Y:S07]  /*7cc0*/  IMAD.IADD R0, R4, 0x1, R0 ;  /* 0x0000000104007824 */ /* 0x004fee00078e0200 */
[----:B------:R-:W1:Y:S01]  /*7cd0*/  SHFL.IDX PT, R3, R3, 0x3, 0x1c1f ;  /* 0x007c1f0003037f89 */ /* 0x000e6200000e0000 */
[C---:B------:R-:W-:Y:S02]  /*7ce0*/  ISETP.GT.AND P0, PT, R0.reuse, RZ, PT ;  /* 0x000000ff0000720c */ /* 0x040fe40003f04270 */
[----:B------:R-:W-:Y:S02]  /*7cf0*/  ISETP.GT.AND P1, PT, R0, 0x1, PT ;  /* 0x000000010000780c */ /* 0x000fe40003f24270 */
[----:B------:R-:W-:Y:S02]  /*7d00*/  FSEL R5, R185, -INF , P0 ;  /* 0xff800000b9057808 */ /* 0x000fe40000000000 */
[----:B------:R-:W-:Y:S02]  /*7d10*/  FSEL R16, R184, -INF , P1 ;  /* 0xff800000b8107808 */ /* 0x000fe40000800000 */
[C---:B------:R-:W-:Y:S02]  /*7d20*/  ISETP.GT.AND P0, PT, R0.reuse, 0x8, PT ;  /* 0x000000080000780c */ /* 0x040fe40003f04270 */
[----:B------:R-:W-:Y:S02]  /*7d30*/  FMNMX.FTZ R2, R5, R100, !PT ;  /* 0x0000006405027209 */ /* 0x000fe40007810000 */
[----:B------:R-:W-:Y:S02]  /*7d40*/  ISETP.GT.AND P1, PT, R0, 0x9, PT ;  /* 0x000000090000780c */ /* 0x000fe40003f24270 */
[----:B------:R-:W-:Y:S02]  /*7d50*/  FSEL R19, R110, -INF , P0 ;  /* 0xff8000006e137808 */ /* 0x000fe40000000000 */
[----:B------:R-:W-:Y:S02]  /*7d60*/  FMNMX.FTZ R2, R16, R2, !PT ;  /* 0x0000000210027209 */ /* 0x000fe40007810000 */
[----:B------:R-:W-:Y:S02]  /*7d70*/  FSEL R21, R106, -INF , P1 ;  /* 0xff8000006a157808 */ /* 0x000fe40000800000 */
[----:B------:R-:W-:Y:S01]  /*7d80*/  FMNMX.FTZ R2, R19, R2, !PT ;  /* 0x0000000213027209 */ /* 0x000fe20007810000 */
[----:B-1----:R-:W-:Y:S01]  /*7d90*/  IMAD.IADD R3, R4, 0x1, R3 ;  /* 0x0000000104037824 */ /* 0x002fe200078e0203 */
[C---:B------:R-:W-:Y:S02]  /*7da0*/  ISETP.GT.AND P0, PT, R0.reuse, 0x10, PT ;  /* 0x000000100000780c */ /* 0x040fe40003f04270 */
[----:B------:R-:W-:Y:S02]  /*7db0*/  FMNMX.FTZ R2, R21, R2, !PT ;  /* 0x0000000215027209 */ /* 0x000fe40007810000 */
[----:B------:R-:W-:Y:S02]  /*7dc0*/  FSEL R40, R105, -INF , P0 ;  /* 0xff80000069287808 */ /* 0x000fe40000000000 */
[C---:B------:R-:W-:Y:S02]  /*7dd0*/  ISETP.GT.AND P1, PT, R0.reuse, 0x11, PT ;  /* 0x000000110000780c */ /* 0x040fe40003f24270 */
        /* <DEDUP_REMOVED lines=10> */
[----:B------:R-:W-:Y:S02]  /*7e80*/  FSEL R201, R37, -INF , P1 ;  /* 0xff80000025c97808 */ /* 0x000fe40000800000 */
[----:B------:R-:W-:Y:S02]  /*7e90*/  FMNMX.FTZ R2, R56, R2, !PT ;  /* 0x0000000238027209 */ /* 0x000fe40007810000 */
[C---:B------:R-:W-:Y:S02]  /*7ea0*/  ISETP.GT.AND P0, PT, R0.reuse, 0x28, PT ;  /* 0x000000280000780c */ /* 0x040fe40003f04270 */
[C---:B------:R-:W-:Y:S02]  /*7eb0*/  ISETP.GT.AND P1, PT, R0.reuse, 0x29, PT ;  /* 0x000000290000780c */ /* 0x040fe40003f24270 */
[----:B------:R-:W-:Y:S02]  /*7ec0*/  FSEL R204, R27, -INF , P0 ;  /* 0xff8000001bcc7808 */ /* 0x000fe40000000000 */
[----:B------:R-:W-:Y:S02]  /*7ed0*/  ISETP.GT.AND P0, PT, R0, 0x30, PT ;  /* 0x000000300000780c */ /* 0x000fe40003f04270 */
[----:B------:R-:W-:Y:S02]  /*7ee0*/  FSEL R205, R26, -INF , P1 ;  /* 0xff8000001acd7808 */ /* 0x000fe40000800000 */
[----:B------:R-:W-:Y:S02]  /*7ef0*/  ISETP.GT.AND P1, PT, R0, 0x31, PT ;  /* 0x000000310000780c */ /* 0x000fe40003f24270 */
[----:B------:R-:W-:Y:S02]  /*7f00*/  FMNMX.FTZ R2, R57, R2, !PT ;  /* 0x0000000239027209 */ /* 0x000fe40007810000 */
[----:B------:R-:W-:Y:S02]  /*7f10*/  FSEL R64, R25, -INF , P0 ;  /* 0xff80000019407808 */ /* 0x000fe40000000000 */
[----:B------:R-:W-:Y:S02]  /*7f20*/  FSEL R65, R24, -INF , P1 ;  /* 0xff80000018417808 */ /* 0x000fe40000800000 */
[C---:B------:R-:W-:Y:S02]  /*7f30*/  ISETP.GT.AND P0, PT, R0.reuse, 0x38, PT ;  /* 0x000000380000780c */ /* 0x040fe40003f04270 */
[----:B------:R-:W-:Y:S02]  /*7f40*/  ISETP.GT.AND P1, PT, R0, 0x39, PT ;  /* 0x000000390000780c */ /* 0x000fe40003f24270 */
[----:B------:R-:W-:Y:S02]  /*7f50*/  FMNMX.FTZ R0, R198, R2, !PT ;  /* 0x00000002c6007209 */ /* 0x000fe40007810000 */
[----:B------:R-:W-:Y:S02]  /*7f60*/  IADD3 R2, R4, R6, RZ ;  /* 0x0000000604027210 */ /* 0x000fe40007ffe0ff */
[----:B------:R-:W-:Y:S02]  /*7f70*/  FMNMX.FTZ R0, R201, R0, !PT ;  /* 0x00000000c9007209 */ /* 0x000fe40007810000 */
[----:B------:R-:W-:Y:S02]  /*7f80*/  FSEL R67, R20, -INF , P0 ;  /* 0xff80000014437808 */ /* 0x000fe40000000000 */
[----:B------:R-:W-:Y:S02]  /*7f90*/  ISETP.GT.AND P0, PT, R2, RZ, PT ;  /* 0x000000ff0200720c */ /* 0x000fe40003f04270 */
[----:B------:R-:W-:Y:S02]  /*7fa0*/  FMNMX.FTZ R0, R204, R0, !PT ;  /* 0x00000000cc007209 */ /* 0x000fe40007810000 */
[----:B------:R-:W-:Y:S02]  /*7fb0*/  FSEL R6, R195, -INF , P0 ;  /* 0xff800000c3067808 */ /* 0x000fe40000000000 */
[----:B------:R-:W-:Y:S02]  /*7fc0*/  ISETP.GT.AND P0, PT, R2, 0x8, PT ;  /* 0x000000080200780c */ /* 0x000fe40003f04270 */
[----:B------:R-:W-:Y:S01]  /*7fd0*/  FMNMX.FTZ R106, R205, R0, !PT ;  /* 0x00000000cd6a7209 */ /* 0x000fe20007810000 */
[----:B------:R-:W-:Y:S01]  /*7fe0*/  IMAD.IADD R0, R4, 0x1, R7 ;  /* 0x0000000104007824 */ /* 0x000fe200078e0207 */
[----:B------:R-:W-:Y:S02]  /*7ff0*/  FSEL R217, R18, -INF , P1 ;  /* 0xff80000012d97808 */ /* 0x000fe40000800000 */
[----:B------:R-:W-:Y:S02]  /*8000*/  FSEL R18, R179, -INF , P0 ;  /* 0xff800000b3127808 */ /* 0x000fe40000000000 */
[----:B------:R-:W-:Y:S02]  /*8010*/  ISETP.GT.AND P0, PT, R2, 0x10, PT ;  /* 0x000000100200780c */ /* 0x000fe40003f04270 */
[----:B------:R-:W-:Y:S02]  /*8020*/  FMNMX.FTZ R106, R64, R106, !PT ;  /* 0x0000006a406a7209 */ /* 0x000fe40007810000 */
[----:B------:R-:W-:Y:S02]  /*8030*/  FSEL R44, R177, -INF , P0 ;  /* 0xff800000b12c7808 */ /* 0x000fe40000000000 */
[C---:B------:R-:W-:Y:S02]  /*8040*/  ISETP.GT.AND P0, PT, R2.reuse, 0x18, PT ;  /* 0x000000180200780c */ /* 0x040fe40003f04270 */
[----:B------:R-:W-:Y:S02]  /*8050*/  FMNMX.FTZ R106, R65, R106, !PT ;  /* 0x0000006a416a7209 */ /* 0x000fe40007810000 */
[----:B------:R-:W-:Y:S02]  /*8060*/  ISETP.GT.AND P1, PT, R2, 0x1, PT ;  /* 0x000000010200780c */ /* 0x000fe40003f24270 */
        /* <DEDUP_REMOVED lines=10> */
[----:B------:R-:W-:Y:S01]  /*8110*/  ISETP.GT.AND P1, PT, R2, 0x11, PT ;  /* 0x000000110200780c */ /* 0x000fe20003f24270 */
[----:B------:R-:W1:Y:S01]  /*8120*/  SHFL.BFLY PT, R8, R106, 0x2, 0x1f ;  /* 0x0c401f006a087f89 */ /* 0x000e6200000e0000 */
        /* <DEDUP_REMOVED lines=8> */
[----:B------:R-:W-:Y:S02]  /*81b0*/  FSEL R61, R35, -INF , P1 ;  /* 0xff800000233d7808 */ /* 0x000fe40000800000 */
[----:B------:R-:W-:Y:S02]  /*81c0*/  ISETP.GT.AND P1, PT, R2, 0x21, PT ;  /* 0x000000210200780c */ /* 0x000fe40003f24270 */
[----:B------:R-:W-:Y:S02]  /*81d0*/  FSEL R48, R55, -INF , P0 ;  /* 0xff80000037307808 */ /* 0x000fe40000000000 */
[----:B------:R-:W-:Y:S01]  /*81e0*/  FMNMX.FTZ R7, R20, R7, !PT ;  /* 0x0000000714077209 */ /* 0x000fe20007810000 */
[----:B------:R-:W-:Y:S01]  /*81f0*/  LDSM.16.MT88.4 R52, [R221+0x1100] ;  /* 0x00110000dd34783b */ /* 0x000fe20000004200 */
[C---:B------:R-:W-:Y:S02]  /*8200*/  ISETP.GT.AND P0, PT, R2.reuse, 0x38, PT ;  /* 0x000000380200780c */ /* 0x040fe40003f04270 */
[----:B------:R-:W-:Y:S02]  /*8210*/  FSEL R195, R39, -INF , P1 ;  /* 0xff80000027c37808 */ /* 0x000fe40000800000 */
[----:B------:R-:W-:Y:S02]  /*8220*/  ISETP.GT.AND P1, PT, R2, 0x29, PT ;  /* 0x000000290200780c */ /* 0x000fe40003f24270 */
[----:B------:R-:W-:Y:S01]  /*8230*/  FSEL R210, R22, -INF , P0 ;  /* 0xff80000016d27808 */ /* 0x000fe20000000000 */
[----:B------:R-:W-:Y:S01]  /*8240*/  LDSM.16.MT88.4 R36, [R222+0x100] ;  /* 0x00010000de24783b */ /* 0x000fe20000004200 */
[----:B------:R-:W-:Y:S02]  /*8250*/  ISETP.GT.AND P0, PT, R2, 0x39, PT ;  /* 0x000000390200780c */ /* 0x000fe40003f04270 */
[----:B------:R-:W-:Y:S02]  /*8260*/  FMNMX.FTZ R2, R44, R7, !PT ;  /* 0x000000072c027209 */ /* 0x000fe40007810000 */
[----:B------:R-:W-:Y:S02]  /*8270*/  FSEL R203, R51, -INF , P1 ;  /* 0xff80000033cb7808 */ /* 0x000fe40000800000 */
[C---:B------:R-:W-:Y:S02]  /*8280*/  ISETP.GT.AND P1, PT, R0.reuse, RZ, PT ;  /* 0x000000ff0000720c */ /* 0x040fe40003f24270 */
[----:B------:R-:W-:Y:S02]  /*8290*/  FMNMX.FTZ R2, R45, R2, !PT ;  /* 0x000000022d027209 */ /* 0x000fe40007810000 */
[----:B------:R-:W-:Y:S02]  /*82a0*/  FSEL R4, R207, -INF , P1 ;  /* 0xff800000cf047808 */ /* 0x000fe40000800000 */
[----:B------:R-:W-:Y:S02]  /*82b0*/  ISETP.GT.AND P1, PT, R0, 0x1, PT ;  /* 0x000000010000780c */ /* 0x000fe40003f24270 */
[----:B------:R-:W-:Y:S02]  /*82c0*/  FMNMX.FTZ R2, R60, R2, !PT ;  /* 0x000000023c027209 */ /* 0x000fe40007810000 */
[----:B------:R-:W-:Y:S02]  /*82d0*/  FSEL R17, R199, -INF , P1 ;  /* 0xff800000c7117808 */ /* 0x000fe40000800000 */
[----:B------:R-:W-:Y:S02]  /*82e0*/  ISETP.GT.AND P1, PT, R0, 0x8, PT ;  /* 0x000000080000780c */ /* 0x000fe40003f24270 */
[----:B------:R-:W-:Y:S02]  /*82f0*/  FMNMX.FTZ R2, R61, R2, !PT ;  /* 0x000000023d027209 */ /* 0x000fe40007810000 */
[----:B-1----:R-:W-:Y:S02]  /*8300*/  FMNMX.FTZ R106, R8, R106, !PT ;  /* 0x0000006a086a7209 */ /* 0x002fe40007810000 */
[----:B------:R-:W-:Y:S02]  /*8310*/  FSEL R8, R197, -INF , P1 ;  /* 0xff800000c5087808 */ /* 0x000fe40000800000 */
[----:B------:R-:W-:Y:S01]  /*8320*/  ISETP.GT.AND P1, PT, R0, 0x9, PT ;  /* 0x000000090000780c */ /* 0x000fe20003f24270 */
[----:B------:R-:W1:Y:S01]  /*8330*/  SHFL.BFLY PT, R22, R106, 0x1, 0x1f ;  /* 0x0c201f006a167f89 */ /* 0x000e6200000e0000 */
[----:B------:R-:W-:Y:S02]  /*8340*/  FMNMX.FTZ R2, R194, R2, !PT ;  /* 0x00000002c2027209 */ /* 0x000fe40007810000 */
[----:B------:R-:W-:Y:S02]  /*8350*/  FSEL R14, R196, -INF , P1 ;  /* 0xff800000c40e7808 */ /* 0x000fe40000800000 */
[C---:B------:R-:W-:Y:S02]  /*8360*/  ISETP.GT.AND P1, PT, R0.reuse, 0x11, PT ;  /* 0x000000110000780c */ /* 0x040fe40003f24270 */
[----:B------:R-:W-:Y:S02]  /*8370*/  FMNMX.FTZ R2, R195, R2, !PT ;  /* 0x00000002c3027209 */ /* 0x000fe40007810000 */
[----:B------:R-:W-:Y:S02]  /*8380*/  FSEL R212, R23, -INF , P0 ;  /* 0xff80000017d47808 */ /* 0x000fe40000000000 */
[C---:B------:R-:W-:Y:S02]  /*8390*/  ISETP.GT.AND P0, PT, R0.reuse, 0x10, PT ;  /* 0x000000100000780c */ /* 0x040fe40003f04270 */
[----:B------:R-:W-:Y:S02]  /*83a0*/  FSEL R187, R187, -INF , P1 ;  /* 0xff800000bbbb7808 */ /* 0x000fe40000800000 */
[----:B------:R-:W-:Y:S02]  /*83b0*/  ISETP.GT.AND P1, PT, R0, 0x18, PT ;  /* 0x000000180000780c */ /* 0x000fe40003f24270 */
[----:B------:R-:W-:Y:S02]  /*83c0*/  FMNMX.FTZ R2, R202, R2, !PT ;  /* 0x00000002ca027209 */ /* 0x000fe40007810000 */
[----:B------:R-:W-:Y:S02]  /*83d0*/  FSEL R186, R186, -INF , P0 ;  /* 0xff800000baba7808 */ /* 0x000fe40000000000 */
[----:B------:R-:W-:Y:S02]  /*83e0*/  ISETP.GT.AND P0, PT, R3, RZ, PT ;  /* 0x000000ff0300720c */ /* 0x000fe40003f04270 */
        /* <DEDUP_REMOVED lines=27> */
[----:B------:R-:W-:Y:S01]  /*85a0*/  FSEL R190, R190, -INF , P0 ;  /* 0xff800000bebe7808 */ /* 0x000fe20000000000 */
[----:B------:R-:W2:Y:S01]  /*85b0*/  SHFL.BFLY PT, R105, R2, 0x2, 0x1f ;  /* 0x0c401f0002697f89 */ /* 0x000ea200000e0000 */
[----:B------:R-:W-:Y:S02]  /*85c0*/  ISETP.GT.AND P0, PT, R3, 0x11, PT ;  /* 0x000000110300780c */ /* 0x000fe40003f04270 */
[----:B-----5:R-:W-:Y:S02]  /*85d0*/  FSEL R240, R42, -INF , P1 ;  /* 0xff8000002af07808 */ /* 0x020fe40000800000 */
        /* <DEDUP_REMOVED lines=23> */
[----:B-1----:R-:W-:Y:S02]  /*8750*/  FMNMX.FTZ R106, R106, R22, !PT ;  /* 0x000000166a6a7209 */ /* 0x002fe40007810000 */
[----:B------:R-:W-:Y:S02]  /*8760*/  FMNMX.FTZ R13, R10, R13, !PT ;  /* 0x0000000d0a0d7209 */ /* 0x000fe40007810000 */
[----:B------:R-:W-:Y:S01]  /*8770*/  FMNMX.FTZ R12, R199, R12, !PT ;  /* 0x0000000cc70c7209 */ /* 0x000fe20007810000 */
[----:B------:R-:W-:Y:S01]  /*8780*/  FMUL.FTZ R110, R106, c[0x0][0x2d0] ;  /* 0x0000b4006a6e7a20 */ /* 0x000fe20000410000 */
[----:B------:R-:W-:Y:S02]  /*8790*/  FSEL R241, R28, -INF , P0 ;  /* 0xff8000001cf17808 */ /* 0x000fe40000000000 */
[C---:B------:R-:W-:Y:S02]  /*87a0*/  ISETP.GT.AND P0, PT, R3.reuse, 0x29, PT ;  /* 0x000000290300780c */ /* 0x040fe40003f04270 */
[----:B------:R-:W-:Y:S02]  /*87b0*/  FSEL R215, R46, -INF , P1 ;  /* 0xff8000002ed77808 */ /* 0x000fe40000800000 */
[----:B------:R-:W-:Y:S02]  /*87c0*/  ISETP.GT.AND P1, PT, R3, 0x30, PT ;  /* 0x000000300300780c */ /* 0x000fe40003f24270 */
[----:B------:R-:W-:Y:S02]  /*87d0*/  FMNMX.FTZ R13, R9, R13, !PT ;  /* 0x0000000d090d7209 */ /* 0x000fe40007810000 */
[----:B------:R-:W-:Y:S02]  /*87e0*/  FMNMX.FTZ R12, R200, R12, !PT ;  /* 0x0000000cc80c7209 */ /* 0x000fe40007810000 */
[----:B------:R-:W-:Y:S02]  /*87f0*/  FSEL R216, R47, -INF , P0 ;  /* 0xff8000002fd87808 */ /* 0x000fe40000000000 */
[----:B------:R-:W-:Y:S02]  /*8800*/  FSETP.NEU.FTZ.AND P0, PT, R106, -INF , PT ;  /* 0xff8000006a00780b */ /* 0x000fe40003f1d000 */
[----:B------:R-:W-:Y:S02]  /*8810*/  FSEL R58, R58, -INF , P1 ;  /* 0xff8000003a3a7808 */ /* 0x000fe40000800000 */
[----:B------:R-:W-:Y:S02]  /*8820*/  ISETP.GT.AND P1, PT, R3, 0x31, PT ;  /* 0x000000310300780c */ /* 0x000fe40003f24270 */
[----:B--2---:R-:W-:Y:S02]  /*8830*/  FMNMX.FTZ R105, R2, R105, !PT ;  /* 0x0000006902697209 */ /* 0x004fe40007810000 */
[----:B------:R-:W-:Y:S02]  /*8840*/  FMNMX.FTZ R2, R190, R13, !PT ;  /* 0x0000000dbe027209 */ /* 0x000fe40007810000 */
[----:B------:R-:W-:Y:S02]  /*8850*/  FMNMX.FTZ R0, R219, R12, !PT ;  /* 0x0000000cdb007209 */ /* 0x000fe40007810000 */
[----:B------:R-:W-:Y:S02]  /*8860*/  FSEL R110, R110, RZ, P0 ;  /* 0x000000ff6e6e7208 */ /* 0x000fe40000000000 */
[----:B------:R-:W-:Y:S02]  /*8870*/  FSEL R59, R59, -INF , P1 ;  /* 0xff8000003b3b7808 */ /* 0x000fe40000800000 */
[----:B------:R-:W-:Y:S01]  /*8880*/  ISETP.GT.AND P1, PT, R3, 0x38, PT ;  /* 0x000000380300780c */ /* 0x000fe20003f24270 */
[--C-:B------:R-:W-:Y:S01]  /*8890*/  FFMA.FTZ R5, R5, c[0x0][0x2d0], -R110.reuse ;  /* 0x0000b40005057a23 */ /* 0x100fe2000001086e */
[----:B------:R-:W-:Y:S02]  /*88a0*/  FMNMX.FTZ R2, R191, R2, !PT ;  /* 0x00000002bf027209 */ /* 0x000fe40007810000 */
[----:B------:R-:W-:Y:S01]  /*88b0*/  FMNMX.FTZ R0, R240, R0, !PT ;  /* 0x00000000f0007209 */ /* 0x000fe20007810000 */
[----:B------:R-:W-:Y:S01]  /*88c0*/  MUFU.EX2 R209, R5 ;  /* 0x0000000500d17308 */ /* 0x000fe20000000800 */
[----:B------:R-:W-:Y:S02]  /*88d0*/  FSEL R62, R62, -INF , P1 ;  /* 0xff8000003e3e7808 */ /* 0x000fe40000800000 */
[----:B------:R-:W-:Y:S01]  /*88e0*/  ISETP.GT.AND P1, PT, R3, 0x39, PT ;  /* 0x000000390300780c */ /* 0x000fe20003f24270 */
[--C-:B------:R-:W-:Y:S01]  /*88f0*/  FFMA.FTZ R3, R16, c[0x0][0x2d0], -R110.reuse ;  /* 0x0000b40010037a23 */ /* 0x100fe2000001086e */
[----:B------:R-:W-:Y:S02]  /*8900*/  FMNMX.FTZ R12, R192, R2, !PT ;  /* 0x00000002c00c7209 */ /* 0x000fe40007810000 */
[----:B------:R-:W-:Y:S02]  /*8910*/  FMNMX.FTZ R2, R239, R0, !PT ;  /* 0x00000000ef027209 */ /* 0x000fe40007810000 */
[----:B------:R-:W-:Y:S01]  /*8920*/  FMNMX.FTZ R0, R193, R12, !PT ;  /* 0x0000000cc1007209 */ /* 0x000fe20007810000 */
[----:B------:R1:W2:Y:S01]  /*8930*/  MUFU.EX2 R206, R3 ;  /* 0x0000000300ce7308 */ /* 0x0002a20000000800 */
[----:B------:R-:W-:Y:S01]  /*8940*/  FMNMX.FTZ R2, R246, R2, !PT ;  /* 0x00000002f6027209 */ /* 0x000fe20007810000 */
[----:B------:R-:W3:Y:S01]  /*8950*/  SHFL.BFLY PT, R12, R105, 0x1, 0x1f ;  /* 0x0c201f00690c7f89 */ /* 0x000ee200000e0000 */
[----:B------:R-:W-:Y:S02]  /*8960*/  FMNMX.FTZ R0, R197, R0, !PT ;  /* 0x00000000c5007209 */ /* 0x000fe40007810000 */
[----:B------:R-:W-:Y:S02]  /*8970*/  FMNMX.FTZ R2, R211, R2, !PT ;  /* 0x00000002d3027209 */ /* 0x000fe40007810000 */
[----:B------:R-:W-:Y:S02]  /*8980*/  FMNMX.FTZ R0, R196, R0, !PT ;  /* 0x00000000c4007209 */ /* 0x000fe40007810000 */
[----:B------:R-:W-:Y:S02]  /*8990*/  FMNMX.FTZ R2, R241, R2, !PT ;  /* 0x00000002f1027209 */ /* 0x000fe40007810000 */
[----:B------:R-:W-:Y:S02]  /*89a0*/  FMNMX.FTZ R0, R215, R0, !PT ;  /* 0x00000000d7007209 */ /* 0x000fe40007810000 */
[----:B------:R-:W-:Y:S01]  /*89b0*/  FSEL R109, R63, -INF , P1 ;  /* 0xff8000003f6d7808 */ /* 0x000fe20000800000 */
[----:B------:R-:W4:Y:S01]  /*89c0*/  SHFL.BFLY PT, R104, R2, 0x2, 0x1f ;  /* 0x0c401f0002687f89 */ /* 0x000f2200000e0000 */
[----:B------:R-:W-:Y:S04]  /*89d0*/  FMNMX.FTZ R0, R216, R0, !PT ;  /* 0x00000000d8007209 */ /* 0x000fe80007810000 */
[----:B------:R-:W-:Y:S04]  /*89e0*/  FMNMX.FTZ R0, R58, R0, !PT ;  /* 0x000000003a007209 */ /* 0x000fe80007810000 */
[----:B------:R-:W-:Y:S01]  /*89f0*/  FMNMX.FTZ R0, R59, R0, !PT ;  /* 0x000000003b007209 */ /* 0x000fe20007810000 */
[--C-:B-1----:R-:W-:Y:S01]  /*8a00*/  FFMA.FTZ R3, R19, c[0x0][0x2d0], -R110.reuse ;  /* 0x0000b40013037a23 */ /* 0x102fe2000001086e */
[----:B--2---:R-:W-:Y:S02]  /*8a10*/  F2FP.BF16.PACK_AB R176, R206, R209 ;  /* 0x000000d1ceb0723e */ /* 0x004fe400000010ff */
[----:B------:R-:W-:Y:S01]  /*8a20*/  FMNMX.FTZ R0, R62, R0, !PT ;  /* 0x000000003e007209 */ /* 0x000fe20007810000 */
[----:B------:R1:W-:Y:S01]  /*8a30*/  MUFU.EX2 R247, R3 ;  /* 0x0000000300f77308 */ /* 0x0003e20000000800 */
[----:B---3--:R-:W-:Y:S02]  /*8a40*/  FMNMX.FTZ R105, R105, R12, !PT ;  /* 0x0000000c69697209 */ /* 0x008fe40007810000 */
[----:B------:R-:W-:Y:S02]  /*8a50*/  FMNMX.FTZ R0, R109, R0, !PT ;  /* 0x000000006d007209 */ /* 0x000fe40007810000 */
[C---:B------:R-:W-:Y:S01]  /*8a60*/  FSETP.NEU.FTZ.AND P1, PT, R105.reuse, -INF , PT ;  /* 0xff8000006900780b */ /* 0x040fe20003f3d000 */
[----:B------:R-:W-:Y:S01]  /*8a70*/  FMUL.FTZ R111, R105, c[0x0][0x2d0] ;  /* 0x0000b400696f7a20 */ /* 0x000fe20000410000 */
[----:B----4-:R-:W-:Y:S02]  /*8a80*/  FMNMX.FTZ R104, R2, R104, !PT ;  /* 0x0000006802687209 */ /* 0x010fe40007810000 */
[----:B------:R-:W2:Y:S02]  /*8a90*/  SHFL.BFLY PT, R2, R0, 0x2, 0x1f ;  /* 0x0c401f0000027f89 */ /* 0x000ea400000e0000 */
[----:B------:R-:W-:Y:S05]  /*8aa0*/  FSEL R111, R111, RZ, P1 ;  /* 0x000000ff6f6f7208 */ /* 0x000fea0000800000 */
[--C-:B------:R-:W-:Y:S01]  /*8ab0*/  FFMA.FTZ R6, R6, c[0x0][0x2d0], -R111.reuse ;  /* 0x0000b40006067a23 */ /* 0x100fe2000001086f */
[----:B------:R-:W3:Y:S03]  /*8ac0*/  SHFL.BFLY PT, R5, R104, 0x1, 0x1f ;  /* 0x0c201f0068057f89 */ /* 0x000ee600000e0000 */
[----:B------:R-:W-:Y:S01]  /*8ad0*/  MUFU.EX2 R208, R6 ;  /* 0x0000000600d07308 */ /* 0x000fe20000000800 */
[----:B-1----:R-:W-:Y:S09]  /*8ae0*/  FFMA.FTZ R3, R21, c[0x0][0x2d0], -R110 ;  /* 0x0000b40015037a23 */ /* 0x002ff2000001086e */
[----:B------:R1:W4:Y:S01]  /*8af0*/  MUFU.EX2 R244, R3 ;  /* 0x0000000300f47308 */ /* 0x0003220000000800 */
[----:B--2---:R-:W-:Y:S01]  /*8b00*/  FMNMX.FTZ R0, R0, R2, !PT ;  /* 0x0000000200007209 */ /* 0x004fe20007810000 */
[--C-:B------:R-:W-:Y:S08]  /*8b10*/  FFMA.FTZ R2, R18, c[0x0][0x2d0], -R111.reuse ;  /* 0x0000b40012027a23 */ /* 0x100ff0000001086f */
[----:B------:R2:W-:Y:S01]  /*8b20*/  MUFU.EX2 R63, R2 ;  /* 0x00000002003f7308 */ /* 0x0005e20000000800 */
[----:B---3--:R-:W-:Y:S01]  /*8b30*/  FMNMX.FTZ R104, R104, R5, !PT ;  /* 0x0000000568687209 */ /* 0x008fe20007810000 */
[--C-:B------:R-:W-:Y:S02]  /*8b40*/  FFMA.FTZ R5, R20, c[0x0][0x2d0], -R111.reuse ;  /* 0x0000b40014057a23 */ /* 0x100fe4000001086f */
[----:B------:R-:W-:Y:S02]  /*8b50*/  LDSM.16.MT88.4 R20, [R221+0x100] ;  /* 0x00010000dd14783b */ /* 0x000fe40000004200 */
[----:B------:R-:W-:Y:S04]  /*8b60*/  FMUL.FTZ R184, R104, c[0x0][0x2d0] ;  /* 0x0000b40068b87a20 */ /* 0x000fe80000410000 */
[----:B------:R-:W3:Y:S01]  /*8b70*/  MUFU.EX2 R207, R5 ;  /* 0x0000000500cf7308 */ /* 0x000ee20000000800 */
[----:B-1----:R-:W-:Y:S01]  /*8b80*/  FFMA.FTZ R3, R15, c[0x0][0x2d0], -R111 ;  /* 0x0000b4000f037a23 */ /* 0x002fe2000001086f */
[----:B----4-:R-:W-:Y:S08]  /*8b90*/  F2FP.BF16.PACK_AB R178, R244, R247 ;  /* 0x000000f7f4b2723e */ /* 0x010ff000000010ff */
[----:B------:R1:W4:Y:S01]  /*8ba0*/  MUFU.EX2 R242, R3 ;  /* 0x0000000300f27308 */ /* 0x0003220000000800 */
[----:B--2---:R-:W2:Y:S01]  /*8bb0*/  SHFL.BFLY PT, R2, R0, 0x1, 0x1f ;  /* 0x0c201f0000027f89 */ /* 0x004ea200000e0000 */
[----:B---3--:R-:W-:Y:S02]  /*8bc0*/  F2FP.BF16.PACK_AB R179, R207, R63 ;  /* 0x0000003fcfb3723e */ /* 0x008fe400000010ff */
[----:B-1----:R-:W-:Y:S02]  /*8bd0*/  FSEL R3, R106, RZ, P0 ;  /* 0x000000ff6a037208 */ /* 0x002fe40000000000 */
[----:B------:R-:W-:Y:S02]  /*8be0*/  FSETP.NEU.FTZ.AND P0, PT, R104, -INF , PT ;  /* 0xff8000006800780b */ /* 0x000fe40003f1d000 */
[----:B--2---:R-:W-:Y:S02]  /*8bf0*/  FMNMX.FTZ R102, R2, R0, !PT ;  /* 0x0000000002667209 */ /* 0x004fe40007810000 */
[----:B------:R-:W-:Y:S02]  /*8c00*/  FSEL R184, R184, RZ, P0 ;  /* 0x000000ffb8b87208 */ /* 0x000fe40000000000 */
[----:B------:R-:W-:Y:S01]  /*8c10*/  FSEL R2, R105, RZ, P1 ;  /* 0x000000ff69027208 */ /* 0x000fe20000800000 */
[C---:B------:R-:W-:Y:S01]  /*8c20*/  FMUL.FTZ R185, R102.reuse, c[0x0][0x2d0] ;  /* 0x0000b40066b97a20 */ /* 0x040fe20000410000 */
[----:B------:R-:W-:Y:S01]  /*8c30*/  FSETP.NEU.FTZ.AND P1, PT, R102, -INF , PT ;  /* 0xff8000006600780b */ /* 0x000fe20003f3d000 */
[--C-:B------:R-:W-:Y:S01]  /*8c40*/  FFMA.FTZ R0, R14, c[0x0][0x2d0], -R184.reuse ;  /* 0x0000b4000e007a23 */ /* 0x100fe200000108b8 */
[----:B----4-:R-:W-:Y:S01]  /*8c50*/  F2FP.BF16.PACK_AB R177, R242, R208 ;  /* 0x000000d0f2b1723e */ /* 0x010fe200000010ff */
[--C-:B------:R-:W-:Y:S01]  /*8c60*/  FFMA.FTZ R4, R4, c[0x0][0x2d0], -R184.reuse ;  /* 0x0000b40004047a23 */ /* 0x100fe200000108b8 */
[----:B------:R-:W-:Y:S01]  /*8c70*/  FSEL R185, R185, RZ, P1 ;  /* 0x000000ffb9b97208 */ /* 0x000fe20000800000 */
[----:B------:R1:W-:Y:S01]  /*8c80*/  MUFU.EX2 R51, R0 ;  /* 0x0000000000337308 */ /* 0x0003e20000000800 */
[----:B------:R-:W-:Y:S03]  /*8c90*/  FFMA.FTZ R8, R8, c[0x0][0x2d0], -R184 ;  /* 0x0000b40008087a23 */ /* 0x000fe600000108b8 */
[--C-:B------:R-:W-:Y:S02]  /*8ca0*/  FFMA.FTZ R10, R10, c[0x0][0x2d0], -R185.reuse ;  /* 0x0000b4000a0a7a23 */ /* 0x100fe400000108b9 */
[--C-:B------:R-:W-:Y:S02]  /*8cb0*/  FFMA.FTZ R9, R9, c[0x0][0x2d0], -R185.reuse ;  /* 0x0000b40009097a23 */ /* 0x100fe400000108b9 */
[--C-:B------:R-:W-:Y:S02]  /*8cc0*/  FFMA.FTZ R7, R7, c[0x0][0x2d0], -R185.reuse ;  /* 0x0000b40007077a23 */ /* 0x100fe400000108b9 */
[----:B------:R-:W-:Y:S01]  /*8cd0*/  MUFU.EX2 R213, R10 ;  /* 0x0000000a00d57308 */ /* 0x000fe20000000800 */
[----:B------:R-:W-:Y:S09]  /*8ce0*/  FFMA.FTZ R11, R11, c[0x0][0x2d0], -R185 ;  /* 0x0000b4000b0b7a23 */ /* 0x000ff200000108b9 */
[----:B------:R-:W2:Y:S01]  /*8cf0*/  MUFU.EX2 R249, R9 ;  /* 0x0000000900f97308 */ /* 0x000ea20000000800 */
[----:B-1----:R-:W-:Y:S04]  /*8d00*/  FADD.FTZ R0, -R3, R100 ;  /* 0x0000006403007221 */ /* 0x002fe80000010100 */
[----:B------:R-:W-:Y:S05]  /*8d10*/  FMUL.FTZ R0, R0, c[0x0][0x2d0] ;  /* 0x0000b40000007a20 */ /* 0x000fea0000410000 */
[----:B------:R-:W-:Y:S10]  /*8d20*/  MUFU.EX2 R243, R7 ;  /* 0x0000000700f37308 */ /* 0x000ff40000000800 */
[----:B------:R1:W3:Y:S01]  /*8d30*/  MUFU.EX2 R101, R0 ;  /* 0x0000000000657308 */ /* 0x0002e20000000800 */
[----:B--2---:R-:W-:Y:S09]  /*8d40*/  F2FP.BF16.PACK_AB R183, R249, R213 ;  /* 0x000000d5f9b7723e */ /* 0x004ff200000010ff */
[----:B------:R-:W2:Y:S10]  /*8d50*/  MUFU.EX2 R248, R11 ;  /* 0x0000000b00f87308 */ /* 0x000eb40000000800 */
[----:B------:R4:W-:Y:S01]  /*8d60*/  MUFU.EX2 R49, R4 ;  /* 0x0000000400317308 */ /* 0x0009e20000000800 */
[----:B-1----:R-:W-:Y:S01]  /*8d70*/  FADD.FTZ R0, -R2, R103 ;  /* 0x0000006702007221 */ /* 0x002fe20000010100 */
[----:B------:R-:W-:Y:S01]  /*8d80*/  FSEL R2, R104, RZ, P0 ;  /* 0x000000ff68027208 */ /* 0x000fe20000000000 */
[C---:B---3--:R-:W-:Y:S01]  /*8d90*/  FMUL.FTZ R33, R101.reuse, R141 ;  /* 0x0000008d65217220 */ /* 0x048fe20000410000 */
[----:B------:R-:W-:Y:S01]  /*8da0*/  ISETP.GT.AND P0, PT, R238, UR4, PT ;  /* 0x00000004ee007c0c */ /* 0x000fe2000bf04270 */
[----:B------:R-:W-:Y:S01]  /*8db0*/  FMUL.FTZ R0, R0, c[0x0][0x2d0] ;  /* 0x0000b40000007a20 */ /* 0x000fe20000410000 */
[----:B------:R-:W-:Y:S01]  /*8dc0*/  IADD3 R238, R238, -0x1, RZ ;  /* 0xffffffffeeee7810 */ /* 0x000fe20007ffe0ff */
[C---:B------:R-:W-:Y:S03]  /*8dd0*/  FMUL.FTZ R32, R101.reuse, R140 ;  /* 0x0000008c65207220 */ /* 0x040fe60000410000 */
[----:B------:R-:W1:Y:S01]  /*8de0*/  MUFU.EX2 R214, R8 ;  /* 0x0000000800d67308 */ /* 0x000e620000000800 */
[----:B------:R-:W-:Y:S01]  /*8df0*/  IMAD.MOV.U32 R140, RZ, RZ, R247 ;  /* 0x000000ffff8c7224 */ /* 0x000fe200078e00f7 */
[----:B--2---:R-:W-:Y:S01]  /*8e00*/  F2FP.BF16.PACK_AB R181, R248, R243 ;  /* 0x000000f3f8b5723e */ /* 0x004fe200000010ff */
[----:B------:R-:W-:Y:S02]  /*8e10*/  IMAD.MOV.U32 R141, RZ, RZ, R248 ;  /* 0x000000ffff8d7224 */ /* 0x000fe400078e00f8 */
[C---:B------:R-:W-:Y:S02]  /*8e20*/  FMUL.FTZ R5, R101.reuse, R113 ;  /* 0x0000007165057220 */ /* 0x040fe40000410000 */
[----:B------:R-:W-:Y:S03]  /*8e30*/  FMUL.FTZ R16, R101, R124 ;  /* 0x0000007c65107220 */ /* 0x000fe60000410000 */
[----:B------:R2:W3:Y:S01]  /*8e40*/  MUFU.EX2 R100, R0 ;  /* 0x0000000000647308 */ /* 0x0004e20000000800 */
[----:B------:R-:W-:Y:S02]  /*8e50*/  IMAD.MOV.U32 R103, RZ, RZ, R48 ;  /* 0x000000ffff677224 */ /* 0x000fe400078e0030 */
[----:B----4-:R-:W-:Y:S02]  /*8e60*/  FFMA.FTZ R4, R17, c[0x0][0x2d0], -R184 ;  /* 0x0000b40011047a23 */ /* 0x010fe400000108b8 */
[C---:B------:R-:W-:Y:S02]  /*8e70*/  FMUL.FTZ R17, R101.reuse, R125 ;  /* 0x0000007d65117220 */ /* 0x040fe40000410000 */
[C---:B------:R-:W-:Y:S01]  /*8e80*/  FMUL.FTZ R48, R101.reuse, R156 ;  /* 0x0000009c65307220 */ /* 0x040fe20000410000 */
[----:B------:R-:W-:Y:S01]  /*8e90*/  MOV R156, R217 ;  /* 0x000000d9009c7202 */ /* 0x000fe20000000f00 */
[C---:B------:R-:W-:Y:S01]  /*8ea0*/  FMUL.FTZ R68, R101.reuse, R68 ;  /* 0x0000004465447220 */ /* 0x040fe20000410000 */
[----:B------:R4:W4:Y:S01]  /*8eb0*/  MUFU.EX2 R218, R4 ;  /* 0x0000000400da7308 */ /* 0x0009220000000800 */
[C---:B------:R-:W-:Y:S02]  /*8ec0*/  FMUL.FTZ R69, R101.reuse, R69 ;  /* 0x0000004565457220 */ /* 0x040fe40000410000 */
[----:B------:R-:W-:Y:S01]  /*8ed0*/  FMUL.FTZ R80, R101, R80 ;  /* 0x0000005065507220 */ /* 0x000fe20000410000 */
[----:B-1----:R-:W-:Y:S01]  /*8ee0*/  F2FP.BF16.PACK_AB R182, R51, R214 ;  /* 0x000000d633b6723e */ /* 0x002fe200000010ff */
[C---:B------:R-:W-:Y:S02]  /*8ef0*/  FMUL.FTZ R81, R101.reuse, R81 ;  /* 0x0000005165517220 */ /* 0x040fe40000410000 */
[C---:B------:R-:W-:Y:S02]  /*8f00*/  FMUL.FTZ R84, R101.reuse, R84 ;  /* 0x0000005465547220 */ /* 0x040fe40000410000 */
[C---:B------:R-:W-:Y:S02]  /*8f10*/  FMUL.FTZ R85, R101.reuse, R85 ;  /* 0x0000005565557220 */ /* 0x040fe40000410000 */
[C---:B------:R-:W-:Y:S02]  /*8f20*/  FMUL.FTZ R96, R101.reuse, R96 ;  /* 0x0000006065607220 */ /* 0x040fe40000410000 */
[C---:B------:R-:W-:Y:S02]  /*8f30*/  FMUL.FTZ R97, R101.reuse, R97 ;  /* 0x0000006165617220 */ /* 0x040fe40000410000 */
[----:B--2---:R-:W-:Y:S01]  /*8f40*/  FADD.FTZ R0, -R2, R107 ;  /* 0x0000006b02007221 */ /* 0x004fe20000010100 */
[----:B------:R-:W-:Y:S01]  /*8f50*/  FSEL R2, R102, RZ, P1 ;  /* 0x000000ff66027208 */ /* 0x000fe20000800000 */
[----:B---3--:R-:W-:Y:S01]  /*8f60*/  FMUL.FTZ R35, R100, R143 ;  /* 0x0000008f64237220 */ /* 0x008fe20000410000 */
[----:B------:R-:W-:Y:S01]  /*8f70*/  MOV R143, R244 ;  /* 0x000000f4008f7202 */ /* 0x000fe20000000f00 */
[----:B------:R-:W-:Y:S01]  /*8f80*/  FMUL.FTZ R0, R0, c[0x0][0x2d0] ;  /* 0x0000b40000007a20 */ /* 0x000fe20000410000 */
[----:B------:R-:W-:Y:S01]  /*8f90*/  MOV R107, R211 ;  /* 0x000000d3006b7202 */ /* 0x000fe20000000f00 */
[C---:B------:R-:W-:Y:S02]  /*8fa0*/  FMUL.FTZ R34, R100.reuse, R142 ;  /* 0x0000008e64227220 */ /* 0x040fe40000410000 */
[----:B------:R1:W2:Y:S01]  /*8fb0*/  MUFU.EX2 R3, R0 ;  /* 0x0000000000037308 */ /* 0x0002a20000000800 */
[----:B------:R-:W-:Y:S02]  /*8fc0*/  IMAD.MOV.U32 R142, RZ, RZ, R242 ;  /* 0x000000ffff8e7224 */ /* 0x000fe400078e00f2 */
[----:B----4-:R-:W-:Y:S02]  /*8fd0*/  FMUL.FTZ R4, R101, R112 ;  /* 0x0000007065047220 */ /* 0x010fe40000410000 */
[C---:B------:R-:W-:Y:S02]  /*8fe0*/  FMUL.FTZ R6, R100.reuse, R114 ;  /* 0x0000007264067220 */ /* 0x040fe40000410000 */
[C---:B------:R-:W-:Y:S02]  /*8ff0*/  FMUL.FTZ R7, R100.reuse, R115 ;  /* 0x0000007364077220 */ /* 0x040fe40000410000 */
[----:B------:R-:W3:Y:S01]  /*9000*/  LDSM.16.MT88.4 R112, [R222+0x1100] ;  /* 0x00110000de70783b */ /* 0x000ee20000004200 */
[C---:B------:R-:W-:Y:S02]  /*9010*/  FMUL.FTZ R18, R100.reuse, R126 ;  /* 0x0000007e64127220 */ /* 0x040fe40000410000 */
[C---:B------:R-:W-:Y:S02]  /*9020*/  FMUL.FTZ R19, R100.reuse, R127 ;  /* 0x0000007f64137220 */ /* 0x040fe40000410000 */
[-C--:B------:R-:W-:Y:S01]  /*9030*/  HMMA.16816.F32.BF16 R4, R176, R20.reuse, R4 ;  /* 0x00000014b004723c */ /* 0x080fe20000041804 */
[C---:B------:R-:W-:Y:S01]  /*9040*/  FMUL.FTZ R50, R100.reuse, R158 ;  /* 0x0000009e64327220 */ /* 0x040fe20000410000 */
[----:B------:R-:W-:Y:S01]  /*9050*/  MOV R158, R103 ;  /* 0x00000067009e7202 */ /* 0x000fe20000000f00 */
[----:B------:R-:W-:Y:S01]  /*9060*/  FFMA.FTZ R103, R205, c[0x0][0x2d0], -R110 ;  /* 0x0000b400cd677a23 */ /* 0x000fe2000001086e */
[----:B------:R-:W-:Y:S01]  /*9070*/  LDSM.16.MT88.4 R124, [R222+0x500] ;  /* 0x00050000de7c783b */ /* 0x000fe20000004200 */
[C---:B------:R-:W-:Y:S02]  /*9080*/  FMUL.FTZ R70, R100.reuse, R70 ;  /* 0x0000004664467220 */ /* 0x040fe40000410000 */
[C---:B------:R-:W-:Y:S02]  /*9090*/  FMUL.FTZ R71, R100.reuse, R71 ;  /* 0x0000004764477220 */ /* 0x040fe40000410000 */
[----:B------:R-:W-:Y:S03]  /*90a0*/  FMUL.FTZ R82, R100, R82 ;  /* 0x0000005264527220 */ /* 0x000fe60000410000 */
[----:B-1----:R-:W-:Y:S01]  /*90b0*/  FADD.FTZ R0, -R2, R108 ;  /* 0x0000006c02007221 */ /* 0x002fe20000010100 */
[----:B------:R-:W-:Y:S01]  /*90c0*/  MOV R108, R49 ;  /* 0x00000031006c7202 */ /* 0x000fe20000000f00 */
[----:B------:R-:W-:Y:S02]  /*90d0*/  FFMA.FTZ R2, R40, c[0x0][0x2d0], -R110 ;  /* 0x0000b40028027a23 */ /* 0x000fe4000001086e */
[----:B------:R-:W-:Y:S01]  /*90e0*/  FMUL.FTZ R0, R0, c[0x0][0x2d0] ;  /* 0x0000b40000007a20 */ /* 0x000fe20000410000 */
[----:B------:R-:W-:Y:S01]  /*90f0*/  F2FP.BF16.PACK_AB R180, R218, R108 ;  /* 0x0000006cdab4723e */ /* 0x000fe200000010ff */
[----:B------:R1:W-:Y:S01]  /*9100*/  MUFU.EX2 R46, R2 ;  /* 0x00000002002e7308 */ /* 0x0003e20000000800 */
[C---:B--2---:R-:W-:Y:S01]  /*9110*/  FMUL.FTZ R24, R3.reuse, R132 ;  /* 0x0000008403187220 */ /* 0x044fe20000410000 */
[----:B------:R-:W-:Y:S01]  /*9120*/  MOV R132, R241 ;  /* 0x000000f100847202 */ /* 0x000fe20000000f00 */
[C---:B------:R-:W-:Y:S02]  /*9130*/  FMUL.FTZ R8, R3.reuse, R116 ;  /* 0x0000007403087220 */ /* 0x040fe40000410000 */
[C---:B------:R-:W-:Y:S02]  /*9140*/  FMUL.FTZ R9, R3.reuse, R117 ;  /* 0x0000007503097220 */ /* 0x040fe40000410000 */
[C---:B------:R-:W-:Y:S02]  /*9150*/  FMUL.FTZ R12, R3.reuse, R120 ;  /* 0x00000078030c7220 */ /* 0x040fe40000410000 */
[C---:B------:R-:W-:Y:S01]  /*9160*/  FMUL.FTZ R13, R3.reuse, R121 ;  /* 0x00000079030d7220 */ /* 0x040fe20000410000 */
[----:B------:R-:W2:Y:S01]  /*9170*/  MUFU.EX2 R0, R0 ;  /* 0x0000000000007308 */ /* 0x000ea20000000800 */
[C---:B------:R-:W-:Y:S02]  /*9180*/  FMUL.FTZ R25, R3.reuse, R133 ;  /* 0x0000008503197220 */ /* 0x040fe40000410000 */
[C---:B------:R-:W-:Y:S01]  /*9190*/  FMUL.FTZ R29, R3.reuse, R137 ;  /* 0x00000089031d7220 */ /* 0x040fe20000410000 */
[----:B------:R-:W-:Y:S01]  /*91a0*/  MOV R137, R209 ;  /* 0x000000d100897202 */ /* 0x000fe20000000f00 */
[C---:B------:R-:W-:Y:S02]  /*91b0*/  FMUL.FTZ R28, R3.reuse, R136 ;  /* 0x00000088031c7220 */ /* 0x040fe40000410000 */
[----:B------:R-:W-:Y:S02]  /*91c0*/  IMAD.MOV.U32 R136, RZ, RZ, R208 ;  /* 0x000000ffff887224 */ /* 0x000fe400078e00d0 */
[----:B------:R-:W-:Y:S01]  /*91d0*/  FMUL.FTZ R40, R3, R148 ;  /* 0x0000009403287220 */ /* 0x000fe20000410000 */
[----:B------:R-:W-:Y:S01]  /*91e0*/  MOV R148, R51 ;  /* 0x0000003300947202 */ /* 0x000fe20000000f00 */
[----:B------:R-:W-:Y:S02]  /*91f0*/  FMUL.FTZ R49, R101, R157 ;  /* 0x0000009d65317220 */ /* 0x000fe40000410000 */
[----:B------:R-:W-:Y:S01]  /*9200*/  FMUL.FTZ R51, R100, R159 ;  /* 0x0000009f64337220 */ /* 0x000fe20000410000 */
[----:B------:R-:W-:Y:S01]  /*9210*/  MOV R159, R66 ;  /* 0x00000042009f7202 */ /* 0x000fe20000000f00 */
[----:B-1----:R-:W-:Y:S02]  /*9220*/  FFMA.FTZ R2, R41, c[0x0][0x2d0], -R110 ;  /* 0x0000b40029027a23 */ /* 0x002fe4000001086e */
[C---:B------:R-:W-:Y:S02]  /*9230*/  FMUL.FTZ R41, R3.reuse, R149 ;  /* 0x0000009503297220 */ /* 0x040fe40000410000 */
[----:B------:R1:W4:Y:S01]  /*9240*/  MUFU.EX2 R252, R2 ;  /* 0x0000000200fc7308 */ /* 0x0003220000000800 */
[----:B------:R-:W-:Y:S02]  /*9250*/  IMAD.MOV.U32 R149, RZ, RZ, R249 ;  /* 0x000000ffff957224 */ /* 0x000fe400078e00f9 */
[----:B------:R-:W-:Y:S02]  /*9260*/  IMAD.MOV.U32 R133, RZ, RZ, R59 ;  /* 0x000000ffff857224 */ /* 0x000fe400078e003b */
[C---:B--2---:R-:W-:Y:S02]  /*9270*/  FMUL.FTZ R31, R0.reuse, R139 ;  /* 0x0000008b001f7220 */ /* 0x044fe40000410000 */
[----:B------:R-:W-:Y:S02]  /*9280*/  IMAD.MOV.U32 R139, RZ, RZ, R243 ;  /* 0x000000ffff8b7224 */ /* 0x000fe400078e00f3 */
[C---:B------:R-:W-:Y:S02]  /*9290*/  FMUL.FTZ R27, R0.reuse, R135 ;  /* 0x00000087001b7220 */ /* 0x040fe40000410000 */
[----:B------:R-:W-:Y:S02]  /*92a0*/  IMAD.MOV.U32 R135, RZ, RZ, R218 ;  /* 0x000000ffff877224 */ /* 0x000fe400078e00da */
[C---:B------:R-:W-:Y:S02]  /*92b0*/  FMUL.FTZ R10, R0.reuse, R118 ;  /* 0x00000076000a7220 */ /* 0x040fe40000410000 */
[----:B------:R-:W-:Y:S02]  /*92c0*/  FMUL.FTZ R11, R0, R119 ;  /* 0x00000077000b7220 */ /* 0x000fe40000410000 */
[----:B------:R-:W2:Y:S01]  /*92d0*/  LDSM.16.MT88.4 R116, [R221+0x2100] ;  /* 0x00210000dd74783b */ /* 0x000ea20000004200 */
[----:B------:R-:W-:Y:S02]  /*92e0*/  IMAD.MOV.U32 R157, RZ, RZ, R67 ;  /* 0x000000ffff9d7224 */ /* 0x000fe400078e0043 */
[----:B------:R-:W-:Y:S02]  /*92f0*/  FMUL.FTZ R66, R100, R174 ;  /* 0x000000ae64427220 */ /* 0x000fe40000410000 */
[C---:B------:R-:W-:Y:S01]  /*9300*/  HMMA.16816.F32.BF16 R8, R180.reuse, R20, R8 ;  /* 0x00000014b408723c */ /* 0x040fe20000041808 */
[----:B------:R-:W-:Y:S02]  /*9310*/  FMUL.FTZ R14, R0, R122 ;  /* 0x0000007a000e7220 */ /* 0x000fe40000410000 */
[--C-:B-1----:R-:W-:Y:S02]  /*9320*/  FFMA.FTZ R2, R44, c[0x0][0x2d0], -R111.reuse ;  /* 0x0000b4002c027a23 */ /* 0x102fe4000001086f */
[----:B------:R-:W-:Y:S02]  /*9330*/  FMUL.FTZ R44, R3, R152 ;  /* 0x00000098032c7220 */ /* 0x000fe40000410000 */
[----:B------:R1:W-:Y:S01]  /*9340*/  MUFU.EX2 R251, R2 ;  /* 0x0000000200fb7308 */ /* 0x0003e20000000800 */
[----:B------:R-:W-:Y:S04]  /*9350*/  IMAD.MOV.U32 R152, RZ, RZ, R246 ;  /* 0x000000ffff987224 */ /* 0x000fe800078e00f6 */
[----:B------:R-:W-:Y:S02]  /*9360*/  FMUL.FTZ R15, R0, R123 ;  /* 0x0000007b000f7220 */ /* 0x000fe40000410000 */
[C---:B------:R-:W-:Y:S02]  /*9370*/  FMUL.FTZ R20, R101.reuse, R128 ;  /* 0x0000008065147220 */ /* 0x040fe40000410000 */
[----:B------:R-:W-:Y:S02]  /*9380*/  FMUL.FTZ R21, R101, R129 ;  /* 0x0000008165157220 */ /* 0x000fe40000410000 */
[----:B------:R-:W-:Y:S01]  /*9390*/  FMUL.FTZ R67, R100, R175 ;  /* 0x000000af64437220 */ /* 0x000fe20000410000 */
[-C--:B------:R-:W-:Y:S01]  /*93a0*/  HMMA.16816.F32.BF16 R12, R180, R22.reuse, R12 ;  /* 0x00000016b40c723c */ /* 0x080fe2000004180c */
[C---:B------:R-:W-:Y:S02]  /*93b0*/  FMUL.FTZ R26, R0.reuse, R134 ;  /* 0x00000086001a7220 */ /* 0x040fe40000410000 */
[----:B------:R-:W-:Y:S02]  /*93c0*/  IMAD.MOV.U32 R134, RZ, RZ, R58 ;  /* 0x000000ffff867224 */ /* 0x000fe400078e003a */
[C---:B------:R-:W-:Y:S02]  /*93d0*/  FMUL.FTZ R43, R0.reuse, R151 ;  /* 0x00000097002b7220 */ /* 0x040fe40000410000 */
[----:B------:R-:W-:Y:S01]  /*93e0*/  FMUL.FTZ R30, R0, R138 ;  /* 0x0000008a001e7220 */ /* 0x000fe20000410000 */
[C---:B------:R-:W-:Y:S01]  /*93f0*/  HMMA.16816.F32.BF16 R16, R176.reuse, R22, R16 ;  /* 0x00000016b010723c */ /* 0x040fe20000041810 */
[----:B------:R-:W-:Y:S03]  /*9400*/  IMAD.MOV.U32 R151, RZ, RZ, R46 ;  /* 0x000000ffff977224 */ /* 0x000fe600078e002e */
[----:B-1----:R-:W-:Y:S02]  /*9410*/  FFMA.FTZ R2, R45, c[0x0][0x2d0], -R111 ;  /* 0x0000b4002d027a23 */ /* 0x002fe4000001086f */
[C---:B------:R-:W-:Y:S02]  /*9420*/  FMUL.FTZ R45, R3.reuse, R153 ;  /* 0x00000099032d7220 */ /* 0x040fe40000410000 */
[----:B------:R1:W1:Y:S01]  /*9430*/  MUFU.EX2 R250, R2 ;  /* 0x0000000200fa7308 */ /* 0x0002620000000800 */
[----:B------:R-:W-:Y:S03]  /*9440*/  IMAD.MOV.U32 R153, RZ, RZ, R239 ;  /* 0x000000ffff997224 */ /* 0x000fe600078e00ef */
[C---:B------:R-:W-:Y:S02]  /*9450*/  FMUL.FTZ R22, R100.reuse, R130 ;  /* 0x0000008264167220 */ /* 0x040fe40000410000 */
[----:B------:R-:W-:Y:S02]  /*9460*/  FMUL.FTZ R23, R100, R131 ;  /* 0x0000008364177220 */ /* 0x000fe40000410000 */
[----:B------:R-:W-:Y:S01]  /*9470*/  LDSM.16.MT88.4 R128, [R221+0x1500] ;  /* 0x00150000dd80783b */ /* 0x000fe20000004200 */
[C---:B------:R-:W-:Y:S01]  /*9480*/  FMUL.FTZ R46, R0.reuse, R154 ;  /* 0x0000009a002e7220 */ /* 0x040fe20000410000 */
[----:B------:R-:W-:Y:S01]  /*9490*/  MOV R154, R212 ;  /* 0x000000d4009a7202 */ /* 0x000fe20000000f00 */
[C---:B------:R-:W-:Y:S01]  /*94a0*/  FMUL.FTZ R42, R0.reuse, R150 ;  /* 0x00000096002a7220 */ /* 0x040fe20000410000 */
[----:B------:R-:W-:Y:S01]  /*94b0*/  MOV R150, R62 ;  /* 0x0000003e00967202 */ /* 0x000fe20000000f00 */
[-C--:B------:R-:W-:Y:S01]  /*94c0*/  HMMA.16816.F32.BF16 R20, R176, R36.reuse, R20 ;  /* 0x00000024b014723c */ /* 0x080fe20000041814 */
[C---:B------:R-:W-:Y:S01]  /*94d0*/  FMUL.FTZ R47, R0.reuse, R155 ;  /* 0x0000009b002f7220 */ /* 0x040fe20000410000 */
[----:B------:R-:W-:Y:S01]  /*94e0*/  MOV R155, R210 ;  /* 0x000000d2009b7202 */ /* 0x000fe20000000f00 */
[C---:B------:R-:W-:Y:S01]  /*94f0*/  FMUL.FTZ R58, R0.reuse, R166 ;  /* 0x000000a6003a7220 */ /* 0x040fe20000410000 */
[----:B------:R-:W-:Y:S01]  /*9500*/  MUFU.EX2 R210, R103 ;  /* 0x0000006700d27308 */ /* 0x000fe20000000800 */
[C---:B------:R-:W-:Y:S02]  /*9510*/  FMUL.FTZ R59, R0.reuse, R167 ;  /* 0x000000a7003b7220 */ /* 0x040fe40000410000 */
[----:B------:R-:W-:Y:S01]  /*9520*/  FMUL.FTZ R62, R0, R170 ;  /* 0x000000aa003e7220 */ /* 0x000fe20000410000 */
[C---:B------:R-:W-:Y:S01]  /*9530*/  HMMA.16816.F32.BF16 R24, R180.reuse, R36, R24 ;  /* 0x00000024b418723c */ /* 0x040fe20000041818 */
[C---:B------:R-:W-:Y:S03]  /*9540*/  FMUL.FTZ R72, R3.reuse, R72 ;  /* 0x0000004803487220 */ /* 0x040fe60000410000 */
[----:B-1----:R-:W-:Y:S02]  /*9550*/  FFMA.FTZ R2, R56, c[0x0][0x2d0], -R110 ;  /* 0x0000b40038027a23 */ /* 0x002fe4000001086e */
[----:B------:R-:W-:Y:S02]  /*9560*/  FMUL.FTZ R56, R3, R164 ;  /* 0x000000a403387220 */ /* 0x000fe40000410000 */
[-C--:B------:R-:W-:Y:S01]  /*9570*/  HMMA.16816.F32.BF16 R28, R180, R38.reuse, R28 ;  /* 0x00000026b41c723c */ /* 0x080fe2000004181c */
[----:B------:R1:W-:Y:S03]  /*9580*/  MUFU.EX2 R249, R2 ;  /* 0x0000000200f97308 */ /* 0x0003e60000000800 */
[C---:B------:R-:W-:Y:S02]  /*9590*/  FMUL.FTZ R37, R101.reuse, R145 ;  /* 0x0000009165257220 */ /* 0x040fe40000410000 */
[----:B------:R-:W-:Y:S02]  /*95a0*/  IMAD.MOV.U32 R145, RZ, RZ, R214 ;  /* 0x000000ffff917224 */ /* 0x000fe400078e00d6 */
[C---:B------:R-:W-:Y:S01]  /*95b0*/  HMMA.16816.F32.BF16 R32, R176.reuse, R38, R32 ;  /* 0x00000026b020723c */ /* 0x040fe20000041820 */
[----:B------:R-:W-:Y:S03]  /*95c0*/  FMUL.FTZ R36, R101, R144 ;  /* 0x0000009065247220 */ /* 0x000fe60000410000 */
[----:B------:R-:W-:Y:S02]  /*95d0*/  IMAD.MOV.U32 R144, RZ, RZ, R213 ;  /* 0x000000ffff907224 */ /* 0x000fe400078e00d5 */
[----:B------:R-:W-:Y:S02]  /*95e0*/  IMAD.MOV.U32 R138, RZ, RZ, R206 ;  /* 0x000000ffff8a7224 */ /* 0x000fe400078e00ce */
[C---:B------:R-:W-:Y:S04]  /*95f0*/  FMUL.FTZ R39, R100.reuse, R147 ;  /* 0x0000009364277220 */ /* 0x040fe80000410000 */
[----:B------:R-:W-:Y:S02]  /*9600*/  IMAD.MOV.U32 R147, RZ, RZ, R207 ;  /* 0x000000ffff937224 */ /* 0x000fe400078e00cf */
[----:B------:R-:W-:Y:S02]  /*9610*/  FMUL.FTZ R38, R100, R146 ;  /* 0x0000009264267220 */ /* 0x000fe40000410000 */
[----:B------:R-:W-:Y:S02]  /*9620*/  FMUL.FTZ R73, R3, R73 ;  /* 0x0000004903497220 */ /* 0x000fe40000410000 */
[----:B-1----:R-:W-:Y:S02]  /*9630*/  FFMA.FTZ R2, R57, c[0x0][0x2d0], -R110 ;  /* 0x0000b40039027a23 */ /* 0x002fe4000001086e */
[C---:B------:R-:W-:Y:S01]  /*9640*/  FMUL.FTZ R57, R3.reuse, R165 ;  /* 0x000000a503397220 */ /* 0x040fe20000410000 */
[-C--:B------:R-:W-:Y:S01]  /*9650*/  HMMA.16816.F32.BF16 R36, R176, R52.reuse, R36 ;  /* 0x00000034b024723c */ /* 0x080fe20000041824 */
[----:B------:R1:W1:Y:S01]  /*9660*/  MUFU.EX2 R248, R2 ;  /* 0x0000000200f87308 */ /* 0x0002620000000800 */
[C---:B------:R-:W-:Y:S02]  /*9670*/  FMUL.FTZ R74, R0.reuse, R74 ;  /* 0x0000004a004a7220 */ /* 0x040fe40000410000 */
[C---:B------:R-:W-:Y:S02]  /*9680*/  FMUL.FTZ R75, R0.reuse, R75 ;  /* 0x0000004b004b7220 */ /* 0x040fe40000410000 */
[C---:B------:R-:W-:Y:S02]  /*9690*/  FMUL.FTZ R76, R3.reuse, R76 ;  /* 0x0000004c034c7220 */ /* 0x040fe40000410000 */
[C---:B------:R-:W-:Y:S01]  /*96a0*/  HMMA.16816.F32.BF16 R40, R180.reuse, R52, R40 ;  /* 0x00000034b428723c */ /* 0x040fe20000041828 */
[----:B------:R-:W-:Y:S03]  /*96b0*/  FMUL.FTZ R77, R3, R77 ;  /* 0x0000004d034d7220 */ /* 0x000fe60000410000 */
[C---:B------:R-:W-:Y:S02]  /*96c0*/  FMUL.FTZ R78, R0.reuse, R78 ;  /* 0x0000004e004e7220 */ /* 0x040fe40000410000 */
[----:B------:R-:W-:Y:S02]  /*96d0*/  FMUL.FTZ R79, R0, R79 ;  /* 0x0000004f004f7220 */ /* 0x000fe40000410000 */
[-C--:B------:R-:W-:Y:S01]  /*96e0*/  HMMA.16816.F32.BF16 R44, R180, R54.reuse, R44 ;  /* 0x00000036b42c723c */ /* 0x080fe2000004182c */
[C---:B------:R-:W-:Y:S03]  /*96f0*/  FMUL.FTZ R52, R101.reuse, R160 ;  /* 0x000000a065347220 */ /* 0x040fe60000410000 */
[C---:B------:R-:W-:Y:S01]  /*9700*/  FMUL.FTZ R53, R101.reuse, R161 ;  /* 0x000000a165357220 */ /* 0x040fe20000410000 */
[----:B------:R-:W-:Y:S01]  /*9710*/  MOV R161, R64 ;  /* 0x0000004000a17202 */ /* 0x000fe20000000f00 */
[----:B------:R-:W-:Y:S02]  /*9720*/  FMUL.FTZ R64, R101, R172 ;  /* 0x000000ac65407220 */ /* 0x000fe40000410000 */
[C---:B------:R-:W-:Y:S01]  /*9730*/  HMMA.16816.F32.BF16 R48, R176.reuse, R54, R48 ;  /* 0x00000036b030723c */ /* 0x040fe20000041830 */
[----:B-1----:R-:W-:Y:S03]  /*9740*/  FFMA.FTZ R2, R60, c[0x0][0x2d0], -R111 ;  /* 0x0000b4003c027a23 */ /* 0x002fe6000001086f */
[----:B------:R-:W-:Y:S01]  /*9750*/  FMUL.FTZ R60, R3, R168 ;  /* 0x000000a8033c7220 */ /* 0x000fe20000410000 */
[----:B------:R1:W-:Y:S01]  /*9760*/  MUFU.EX2 R247, R2 ;  /* 0x0000000200f77308 */ /* 0x0003e20000000800 */
[----:B------:R-:W-:Y:S02]  /*9770*/  IMAD.MOV.U32 R146, RZ, RZ, R63 ;  /* 0x000000ffff927224 */ /* 0x000fe400078e003f */
[C---:B------:R-:W-:Y:S04]  /*9780*/  FMUL.FTZ R54, R100.reuse, R162 ;  /* 0x000000a264367220 */ /* 0x040fe80000410000 */
[----:B------:R-:W-:Y:S02]  /*9790*/  FMUL.FTZ R55, R100, R163 ;  /* 0x000000a364377220 */ /* 0x000fe40000410000 */
[----:B------:R-:W-:Y:S02]  /*97a0*/  FMUL.FTZ R63, R0, R171 ;  /* 0x000000ab003f7220 */ /* 0x000fe40000410000 */
[----:B------:R-:W-:Y:S02]  /*97b0*/  IMAD.MOV.U32 R160, RZ, RZ, R65 ;  /* 0x000000ffffa07224 */ /* 0x000fe400078e0041 */
[----:B------:R-:W-:Y:S01]  /*97c0*/  FMUL.FTZ R65, R101, R173 ;  /* 0x000000ad65417220 */ /* 0x000fe20000410000 */
[-C--:B---3--:R-:W-:Y:S01]  /*97d0*/  HMMA.16816.F32.BF16 R52, R176, R112.reuse, R52 ;  /* 0x00000070b034723c */ /* 0x088fe20000041834 */
[----:B------:R-:W-:Y:S01]  /*97e0*/  LDSM.16.MT88.4 R172, [R222+0x1d00] ;  /* 0x001d0000deac783b */ /* 0x000fe20000004200 */
[C---:B------:R-:W-:Y:S02]  /*97f0*/  FMUL.FTZ R83, R100.reuse, R83 ;  /* 0x0000005364537220 */ /* 0x040fe40000410000 */
[C---:B------:R-:W-:Y:S02]  /*9800*/  FMUL.FTZ R88, R3.reuse, R88 ;  /* 0x0000005803587220 */ /* 0x040fe40000410000 */
[----:B------:R-:W-:Y:S02]  /*9810*/  FMUL.FTZ R89, R3, R89 ;  /* 0x0000005903597220 */ /* 0x000fe40000410000 */
[C---:B------:R-:W-:Y:S01]  /*9820*/  HMMA.16816.F32.BF16 R56, R180.reuse, R112, R56 ;  /* 0x00000070b438723c */ /* 0x040fe20000041838 */
[----:B------:R-:W-:Y:S03]  /*9830*/  FMUL.FTZ R86, R100, R86 ;  /* 0x0000005664567220 */ /* 0x000fe60000410000 */
[----:B-1----:R-:W-:Y:S02]  /*9840*/  FFMA.FTZ R2, R61, c[0x0][0x2d0], -R111 ;  /* 0x0000b4003d027a23 */ /* 0x002fe4000001086f */
[C---:B------:R-:W-:Y:S02]  /*9850*/  FMUL.FTZ R61, R3.reuse, R169 ;  /* 0x000000a9033d7220 */ /* 0x040fe40000410000 */
[----:B------:R1:W3:Y:S01]  /*9860*/  MUFU.EX2 R246, R2 ;  /* 0x0000000200f67308 */ /* 0x0002e20000000800 */
[C---:B------:R-:W-:Y:S03]  /*9870*/  FMUL.FTZ R90, R0.reuse, R90 ;  /* 0x0000005a005a7220 */ /* 0x040fe60000410000 */
[C---:B------:R-:W-:Y:S01]  /*9880*/  FMUL.FTZ R91, R0.reuse, R91 ;  /* 0x0000005b005b7220 */ /* 0x040fe20000410000 */
[-C--:B------:R-:W-:Y:S01]  /*9890*/  HMMA.16816.F32.BF16 R60, R180, R114.reuse, R60 ;  /* 0x00000072b43c723c */ /* 0x080fe2000004183c */
[C---:B------:R-:W-:Y:S02]  /*98a0*/  FMUL.FTZ R92, R3.reuse, R92 ;  /* 0x0000005c035c7220 */ /* 0x040fe40000410000 */
[----:B------:R-:W-:Y:S02]  /*98b0*/  FMUL.FTZ R93, R3, R93 ;  /* 0x0000005d035d7220 */ /* 0x000fe40000410000 */
[C---:B------:R-:W-:Y:S02]  /*98c0*/  FMUL.FTZ R94, R0.reuse, R94 ;  /* 0x0000005e005e7220 */ /* 0x040fe40000410000 */
[----:B------:R-:W-:Y:S01]  /*98d0*/  FMUL.FTZ R95, R0, R95 ;  /* 0x0000005f005f7220 */ /* 0x000fe20000410000 */
[C---:B------:R-:W-:Y:S01]  /*98e0*/  HMMA.16816.F32.BF16 R64, R176.reuse, R114, R64 ;  /* 0x00000072b040723c */ /* 0x040fe20000041840 */
[----:B------:R-:W3:Y:S03]  /*98f0*/  LDSM.16.MT88.4 R112, [R222+0x2100] ;  /* 0x00210000de70783b */ /* 0x000ee60000004200 */
[--C-:B------:R-:W-:Y:S02]  /*9900*/  FFMA.FTZ R103, R200, c[0x0][0x2d0], -R184.reuse ;  /* 0x0000b400c8677a23 */ /* 0x100fe400000108b8 */
[C---:B------:R-:W-:Y:S02]  /*9910*/  FMUL.FTZ R87, R100.reuse, R87 ;  /* 0x0000005764577220 */ /* 0x040fe40000410000 */
[-C--:B--2---:R-:W-:Y:S01]  /*9920*/  HMMA.16816.F32.BF16 R68, R176, R116.reuse, R68 ;  /* 0x00000074b044723c */ /* 0x084fe20000041844 */
[----:B------:R-:W-:Y:S03]  /*9930*/  FMUL.FTZ R98, R100, R98 ;  /* 0x0000006264627220 */ /* 0x000fe60000410000 */
[--C-:B-1----:R-:W-:Y:S02]  /*9940*/  FFMA.FTZ R2, R186, c[0x0][0x2d0], -R184.reuse ;  /* 0x0000b400ba027a23 */ /* 0x102fe400000108b8 */
[----:B------:R-:W-:Y:S02]  /*9950*/  FMUL.FTZ R99, R100, R99 ;  /* 0x0000006364637220 */ /* 0x000fe40000410000 */
[C---:B------:R-:W-:Y:S01]  /*9960*/  HMMA.16816.F32.BF16 R72, R180.reuse, R116, R72 ;  /* 0x00000074b448723c */ /* 0x040fe20000041848 */
[----:B------:R1:W-:Y:S07]  /*9970*/  MUFU.EX2 R244, R2 ;  /* 0x0000000200f47308 */ /* 0x0003ee0000000800 */
[-C--:B------:R-:W-:Y:S08]  /*9980*/  HMMA.16816.F32.BF16 R76, R180, R118.reuse, R76 ;  /* 0x00000076b44c723c */ /* 0x080ff0000004184c */
[C---:B------:R-:W-:Y:S01]  /*9990*/  HMMA.16816.F32.BF16 R80, R176.reuse, R118, R80 ;  /* 0x00000076b050723c */ /* 0x040fe20000041850 */
[----:B------:R-:W2:Y:S07]  /*99a0*/  LDSM.16.MT88.4 R116, [R221+0x500] ;  /* 0x00050000dd74783b */ /* 0x000eae0000004200 */
[-C--:B---3--:R-:W-:Y:S01]  /*99b0*/  HMMA.16816.F32.BF16 R84, R176, R112.reuse, R84 ;  /* 0x00000070b054723c */ /* 0x088fe20000041854 */
[--C-:B-1----:R-:W-:Y:S04]  /*99c0*/  FFMA.FTZ R2, R187, c[0x0][0x2d0], -R184.reuse ;  /* 0x0000b400bb027a23 */ /* 0x102fe800000108b8 */
[----:B------:R1:W3:Y:S03]  /*99d0*/  MUFU.EX2 R243, R2 ;  /* 0x0000000200f37308 */ /* 0x0002e60000000800 */
[C---:B------:R-:W-:Y:S07]  /*99e0*/  HMMA.16816.F32.BF16 R88, R180.reuse, R112, R88 ;  /* 0x00000070b458723c */ /* 0x040fee0000041858 */
[----:B----4-:R-:W-:Y:S01]  /*99f0*/  F2FP.BF16.PACK_AB R112, R252, R151 ;  /* 0x00000097fc70723e */ /* 0x010fe200000010ff */
[-C--:B------:R-:W-:Y:S01]  /*9a00*/  HMMA.16816.F32.BF16 R92, R180, R114.reuse, R92 ;  /* 0x00000072b45c723c */ /* 0x080fe2000004185c */
[----:B------:R-:W-:Y:S03]  /*9a10*/  LDSM.16.MT88.4 R180, [R221+0x2d00] ;  /* 0x002d0000ddb4783b */ /* 0x000fe60000004200 */
[----:B------:R-:W-:Y:S04]  /*9a20*/  F2FP.BF16.PACK_AB R113, R250, R251 ;  /* 0x000000fbfa71723e */ /* 0x000fe800000010ff */
[----:B------:R-:W-:Y:S01]  /*9a30*/  HMMA.16816.F32.BF16 R96, R176, R114, R96 ;  /* 0x00000072b060723c */ /* 0x000fe20000041860 */
[--C-:B-1----:R-:W-:Y:S06]  /*9a40*/  FFMA.FTZ R2, R188, c[0x0][0x2d0], -R184.reuse ;  /* 0x0000b400bc027a23 */ /* 0x102fec00000108b8 */
[----:B------:R-:W-:Y:S01]  /*9a50*/  F2FP.BF16.PACK_AB R114, R248, R249 ;  /* 0x000000f9f872723e */ /* 0x000fe200000010ff */
[----:B------:R1:W-:Y:S01]  /*9a60*/  MUFU.EX2 R242, R2 ;  /* 0x0000000200f27308 */ /* 0x0003e20000000800 */
[----:B------:R-:W-:Y:S03]  /*9a70*/  F2FP.BF16.PACK_AB R115, R246, R247 ;  /* 0x000000f7f673723e */ /* 0x000fe600000010ff */
[----:B---3--:R-:W-:Y:S04]  /*9a80*/  F2FP.BF16.PACK_AB R120, R243, R244 ;  /* 0x000000f4f378723e */ /* 0x008fe800000010ff */
[-C--:B--2---:R-:W-:Y:S01]  /*9a90*/  HMMA.16816.F32.BF16 R4, R112, R116.reuse, R4 ;  /* 0x000000747004723c */ /* 0x084fe20000041804 */
[----:B-1----:R-:W-:Y:S04]  /*9aa0*/  FFMA.FTZ R2, R189, c[0x0][0x2d0], -R184 ;  /* 0x0000b400bd027a23 */ /* 0x002fe800000108b8 */
        /* <DEDUP_REMOVED lines=25> */
[----:B------:R-:W1:Y:S03]  /*9c40*/  LDSM.16.MT88.4 R124, [R221+0x2500] ;  /* 0x00250000dd7c783b */ /* 0x000e660000004200 */
[----:B------:R4:W-:Y:S03]  /*9c50*/  MUFU.EX2 R209, R2 ;  /* 0x0000000200d17308 */ /* 0x0009e60000000800 */
[-C--:B------:R-:W-:Y:S08]  /*9c60*/  HMMA.16816.F32.BF16 R36, R112, R128.reuse, R36 ;  /* 0x000000807024723c */ /* 0x080ff00000041824 */
[C---:B------:R-:W-:Y:S08]  /*9c70*/  HMMA.16816.F32.BF16 R40, R120.reuse, R128, R40 ;  /* 0x000000807828723c */ /* 0x040ff00000041828 */
[-C--:B------:R-:W-:Y:S01]  /*9c80*/  HMMA.16816.F32.BF16 R44, R120, R130.reuse, R44 ;  /* 0x00000082782c723c */ /* 0x080fe2000004182c */
[--C-:B----4-:R-:W-:Y:S07]  /*9c90*/  FFMA.FTZ R2, R195, c[0x0][0x2d0], -R111.reuse ;  /* 0x0000b400c3027a23 */ /* 0x110fee000001086f */
[C---:B------:R-:W-:Y:S01]  /*9ca0*/  HMMA.16816.F32.BF16 R48, R112.reuse, R130, R48 ;  /* 0x000000827030723c */ /* 0x040fe20000041830 */
[----:B------:R4:W1:Y:S01]  /*9cb0*/  MUFU.EX2 R211, R2 ;  /* 0x0000000200d37308 */ /* 0x0008620000000800 */
[----:B------:R-:W3:Y:S06]  /*9cc0*/  LDSM.16.MT88.4 R128, [R222+0x2500] ;  /* 0x00250000de80783b */ /* 0x000eec0000004200 */
[-C--:B--2---:R-:W-:Y:S08]  /*9cd0*/  HMMA.16816.F32.BF16 R52, R112, R116.reuse, R52 ;  /* 0x000000747034723c */ /* 0x084ff00000041834 */
[C---:B------:R-:W-:Y:S08]  /*9ce0*/  HMMA.16816.F32.BF16 R56, R120.reuse, R116, R56 ;  /* 0x000000747838723c */ /* 0x040ff00000041838 */
[-C--:B------:R-:W-:Y:S01]  /*9cf0*/  HMMA.16816.F32.BF16 R60, R120, R118.reuse, R60 ;  /* 0x00000076783c723c */ /* 0x080fe2000004183c */
[----:B----4-:R-:W-:Y:S02]  /*9d00*/  FFMA.FTZ R2, R204, c[0x0][0x2d0], -R110 ;  /* 0x0000b400cc027a23 */ /* 0x010fe4000001086e */
[----:B------:R-:W-:Y:S05]  /*9d10*/  MUFU.EX2 R204, R103 ;  /* 0x0000006700cc7308 */ /* 0x000fea0000000800 */
[C---:B------:R-:W-:Y:S01]  /*9d20*/  HMMA.16816.F32.BF16 R64, R112.reuse, R118, R64 ;  /* 0x000000767040723c */ /* 0x040fe20000041840 */
[----:B------:R-:W2:Y:S04]  /*9d30*/  LDSM.16.MT88.4 R116, [R221+0x900] ;  /* 0x00090000dd74783b */ /* 0x000ea80000004200 */
[----:B------:R4:W2:Y:S03]  /*9d40*/  MUFU.EX2 R208, R2 ;  /* 0x0000000200d07308 */ /* 0x0008a60000000800 */
[-C--:B-1----:R-:W-:Y:S08]  /*9d50*/  HMMA.16816.F32.BF16 R68, R112, R124.reuse, R68 ;  /* 0x0000007c7044723c */ /* 0x082ff00000041844 */
[C---:B------:R-:W-:Y:S08]  /*9d60*/  HMMA.16816.F32.BF16 R72, R120.reuse, R124, R72 ;  /* 0x0000007c7848723c */ /* 0x040ff00000041848 */
[-C--:B------:R-:W-:Y:S01]  /*9d70*/  HMMA.16816.F32.BF16 R76, R120, R126.reuse, R76 ;  /* 0x0000007e784c723c */ /* 0x080fe2000004184c */
[--C-:B----4-:R-:W-:Y:S07]  /*9d80*/  FFMA.FTZ R2, R202, c[0x0][0x2d0], -R111.reuse ;  /* 0x0000b400ca027a23 */ /* 0x110fee000001086f */
[C---:B------:R-:W-:Y:S01]  /*9d90*/  HMMA.16816.F32.BF16 R80, R112.reuse, R126, R80 ;  /* 0x0000007e7050723c */ /* 0x040fe20000041850 */
[----:B------:R1:W-:Y:S01]  /*9da0*/  MUFU.EX2 R207, R2 ;  /* 0x0000000200cf7308 */ /* 0x0003e20000000800 */
[----:B------:R-:W4:Y:S06]  /*9db0*/  LDSM.16.MT88.4 R124, [R222+0x900] ;  /* 0x00090000de7c783b */ /* 0x000f2c0000004200 */
[-C--:B---3--:R-:W-:Y:S08]  /*9dc0*/  HMMA.16816.F32.BF16 R84, R112, R128.reuse, R84 ;  /* 0x000000807054723c */ /* 0x088ff00000041854 */
[C---:B------:R-:W-:Y:S08]  /*9dd0*/  HMMA.16816.F32.BF16 R88, R120.reuse, R128, R88 ;  /* 0x000000807858723c */ /* 0x040ff00000041858 */
[-C--:B------:R-:W-:Y:S01]  /*9de0*/  HMMA.16816.F32.BF16 R92, R120, R130.reuse, R92 ;  /* 0x00000082785c723c */ /* 0x080fe2000004185c */
[----:B-1----:R-:W-:Y:S04]  /*9df0*/  FFMA.FTZ R2, R203, c[0x0][0x2d0], -R111 ;  /* 0x0000b400cb027a23 */ /* 0x002fe8000001086f */
[----:B------:R1:W3:Y:S03]  /*9e00*/  MUFU.EX2 R206, R2 ;  /* 0x0000000200ce7308 */ /* 0x0002e60000000800 */
[----:B------:R-:W-:Y:S01]  /*9e10*/  HMMA.16816.F32.BF16 R96, R112, R130, R96 ;  /* 0x000000827060723c */ /* 0x000fe20000041860 */
[----:B------:R-:W4:Y:S06]  /*9e20*/  LDSM.16.MT88.4 R128, [R221+0x1900] ;  /* 0x00190000dd80783b */ /* 0x000f2c0000004200 */
[----:B------:R-:W-:Y:S02]  /*9e30*/  F2FP.BF16.PACK_AB R112, R213, R212 ;  /* 0x000000d4d570723e */ /* 0x000fe400000010ff */
[----:B------:R-:W-:Y:S03]  /*9e40*/  F2FP.BF16.PACK_AB R113, R211, R209 ;  /* 0x000000d1d371723e */ /* 0x000fe600000010ff */
[----:B--2---:R-:W-:Y:S01]  /*9e50*/  F2FP.BF16.PACK_AB R114, R210, R208 ;  /* 0x000000d0d272723e */ /* 0x004fe200000010ff */
[--C-:B-1----:R-:W-:Y:S01]  /*9e60*/  FFMA.FTZ R2, R199, c[0x0][0x2d0], -R184.reuse ;  /* 0x0000b400c7027a23 */ /* 0x102fe200000108b8 */
[----:B---3--:R-:W-:Y:S03]  /*9e70*/  F2FP.BF16.PACK_AB R115, R206, R207 ;  /* 0x000000cfce73723e */ /* 0x008fe600000010ff */
[----:B------:R1:W2:Y:S04]  /*9e80*/  MUFU.EX2 R205, R2 ;  /* 0x0000000200cd7308 */ /* 0x0002a80000000800 */
[-C--:B------:R-:W-:Y:S01]  /*9e90*/  HMMA.16816.F32.BF16 R4, R112, R116.reuse, R4 ;  /* 0x000000747004723c */ /* 0x080fe20000041804 */
[--C-:B-1----:R-:W-:Y:S01]  /*9ea0*/  FFMA.FTZ R2, R197, c[0x0][0x2d0], -R185.reuse ;  /* 0x0000b400c5027a23 */ /* 0x102fe200000108b9 */
[----:B--2---:R-:W-:Y:S04]  /*9eb0*/  F2FP.BF16.PACK_AB R120, R204, R205 ;  /* 0x000000cdcc78723e */ /* 0x004fe800000010ff */
[----:B------:R1:W-:Y:S02]  /*9ec0*/  MUFU.EX2 R203, R2 ;  /* 0x0000000200cb7308 */ /* 0x0003e40000000800 */
[----:B-1----:R-:W-:Y:S08]  /*9ed0*/  FFMA.FTZ R2, R196, c[0x0][0x2d0], -R185 ;  /* 0x0000b400c4027a23 */ /* 0x002ff000000108b9 */
[----:B------:R1:W2:Y:S02]  /*9ee0*/  MUFU.EX2 R201, R2 ;  /* 0x0000000200c97308 */ /* 0x0002a40000000800 */
[--C-:B-1----:R-:W-:Y:S01]  /*9ef0*/  FFMA.FTZ R2, R219, c[0x0][0x2d0], -R184.reuse ;  /* 0x0000b400db027a23 */ /* 0x102fe200000108b8 */
[----:B--2---:R-:W-:Y:S01]  /*9f00*/  F2FP.BF16.PACK_AB R121, R201, R203 ;  /* 0x000000cbc979723e */ /* 0x004fe200000010ff */
[----:B------:R-:W-:Y:S06]  /*9f10*/  IMAD.MOV.U32 R219, RZ, RZ, R151 ;  /* 0x000000ffffdb7224 */ /* 0x000fec00078e0097 */
[----:B------:R1:W-:Y:S02]  /*9f20*/  MUFU.EX2 R202, R2 ;  /* 0x0000000200ca7308 */ /* 0x0003e40000000800 */
[----:B-1----:R-:W-:Y:S08]  /*9f30*/  FFMA.FTZ R2, R240, c[0x0][0x2d0], -R184 ;  /* 0x0000b400f0027a23 */ /* 0x002ff000000108b8 */
        /* <DEDUP_REMOVED lines=14> */
[-C--:B----4-:R-:W-:Y:S01]  /*a020*/  HMMA.16816.F32.BF16 R20, R112, R124.reuse, R20 ;  /* 0x0000007c7014723c */ /* 0x090fe20000041814 */
[----:B------:R1:W-:Y:S07]  /*a030*/  MUFU.EX2 R196, R2 ;  /* 0x0000000200c47308 */ /* 0x0003ee0000000800 */
        /* <DEDUP_REMOVED lines=19> */
[----:B------:R-:W-:Y:S02]  /*a170*/  LDSM.16.MT88.4 R156, [R221+0x1d00] ;  /* 0x001d0000dd9c783b */ /* 0x000fe40000004200 */
[C---:B------:R-:W-:Y:S07]  /*a180*/  HMMA.16816.F32.BF16 R64, R112.reuse, R118, R64 ;  /* 0x000000767040723c */ /* 0x040fee0000041840 */
[----:B------:R-:W3:Y:S01]  /*a190*/  MUFU.EX2 R192, R110 ;  /* 0x0000006e00c07308 */ /* 0x000ee20000000800 */
[-C--:B-1----:R-:W-:Y:S08]  /*a1a0*/  HMMA.16816.F32.BF16 R68, R112, R124.reuse, R68 ;  /* 0x0000007c7044723c */ /* 0x082ff00000041844 */
[C---:B------:R-:W-:Y:S01]  /*a1b0*/  HMMA.16816.F32.BF16 R72, R120.reuse, R124, R72 ;  /* 0x0000007c7848723c */ /* 0x040fe20000041848 */
[--C-:B--2---:R-:W-:Y:S03]  /*a1c0*/  FFMA.FTZ R2, R155, c[0x0][0x2d0], -R111.reuse ;  /* 0x0000b4009b027a23 */ /* 0x104fe6000001086f */
[----:B------:R-:W-:Y:S04]  /*a1d0*/  FFMA.FTZ R111, R154, c[0x0][0x2d0], -R111 ;  /* 0x0000b4009a6f7a23 */ /* 0x000fe8000001086f */
[-C--:B------:R-:W-:Y:S01]  /*a1e0*/  HMMA.16816.F32.BF16 R76, R120, R126.reuse, R76 ;  /* 0x0000007e784c723c */ /* 0x080fe2000004184c */
[----:B------:R1:W-:Y:S03]  /*a1f0*/  MUFU.EX2 R191, R2 ;  /* 0x0000000200bf7308 */ /* 0x0003e60000000800 */
[----:B---3--:R-:W-:Y:S04]  /*a200*/  F2FP.BF16.PACK_AB R110, R192, R194 ;  /* 0x000000c2c06e723e */ /* 0x008fe800000010ff */
[C---:B------:R-:W-:Y:S03]  /*a210*/  HMMA.16816.F32.BF16 R80, R112.reuse, R126, R80 ;  /* 0x0000007e7050723c */ /* 0x040fe60000041850 */
[----:B------:R-:W2:Y:S05]  /*a220*/  MUFU.EX2 R190, R111 ;  /* 0x0000006f00be7308 */ /* 0x000eaa0000000800 */
[-C--:B----4-:R-:W-:Y:S08]  /*a230*/  HMMA.16816.F32.BF16 R84, R112, R128.reuse, R84 ;  /* 0x000000807054723c */ /* 0x090ff00000041854 */
[C---:B------:R-:W-:Y:S01]  /*a240*/  HMMA.16816.F32.BF16 R88, R120.reuse, R128, R88 ;  /* 0x000000807858723c */ /* 0x040fe20000041858 */
[--C-:B-1----:R-:W-:Y:S04]  /*a250*/  FFMA.FTZ R2, R153, c[0x0][0x2d0], -R184.reuse ;  /* 0x0000b40099027a23 */ /* 0x102fe800000108b8 */
[----:B------:R1:W-:Y:S03]  /*a260*/  MUFU.EX2 R189, R2 ;  /* 0x0000000200bd7308 */ /* 0x0003e60000000800 */
[-C--:B------:R-:W-:Y:S01]  /*a270*/  HMMA.16816.F32.BF16 R92, R120, R130.reuse, R92 ;  /* 0x00000082785c723c */ /* 0x080fe2000004185c */
[----:B--2---:R-:W-:Y:S07]  /*a280*/  F2FP.BF16.PACK_AB R111, R190, R191 ;  /* 0x000000bfbe6f723e */ /* 0x004fee00000010ff */
[----:B------:R-:W-:Y:S01]  /*a290*/  HMMA.16816.F32.BF16 R96, R112, R130, R96 ;  /* 0x000000827060723c */ /* 0x000fe20000041860 */
[----:B-1----:R-:W-:Y:S03]  /*a2a0*/  FFMA.FTZ R2, R152, c[0x0][0x2d0], -R184 ;  /* 0x0000b40098027a23 */ /* 0x002fe600000108b8 */
[----:B------:R-:W-:Y:S01]  /*a2b0*/  IMAD.MOV.U32 R152, RZ, RZ, R150 ;  /* 0x000000ffff987224 */ /* 0x000fe200078e0096 */
[----:B------:R-:W-:Y:S01]  /*a2c0*/  MOV R150, R149 ;  /* 0x0000009500967202 */ /* 0x000fe20000000f00 */
[----:B------:R1:W2:Y:S01]  /*a2d0*/  MUFU.EX2 R188, R2 ;  /* 0x0000000200bc7308 */ /* 0x0002a20000000800 */
[----:B------:R-:W-:Y:S01]  /*a2e0*/  IMAD.MOV.U32 R149, RZ, RZ, R148 ;  /* 0x000000ffff957224 */ /* 0x000fe200078e0094 */
[----:B------:R-:W-:Y:S01]  /*a2f0*/  MOV R148, R147 ;  /* 0x0000009300947202 */ /* 0x000fe20000000f00 */
[----:B------:R-:W-:Y:S03]  /*a300*/  IMAD.MOV.U32 R147, RZ, RZ, R146 ;  /* 0x000000ffff937224 */ /* 0x000fe600078e0092 */
[----:B------:R-:W-:Y:S01]  /*a310*/  MOV R146, R145 ;  /* 0x0000009100927202 */ /* 0x000fe20000000f00 */
[----:B------:R-:W-:Y:S01]  /*a320*/  IMAD.MOV.U32 R145, RZ, RZ, R144 ;  /* 0x000000ffff917224 */ /* 0x000fe200078e0090 */
        /* <DEDUP_REMOVED lines=10> */
[----:B------:R-:W-:Y:S02]  /*a3d0*/  MOV R145, R140 ;  /* 0x0000008c00917202 */ /* 0x000fe40000000f00 */
[----:B------:R-:W-:Y:S01]  /*a3e0*/  MOV R149, R144 ;  /* 0x0000009000957202 */ /* 0x000fe20000000f00 */
[----:B------:R-:W-:Y:S01]  /*a3f0*/  IMAD.MOV.U32 R144, RZ, RZ, R108 ;  /* 0x000000ffff907224 */ /* 0x000fe200078e006c */
[----:B------:R-:W-:Y:S01]  /*a400*/  F2FP.BF16.PACK_AB R108, R196, R197 ;  /* 0x000000c5c46c723e */ /* 0x000fe200000010ff */
[--C-:B-1----:R-:W-:Y:S01]  /*a410*/  FFMA.FTZ R2, R134, c[0x0][0x2d0], -R185.reuse ;  /* 0x0000b40086027a23 */ /* 0x102fe200000108b9 */
[----:B--2---:R-:W-:Y:S03]  /*a420*/  F2FP.BF16.PACK_AB R176, R188, R189 ;  /* 0x000000bdbcb0723e */ /* 0x004fe600000010ff */
[----:B------:R1:W-:Y:S02]  /*a430*/  MUFU.EX2 R186, R2 ;  /* 0x0000000200ba7308 */ /* 0x0003e40000000800 */
[--C-:B-1----:R-:W-:Y:S08]  /*a440*/  FFMA.FTZ R2, R133, c[0x0][0x2d0], -R185.reuse ;  /* 0x0000b40085027a23 */ /* 0x102ff000000108b9 */
[----:B------:R1:W2:Y:S02]  /*a450*/  MUFU.EX2 R187, R2 ;  /* 0x0000000200bb7308 */ /* 0x0002a40000000800 */
[--C-:B-1----:R-:W-:Y:S01]  /*a460*/  FFMA.FTZ R2, R107, c[0x0][0x2d0], -R184.reuse ;  /* 0x0000b4006b027a23 */ /* 0x102fe200000108b8 */
[----:B--2---:R-:W-:Y:S01]  /*a470*/  F2FP.BF16.PACK_AB R177, R187, R186 ;  /* 0x000000babbb1723e */ /* 0x004fe200000010ff */
[----:B------:R-:W-:Y:S06]  /*a480*/  FFMA.FTZ R184, R132, c[0x0][0x2d0], -R184 ;  /* 0x0000b40084b87a23 */ /* 0x000fec00000108b8 */
[----:B------:R1:W-:Y:S01]  /*a490*/  MUFU.EX2 R107, R2 ;  /* 0x00000002006b7308 */ /* 0x0003e20000000800 */
[----:B------:R-:W2:Y:S09]  /*a4a0*/  LDSM.16.MT88.4 R132, [R221+0xd00] ;  /* 0x000d0000dd84783b */ /* 0x000eb20000004200 */
[----:B------:R-:W3:Y:S01]  /*a4b0*/  MUFU.EX2 R184, R184 ;  /* 0x000000b800b87308 */ /* 0x000ee20000000800 */
[--C-:B-1----:R-:W-:Y:S02]  /*a4c0*/  FFMA.FTZ R2, R152, c[0x0][0x2d0], -R185.reuse ;  /* 0x0000b40098027a23 */ /* 0x102fe400000108b9 */
[----:B------:R-:W-:Y:S01]  /*a4d0*/  FFMA.FTZ R185, R109, c[0x0][0x2d0], -R185 ;  /* 0x0000b4006db97a23 */ /* 0x000fe200000108b9 */
[----:B------:R-:W-:Y:S06]  /*a4e0*/  F2FP.BF16.PACK_AB R109, R193, R195 ;  /* 0x000000c3c16d723e */ /* 0x000fec00000010ff */
[----:B------:R-:W-:Y:S01]  /*a4f0*/  MUFU.EX2 R103, R2 ;  /* 0x0000000200677308 */ /* 0x000fe20000000800 */
[----:B------:R-:W-:Y:S01]  /*a500*/  IMAD.MOV.U32 R152, RZ, RZ, R147 ;  /* 0x000000ffff987224 */ /* 0x000fe200078e0093 */
[----:B------:R-:W-:Y:S02]  /*a510*/  MOV R147, R142 ;  /* 0x0000008e00937202 */ /* 0x000fe40000000f00 */
[----:B------:R-:W1:Y:S01]  /*a520*/  LDSM.16.MT88.4 R140, [R222+0xd00] ;  /* 0x000d0000de8c783b */ /* 0x000e620000004200 */
[----:B---3--:R-:W-:Y:S05]  /*a530*/  F2FP.BF16.PACK_AB R178, R184, R107 ;  /* 0x0000006bb8b2723e */ /* 0x008fea00000010ff */
[----:B------:R-:W3:Y:S01]  /*a540*/  MUFU.EX2 R185, R185 ;  /* 0x000000b900b97308 */ /* 0x000ee20000000800 */
[-C--:B--2---:R-:W-:Y:S01]  /*a550*/  HMMA.16816.F32.BF16 R112, R108, R132.reuse, R4 ;  /* 0x000000846c70723c */ /* 0x084fe20000041804 */
[----:B------:R-:W2:Y:S01]  /*a560*/  LDSM.16.MT88.4 R4, [R222+0x2d00] ;  /* 0x002d0000de04783b */ /* 0x000ea20000004200 */
[----:B---3--:R-:W-:Y:S07]  /*a570*/  F2FP.BF16.PACK_AB R179, R185, R103 ;  /* 0x00000067b9b3723e */ /* 0x008fee00000010ff */
[C---:B------:R-:W-:Y:S07]  /*a580*/  HMMA.16816.F32.BF16 R116, R176.reuse, R132, R8 ;  /* 0x00000084b074723c */ /* 0x040fee0000041808 */
[----:B------:R-:W-:Y:S01]  /*a590*/  IMAD.MOV.U32 R11, RZ, RZ, R149 ;  /* 0x000000ffff0b7224 */ /* 0x000fe200078e0095 */
[-C--:B------:R-:W-:Y:S01]  /*a5a0*/  HMMA.16816.F32.BF16 R120, R176, R134.reuse, R12 ;  /* 0x00000086b078723c */ /* 0x080fe2000004180c */
[----:B------:R-:W-:Y:S03]  /*a5b0*/  IMAD.MOV.U32 R10, RZ, RZ, R151 ;  /* 0x000000ffff0a7224 */ /* 0x000fe600078e0097 */
[----:B------:R-:W-:Y:S02]  /*a5c0*/  MOV R9, R150 ;  /* 0x0000009600097202 */ /* 0x000fe40000000f00 */
[----:B------:R-:W-:Y:S01]  /*a5d0*/  MOV R8, R152 ;  /* 0x0000009800087202 */ /* 0x000fe20000000f00 */
[----:B------:R-:W-:Y:S01]  /*a5e0*/  IMAD.MOV.U32 R13, RZ, RZ, R147 ;  /* 0x000000ffff0d7224 */ /* 0x000fe200078e0093 */
[C---:B------:R-:W-:Y:S01]  /*a5f0*/  HMMA.16816.F32.BF16 R124, R108.reuse, R134, R16 ;  /* 0x000000866c7c723c */ /* 0x040fe20000041810 */
[----:B------:R-:W3:Y:S03]  /*a600*/  LDL.LU R16, [R1+0x4c] ;  /* 0x00004c0001107983 */ /* 0x000ee60000300800 */
[----:B------:R-:W-:Y:S01]  /*a610*/  MOV R14, R146 ;  /* 0x00000092000e7202 */ /* 0x000fe20000000f00 */
[----:B------:R-:W4:Y:S01]  /*a620*/  LDL.LU R2, [R1+0x50] ;  /* 0x0000500001027983 */ /* 0x000f220000300800 */
[----:B------:R-:W-:Y:S01]  /*a630*/  IMAD.MOV.U32 R15, RZ, RZ, R145 ;  /* 0x000000ffff0f7224 */ /* 0x000fe200078e0091 */
[----:B------:R-:W-:Y:S01]  /*a640*/  MOV R19, R138 ;  /* 0x0000008a00137202 */ /* 0x000fe20000000f00 */
[-C--:B-1----:R-:W-:Y:S01]  /*a650*/  HMMA.16816.F32.BF16 R128, R108, R140.reuse, R20 ;  /* 0x0000008c6c80723c */ /* 0x082fe20000041814 */
[----:B------:R-:W4:Y:S03]  /*a660*/  LDL.LU R21, [R1+0x44] ;  /* 0x0000440001157983 */ /* 0x000f260000300800 */
[----:B------:R-:W-:Y:S01]  /*a670*/  IMAD.MOV.U32 R18, RZ, RZ, R139 ;  /* 0x000000ffff127224 */ /* 0x000fe200078e008b */
[----:B------:R-:W4:Y:S01]  /*a680*/  LDL.LU R23, [R1+0x48] ;  /* 0x0000480001177983 */ /* 0x000f220000300800 */
[----:B------:R-:W-:Y:S01]  /*a690*/  MOV R17, R144 ;  /* 0x0000009000117202 */ /* 0x000fe20000000f00 */
[----:B------:R-:W-:Y:S01]  /*a6a0*/  IMAD.MOV.U32 R20, RZ, RZ, R137 ;  /* 0x000000ffff147224 */ /* 0x000fe200078e0089 */
[C---:B------:R-:W-:Y:S01]  /*a6b0*/  HMMA.16816.F32.BF16 R132, R176.reuse, R140, R24 ;  /* 0x0000008cb084723c */ /* 0x040fe20000041818 */
[----:B------:R-:W-:Y:S03]  /*a6c0*/  MOV R22, R136 ;  /* 0x0000008800167202 */ /* 0x000fe60000000f00 */
        /* <DEDUP_REMOVED lines=18> */
[----:B------:R-:W-:Y:S07]  /*a7f0*/  HMMA.16816.F32.BF16 R96, R108, R6, R96 ;  /* 0x000000066c60723c */ /* 0x000fee0000041860 */
[----:B------:R-:W-:Y:S02]  /*a800*/  IMAD.MOV.U32 R108, RZ, RZ, R102 ;  /* 0x000000ffff6c7224 */ /* 0x000fe400078e0066 */
[----:B---3--:R-:W-:Y:S03]  /*a810*/  FFMA.FTZ R3, R3, R16, R17 ;  /* 0x0000001003037223 */ /* 0x008fe60000010011 */
[----:B----4-:R-:W-:Y:S02]  /*a820*/  FFMA.FTZ R2, R0, R2, R18 ;  /* 0x0000000200027223 */ /* 0x010fe40000010012 */
[----:B------:R-:W-:Y:S02]  /*a830*/  FADD.FTZ R3, R13, R3 ;  /* 0x000000030d037221 */ /* 0x000fe40000010000 */
[----:B------:R-:W-:Y:S02]  /*a840*/  FFMA.FTZ R101, R101, R21, R20 ;  /* 0x0000001565657223 */ /* 0x000fe40000010014 */
[----:B------:R-:W-:Y:S02]  /*a850*/  FADD.FTZ R2, R14, R2 ;  /* 0x000000020e027221 */ /* 0x000fe40000010000 */
[----:B------:R-:W-:Y:S02]  /*a860*/  FFMA.FTZ R100, R100, R23, R22 ;  /* 0x0000001764647223 */ /* 0x000fe40000010016 */
        /* <DEDUP_REMOVED lines=55> */
[----:B------:R-:W-:Y:S01]  /*abe0*/  FADD.FTZ R0, R187, R5 ;  /* 0x00000005bb007221 */ /* 0x000fe20000010000 */
[----:B------:R-:W-:Y:S01]  /*abf0*/  MOV R107, R104 ;  /* 0x00000068006b7202 */ /* 0x000fe20000000f00 */
[----:B------:R-:W-:Y:S01]  /*ac00*/  FADD.FTZ R2, R184, R2 ;  /* 0x00000002b8027221 */ /* 0x000fe20000010000 */
[----:B------:R1:W-:Y:S01]  /*ac10*/  STL [R1+0x48], R3 ;  /* 0x0000480301007387 */ /* 0x0003e20000100800 */
[----:B------:R-:W-:Y:S01]  /*ac20*/  FADD.FTZ R0, R103, R0 ;  /* 0x0000000067007221 */ /* 0x000fe20000010000 */
[----:B------:R-:W-:Y:S01]  /*ac30*/  MOV R103, R105 ;  /* 0x0000006900677202 */ /* 0x000fe20000000f00 */
[----:B------:R-:W-:Y:S01]  /*ac40*/  IMAD.MOV.U32 R100, RZ, RZ, R106 ;  /* 0x000000ffff647224 */ /* 0x000fe200078e006a */
[----:B------:R1:W-:Y:S01]  /*ac50*/  STL [R1+0x4c], R2 ;  /* 0x00004c0201007387 */ /* 0x0003e20000100800 */
[----:B------:R-:W-:Y:S05]  /*ac60*/  FADD.FTZ R0, R185, R0 ;  /* 0x00000000b9007221 */ /* 0x000fea0000010000 */
[----:B------:R1:W-:Y:S01]  /*ac70*/  STL [R1+0x50], R0 ;  /* 0x0000500001007387 */ /* 0x0003e20000100800 */
[----:B------:R-:W-:-:S05]  /*ac80*/  @P0 BRA `(.L_x_717) ;  /* 0xffffb7e000000947 */ /* 0x000fca000383ffff */
.L_x_714:
[----:B------:R-:W-:-:S13]  /*ac90*/  ISETP.GE.AND P0, PT, R238, RZ, PT ;  /* 0x000000ffee00720c */ /* 0x000fda0003f06270 */
[----:B------:R-:W-:Y:S05]  /*aca0*/  @!P0 BRA `(.L_x_718) ;  /* 0x00003f8000008947 */ /* 0x000fea0003800000 */
[----:B-1----:R-:W1:Y:S01]  /*acb0*/  S2R R2, SR_TID.X ;  /* 0x0000000000027919 */ /* 0x002e620000002100 */
[----:B------:R-:W-:Y:S01]  /*acc0*/  IMAD.MOV.U32 R3, RZ, RZ, R105 ;  /* 0x000000ffff037224 */ /* 0x000fe200078e0069 */
[----:B------:R-:W-:Y:S01]  /*acd0*/  MOV R107, R102 ;  /* 0x00000066006b7202 */ /* 0x000fe20000000f00 */
[----:B------:R-:W-:Y:S01]  /*ace0*/  IMAD.MOV.U32 R100, RZ, RZ, R104 ;  /* 0x000000ffff647224 */ /* 0x000fe200078e0068 */
[----:B-1----:R-:W-:-:S04]  /*acf0*/  SHF.R.S32.HI R0, RZ, 0x1f, R2 ;  /* 0x0000001fff007819 */ /* 0x002fc80000011402 */
[----:B------:R-:W-:-:S04]  /*ad00*/  LEA.HI R0, R0, R2, RZ, 0x2 ;  /* 0x0000000200007211 */ /* 0x000fc800078f10ff */
[----:B------:R-:W-:-:S05]  /*ad10*/  LOP3.LUT R0, R0, 0xfffffffc, RZ, 0xc0, !PT ;  /* 0xfffffffc00007812 */ /* 0x000fca00078ec0ff */
[----:B------:R-:W-:Y:S02]  /*ad20*/  IMAD.IADD R0, R2, 0x1, -R0 ;  /* 0x0000000102007824 */ /* 0x000fe400078e0a00 */
[----:B------:R-:W-:Y:S02]  /*ad30*/  IMAD.MOV.U32 R2, RZ, RZ, R106 ;  /* 0x000000ffff027224 */ /* 0x000fe400078e006a */
[----:B------:R-:W-:-:S05]  /*ad40*/  IMAD.SHL.U32 R0, R0, 0x8, RZ ;  /* 0x0000000800007824 */ /* 0x000fca00078e00ff */
[----:B------:R-:W-:-:S04]  /*ad50*/  SHF.R.S32.HI R4, RZ, 0x1f, R0 ;  /* 0x0000001fff047819 */ /* 0x000fc80000011400 */
[C---:B------:R-:W-:Y:S01]  /*ad60*/  SHF.L.U64.HI R4, R0.reuse, 0x1, R4 ;  /* 0x0000000100047819 */ /* 0x040fe20000010204 */
[----:B------:R-:W-:-:S05]  /*ad70*/  IMAD.SHL.U32 R0, R0, 0x2, RZ ;  /* 0x0000000200007824 */ /* 0x000fca00078e00ff */
[----:B------:R1:W-:Y:S04]  /*ad80*/  STL [R1+0x10], R0 ;  /* 0x0000100001007387 */ /* 0x0003e80000100800 */
[----:B------:R2:W-:Y:S04]  /*ad90*/  STL [R1+0x14], R4 ;  /* 0x0000140401007387 */ /* 0x0005e80000100800 */
[----:B------:R-:W1:Y:S04]  /*ada0*/  LDL.LU R8, [R1+0x5c] ;  /* 0x00005c0001087983 */ /* 0x000e680000300800 */
[----:B------:R-:W1:Y:S04]  /*adb0*/  LDL.LU R7, [R1+0x54] ;  /* 0x0000540001077983 */ /* 0x000e680000300800 */
[----:B------:R-:W2:Y:S04]  /*adc0*/  LDL.LU R6, [R1+0x60] ;  /* 0x0000600001067983 */ /* 0x000ea80000300800 */
[----:B------:R-:W2:Y:S01]  /*add0*/  LDL.LU R5, [R1+0x58] ;  /* 0x0000580001057983 */ /* 0x000ea20000300800 */
[----:B-1----:R-:W-:-:S02]  /*ade0*/  SHF.L.U64.HI R0, R7, 0x1, R8 ;  /* 0x0000000107007819 */ /* 0x002fc40000010208 */
[----:B------:R-:W-:-:S03]  /*adf0*/  SHF.L.U32 R7, R7, 0x1, RZ ;  /* 0x0000000107077819 */ /* 0x000fc600000006ff */
[----:B------:R1:W-:Y:S01]  /*ae00*/  STL [R1+0xc], R0 ;  /* 0x00000c0001007387 */ /* 0x0003e20000100800 */
[----:B--2---:R-:W-:-:S03]  /*ae10*/  SHF.L.U64.HI R4, R5, 0x1, R6 ;  /* 0x0000000105047819 */ /* 0x004fc60000010206 */
[----:B------:R2:W-:Y:S01]  /*ae20*/  STL [R1+0x8], R7 ;  /* 0x0000080701007387 */ /* 0x0005e20000100800 */
[----:B-1----:R-:W-:-:S05]  /*ae30*/  IMAD.SHL.U32 R0, R5, 0x2, RZ ;  /* 0x0000000205007824 */ /* 0x002fca00078e00ff */
[----:B------:R2:W-:Y:S04]  /*ae40*/  STL [R1], R0 ;  /* 0x0000000001007387 */ /* 0x0005e80000100800 */
[----:B------:R2:W-:Y:S01]  /*ae50*/  STL [R1+0x4], R4 ;  /* 0x0000040401007387 */ /* 0x0005e20000100800 */
[----:B------:R-:W-:Y:S05]  /*ae60*/  BRA `(.L_x_719) ;  /* 0x0000038000007947 */ /* 0x000fea0003800000 */
.L_x_721:
[----:B------:R-:W2:Y:S01]  /*ae70*/  LDL R13, [R1+0x38] ;  /* 0x00003800010d7983 */ /* 0x000ea20000100800 */
[----:B------:R-:W-:Y:S01]  /*ae80*/  LEA R4, R238, UR11, 0x6 ;  /* 0x0000000bee047c11 */ /* 0x000fe2000f8e30ff */
[----:B------:R-:W-:Y:S02]  /*ae90*/  IMAD.MOV.U32 R237, RZ, RZ, RZ ;  /* 0x000000ffffed7224 */ /* 0x000fe400078e00ff */
[----:B------:R-:W3:Y:S04]  /*aea0*/  LDL R12, [R1+0x10] ;  /* 0x00001000010c7983 */ /* 0x000ee80000100800 */
[----:B------:R-:W4:Y:S04]  /*aeb0*/  LDL R104, [R1+0x14] ;  /* 0x0000140001687983 */ /* 0x000f280000100800 */
[----:B------:R-:W5:Y:S04]  /*aec0*/  LDL R21, [R1+0x18] ;  /* 0x0000180001157983 */ /* 0x000f680000100800 */
[----:B------:R-:W4:Y:S04]  /*aed0*/  LDL R103, [R1+0x8] ;  /* 0x0000080001677983 */ /* 0x000f280000100800 */
[----:B------:R-:W4:Y:S01]  /*aee0*/  LDL R105, [R1] ;  /* 0x0000000001697983 */ /* 0x000f220000100800 */
[----:B--2---:R-:W-:Y:S01]  /*aef0*/  IADD3 R4, R4, -0x40, R13 ;  /* 0xffffffc004047810 */ /* 0x004fe20007ffe00d */
[----:B---3--:R-:W-:Y:S04]  /*af00*/  IMAD.MOV.U32 R22, RZ, RZ, R12 ;  /* 0x000000ffff167224 */ /* 0x008fe800078e000c */
        /* <DEDUP_REMOVED lines=22> */
[----:B------:R-:W-:Y:S01]  /*b070*/  LEA.HI.X R4, R0, c[0x0][0x1cc], R4, 0x1, P0 ;  /* 0x0000730000047a11 */ /* 0x000fe200000f0c04 */
[----:B------:R-:W1:Y:S04]  /*b080*/  SHFL.IDX PT, R5, R7, RZ, 0x1c1f ;  /* 0x001c1fff07057589 */ /* 0x000e6800000e0000 */
[----:B------:R-:W2:Y:S04]  /*b090*/  SHFL.IDX PT, R6, R4, RZ, 0x1c1f ;  /* 0x001c1fff04067589 */ /* 0x000ea800000e0000 */
[----:B------:R-:W3:Y:S04]  /*b0a0*/  SHFL.IDX PT, R0, R7, 0x1, 0x1c1f ;  /* 0x003c1f0007007f89 */ /* 0x000ee800000e0000 */
[----:B------:R-:W5:Y:S01]  /*b0b0*/  SHFL.IDX PT, R4, R4, 0x1, 0x1c1f ;  /* 0x003c1f0004047f89 */ /* 0x000f6200000e0000 */
[CC--:B-1----:R-:W-:Y:S02]  /*b0c0*/  IADD3 R8, P1, R5.reuse, R22.reuse, RZ ;  /* 0x0000001605087210 */ /* 0x0c2fe40007f3e0ff */
[C---:B----4-:R-:W-:Y:S03]  /*b0d0*/  IADD3 R14, P0, R5.reuse, R103, RZ ;  /* 0x00000067050e7210 */ /* 0x050fe60007f1e0ff */
[C---:B--2---:R-:W-:Y:S01]  /*b0e0*/  IMAD.X R9, R6.reuse, 0x1, R104, P1 ;  /* 0x0000000106097824 */ /* 0x044fe200008e0668 */
[-C--:B------:R-:W-:Y:S01]  /*b0f0*/  IADD3 R12, P1, R5, R105.reuse, RZ ;  /* 0x00000069050c7210 */ /* 0x080fe20007f3e0ff */
[--C-:B------:R-:W-:Y:S01]  /*b100*/  IMAD.X R15, R6, 0x1, R101.reuse, P0 ;  /* 0x00000001060f7824 */ /* 0x100fe200000e0665 */
[----:B---3--:R-:W-:Y:S02]  /*b110*/  IADD3 R10, P0, R0, R22, RZ ;  /* 0x00000016000a7210 */ /* 0x008fe40007f1e0ff */
[----:B-----5:R1:W-:Y:S01]  /*b120*/  LDGSTS.E.BYPASS.LTC128B.128 [R21+0x3100], [R8.64], !P6 ;  /* 0x0310000008157fae */ /* 0x0203e2000f101d4e */
[----:B------:R-:W-:Y:S02]  /*b130*/  IMAD.X R13, R6, 0x1, R106, P1 ;  /* 0x00000001060d7824 */ /* 0x000fe400008e066a */
[----:B------:R-:W-:Y:S01]  /*b140*/  IMAD.X R11, R4, 0x1, R104, P0 ;  /* 0x00000001040b7824 */ /* 0x000fe200000e0668 */
[----:B------:R2:W-:Y:S01]  /*b150*/  LDGSTS.E.BYPASS.LTC128B.128 [R21+0x4100], [R14.64], !P5 ;  /* 0x041000000e157fae */ /* 0x0005e2000e901d4e */
[----:B------:R-:W-:Y:S03]  /*b160*/  IADD3 R6, P0, R0, R105, RZ ;  /* 0x0000006900067210 */ /* 0x000fe60007f1e0ff */
[----:B------:R2:W-:Y:S02]  /*b170*/  LDGSTS.E.BYPASS.LTC128B.128 [R21+0x5100], [R12.64], !P4 ;  /* 0x051000000c157fae */ /* 0x0005e4000e101d4e */
[----:B------:R-:W-:Y:S02]  /*b180*/  IMAD.X R7, R4, 0x1, R106, P0 ;  /* 0x0000000104077824 */ /* 0x000fe400000e066a */
[----:B------:R2:W-:Y:S01]  /*b190*/  LDGSTS.E.BYPASS.LTC128B.128 [R21+0x3900], [R10.64], !P6 ;  /* 0x039000000a157fae */ /* 0x0005e2000f101d4e */
[----:B-1----:R-:W-:Y:S05]  /*b1a0*/  IADD3 R8, P1, R0, R103, RZ ;  /* 0x0000006700087210 */ /* 0x002fea0007f3e0ff */
[----:B------:R-:W-:Y:S05]  /*b1b0*/  IMAD.X R9, R4, 0x1, R101, P1 ;  /* 0x0000000104097824 */ /* 0x000fea00008e0665 */
[----:B------:R2:W-:Y:S04]  /*b1c0*/  LDGSTS.E.BYPASS.LTC128B.128 [R21+0x4900], [R8.64], !P5 ;  /* 0x0490000008157fae */ /* 0x0005e8000e901d4e */
[----:B------:R2:W-:Y:S01]  /*b1d0*/  LDGSTS.E.BYPASS.LTC128B.128 [R21+0x5900], [R6.64], !P4 ;  /* 0x0590000006157fae */ /* 0x0005e2000e101d4e */
[----:B------:R-:W-:-:S05]  /*b1e0*/  BRA `(.L_x_720) ;  /* 0x0000139000007947 */ /* 0x000fca0003800000 */
.L_x_719:
[----:B------:R-:W3:Y:S01]  /*b1f0*/  LDL R199, [R1+0x10] ;  /* 0x0000100001c77983 */ /* 0x000ee20000100800 */
[----:B------:R-:W-:Y:S04]  /*b200*/  DEPBAR.LE SB0, 0x0 ;  /* 0x000080000000791a */ /* 0x000fe80000000000 */
[----:B------:R-:W4:Y:S01]  /*b210*/  LDL R197, [R1+0x14] ;  /* 0x0000140001c57983 */ /* 0x000f220000100800 */
[----:B--2---:R-:W-:Y:S01]  /*b220*/  SHF.R.S32.HI R0, RZ, 0x1f, R245 ;  /* 0x0000001fff007819 */ /* 0x004fe200000114f5 */
[----:B------:R-:W-:Y:S01]  /*b230*/  IMAD.WIDE.U32 R102, R245, c[0x0][0x208], RZ ;  /* 0x00008200f5667a25 */ /* 0x000fe200078e00ff */
[----:B------:R-:W-:Y:S01]  /*b240*/  SHF.R.S32.HI R101, RZ, 0x1f, R237 ;  /* 0x0000001fff657819 */ /* 0x000fe200000114ed */
[----:B------:R-:W2:Y:S02]  /*b250*/  LDL R198, [R1+0x8] ;  /* 0x0000080001c67983 */ /* 0x000ea40000100800 */
[----:B------:R-:W-:Y:S02]  /*b260*/  IMAD R0, R0, c[0x0][0x208], RZ ;  /* 0x0000820000007a24 */ /* 0x000fe400078e02ff */
[----:B------:R-:W5:Y:S01]  /*b270*/  LDL R194, [R1+0x1c] ;  /* 0x00001c0001c27983 */ /* 0x000f620000100800 */
[----:B------:R-:W-:Y:S02]  /*b280*/  IMAD R101, R101, c[0x0][0x218], RZ ;  /* 0x0000860065657a24 */ /* 0x000fe400078e02ff */
[----:B------:R-:W-:Y:S01]  /*b290*/  IMAD R0, R245, c[0x0][0x20c], R0 ;  /* 0x00008300f5007a24 */ /* 0x000fe200078e0200 */
[----:B------:R-:W5:Y:S01]  /*b2a0*/  LDL R195, [R1+0xc] ;  /* 0x00000c0001c37983 */ /* 0x000f620000100800 */
[----:B------:R-:W-:Y:S03]  /*b2b0*/  IMAD R101, R237, c[0x0][0x21c], R101 ;  /* 0x00008700ed657a24 */ /* 0x000fe600078e0265 */
[----:B------:R-:W5:Y:S01]  /*b2c0*/  LDL R196, [R1] ;  /* 0x0000000001c47983 */ /* 0x000f620000100800 */
[----:B------:R-:W-:Y:S03]  /*b2d0*/  IADD3 R103, R103, R0, RZ ;  /* 0x0000000067677210 */ /* 0x000fe60007ffe0ff */
[----:B------:R-:W5:Y:S02]  /*b2e0*/  LDL R106, [R1+0x4] ;  /* 0x00000400016a7983 */ /* 0x000f640000100800 */
[----:B------:R-:W-:Y:S02]  /*b2f0*/  IMAD.WIDE.U32 R102, R237, c[0x0][0x218], R102 ;  /* 0x00008600ed667a25 */ /* 0x000fe400078e0066 */
[----:B------:R-:W-:Y:S03]  /*b300*/  BAR.SYNC.DEFER_BLOCKING 0x0 ;  /* 0x0000000000007b1d */ /* 0x000fe60000010000 */
[----:B------:R-:W-:Y:S04]  /*b310*/  IADD3 R0, P0, R102, UR22, RZ ;  /* 0x0000001666007c10 */ /* 0x000fe8000ff1e0ff */
[----:B------:R-:W-:Y:S02]  /*b320*/  IADD3.X R102, R103, UR17, R101, P0, !PT ;  /* 0x0000001167667c10 */ /* 0x000fe400087fe465 */
[C---:B------:R-:W-:Y:S04]  /*b330*/  LEA R101, P0, R0.reuse, c[0x0][0x1f8], 0x1 ;  /* 0x00007e0000657a11 */ /* 0x040fe800078008ff */
[----:B------:R-:W-:Y:S01]  /*b340*/  LEA.HI.X R0, R0, c[0x0][0x1fc], R102, 0x1, P0 ;  /* 0x00007f0000007a11 */ /* 0x000fe200000f0c66 */
[----:B------:R-:W-:Y:S08]  /*b350*/  LDSM.16.M88.4 R64, [R223+0x6100] ;  /* 0x00610000df40783b */ /* 0x000ff00000000200 */
[----:B------:R-:W1:Y:S08]  /*b360*/  LDSM.16.M88.4 R16, [R220+0x3100] ;  /* 0x00310000dc10783b */ /* 0x000e700000000200 */
[----:B------:R-:W1:Y:S08]  /*b370*/  LDSM.16.M88.4 R60, [R223+0x7100] ;  /* 0x00710000df3c783b */ /* 0x000e700000000200 */
[----:B------:R-:W1:Y:S08]  /*b380*/  LDSM.16.M88.4 R32, [R220+0x3500] ;  /* 0x00350000dc20783b */ /* 0x000e700000000200 */
[----:B------:R-:W1:Y:S08]  /*b390*/  LDSM.16.M88.4 R48, [R220+0x3900] ;  /* 0x00390000dc30783b */ /* 0x000e700000000200 */
[----:B------:R-:W1:Y:S02]  /*b3a0*/  LDSM.16.M88.4 R108, [R220+0x3d00] ;  /* 0x003d0000dc6c783b */ /* 0x000e640000000200 */
[-C--:B-1----:R-:W-:Y:S06]  /*b3b0*/  HMMA.16816.F32.BF16 R4, R64, R16.reuse, RZ ;  /* 0x000000104004723c */ /* 0x082fec00000418ff */
[----:B------:R-:W-:Y:S02]  /*b3c0*/  LDSM.16.M88.4 R176, [R224+0x6100] ;  /* 0x00610000e0b0783b */ /* 0x000fe40000000200 */
[C---:B------:R-:W-:Y:S06]  /*b3d0*/  HMMA.16816.F32.BF16 R8, R60.reuse, R16, RZ ;  /* 0x000000103c08723c */ /* 0x040fec00000418ff */
[----:B------:R-:W1:Y:S02]  /*b3e0*/  LDSM.16.M88.4 R180, [R225] ;  /* 0x00000000e1b4783b */ /* 0x000e640000000200 */
[-C--:B------:R-:W-:Y:S06]  /*b3f0*/  HMMA.16816.F32.BF16 R12, R60, R18.reuse, RZ ;  /* 0x000000123c0c723c */ /* 0x080fec00000418ff */
[----:B------:R-:W1:Y:S02]  /*b400*/  LDSM.16.M88.4 R184, [R224+0x7100] ;  /* 0x00710000e0b8783b */ /* 0x000e640000000200 */
[C---:B------:R-:W-:Y:S06]  /*b410*/  HMMA.16816.F32.BF16 R16, R64.reuse, R18, RZ ;  /* 0x000000124010723c */ /* 0x040fec00000418ff */
[----:B------:R-:W1:Y:S02]  /*b420*/  LDSM.16.M88.4 R188, [R236] ;  /* 0x00000000ecbc783b */ /* 0x000e640000000200 */
[-C--:B------:R-:W-:Y:S06]  /*b430*/  HMMA.16816.F32.BF16 R20, R64, R32.reuse, RZ ;  /* 0x000000204014723c */ /* 0x080fec00000418ff */
[----:B------:R-:W-:Y:S02]  /*b440*/  SHFL.IDX PT, R103, R101, RZ, 0x1c1f ;  /* 0x001c1fff65677589 */ /* 0x000fe400000e0000 */
[C---:B------:R-:W-:Y:S06]  /*b450*/  HMMA.16816.F32.BF16 R24, R60.reuse, R32, RZ ;  /* 0x000000203c18723c */ /* 0x040fec00000418ff */
[----:B------:R-:W-:Y:S02]  /*b460*/  SHFL.IDX PT, R102, R0, RZ, 0x1c1f ;  /* 0x001c1fff00667589 */ /* 0x000fe400000e0000 */
[-C--:B------:R-:W-:Y:S06]  /*b470*/  HMMA.16816.F32.BF16 R28, R60, R34.reuse, RZ ;  /* 0x000000223c1c723c */ /* 0x080fec00000418ff */
[----:B------:R-:W-:Y:S02]  /*b480*/  SHFL.IDX PT, R101, R101, 0x1, 0x1c1f ;  /* 0x003c1f0065657f89 */ /* 0x000fe400000e0000 */
[C---:B------:R-:W-:Y:S06]  /*b490*/  HMMA.16816.F32.BF16 R32, R64.reuse, R34, RZ ;  /* 0x000000224020723c */ /* 0x040fec00000418ff */
[----:B------:R-:W-:Y:S02]  /*b4a0*/  SHFL.IDX PT, R0, R0, 0x1, 0x1c1f ;  /* 0x003c1f0000007f89 */ /* 0x000fe400000e0000 */
        /* <DEDUP_REMOVED lines=8> */
[----:B------:R-:W3:Y:S07]  /*b530*/  LDSM.16.M88.4 R108, [R235] ;  /* 0x00000000eb6c783b */ /* 0x000eee0000000200 */
        /* <DEDUP_REMOVED lines=8> */
[C---:B------:R-:W-:Y:S08]  /*b5c0*/  HMMA.16816.F32.BF16 R32, R176.reuse, R190, R32 ;  /* 0x000000beb020723c */ /* 0x040ff00000041820 */
[-C--:B---3--:R-:W-:Y:S04]  /*b5d0*/  HMMA.16816.F32.BF16 R36, R176, R108.reuse, R36 ;  /* 0x0000006cb024723c */ /* 0x088fe80000041824 */
[C---:B------:R-:W-:Y:S04]  /*b5e0*/  IADD3 R104, P1, R103.reuse, R199, RZ ;  /* 0x000000c767687210 */ /* 0x040fe80007f3e0ff */
[C---:B------:R-:W-:Y:S04]  /*b5f0*/  HMMA.16816.F32.BF16 R40, R184.reuse, R108, R40 ;  /* 0x0000006cb828723c */ /* 0x040fe80000041828 */
[C---:B----4-:R-:W-:Y:S02]  /*b600*/  IADD3.X R105, R102.reuse, R197, RZ, P1, !PT ;  /* 0x000000c566697210 */ /* 0x050fe40000ffe4ff */
[C---:B--2---:R-:W-:Y:S02]  /*b610*/  IADD3 R192, P0, R103.reuse, R198, RZ ;  /* 0x000000c667c07210 */ /* 0x044fe40007f1e0ff */
[-C--:B------:R-:W-:Y:S01]  /*b620*/  HMMA.16816.F32.BF16 R44, R184, R110.reuse, R44 ;  /* 0x0000006eb82c723c */ /* 0x080fe2000004182c */
[----:B------:R-:W-:Y:S01]  /*b630*/  @!PT LDS RZ, [RZ] ;  /* 0x00000000fffff984 */ /* 0x000fe20000000800 */
[----:B------:R-:W-:Y:S01]  /*b640*/  @!PT LDS RZ, [RZ] ;  /* 0x00000000fffff984 */ /* 0x000fe20000000800 */
[----:B------:R-:W-:Y:S01]  /*b650*/  @!PT LDS RZ, [RZ] ;  /* 0x00000000fffff984 */ /* 0x000fe20000000800 */
[----:B-----5:R2:W-:Y:S03]  /*b660*/  LDGSTS.E.BYPASS.LTC128B.128 [R194], [R104.64], !P6 ;  /* 0x0000000068c27fae */ /* 0x0205e6000f101d4e */
[C---:B------:R-:W-:Y:S04]  /*b670*/  IADD3.X R193, R102.reuse, R195, RZ, P0, !PT ;  /* 0x000000c366c17210 */ /* 0x040fe800007fe4ff */
[C---:B------:R-:W-:Y:S01]  /*b680*/  HMMA.16816.F32.BF16 R48, R176.reuse, R110, R48 ;  /* 0x0000006eb030723c */ /* 0x040fe20000041830 */
[----:B------:R3:W-:Y:S03]  /*b690*/  LDGSTS.E.BYPASS.LTC128B.128 [R194+0x1000], [R192.64], !P5 ;  /* 0x01000000c0c27fae */ /* 0x0007e6000e901d4e */
[----:B------:R-:W-:Y:S04]  /*b6a0*/  IADD3 R188, P1, R103, R196, RZ ;  /* 0x000000c467bc7210 */ /* 0x000fe80007f3e0ff */
[-C--:B-1----:R-:W-:Y:S04]  /*b6b0*/  HMMA.16816.F32.BF16 R52, R176, R180.reuse, R52 ;  /* 0x000000b4b034723c */ /* 0x082fe80000041834 */
[----:B------:R-:W-:Y:S04]  /*b6c0*/  IADD3.X R189, R102, R106, RZ, P1, !PT ;  /* 0x0000006a66bd7210 */ /* 0x000fe80000ffe4ff */
[C---:B------:R-:W-:Y:S01]  /*b6d0*/  HMMA.16816.F32.BF16 R56, R184.reuse, R180, R56 ;  /* 0x000000b4b838723c */ /* 0x040fe20000041838 */
[----:B------:R1:W-:Y:S03]  /*b6e0*/  LDGSTS.E.BYPASS.LTC128B.128 [R194+0x2000], [R188.64], !P4 ;  /* 0x02000000bcc27fae */ /* 0x0003e6000e101d4e */
[C---:B--2---:R-:W-:Y:S04]  /*b6f0*/  IADD3 R104, P1, R101.reuse, R198, RZ ;  /* 0x000000c665687210 */ /* 0x044fe80007f3e0ff */
[-C--:B------:R-:W-:Y:S04]  /*b700*/  HMMA.16816.F32.BF16 R60, R184, R182.reuse, R60 ;  /* 0x000000b6b83c723c */ /* 0x080fe8000004183c */
[C---:B---3--:R-:W-:Y:S04]  /*b710*/  IADD3 R192, P0, R101.reuse, R199, RZ ;  /* 0x000000c765c07210 */ /* 0x048fe80007f1e0ff */
[----:B------:R-:W-:Y:S04]  /*b720*/  HMMA.16816.F32.BF16 R64, R176, R182, R64 ;  /* 0x000000b6b040723c */ /* 0x000fe80000041840 */
[C---:B------:R-:W-:Y:S02]  /*b730*/  IADD3.X R193, R0.reuse, R197, RZ, P0, !PT ;  /* 0x000000c500c17210 */ /* 0x040fe400007fe4ff */
[----:B------:R-:W-:Y:S02]  /*b740*/  IADD3 R102, P0, R101, R196, RZ ;  /* 0x000000c465667210 */ /* 0x000fe40007f1e0ff */
[----:B------:R-:W-:Y:S01]  /*b750*/  MOV R101, R195 ;  /* 0x000000c300657202 */ /* 0x000fe20000000f00 */
[----:B------:R2:W-:Y:S03]  /*b760*/  LDGSTS.E.BYPASS.LTC128B.128 [R194+0x800], [R192.64], !P6 ;  /* 0x00800000c0c27fae */ /* 0x0005e6000f101d4e */
[C---:B------:R-:W-:Y:S02]  /*b770*/  IADD3.X R105, R0.reuse, R101, RZ, P1, !PT ;  /* 0x0000006500697210 */ /* 0x040fe40000ffe4ff */
[----:B------:R-:W-:Y:S02]  /*b780*/  IADD3.X R103, R0, R106, RZ, P0, !PT ;  /* 0x0000006a00677210 */ /* 0x000fe400007fe4ff */
[----:B------:R-:W-:Y:S01]  /*b790*/  ISETP.GE.AND P0, PT, R238, 0x1, PT ;  /* 0x00000001ee00780c */ /* 0x000fe20003f06270 */
[----:B------:R2:W-:Y:S08]  /*b7a0*/  LDGSTS.E.BYPASS.LTC128B.128 [R194+0x1800], [R104.64], !P5 ;  /* 0x0180000068c27fae */ /* 0x0005f0000e901d4e */
[----:B------:R2:W-:Y:S08]  /*b7b0*/  LDGSTS.E.BYPASS.LTC128B.128 [R194+0x2800], [R102.64], !P4 ;  /* 0x0280000066c27fae */ /* 0x0005f0000e101d4e */
[----:B-1----:R-:W-:Y:S08]  /*b7c0*/  LDSM.16.M88.4 R188, [R223+0x8100] ;  /* 0x00810000dfbc783b */ /* 0x002ff00000000200 */
[----:B------:R-:W-:Y:S08]  /*b7d0*/  LDSM.16.M88.4 R196, [R223+0x9100] ;  /* 0x00910000dfc4783b */ /* 0x000ff00000000200 */
[----:B------:R-:W0:Y:S08]  /*b7e0*/  LDGDEPBAR ;  /* 0x00000000000079af */ /* 0x000e300000000000 */
[----:B--2---:R-:W1:Y:S08]  /*b7f0*/  LDSM.16.M88.4 R192, [R220+0x4100] ;  /* 0x00410000dcc0783b */ /* 0x004e700000000200 */
[----:B------:R-:W2:Y:S08]  /*b800*/  LDSM.16.M88.4 R108, [R220+0x4500] ;  /* 0x00450000dc6c783b */ /* 0x000eb00000000200 */
[----:B------:R-:W3:Y:S08]  /*b810*/  LDSM.16.M88.4 R200, [R220+0x4900] ;  /* 0x00490000dcc8783b */ /* 0x000ef00000000200 */
[----:B------:R-:W4:Y:S08]  /*b820*/  LDSM.16.M88.4 R204, [R220+0x4d00] ;  /* 0x004d0000dccc783b */ /* 0x000f300000000200 */
[----:B------:R-:W-:Y:S08]  /*b830*/  LDSM.16.M88.4 R208, [R224+0x8100] ;  /* 0x00810000e0d0783b */ /* 0x000ff00000000200 */
[----:B------:R-:W5:Y:S01]  /*b840*/  LDSM.16.M88.4 R212, [R233] ;  /* 0x00000000e9d4783b */ /* 0x000f620000000200 */
[-C--:B-1----:R-:W-:Y:S07]  /*b850*/  HMMA.16816.F32.BF16 R4, R188, R192.reuse, R4 ;  /* 0x000000c0bc04723c */ /* 0x082fee0000041804 */
[----:B------:R-:W1:Y:S01]  /*b860*/  LDSM.16.M88.4 R184, [R224+0x9100] ;  /* 0x00910000e0b8783b */ /* 0x000e620000000200 */
[C---:B------:R-:W-:Y:S07]  /*b870*/  HMMA.16816.F32.BF16 R8, R196.reuse, R192, R8 ;  /* 0x000000c0c408723c */ /* 0x040fee0000041808 */
[----:B------:R-:W1:Y:S01]  /*b880*/  LDSM.16.M88.4 R176, [R232] ;  /* 0x00000000e8b0783b */ /* 0x000e620000000200 */
[-C--:B------:R-:W-:Y:S07]  /*b890*/  HMMA.16816.F32.BF16 R12, R196, R194.reuse, R12 ;  /* 0x000000c2c40c723c */ /* 0x080fee000004180c */
[----:B------:R-:W-:Y:S01]  /*b8a0*/  LDSM.16.M88.4 R180, [R230] ;  /* 0x00000000e6b4783b */ /* 0x000fe20000000200 */
[C---:B------:R-:W-:Y:S07]  /*b8b0*/  HMMA.16816.F32.BF16 R16, R188.reuse, R194, R16 ;  /* 0x000000c2bc10723c */ /* 0x040fee0000041810 */
[----:B------:R-:W-:Y:S01]  /*b8c0*/  LDSM.16.M88.4 R192, [R220+0x5100] ;  /* 0x00510000dcc0783b */ /* 0x000fe20000000200 */
[-C--:B--2---:R-:W-:Y:S07]  /*b8d0*/  HMMA.16816.F32.BF16 R20, R188, R108.reuse, R20 ;  /* 0x0000006cbc14723c */ /* 0x084fee0000041814 */
[----:B------:R-:W-:Y:S01]  /*b8e0*/  LDSM.16.M88.4 R216, [R229] ;  /* 0x00000000e5d8783b */ /* 0x000fe20000000200 */
[C---:B------:R-:W-:Y:S08]  /*b8f0*/  HMMA.16816.F32.BF16 R24, R196.reuse, R108, R24 ;  /* 0x0000006cc418723c */ /* 0x040ff00000041818 */
[-C--:B------:R-:W-:Y:S08]  /*b900*/  HMMA.16816.F32.BF16 R28, R196, R110.reuse, R28 ;  /* 0x0000006ec41c723c */ /* 0x080ff0000004181c */
[C---:B------:R-:W-:Y:S01]  /*b910*/  HMMA.16816.F32.BF16 R32, R188.reuse, R110, R32 ;  /* 0x0000006ebc20723c */ /* 0x040fe20000041820 */
[----:B------:R-:W2:Y:S07]  /*b920*/  LDSM.16.M88.4 R108, [R231] ;  /* 0x00000000e76c783b */ /* 0x000eae0000000200 */
[-C--:B---3--:R-:W-:Y:S08]  /*b930*/  HMMA.16816.F32.BF16 R36, R188, R200.reuse, R36 ;  /* 0x000000c8bc24723c */ /* 0x088ff00000041824 */
        /* <DEDUP_REMOVED lines=9> */
[----:B------:R-:W3:Y:S07]  /*b9d0*/  LDSM.16.M88.4 R188, [R223+0xa100] ;  /* 0x00a10000dfbc783b */ /* 0x000eee0000000200 */
[-C--:B-----5:R-:W-:Y:S01]  /*b9e0*/  HMMA.16816.F32.BF16 R4, R208, R212.reuse, R4 ;  /* 0x000000d4d004723c */ /* 0x0a0fe20000041804 */
[----:B------:R-:W4:Y:S07]  /*b9f0*/  LDSM.16.M88.4 R204, [R220+0x5900] ;  /* 0x00590000dccc783b */ /* 0x000f2e0000000200 */
[C---:B-1----:R-:W-:Y:S08]  /*ba00*/  HMMA.16816.F32.BF16 R8, R184.reuse, R212, R8 ;  /* 0x000000d4b808723c */ /* 0x042ff00000041808 */
        /* <DEDUP_REMOVED lines=11> */
[C---:B------:R-:W-:Y:S01]  /*bac0*/  HMMA.16816.F32.BF16 R48, R208.reuse, R110, R48 ;  /* 0x0000006ed030723c */ /* 0x040fe20000041830 */
[----:B------:R-:W2:Y:S07]  /*bad0*/  LDSM.16.M88.4 R108, [R224+0xb100] ;  /* 0x00b10000e06c783b */ /* 0x000eae0000000200 */
[-C--:B------:R-:W-:Y:S08]  /*bae0*/  HMMA.16816.F32.BF16 R52, R208, R180.reuse, R52 ;  /* 0x000000b4d034723c */ /* 0x080ff00000041834 */
[C---:B------:R-:W-:Y:S08]  /*baf0*/  HMMA.16816.F32.BF16 R56, R184.reuse, R180, R56 ;  /* 0x000000b4b838723c */ /* 0x040ff00000041838 */
[-C--:B------:R-:W-:Y:S08]  /*bb00*/  HMMA.16816.F32.BF16 R60, R184, R182.reuse, R60 ;  /* 0x000000b6b83c723c */ /* 0x080ff0000004183c */
[----:B------:R-:W-:Y:S08]  /*bb10*/  HMMA.16816.F32.BF16 R64, R208, R182, R64 ;  /* 0x000000b6d040723c */ /* 0x000ff00000041840 */
[-C--:B---3--:R-:W-:Y:S08]  /*bb20*/  HMMA.16816.F32.BF16 R4, R188, R192.reuse, R4 ;  /* 0x000000c0bc04723c */ /* 0x088ff00000041804 */
[C---:B------:R-:W-:Y:S08]  /*bb30*/  HMMA.16816.F32.BF16 R8, R196.reuse, R192, R8 ;  /* 0x000000c0c408723c */ /* 0x040ff00000041808 */
[-C--:B------:R-:W-:Y:S08]  /*bb40*/  HMMA.16816.F32.BF16 R12, R196, R194.reuse, R12 ;  /* 0x000000c2c40c723c */ /* 0x080ff0000004180c */
[C---:B------:R-:W-:Y:S08]  /*bb50*/  HMMA.16816.F32.BF16 R16, R188.reuse, R194, R16 ;  /* 0x000000c2bc10723c */ /* 0x040ff00000041810 */
[-C--:B------:R-:W-:Y:S08]  /*bb60*/  HMMA.16816.F32.BF16 R20, R188, R200.reuse, R20 ;  /* 0x000000c8bc14723c */ /* 0x080ff00000041814 */
[C---:B------:R-:W-:Y:S08]  /*bb70*/  HMMA.16816.F32.BF16 R24, R196.reuse, R200, R24 ;  /* 0x000000c8c418723c */ /* 0x040ff00000041818 */
[-C--:B------:R-:W-:Y:S08]  /*bb80*/  HMMA.16816.F32.BF16 R28, R196, R202.reuse, R28 ;  /* 0x000000cac41c723c */ /* 0x080ff0000004181c */
[C---:B------:R-:W-:Y:S08]  /*bb90*/  HMMA.16816.F32.BF16 R32, R188.reuse, R202, R32 ;  /* 0x000000cabc20723c */ /* 0x040ff00000041820 */
[-C--:B----4-:R-:W-:Y:S08]  /*bba0*/  HMMA.16816.F32.BF16 R36, R188, R204.reuse, R36 ;  /* 0x000000ccbc24723c */ /* 0x090ff00000041824 */
[C---:B------:R-:W-:Y:S08]  /*bbb0*/  HMMA.16816.F32.BF16 R40, R196.reuse, R204, R40 ;  /* 0x000000ccc428723c */ /* 0x040ff00000041828 */
[-C--:B------:R-:W-:Y:S08]  /*bbc0*/  HMMA.16816.F32.BF16 R44, R196, R206.reuse, R44 ;  /* 0x000000cec42c723c */ /* 0x080ff0000004182c */
[C---:B------:R-:W-:Y:S08]  /*bbd0*/  HMMA.16816.F32.BF16 R48, R188.reuse, R206, R48 ;  /* 0x000000cebc30723c */ /* 0x040ff00000041830 */
[-C--:B-1----:R-:W-:Y:S08]  /*bbe0*/  HMMA.16816.F32.BF16 R52, R188, R212.reuse, R52 ;  /* 0x000000d4bc34723c */ /* 0x082ff00000041834 */
        /* <DEDUP_REMOVED lines=153> */
.L_x_720:
        /* <DEDUP_REMOVED lines=37> */
[----:B--2---:R-:W1:Y:S01]  /*c7d0*/  SHFL.BFLY PT, R8, R0, 0x2, 0x1f ;  /* 0x0c401f0000087f89 */ /* 0x004e6200000e0000 */
        /* <DEDUP_REMOVED lines=27> */
[----:B------:R-:W-:Y:S02]  /*c990*/  ISETP.GT.AND P0, PT, R238, RZ, PT ;  /* 0x000000ffee00720c */ /* 0x000fe40003f04270 */
[----:B------:R-:W-:Y:S03]  /*c9a0*/  FMNMX.FTZ R6, R218, R6, !PT ;  /* 0x00000006da067209 */ /* 0x000fe60007810000 */
[----:B------:R-:W2:Y:S01]  /*c9b0*/  SHFL.BFLY PT, R105, R5, 0x1, 0x1f ;  /* 0x0c201f0005697f89 */ /* 0x000ea200000e0000 */
[----:B------:R-:W-:Y:S04]  /*c9c0*/  FMNMX.FTZ R6, R219, R6, !PT ;  /* 0x00000006db067209 */ /* 0x000fe80007810000 */
[----:B------:R-:W-:Y:S03]  /*c9d0*/  FMNMX.FTZ R6, R241, R6, !PT ;  /* 0x00000006f1067209 */ /* 0x000fe60007810000 */
[----:B------:R-:W3:Y:S01]  /*c9e0*/  SHFL.BFLY PT, R9, R4, 0x2, 0x1f ;  /* 0x0c401f0004097f89 */ /* 0x000ee200000e0000 */
[----:B------:R-:W-:Y:S04]  /*c9f0*/  FMNMX.FTZ R6, R242, R6, !PT ;  /* 0x00000006f2067209 */ /* 0x000fe80007810000 */
[----:B------:R-:W-:Y:S02]  /*ca00*/  FMNMX.FTZ R6, R252, R6, !PT ;  /* 0x00000006fc067209 */ /* 0x000fe40007810000 */
[----:B-1----:R-:W-:Y:S05]  /*ca10*/  FMNMX.FTZ R106, R0, R106, !PT ;  /* 0x0000006a006a7209 */ /* 0x002fea0007810000 */
[C---:B------:R-:W-:Y:S02]  /*ca20*/  FADD.FTZ R0, -R106.reuse, R2 ;  /* 0x000000026a007221 */ /* 0x040fe40000010100 */
[----:B------:R-:W-:Y:S01]  /*ca30*/  FMUL.FTZ R110, R106, c[0x0][0x2d0] ;  /* 0x0000b4006a6e7a20 */ /* 0x000fe20000410000 */
[----:B--2---:R-:W-:Y:S01]  /*ca40*/  FMNMX.FTZ R105, R5, R105, !PT ;  /* 0x0000006905697209 */ /* 0x004fe20007810000 */
[----:B------:R-:W-:Y:S01]  /*ca50*/  FMUL.FTZ R2, R0, c[0x0][0x2d0] ;  /* 0x0000b40000027a20 */ /* 0x000fe20000410000 */
[----:B------:R-:W-:Y:S03]  /*ca60*/  FMNMX.FTZ R0, R20, R6, !PT ;  /* 0x0000000614007209 */ /* 0x000fe60007810000 */
[----:B------:R1:W2:Y:S01]  /*ca70*/  MUFU.EX2 R103, R2 ;  /* 0x0000000200677308 */ /* 0x0002a20000000800 */
[----:B------:R-:W-:Y:S01]  /*ca80*/  FMNMX.FTZ R0, R108, R0, !PT ;  /* 0x000000006c007209 */ /* 0x000fe20007810000 */
[----:B------:R-:W-:Y:S01]  /*ca90*/  FMUL.FTZ R111, R105, c[0x0][0x2d0] ;  /* 0x0000b400696f7a20 */ /* 0x000fe20000410000 */
[----:B---3--:R-:W-:Y:S02]  /*caa0*/  FMNMX.FTZ R4, R4, R9, !PT ;  /* 0x0000000904047209 */ /* 0x008fe40007810000 */
[----:B------:R-:W-:Y:S03]  /*cab0*/  FMNMX.FTZ R0, R109, R0, !PT ;  /* 0x000000006d007209 */ /* 0x000fe60007810000 */
[----:B------:R-:W3:Y:S01]  /*cac0*/  SHFL.BFLY PT, R104, R4, 0x1, 0x1f ;  /* 0x0c201f0004687f89 */ /* 0x000ee200000e0000 */
[----:B-1----:R-:W-:Y:S07]  /*cad0*/  FADD.FTZ R2, -R105, R3 ;  /* 0x0000000369027221 */ /* 0x002fee0000010100 */
[----:B------:R-:W1:Y:S01]  /*cae0*/  SHFL.BFLY PT, R3, R0, 0x2, 0x1f ;  /* 0x0c401f0000037f89 */ /* 0x000e6200000e0000 */
[C---:B--2---:R-:W-:Y:S02]  /*caf0*/  FMUL.FTZ R5, R103.reuse, R113 ;  /* 0x0000007167057220 */ /* 0x044fe40000410000 */
[----:B------:R-:W-:Y:S02]  /*cb00*/  FMUL.FTZ R2, R2, c[0x0][0x2d0] ;  /* 0x0000b40002027a20 */ /* 0x000fe40000410000 */
[C---:B------:R-:W-:Y:S01]  /*cb10*/  FMUL.FTZ R49, R103.reuse, R157 ;  /* 0x0000009d67317220 */ /* 0x040fe20000410000 */
[----:B---3--:R-:W-:Y:S01]  /*cb20*/  FMNMX.FTZ R104, R4, R104, !PT ;  /* 0x0000006804687209 */ /* 0x008fe20007810000 */
[----:B------:R2:W3:Y:S01]  /*cb30*/  MUFU.EX2 R101, R2 ;  /* 0x0000000200657308 */ /* 0x0004e20000000800 */
[--C-:B------:R-:W-:Y:S02]  /*cb40*/  FFMA.FTZ R4, R180, c[0x0][0x2d0], -R110.reuse ;  /* 0x0000b400b4047a23 */ /* 0x100fe4000001086e */
[C---:B------:R-:W-:Y:S02]  /*cb50*/  FMUL.FTZ R48, R103.reuse, R156 ;  /* 0x0000009c67307220 */ /* 0x040fe40000410000 */
[----:B------:R-:W-:Y:S02]  /*cb60*/  FMUL.FTZ R176, R104, c[0x0][0x2d0] ;  /* 0x0000b40068b07a20 */ /* 0x000fe40000410000 */
[C---:B------:R-:W-:Y:S02]  /*cb70*/  FMUL.FTZ R64, R103.reuse, R172 ;  /* 0x000000ac67407220 */ /* 0x040fe40000410000 */
[C---:B------:R-:W-:Y:S01]  /*cb80*/  FMUL.FTZ R65, R103.reuse, R173 ;  /* 0x000000ad67417220 */ /* 0x040fe20000410000 */
[----:B------:R-:W-:Y:S01]  /*cb90*/  MUFU.EX2 R11, R4 ;  /* 0x00000004000b7308 */ /* 0x000fe20000000800 */
[C---:B------:R-:W-:Y:S02]  /*cba0*/  FMUL.FTZ R68, R103.reuse, R68 ;  /* 0x0000004467447220 */ /* 0x040fe40000410000 */
[C---:B------:R-:W-:Y:S02]  /*cbb0*/  FMUL.FTZ R69, R103.reuse, R69 ;  /* 0x0000004567457220 */ /* 0x040fe40000410000 */
[C---:B------:R-:W-:Y:S01]  /*cbc0*/  FMUL.FTZ R80, R103.reuse, R80 ;  /* 0x0000005067507220 */ /* 0x040fe20000410000 */
[----:B-1----:R-:W-:Y:S01]  /*cbd0*/  FMNMX.FTZ R0, R0, R3, !PT ;  /* 0x0000000300007209 */ /* 0x002fe20007810000 */
[----:B------:R-:W-:Y:S02]  /*cbe0*/  FFMA.FTZ R3, R16, c[0x0][0x2d0], -R110 ;  /* 0x0000b40010037a23 */ /* 0x000fe4000001086e */
[C---:B------:R-:W-:Y:S02]  /*cbf0*/  FMUL.FTZ R16, R103.reuse, R124 ;  /* 0x0000007c67107220 */ /* 0x040fe40000410000 */
[----:B------:R1:W-:Y:S01]  /*cc00*/  MUFU.EX2 R34, R3 ;  /* 0x0000000300227308 */ /* 0x0003e20000000800 */
[----:B------:R-:W-:Y:S02]  /*cc10*/  FMUL.FTZ R81, R103, R81 ;  /* 0x0000005167517220 */ /* 0x000fe40000410000 */
[----:B--2---:R-:W-:Y:S02]  /*cc20*/  FADD.FTZ R2, -R104, R100 ;  /* 0x0000006468027221 */ /* 0x004fe40000010100 */
[C---:B---3--:R-:W-:Y:S02]  /*cc30*/  FMUL.FTZ R7, R101.reuse, R115 ;  /* 0x0000007365077220 */ /* 0x048fe40000410000 */
[----:B------:R-:W-:Y:S02]  /*cc40*/  FMUL.FTZ R2, R2, c[0x0][0x2d0] ;  /* 0x0000b40002027a20 */ /* 0x000fe40000410000 */
[C---:B------:R-:W-:Y:S02]  /*cc50*/  FMUL.FTZ R35, R101.reuse, R143 ;  /* 0x0000008f65237220 */ /* 0x040fe40000410000 */
[----:B------:R2:W3:Y:S01]  /*cc60*/  MUFU.EX2 R100, R2 ;  /* 0x0000000200647308 */ /* 0x0004e20000000800 */
[C---:B------:R-:W-:Y:S02]  /*cc70*/  FMUL.FTZ R6, R101.reuse, R114 ;  /* 0x0000007265067220 */ /* 0x040fe40000410000 */
[C---:B------:R-:W-:Y:S02]  /*cc80*/  FMUL.FTZ R50, R101.reuse, R158 ;  /* 0x0000009e65327220 */ /* 0x040fe40000410000 */
[C---:B------:R-:W-:Y:S02]  /*cc90*/  FMUL.FTZ R51, R101.reuse, R159 ;  /* 0x0000009f65337220 */ /* 0x040fe40000410000 */
[C---:B------:R-:W-:Y:S02]  /*cca0*/  FMUL.FTZ R66, R101.reuse, R174 ;  /* 0x000000ae65427220 */ /* 0x040fe40000410000 */
[C---:B------:R-:W-:Y:S02]  /*ccb0*/  FMUL.FTZ R67, R101.reuse, R175 ;  /* 0x000000af65437220 */ /* 0x040fe40000410000 */
[----:B------:R-:W-:Y:S01]  /*ccc0*/  FMUL.FTZ R70, R101, R70 ;  /* 0x0000004665467220 */ /* 0x000fe20000410000 */
[----:B------:R-:W-:Y:S01]  /*ccd0*/  LDSM.16.MT88.4 R172, [R222+0x1d00] ;  /* 0x001d0000deac783b */ /* 0x000fe20000004200 */
[--C-:B-1----:R-:W-:Y:S02]  /*cce0*/  FFMA.FTZ R3, R181, c[0x0][0x2d0], -R111.reuse ;  /* 0x0000b400b5037a23 */ /* 0x102fe4000001086f */
[C---:B------:R-:W-:Y:S02]  /*ccf0*/  FMUL.FTZ R71, R101.reuse, R71 ;  /* 0x0000004765477220 */ /* 0x040fe40000410000 */
[----:B------:R1:W-:Y:S01]  /*cd00*/  MUFU.EX2 R10, R3 ;  /* 0x00000003000a7308 */ /* 0x0003e20000000800 */
[C---:B------:R-:W-:Y:S02]  /*cd10*/  FMUL.FTZ R82, R101.reuse, R82 ;  /* 0x0000005265527220 */ /* 0x040fe40000410000 */
[----:B------:R-:W-:Y:S02]  /*cd20*/  FMUL.FTZ R83, R101, R83 ;  /* 0x0000005365537220 */ /* 0x000fe40000410000 */
        /* <DEDUP_REMOVED lines=8> */
[C---:B------:R-:W-:Y:S02]  /*cdb0*/  FMUL.FTZ R13, R100.reuse, R121 ;  /* 0x00000079640d7220 */ /* 0x040fe40000410000 */
[C---:B------:R-:W-:Y:S02]  /*cdc0*/  FMUL.FTZ R45, R100.reuse, R153 ;  /* 0x00000099642d7220 */ /* 0x040fe40000410000 */
[--C-:B-1----:R-:W-:Y:S01]  /*cdd0*/  FFMA.FTZ R3, R187, c[0x0][0x2d0], -R111.reuse ;  /* 0x0000b400bb037a23 */ /* 0x102fe2000001086f */
[----:B------:R-:W-:Y:S01]  /*cde0*/  MOV R187, R20 ;  /* 0x0000001400bb7202 */ /* 0x000fe20000000f00 */
[C---:B------:R-:W-:Y:S01]  /*cdf0*/  FMUL.FTZ R29, R100.reuse, R137 ;  /* 0x00000089641d7220 */ /* 0x040fe20000410000 */
[----:B------:R-:W-:Y:S01]  /*ce00*/  LDSM.16.MT88.4 R20, [R221+0x100] ;  /* 0x00010000dd14783b */ /* 0x000fe20000004200 */
[----:B------:R1:W-:Y:S01]  /*ce10*/  MUFU.EX2 R220, R3 ;  /* 0x0000000300dc7308 */ /* 0x0003e20000000800 */
[C---:B------:R-:W-:Y:S02]  /*ce20*/  FMUL.FTZ R40, R100.reuse, R148 ;  /* 0x0000009464287220 */ /* 0x040fe40000410000 */
[C---:B------:R-:W-:Y:S02]  /*ce30*/  FMUL.FTZ R44, R100.reuse, R152 ;  /* 0x00000098642c7220 */ /* 0x040fe40000410000 */
[----:B------:R-:W-:Y:S02]  /*ce40*/  FMUL.FTZ R56, R100, R164 ;  /* 0x000000a464387220 */ /* 0x000fe40000410000 */
[----:B--2---:R-:W-:Y:S02]  /*ce50*/  FFMA.FTZ R2, R102, c[0x0][0x2d0], -R110 ;  /* 0x0000b40066027a23 */ /* 0x004fe4000001086e */
[C---:B------:R-:W-:Y:S02]  /*ce60*/  FMUL.FTZ R57, R100.reuse, R165 ;  /* 0x000000a564397220 */ /* 0x040fe40000410000 */
[----:B------:R2:W3:Y:S01]  /*ce70*/  MUFU.EX2 R185, R2 ;  /* 0x0000000200b97308 */ /* 0x0004e20000000800 */
[C---:B------:R-:W-:Y:S02]  /*ce80*/  FMUL.FTZ R60, R100.reuse, R168 ;  /* 0x000000a8643c7220 */ /* 0x040fe40000410000 */
[C---:B------:R-:W-:Y:S02]  /*ce90*/  FMUL.FTZ R61, R100.reuse, R169 ;  /* 0x000000a9643d7220 */ /* 0x040fe40000410000 */
[C---:B------:R-:W-:Y:S02]  /*cea0*/  FMUL.FTZ R72, R100.reuse, R72 ;  /* 0x0000004864487220 */ /* 0x040fe40000410000 */
[C---:B------:R-:W-:Y:S02]  /*ceb0*/  FMUL.FTZ R73, R100.reuse, R73 ;  /* 0x0000004964497220 */ /* 0x040fe40000410000 */
[C---:B------:R-:W-:Y:S02]  /*cec0*/  FMUL.FTZ R76, R100.reuse, R76 ;  /* 0x0000004c644c7220 */ /* 0x040fe40000410000 */
[----:B------:R-:W-:Y:S02]  /*ced0*/  FMUL.FTZ R77, R100, R77 ;  /* 0x0000004d644d7220 */ /* 0x000fe40000410000 */
[--C-:B-1----:R-:W-:Y:S02]  /*cee0*/  FFMA.FTZ R3, R17, c[0x0][0x2d0], -R111.reuse ;  /* 0x0000b40011037a23 */ /* 0x102fe4000001086f */
[C---:B------:R-:W-:Y:S02]  /*cef0*/  FMUL.FTZ R17, R103.reuse, R125 ;  /* 0x0000007d67117220 */ /* 0x040fe40000410000 */
[----:B------:R-:W-:Y:S01]  /*cf00*/  MUFU.EX2 R31, R3 ;  /* 0x00000003001f7308 */ /* 0x000fe20000000800 */
[----:B------:R-:W-:Y:S02]  /*cf10*/  FMUL.FTZ R85, R103, R85 ;  /* 0x0000005567557220 */ /* 0x000fe40000410000 */
[C---:B------:R-:W-:Y:S02]  /*cf20*/  FMUL.FTZ R86, R101.reuse, R86 ;  /* 0x0000005665567220 */ /* 0x040fe40000410000 */
[----:B------:R-:W-:Y:S01]  /*cf30*/  FMUL.FTZ R87, R101, R87 ;  /* 0x0000005765577220 */ /* 0x000fe20000410000 */
[----:B--2---:R-:W1:Y:S01]  /*cf40*/  SHFL.BFLY PT, R2, R0, 0x1, 0x1f ;  /* 0x0c201f0000027f89 */ /* 0x004e6200000e0000 */
[----:B---3--:R-:W-:Y:S01]  /*cf50*/  F2FP.BF16.PACK_AB R114, R34, R185 ;  /* 0x000000b92272723e */ /* 0x008fe200000010ff */
[C---:B------:R-:W-:Y:S02]  /*cf60*/  FMUL.FTZ R88, R100.reuse, R88 ;  /* 0x0000005864587220 */ /* 0x040fe40000410000 */
[C---:B------:R-:W-:Y:S02]  /*cf70*/  FMUL.FTZ R89, R100.reuse, R89 ;  /* 0x0000005964597220 */ /* 0x040fe40000410000 */
[C---:B------:R-:W-:Y:S02]  /*cf80*/  FMUL.FTZ R92, R100.reuse, R92 ;  /* 0x0000005c645c7220 */ /* 0x040fe40000410000 */
[----:B------:R-:W-:Y:S02]  /*cf90*/  FMUL.FTZ R93, R100, R93 ;  /* 0x0000005d645d7220 */ /* 0x000fe40000410000 */
[C---:B------:R-:W-:Y:S02]  /*cfa0*/  FMUL.FTZ R96, R103.reuse, R96 ;  /* 0x0000006067607220 */ /* 0x040fe40000410000 */
[----:B------:R-:W-:Y:S02]  /*cfb0*/  FMUL.FTZ R97, R103, R97 ;  /* 0x0000006167617220 */ /* 0x000fe40000410000 */
[C---:B------:R-:W-:Y:S02]  /*cfc0*/  FMUL.FTZ R98, R101.reuse, R98 ;  /* 0x0000006265627220 */ /* 0x040fe40000410000 */
[C---:B------:R-:W-:Y:S01]  /*cfd0*/  FMUL.FTZ R99, R101.reuse, R99 ;  /* 0x0000006365637220 */ /* 0x040fe20000410000 */
[----:B-1----:R-:W-:Y:S01]  /*cfe0*/  FMNMX.FTZ R102, R2, R0, !PT ;  /* 0x0000000002667209 */ /* 0x002fe20007810000 */
[--C-:B------:R-:W-:Y:S02]  /*cff0*/  FFMA.FTZ R2, R186, c[0x0][0x2d0], -R176.reuse ;  /* 0x0000b400ba027a23 */ /* 0x100fe400000108b0 */
[----:B------:R-:W-:Y:S02]  /*d000*/  FFMA.FTZ R0, R18, c[0x0][0x2d0], -R111 ;  /* 0x0000b40012007a23 */ /* 0x000fe4000001086f */
[----:B------:R1:W-:Y:S01]  /*d010*/  MUFU.EX2 R12, R2 ;  /* 0x00000002000c7308 */ /* 0x0003e20000000800 */
[C---:B------:R-:W-:Y:S09]  /*d020*/  FMUL.FTZ R18, R101.reuse, R126 ;  /* 0x0000007e65127220 */ /* 0x040ff20000410000 */
[----:B------:R2:W3:Y:S01]  /*d030*/  MUFU.EX2 R33, R0 ;  /* 0x0000000000217308 */ /* 0x0004e20000000800 */
[--C-:B-1----:R-:W-:Y:S01]  /*d040*/  FFMA.FTZ R2, R190, c[0x0][0x2d0], -R176.reuse ;  /* 0x0000b400be027a23 */ /* 0x102fe200000108b0 */
[----:B------:R-:W-:Y:S01]  /*d050*/  MOV R190, R19 ;  /* 0x0000001300be7202 */ /* 0x000fe20000000f00 */
[----:B------:R-:W-:Y:S07]  /*d060*/  FMUL.FTZ R19, R101, R127 ;  /* 0x0000007f65137220 */ /* 0x000fee0000410000 */
[----:B------:R1:W4:Y:S01]  /*d070*/  MUFU.EX2 R26, R2 ;  /* 0x00000002001a7308 */ /* 0x0003220000000800 */
[----:B------:R-:W-:Y:S01]  /*d080*/  LDSM.16.MT88.4 R124, [R221+0x2100] ;  /* 0x00210000dd7c783b */ /* 0x000fe20000004200 */
[----:B------:R-:W-:Y:S01]  /*d090*/  MOV R156, R190 ;  /* 0x000000be009c7202 */ /* 0x000fe20000000f00 */
[----:B--2---:R-:W-:Y:S01]  /*d0a0*/  FADD.FTZ R0, -R102, R107 ;  /* 0x0000006b66007221 */ /* 0x004fe20000010100 */
[----:B---3--:R-:W-:Y:S02]  /*d0b0*/  F2FP.BF16.PACK_AB R115, R33, R31 ;  /* 0x0000001f2173723e */ /* 0x008fe400000010ff */
[----:B------:R-:W-:Y:S01]  /*d0c0*/  MOV R137, R33 ;  /* 0x0000002100897202 */ /* 0x000fe20000000f00 */
[----:B------:R-:W-:Y:S02]  /*d0d0*/  FMUL.FTZ R0, R0, c[0x0][0x2d0] ;  /* 0x0000b40000007a20 */ /* 0x000fe40000410000 */
[----:B------:R-:W-:Y:S04]  /*d0e0*/  FMUL.FTZ R33, R103, R141 ;  /* 0x0000008d67217220 */ /* 0x000fe80000410000 */
[----:B------:R-:W2:Y:S01]  /*d0f0*/  MUFU.EX2 R0, R0 ;  /* 0x0000000000007308 */ /* 0x000ea20000000800 */
[--C-:B-1----:R-:W-:Y:S01]  /*d100*/  FFMA.FTZ R2, R183, c[0x0][0x2d0], -R176.reuse ;  /* 0x0000b400b7027a23 */ /* 0x102fe200000108b0 */
[----:B------:R-:W-:Y:S01]  /*d110*/  MOV R183, R12 ;  /* 0x0000000c00b77202 */ /* 0x000fe20000000f00 */
[----:B------:R-:W-:Y:S01]  /*d120*/  FMUL.FTZ R12, R100, R120 ;  /* 0x00000078640c7220 */ /* 0x000fe20000410000 */
[----:B----4-:R-:W-:Y:S06]  /*d130*/  MOV R133, R26 ;  /* 0x0000001a00857202 */ /* 0x010fec0000000f00 */
[----:B------:R1:W-:Y:S01]  /*d140*/  MUFU.EX2 R4, R2 ;  /* 0x0000000200047308 */ /* 0x0003e20000000800 */
[----:B------:R-:W-:Y:S01]  /*d150*/  F2FP.BF16.PACK_AB R116, R26, R183 ;  /* 0x000000b71a74723e */ /* 0x000fe200000010ff */
[C---:B--2---:R-:W-:Y:S02]  /*d160*/  FMUL.FTZ R26, R0.reuse, R134 ;  /* 0x00000086001a7220 */ /* 0x044fe40000410000 */
[C---:B------:R-:W-:Y:S02]  /*d170*/  FMUL.FTZ R27, R0.reuse, R135 ;  /* 0x00000087001b7220 */ /* 0x040fe40000410000 */
[C---:B------:R-:W-:Y:S02]  /*d180*/  FMUL.FTZ R14, R0.reuse, R122 ;  /* 0x0000007a000e7220 */ /* 0x040fe40000410000 */
[C---:B------:R-:W-:Y:S02]  /*d190*/  FMUL.FTZ R15, R0.reuse, R123 ;  /* 0x0000007b000f7220 */ /* 0x040fe40000410000 */
[C---:B------:R-:W-:Y:S01]  /*d1a0*/  FMUL.FTZ R42, R0.reuse, R150 ;  /* 0x00000096002a7220 */ /* 0x040fe20000410000 */
[----:B------:R-:W2:Y:S01]  /*d1b0*/  LDSM.16.MT88.4 R120, [R222+0x1100] ;  /* 0x00110000de78783b */ /* 0x000ea20000004200 */
[----:B------:R-:W-:Y:S01]  /*d1c0*/  FMUL.FTZ R30, R0, R138 ;  /* 0x0000008a001e7220 */ /* 0x000fe20000410000 */
[----:B------:R-:W-:Y:S01]  /*d1d0*/  MOV R138, R34 ;  /* 0x00000022008a7202 */ /* 0x000fe20000000f00 */
[----:B-1----:R-:W-:Y:S02]  /*d1e0*/  FFMA.FTZ R2, R182, c[0x0][0x2d0], -R176 ;  /* 0x0000b400b6027a23 */ /* 0x002fe400000108b0 */
[----:B------:R-:W-:Y:S02]  /*d1f0*/  FMUL.FTZ R34, R101, R142 ;  /* 0x0000008e65227220 */ /* 0x000fe40000410000 */
        /* <DEDUP_REMOVED lines=13> */
[----:B-1----:R-:W-:Y:S02]  /*d2d0*/  FMUL.FTZ R2, R102, c[0x0][0x2d0] ;  /* 0x0000b40066027a20 */ /* 0x002fe40000410000 */
[----:B------:R-:W-:Y:S02]  /*d2e0*/  FMUL.FTZ R91, R0, R91 ;  /* 0x0000005b005b7220 */ /* 0x000fe40000410000 */
[--C-:B------:R-:W-:Y:S02]  /*d2f0*/  FFMA.FTZ R3, R184, c[0x0][0x2d0], -R2.reuse ;  /* 0x0000b400b8037a23 */ /* 0x100fe40000010802 */
[C---:B------:R-:W-:Y:S02]  /*d300*/  FMUL.FTZ R94, R0.reuse, R94 ;  /* 0x0000005e005e7220 */ /* 0x040fe40000410000 */
[----:B------:R1:W-:Y:S01]  /*d310*/  MUFU.EX2 R182, R3 ;  /* 0x0000000300b67308 */ /* 0x0003e20000000800 */
[----:B------:R-:W-:Y:S02]  /*d320*/  FMUL.FTZ R95, R0, R95 ;  /* 0x0000005f005f7220 */ /* 0x000fe40000410000 */
[--C-:B------:R-:W-:Y:S02]  /*d330*/  FFMA.FTZ R108, R108, c[0x0][0x2d0], -R2.reuse ;  /* 0x0000b4006c6c7a23 */ /* 0x100fe40000010802 */
[--C-:B-1----:R-:W-:Y:S01]  /*d340*/  FFMA.FTZ R3, R191, c[0x0][0x2d0], -R2.reuse ;  /* 0x0000b400bf037a23 */ /* 0x102fe20000010802 */
[----:B------:R-:W-:Y:S01]  /*d350*/  MOV R191, R11 ;  /* 0x0000000b00bf7202 */ /* 0x000fe20000000f00 */
[C---:B------:R-:W-:Y:S03]  /*d360*/  FMUL.FTZ R11, R0.reuse, R119 ;  /* 0x00000077000b7220 */ /* 0x040fe60000410000 */
[----:B------:R1:W3:Y:S02]  /*d370*/  MUFU.EX2 R186, R3 ;  /* 0x0000000300ba7308 */ /* 0x0002e40000000800 */
[--C-:B-1----:R-:W-:Y:S01]  /*d380*/  FFMA.FTZ R3, R189, c[0x0][0x2d0], -R2.reuse ;  /* 0x0000b400bd037a23 */ /* 0x102fe20000010802 */
[----:B------:R-:W-:Y:S01]  /*d390*/  MOV R189, R10 ;  /* 0x0000000a00bd7202 */ /* 0x000fe20000000f00 */
[----:B------:R-:W-:Y:S01]  /*d3a0*/  FMUL.FTZ R10, R0, R118 ;  /* 0x00000076000a7220 */ /* 0x000fe20000410000 */
[----:B---3--:R-:W-:Y:S05]  /*d3b0*/  F2FP.BF16.PACK_AB R117, R186, R182 ;  /* 0x000000b6ba75723e */ /* 0x008fea00000010ff */
[----:B------:R1:W3:Y:S01]  /*d3c0*/  MUFU.EX2 R28, R3 ;  /* 0x00000003001c7308 */ /* 0x0002e20000000800 */
[----:B------:R-:W-:Y:S01]  /*d3d0*/  F2FP.BF16.PACK_AB R113, R220, R189 ;  /* 0x000000bddc71723e */ /* 0x000fe200000010ff */
[----:B-1----:R-:W-:Y:S01]  /*d3e0*/  FFMA.FTZ R3, R188, c[0x0][0x2d0], -R2 ;  /* 0x0000b400bc037a23 */ /* 0x002fe20000010802 */
[----:B------:R-:W-:Y:S01]  /*d3f0*/  MOV R188, R4 ;  /* 0x0000000400bc7202 */ /* 0x000fe20000000f00 */
[----:B------:R-:W-:Y:S01]  /*d400*/  FMUL.FTZ R4, R103, R112 ;  /* 0x0000007067047220 */ /* 0x000fe20000410000 */
[----:B------:R-:W-:Y:S05]  /*d410*/  F2FP.BF16.PACK_AB R112, R32, R191 ;  /* 0x000000bf2070723e */ /* 0x000fea00000010ff */
[----:B------:R1:W4:Y:S01]  /*d420*/  MUFU.EX2 R181, R3 ;  /* 0x0000000300b57308 */ /* 0x0003220000000800 */
[----:B---3--:R-:W-:Y:S02]  /*d430*/  MOV R135, R28 ;  /* 0x0000001c00877202 */ /* 0x008fe40000000f00 */
[----:B------:R-:W-:Y:S01]  /*d440*/  F2FP.BF16.PACK_AB R118, R180, R188 ;  /* 0x000000bcb476723e */ /* 0x000fe200000010ff */
[-C--:B------:R-:W-:Y:S05]  /*d450*/  HMMA.16816.F32.BF16 R4, R112, R20.reuse, R4 ;  /* 0x000000147004723c */ /* 0x080fea0000041804 */
[--C-:B-1----:R-:W-:Y:S01]  /*d460*/  FFMA.FTZ R3, R192, c[0x0][0x2d0], -R110.reuse ;  /* 0x0000b400c0037a23 */ /* 0x102fe2000001086e */
[----:B----4-:R-:W-:Y:S01]  /*d470*/  F2FP.BF16.PACK_AB R119, R181, R28 ;  /* 0x0000001cb577723e */ /* 0x010fe200000010ff */
[----:B------:R-:W-:Y:S01]  /*d480*/  FMUL.FTZ R28, R100, R136 ;  /* 0x00000088641c7220 */ /* 0x000fe20000410000 */
[----:B------:R-:W-:Y:S01]  /*d490*/  MOV R136, R31 ;  /* 0x0000001f00887202 */ /* 0x000fe20000000f00 */
[----:B------:R1:W-:Y:S03]  /*d4a0*/  MUFU.EX2 R132, R3 ;  /* 0x0000000300847308 */ /* 0x0003e60000000800 */
[----:B------:R-:W-:Y:S01]  /*d4b0*/  FMUL.FTZ R31, R0, R139 ;  /* 0x0000008b001f7220 */ /* 0x000fe20000410000 */
[----:B------:R-:W-:Y:S01]  /*d4c0*/  MOV R139, R32 ;  /* 0x00000020008b7202 */ /* 0x000fe20000000f00 */
[C---:B------:R-:W-:Y:S01]  /*d4d0*/  FMUL.FTZ R32, R103.reuse, R140 ;  /* 0x0000008c67207220 */ /* 0x040fe20000410000 */
[C---:B------:R-:W-:Y:S04]  /*d4e0*/  HMMA.16816.F32.BF16 R8, R116.reuse, R20, R8 ;  /* 0x000000147408723c */ /* 0x040fe80000041808 */
[----:B------:R-:W-:Y:S02]  /*d4f0*/  MOV R152, R139 ;  /* 0x0000008b00987202 */ /* 0x000fe40000000f00 */
[----:B------:R-:W-:Y:S01]  /*d500*/  MOV R139, R135 ;  /* 0x00000087008b7202 */ /* 0x000fe20000000f00 */
[C---:B------:R-:W-:Y:S01]  /*d510*/  FMUL.FTZ R20, R103.reuse, R128 ;  /* 0x0000008067147220 */ /* 0x040fe20000410000 */
[-C--:B------:R-:W-:Y:S04]  /*d520*/  HMMA.16816.F32.BF16 R12, R116, R22.reuse, R12 ;  /* 0x00000016740c723c */ /* 0x080fe8000004180c */
[----:B------:R-:W-:Y:S01]  /*d530*/  FMUL.FTZ R21, R103, R129 ;  /* 0x0000008167157220 */ /* 0x000fe20000410000 */
[----:B------:R-:W-:Y:S03]  /*d540*/  MOV R135, R188 ;  /* 0x000000bc00877202 */ /* 0x000fe60000000f00 */
[C---:B------:R-:W-:Y:S04]  /*d550*/  HMMA.16816.F32.BF16 R16, R112.reuse, R22, R16 ;  /* 0x000000167010723c */ /* 0x040fe80000041810 */
[--C-:B-1----:R-:W-:Y:S03]  /*d560*/  FFMA.FTZ R3, R193, c[0x0][0x2d0], -R110.reuse ;  /* 0x0000b400c1037a23 */ /* 0x102fe6000001086e */
[C---:B------:R-:W-:Y:S01]  /*d570*/  FMUL.FTZ R22, R101.reuse, R130 ;  /* 0x0000008265167220 */ /* 0x040fe20000410000 */
[----:B------:R1:W-:Y:S01]  /*d580*/  MUFU.EX2 R184, R3 ;  /* 0x0000000300b87308 */ /* 0x0003e20000000800 */
[----:B------:R-:W-:Y:S02]  /*d590*/  FMUL.FTZ R23, R101, R131 ;  /* 0x0000008365177220 */ /* 0x000fe40000410000 */
[----:B------:R-:W-:Y:S05]  /*d5a0*/  LDSM.16.MT88.4 R128, [R222+0x500] ;  /* 0x00050000de80783b */ /* 0x000fea0000004200 */
[-C--:B------:R-:W-:Y:S08]  /*d5b0*/  HMMA.16816.F32.BF16 R20, R112, R36.reuse, R20 ;  /* 0x000000247014723c */ /* 0x080ff00000041814 */
[C---:B------:R-:W-:Y:S07]  /*d5c0*/  HMMA.16816.F32.BF16 R24, R116.reuse, R36, R24 ;  /* 0x000000247418723c */ /* 0x040fee0000041818 */
[C---:B------:R-:W-:Y:S01]  /*d5d0*/  FMUL.FTZ R36, R103.reuse, R144 ;  /* 0x0000009067247220 */ /* 0x040fe20000410000 */
[-C--:B------:R-:W-:Y:S04]  /*d5e0*/  HMMA.16816.F32.BF16 R28, R116, R38.reuse, R28 ;  /* 0x00000026741c723c */ /* 0x080fe8000004181c */
[--C-:B-1----:R-:W-:Y:S01]  /*d5f0*/  FFMA.FTZ R3, R196, c[0x0][0x2d0], -R111.reuse ;  /* 0x0000b400c4037a23 */ /* 0x102fe2000001086f */
[----:B------:R-:W-:Y:S01]  /*d600*/  MOV R144, R133 ;  /* 0x0000008500907202 */ /* 0x000fe20000000f00 */
[----:B------:R-:W-:Y:S01]  /*d610*/  FMUL.FTZ R37, R103, R145 ;  /* 0x0000009167257220 */ /* 0x000fe20000410000 */
[----:B------:R-:W-:Y:S01]  /*d620*/  MOV R133, R191 ;  /* 0x000000bf00857202 */ /* 0x000fe20000000f00 */
[C---:B------:R-:W-:Y:S01]  /*d630*/  HMMA.16816.F32.BF16 R32, R112.reuse, R38, R32 ;  /* 0x000000267020723c */ /* 0x040fe20000041820 */
[----:B------:R1:W-:Y:S03]  /*d640*/  MUFU.EX2 R134, R3 ;  /* 0x0000000300867308 */ /* 0x0003e60000000800 */
[----:B------:R-:W-:Y:S03]  /*d650*/  MOV R145, R189 ;  /* 0x000000bd00917202 */ /* 0x000fe60000000f00 */
[C---:B------:R-:W-:Y:S02]  /*d660*/  FMUL.FTZ R39, R101.reuse, R147 ;  /* 0x0000009365277220 */ /* 0x040fe40000410000 */
[----:B------:R-:W-:Y:S07]  /*d670*/  FMUL.FTZ R38, R101, R146 ;  /* 0x0000009265267220 */ /* 0x000fee0000410000 */
[-C--:B------:R-:W-:Y:S08]  /*d680*/  HMMA.16816.F32.BF16 R36, R112, R52.reuse, R36 ;  /* 0x000000347024723c */ /* 0x080ff00000041824 */
[C---:B------:R-:W-:Y:S04]  /*d690*/  HMMA.16816.F32.BF16 R40, R116.reuse, R52, R40 ;  /* 0x000000347428723c */ /* 0x040fe80000041828 */
[--C-:B-1----:R-:W-:Y:S03]  /*d6a0*/  FFMA.FTZ R3, R198, c[0x0][0x2d0], -R111.reuse ;  /* 0x0000b400c6037a23 */ /* 0x102fe6000001086f */
[C---:B------:R-:W-:Y:S01]  /*d6b0*/  FMUL.FTZ R52, R103.reuse, R160 ;  /* 0x000000a067347220 */ /* 0x040fe20000410000 */
[-C--:B------:R-:W-:Y:S01]  /*d6c0*/  HMMA.16816.F32.BF16 R44, R116, R54.reuse, R44 ;  /* 0x00000036742c723c */ /* 0x080fe2000004182c */
[----:B------:R1:W3:Y:S03]  /*d6d0*/  MUFU.EX2 R140, R3 ;  /* 0x00000003008c7308 */ /* 0x0002e60000000800 */
[----:B------:R-:W-:Y:S04]  /*d6e0*/  FMUL.FTZ R53, R103, R161 ;  /* 0x000000a167357220 */ /* 0x000fe80000410000 */
[C---:B------:R-:W-:Y:S07]  /*d6f0*/  HMMA.16816.F32.BF16 R48, R112.reuse, R54, R48 ;  /* 0x000000367030723c */ /* 0x040fee0000041830 */
[C---:B------:R-:W-:Y:S02]  /*d700*/  FMUL.FTZ R54, R101.reuse, R162 ;  /* 0x000000a265367220 */ /* 0x040fe40000410000 */
[----:B------:R-:W-:Y:S07]  /*d710*/  FMUL.FTZ R55, R101, R163 ;  /* 0x000000a365377220 */ /* 0x000fee0000410000 */
[-C--:B--2---:R-:W-:Y:S03]  /*d720*/  HMMA.16816.F32.BF16 R52, R112, R120.reuse, R52 ;  /* 0x000000787034723c */ /* 0x084fe60000041834 */
        /* <DEDUP_REMOVED lines=18> */
[--C-:B-1----:R-:W-:Y:S04]  /*d850*/  FFMA.FTZ R3, R199, c[0x0][0x2d0], -R111.reuse ;  /* 0x0000b400c7037a23 */ /* 0x102fe8000001086f */
[----:B------:R-:W-:Y:S01]  /*d860*/  HMMA.16816.F32.BF16 R96, R112, R122, R96 ;  /* 0x0000007a7060723c */ /* 0x000fe20000041860 */
[----:B------:R-:W1:Y:S01]  /*d870*/  LDSM.16.MT88.4 R120, [R221+0x1500] ;  /* 0x00150000dd78783b */ /* 0x000e620000004200 */
[----:B------:R2:W2:Y:S05]  /*d880*/  MUFU.EX2 R153, R3 ;  /* 0x0000000300997308 */ /* 0x0004aa0000000800 */
[----:B---3--:R-:W-:Y:S02]  /*d890*/  F2FP.BF16.PACK_AB R113, R140, R134 ;  /* 0x000000868c71723e */ /* 0x008fe400000010ff */
[----:B----4-:R-:W-:Y:S03]  /*d8a0*/  F2FP.BF16.PACK_AB R114, R149, R143 ;  /* 0x0000008f9572723e */ /* 0x010fe600000010ff */
[----:B------:R-:W-:Y:S01]  /*d8b0*/  F2FP.BF16.PACK_AB R112, R184, R132 ;  /* 0x00000084b870723e */ /* 0x000fe200000010ff */
[--C-:B--2---:R-:W-:Y:S01]  /*d8c0*/  FFMA.FTZ R3, R201, c[0x0][0x2d0], -R176.reuse ;  /* 0x0000b400c9037a23 */ /* 0x104fe200000108b0 */
[----:B------:R-:W-:Y:S03]  /*d8d0*/  F2FP.BF16.PACK_AB R115, R153, R150 ;  /* 0x000000969973723e */ /* 0x000fe600000010ff */
[----:B------:R2:W-:Y:S04]  /*d8e0*/  MUFU.EX2 R147, R3 ;  /* 0x0000000300937308 */ /* 0x0005e80000000800 */
[-C--:B------:R-:W-:Y:S03]  /*d8f0*/  HMMA.16816.F32.BF16 R4, R112, R124.reuse, R4 ;  /* 0x0000007c7004723c */ /* 0x080fe60000041804 */
[----:B--2---:R-:W-:Y:S04]  /*d900*/  FFMA.FTZ R3, R200, c[0x0][0x2d0], -R176 ;  /* 0x0000b400c8037a23 */ /* 0x004fe800000108b0 */
[----:B------:R2:W3:Y:S02]  /*d910*/  MUFU.EX2 R141, R3 ;  /* 0x00000003008d7308 */ /* 0x0004e40000000800 */
[--C-:B--2---:R-:W-:Y:S03]  /*d920*/  FFMA.FTZ R3, R202, c[0x0][0x2d0], -R2.reuse ;  /* 0x0000b400ca037a23 */ /* 0x104fe60000010802 */
[----:B---3--:R-:W-:Y:S05]  /*d930*/  F2FP.BF16.PACK_AB R116, R141, R147 ;  /* 0x000000938d74723e */ /* 0x008fea00000010ff */
[----:B------:R2:W-:Y:S02]  /*d940*/  MUFU.EX2 R148, R3 ;  /* 0x0000000300947308 */ /* 0x0005e40000000800 */
[----:B--2---:R-:W-:Y:S08]  /*d950*/  FFMA.FTZ R3, R203, c[0x0][0x2d0], -R2 ;  /* 0x0000b400cb037a23 */ /* 0x004ff00000010802 */
[----:B------:R2:W3:Y:S02]  /*d960*/  MUFU.EX2 R142, R3 ;  /* 0x00000003008e7308 */ /* 0x0004e40000000800 */
[--C-:B--2---:R-:W-:Y:S01]  /*d970*/  FFMA.FTZ R3, R204, c[0x0][0x2d0], -R176.reuse ;  /* 0x0000b400cc037a23 */ /* 0x104fe200000108b0 */
[----:B---3--:R-:W-:Y:S07]  /*d980*/  F2FP.BF16.PACK_AB R117, R142, R148 ;  /* 0x000000948e75723e */ /* 0x008fee00000010ff */
        /* <DEDUP_REMOVED lines=10> */
[----:B------:R2:W-:Y:S01]  /*da30*/  MUFU.EX2 R192, R3 ;  /* 0x0000000300c07308 */ /* 0x0005e20000000800 */
[C---:B------:R-:W-:Y:S08]  /*da40*/  HMMA.16816.F32.BF16 R8, R116.reuse, R124, R8 ;  /* 0x0000007c7408723c */ /* 0x040ff00000041808 */
[-C--:B------:R-:W-:Y:S08]  /*da50*/  HMMA.16816.F32.BF16 R12, R116, R126.reuse, R12 ;  /* 0x0000007e740c723c */ /* 0x080ff0000004180c */
[C---:B------:R-:W-:Y:S01]  /*da60*/  HMMA.16816.F32.BF16 R16, R112.reuse, R126, R16 ;  /* 0x0000007e7010723c */ /* 0x040fe20000041810 */
[----:B------:R-:W3:Y:S03]  /*da70*/  LDSM.16.MT88.4 R124, [R222+0x1500] ;  /* 0x00150000de7c783b */ /* 0x000ee60000004200 */
[--C-:B--2---:R-:W-:Y:S04]  /*da80*/  FFMA.FTZ R3, R213, c[0x0][0x2d0], -R110.reuse ;  /* 0x0000b400d5037a23 */ /* 0x104fe8000001086e */
[-C--:B------:R-:W-:Y:S01]  /*da90*/  HMMA.16816.F32.BF16 R20, R112, R128.reuse, R20 ;  /* 0x000000807014723c */ /* 0x080fe20000041814 */
[----:B------:R2:W4:Y:S07]  /*daa0*/  MUFU.EX2 R107, R3 ;  /* 0x00000003006b7308 */ /* 0x00052e0000000800 */
[C---:B------:R-:W-:Y:S08]  /*dab0*/  HMMA.16816.F32.BF16 R24, R116.reuse, R128, R24 ;  /* 0x000000807418723c */ /* 0x040ff00000041818 */
[-C--:B------:R-:W-:Y:S08]  /*dac0*/  HMMA.16816.F32.BF16 R28, R116, R130.reuse, R28 ;  /* 0x00000082741c723c */ /* 0x080ff0000004181c */
[C---:B------:R-:W-:Y:S01]  /*dad0*/  HMMA.16816.F32.BF16 R32, R112.reuse, R130, R32 ;  /* 0x000000827020723c */ /* 0x040fe20000041820 */
[----:B------:R-:W3:Y:S03]  /*dae0*/  LDSM.16.MT88.4 R128, [R221+0x2500] ;  /* 0x00250000dd80783b */ /* 0x000ee60000004200 */
[--C-:B--2---:R-:W-:Y:S04]  /*daf0*/  FFMA.FTZ R3, R214, c[0x0][0x2d0], -R111.reuse ;  /* 0x0000b400d6037a23 */ /* 0x104fe8000001086f */
[-C--:B-1----:R-:W-:Y:S01]  /*db00*/  HMMA.16816.F32.BF16 R36, R112, R120.reuse, R36 ;  /* 0x000000787024723c */ /* 0x082fe20000041824 */
[----:B------:R1:W-:Y:S07]  /*db10*/  MUFU.EX2 R213, R3 ;  /* 0x0000000300d57308 */ /* 0x0003ee0000000800 */
[C---:B------:R-:W-:Y:S08]  /*db20*/  HMMA.16816.F32.BF16 R40, R116.reuse, R120, R40 ;  /* 0x000000787428723c */ /* 0x040ff00000041828 */
[-C--:B------:R-:W-:Y:S08]  /*db30*/  HMMA.16816.F32.BF16 R44, R116, R122.reuse, R44 ;  /* 0x0000007a742c723c */ /* 0x080ff0000004182c */
[C---:B------:R-:W-:Y:S01]  /*db40*/  HMMA.16816.F32.BF16 R48, R112.reuse, R122, R48 ;  /* 0x0000007a7030723c */ /* 0x040fe20000041830 */
[----:B------:R-:W2:Y:S03]  /*db50*/  LDSM.16.MT88.4 R120, [R222+0x2500] ;  /* 0x00250000de78783b */ /* 0x000ea60000004200 */
[--C-:B-1----:R-:W-:Y:S01]  /*db60*/  FFMA.FTZ R3, R215, c[0x0][0x2d0], -R111.reuse ;  /* 0x0000b400d7037a23 */ /* 0x102fe2000001086f */
[----:B----4-:R-:W-:Y:S01]  /*db70*/  MOV R215, R107 ;  /* 0x0000006b00d77202 */ /* 0x010fe20000000f00 */
[--C-:B------:R-:W-:Y:S02]  /*db80*/  FFMA.FTZ R107, R209, c[0x0][0x2d0], -R110.reuse ;  /* 0x0000b400d16b7a23 */ /* 0x100fe4000001086e */
[-C--:B---3--:R-:W-:Y:S01]  /*db90*/  HMMA.16816.F32.BF16 R52, R112, R124.reuse, R52 ;  /* 0x0000007c7034723c */ /* 0x088fe20000041834 */
[----:B------:R1:W3:Y:S07]  /*dba0*/  MUFU.EX2 R214, R3 ;  /* 0x0000000300d67308 */ /* 0x0002ee0000000800 */
[C---:B------:R-:W-:Y:S03]  /*dbb0*/  HMMA.16816.F32.BF16 R56, R116.reuse, R124, R56 ;  /* 0x0000007c7438723c */ /* 0x040fe60000041838 */
[----:B------:R4:W-:Y:S05]  /*dbc0*/  MUFU.EX2 R209, R107 ;  /* 0x0000006b00d17308 */ /* 0x0009ea0000000800 */
[-C--:B------:R-:W-:Y:S08]  /*dbd0*/  HMMA.16816.F32.BF16 R60, R116, R126.reuse, R60 ;  /* 0x0000007e743c723c */ /* 0x080ff0000004183c */
[C---:B------:R-:W-:Y:S01]  /*dbe0*/  HMMA.16816.F32.BF16 R64, R112.reuse, R126, R64 ;  /* 0x0000007e7040723c */ /* 0x040fe20000041840 */
[----:B------:R-:W3:Y:S03]  /*dbf0*/  LDSM.16.MT88.4 R124, [R221+0x900] ;  /* 0x00090000dd7c783b */ /* 0x000ee60000004200 */
[----:B-1----:R-:W-:Y:S04]  /*dc00*/  FFMA.FTZ R3, R208, c[0x0][0x2d0], -R110 ;  /* 0x0000b400d0037a23 */ /* 0x002fe8000001086e */
[-C--:B------:R-:W-:Y:S01]  /*dc10*/  HMMA.16816.F32.BF16 R68, R112, R128.reuse, R68 ;  /* 0x000000807044723c */ /* 0x080fe20000041844 */
[----:B------:R1:W1:Y:S03]  /*dc20*/  MUFU.EX2 R212, R3 ;  /* 0x0000000300d47308 */ /* 0x0002660000000800 */
[----:B----4-:R-:W-:Y:S01]  /*dc30*/  FFMA.FTZ R107, R217, c[0x0][0x2d0], -R176 ;  /* 0x0000b400d96b7a23 */ /* 0x010fe200000108b0 */
[----:B------:R-:W-:Y:S03]  /*dc40*/  MOV R217, R153 ;  /* 0x0000009900d97202 */ /* 0x000fe60000000f00 */
[C---:B------:R-:W-:Y:S03]  /*dc50*/  HMMA.16816.F32.BF16 R72, R116.reuse, R128, R72 ;  /* 0x000000807448723c */ /* 0x040fe60000041848 */
[----:B------:R4:W-:Y:S05]  /*dc60*/  MUFU.EX2 R205, R107 ;  /* 0x0000006b00cd7308 */ /* 0x0009ea0000000800 */
[-C--:B------:R-:W-:Y:S08]  /*dc70*/  HMMA.16816.F32.BF16 R76, R116, R130.reuse, R76 ;  /* 0x00000082744c723c */ /* 0x080ff0000004184c */
[C---:B------:R-:W-:Y:S01]  /*dc80*/  HMMA.16816.F32.BF16 R80, R112.reuse, R130, R80 ;  /* 0x000000827050723c */ /* 0x040fe20000041850 */
[----:B------:R-:W3:Y:S03]  /*dc90*/  LDSM.16.MT88.4 R128, [R222+0x900] ;  /* 0x00090000de80783b */ /* 0x000ee60000004200 */
[--C-:B-1----:R-:W-:Y:S01]  /*dca0*/  FFMA.FTZ R3, R210, c[0x0][0x2d0], -R111.reuse ;  /* 0x0000b400d2037a23 */ /* 0x102fe2000001086f */
[----:B------:R-:W-:Y:S03]  /*dcb0*/  MOV R210, R192 ;  /* 0x000000c000d27202 */ /* 0x000fe60000000f00 */
[-C--:B--2---:R-:W-:Y:S01]  /*dcc0*/  HMMA.16816.F32.BF16 R84, R112, R120.reuse, R84 ;  /* 0x000000787054723c */ /* 0x084fe20000041854 */
[----:B------:R1:W-:Y:S03]  /*dcd0*/  MUFU.EX2 R208, R3 ;  /* 0x0000000300d07308 */ /* 0x0003e60000000800 */
[----:B----4-:R-:W-:Y:S04]  /*dce0*/  FFMA.FTZ R107, R178, c[0x0][0x2d0], -R110 ;  /* 0x0000b400b26b7a23 */ /* 0x010fe8000001086e */
[C---:B------:R-:W-:Y:S03]  /*dcf0*/  HMMA.16816.F32.BF16 R88, R116.reuse, R120, R88 ;  /* 0x000000787458723c */ /* 0x040fe60000041858 */
[----:B------:R2:W-:Y:S05]  /*dd00*/  MUFU.EX2 R193, R107 ;  /* 0x0000006b00c17308 */ /* 0x0005ea0000000800 */
[-C--:B------:R-:W-:Y:S08]  /*dd10*/  HMMA.16816.F32.BF16 R92, R116, R122.reuse, R92 ;  /* 0x0000007a745c723c */ /* 0x080ff0000004185c */
[----:B------:R-:W-:Y:S01]  /*dd20*/  HMMA.16816.F32.BF16 R96, R112, R122, R96 ;  /* 0x0000007a7060723c */ /* 0x000fe20000041860 */
[----:B------:R-:W4:Y:S03]  /*dd30*/  LDSM.16.MT88.4 R120, [R221+0x1900] ;  /* 0x00190000dd78783b */ /* 0x000f260000004200 */
[--C-:B-1----:R-:W-:Y:S01]  /*dd40*/  FFMA.FTZ R3, R211, c[0x0][0x2d0], -R111.reuse ;  /* 0x0000b400d3037a23 */ /* 0x102fe2000001086f */
[----:B------:R-:W-:Y:S02]  /*dd50*/  MOV R211, R155 ;  /* 0x0000009b00d37202 */ /* 0x000fe40000000f00 */
[----:B------:R-:W-:Y:S01]  /*dd60*/  F2FP.BF16.PACK_AB R112, R215, R210 ;  /* 0x000000d2d770723e */ /* 0x000fe200000010ff */
[----:B------:R1:W1:Y:S01]  /*dd70*/  MUFU.EX2 R207, R3 ;  /* 0x0000000300cf7308 */ /* 0x0002620000000800 */
[----:B---3--:R-:W-:Y:S03]  /*dd80*/  F2FP.BF16.PACK_AB R113, R214, R213 ;  /* 0x000000d5d671723e */ /* 0x008fe600000010ff */
[----:B------:R-:W-:Y:S01]  /*dd90*/  F2FP.BF16.PACK_AB R114, R209, R212 ;  /* 0x000000d4d172723e */ /* 0x000fe200000010ff */
[--C-:B--2---:R-:W-:Y:S01]  /*dda0*/  FFMA.FTZ R107, R250, c[0x0][0x2d0], -R176.reuse ;  /* 0x0000b400fa6b7a23 */ /* 0x104fe200000108b0 */
[----:B------:R-:W-:Y:S02]  /*ddb0*/  MOV R250, R132 ;  /* 0x0000008400fa7202 */ /* 0x000fe40000000f00 */
[----:B------:R-:W-:Y:S02]  /*ddc0*/  MOV R132, R183 ;  /* 0x000000b700847202 */ /* 0x000fe40000000f00 */
[----:B------:R-:W-:Y:S01]  /*ddd0*/  MUFU.EX2 R189, R107 ;  /* 0x0000006b00bd7308 */ /* 0x000fe20000000800 */
[----:B-1----:R-:W-:Y:S01]  /*dde0*/  FFMA.FTZ R3, R216, c[0x0][0x2d0], -R176 ;  /* 0x0000b400d8037a23 */ /* 0x002fe200000108b0 */
[----:B------:R-:W-:Y:S02]  /*ddf0*/  F2FP.BF16.PACK_AB R115, R207, R208 ;  /* 0x000000d0cf73723e */ /* 0x000fe400000010ff */
[----:B------:R-:W-:Y:S06]  /*de00*/  MOV R216, R154 ;  /* 0x0000009a00d87202 */ /* 0x000fec0000000f00 */
[----:B------:R1:W2:Y:S01]  /*de10*/  MUFU.EX2 R206, R3 ;  /* 0x0000000300ce7308 */ /* 0x0002a20000000800 */
[-C--:B------:R-:W-:Y:S03]  /*de20*/  HMMA.16816.F32.BF16 R4, R112, R124.reuse, R4 ;  /* 0x0000007c7004723c */ /* 0x080fe60000041804 */
[--C-:B-1----:R-:W-:Y:S01]  /*de30*/  FFMA.FTZ R3, R218, c[0x0][0x2d0], -R2.reuse ;  /* 0x0000b400da037a23 */ /* 0x102fe20000010802 */
[----:B--2---:R-:W-:Y:S02]  /*de40*/  F2FP.BF16.PACK_AB R116, R205, R206 ;  /* 0x000000cecd74723e */ /* 0x004fe400000010ff */
[----:B------:R-:W-:Y:S03]  /*de50*/  MOV R218, R149 ;  /* 0x0000009500da7202 */ /* 0x000fe60000000f00 */
[----:B------:R1:W-:Y:S03]  /*de60*/  MUFU.EX2 R204, R3 ;  /* 0x0000000300cc7308 */ /* 0x0003e60000000800 */
        /* <DEDUP_REMOVED lines=9> */
[----:B------:R-:W-:Y:S01]  /*df00*/  MOV R138, R186 ;  /* 0x000000ba008a7202 */ /* 0x000fe20000000f00 */
[--C-:B-1----:R-:W-:Y:S01]  /*df10*/  FFMA.FTZ R3, R239, c[0x0][0x2d0], -R176.reuse ;  /* 0x0000b400ef037a23 */ /* 0x102fe200000108b0 */
[----:B--2---:R-:W-:Y:S02]  /*df20*/  F2FP.BF16.PACK_AB R117, R203, R204 ;  /* 0x000000cccb75723e */ /* 0x004fe400000010ff */
[----:B------:R-:W-:Y:S03]  /*df30*/  MOV R239, R151 ;  /* 0x0000009700ef7202 */ /* 0x000fe60000000f00 */
        /* <DEDUP_REMOVED lines=22> */
[----:B------:R1:W3:Y:S01]  /*e0a0*/  MUFU.EX2 R197, R3 ;  /* 0x0000000300c57308 */ /* 0x0002e20000000800 */
[----:B------:R-:W-:Y:S06]  /*e0b0*/  LDSM.16.MT88.4 R140, [R222+0xd00] ;  /* 0x000d0000de8c783b */ /* 0x000fec0000004200 */
[C---:B------:R-:W-:Y:S08]  /*e0c0*/  HMMA.16816.F32.BF16 R24, R116.reuse, R128, R24 ;  /* 0x000000807418723c */ /* 0x040ff00000041818 */
[-C--:B------:R-:W-:Y:S08]  /*e0d0*/  HMMA.16816.F32.BF16 R28, R116, R130.reuse, R28 ;  /* 0x00000082741c723c */ /* 0x080ff0000004181c */
[C---:B------:R-:W-:Y:S01]  /*e0e0*/  HMMA.16816.F32.BF16 R32, R112.reuse, R130, R32 ;  /* 0x000000827020723c */ /* 0x040fe20000041820 */
[----:B------:R-:W2:Y:S03]  /*e0f0*/  LDSM.16.MT88.4 R128, [R221+0x2900] ;  /* 0x00290000dd80783b */ /* 0x000ea60000004200 */
[--C-:B-1----:R-:W-:Y:S01]  /*e100*/  FFMA.FTZ R3, R247, c[0x0][0x2d0], -R111.reuse ;  /* 0x0000b400f7037a23 */ /* 0x102fe2000001086f */
[----:B------:R-:W-:Y:S02]  /*e110*/  MOV R247, R184 ;  /* 0x000000b800f77202 */ /* 0x000fe40000000f00 */
[----:B------:R3:W-:Y:S01]  /*e120*/  MUFU.EX2 R184, R108 ;  /* 0x0000006c00b87308 */ /* 0x0007e20000000800 */
[-C--:B----4-:R-:W-:Y:S08]  /*e130*/  HMMA.16816.F32.BF16 R36, R112, R120.reuse, R36 ;  /* 0x000000787024723c */ /* 0x090ff00000041824 */
[C---:B------:R-:W-:Y:S01]  /*e140*/  HMMA.16816.F32.BF16 R40, R116.reuse, R120, R40 ;  /* 0x000000787428723c */ /* 0x040fe20000041828 */
[----:B------:R1:W-:Y:S07]  /*e150*/  MUFU.EX2 R196, R3 ;  /* 0x0000000300c47308 */ /* 0x0003ee0000000800 */
[-C--:B------:R-:W-:Y:S04]  /*e160*/  HMMA.16816.F32.BF16 R44, R116, R122.reuse, R44 ;  /* 0x0000007a742c723c */ /* 0x080fe8000004182c */
[----:B---3--:R-:W-:Y:S04]  /*e170*/  F2FP.BF16.PACK_AB R108, R197, R198 ;  /* 0x000000c6c56c723e */ /* 0x008fe800000010ff */
[C---:B------:R-:W-:Y:S01]  /*e180*/  HMMA.16816.F32.BF16 R48, R112.reuse, R122, R48 ;  /* 0x0000007a7030723c */ /* 0x040fe20000041830 */
[----:B------:R-:W3:Y:S07]  /*e190*/  LDSM.16.MT88.4 R120, [R222+0x2900] ;  /* 0x00290000de78783b */ /* 0x000eee0000004200 */
[-C--:B--2---:R-:W-:Y:S04]  /*e1a0*/  HMMA.16816.F32.BF16 R52, R112, R124.reuse, R52 ;  /* 0x0000007c7034723c */ /* 0x084fe80000041834 */
[--C-:B-1----:R-:W-:Y:S01]  /*e1b0*/  FFMA.FTZ R3, R248, c[0x0][0x2d0], -R111.reuse ;  /* 0x0000b400f8037a23 */ /* 0x102fe2000001086f */
[----:B------:R-:W-:Y:S03]  /*e1c0*/  MOV R248, R148 ;  /* 0x0000009400f87202 */ /* 0x000fe60000000f00 */
[C---:B------:R-:W-:Y:S01]  /*e1d0*/  HMMA.16816.F32.BF16 R56, R116.reuse, R124, R56 ;  /* 0x0000007c7438723c */ /* 0x040fe20000041838 */
[----:B------:R1:W-:Y:S07]  /*e1e0*/  MUFU.EX2 R195, R3 ;  /* 0x0000000300c37308 */ /* 0x0003ee0000000800 */
[-C--:B------:R-:W-:Y:S08]  /*e1f0*/  HMMA.16816.F32.BF16 R60, R116, R126.reuse, R60 ;  /* 0x0000007e743c723c */ /* 0x080ff0000004183c */
[C---:B------:R-:W-:Y:S01]  /*e200*/  HMMA.16816.F32.BF16 R64, R112.reuse, R126, R64 ;  /* 0x0000007e7040723c */ /* 0x040fe20000041840 */
[----:B------:R-:W2:Y:S07]  /*e210*/  LDSM.16.MT88.4 R124, [R221+0xd00] ;  /* 0x000d0000dd7c783b */ /* 0x000eae0000004200 */
[-C--:B------:R-:W-:Y:S04]  /*e220*/  HMMA.16816.F32.BF16 R68, R112, R128.reuse, R68 ;  /* 0x000000807044723c */ /* 0x080fe80000041844 */
[----:B-1----:R-:W-:Y:S04]  /*e230*/  FFMA.FTZ R3, R177, c[0x0][0x2d0], -R110 ;  /* 0x0000b400b1037a23 */ /* 0x002fe8000001086e */
[C---:B------:R-:W-:Y:S01]  /*e240*/  HMMA.16816.F32.BF16 R72, R116.reuse, R128, R72 ;  /* 0x000000807448723c */ /* 0x040fe20000041848 */
[----:B------:R1:W4:Y:S07]  /*e250*/  MUFU.EX2 R194, R3 ;  /* 0x0000000300c27308 */ /* 0x00032e0000000800 */
[-C--:B------:R-:W-:Y:S08]  /*e260*/  HMMA.16816.F32.BF16 R76, R116, R130.reuse, R76 ;  /* 0x00000082744c723c */ /* 0x080ff0000004184c */
[C---:B------:R-:W-:Y:S08]  /*e270*/  HMMA.16816.F32.BF16 R80, R112.reuse, R130, R80 ;  /* 0x000000827050723c */ /* 0x040ff00000041850 */
[-C--:B---3--:R-:W-:Y:S04]  /*e280*/  HMMA.16816.F32.BF16 R84, R112, R120.reuse, R84 ;  /* 0x000000787054723c */ /* 0x088fe80000041854 */
[--C-:B-1----:R-:W-:Y:S01]  /*e290*/  FFMA.FTZ R3, R179, c[0x0][0x2d0], -R111.reuse ;  /* 0x0000b400b3037a23 */ /* 0x102fe2000001086f */
[----:B----4-:R-:W-:Y:S03]  /*e2a0*/  F2FP.BF16.PACK_AB R110, R193, R194 ;  /* 0x000000c2c16e723e */ /* 0x010fe600000010ff */
[C---:B------:R-:W-:Y:S01]  /*e2b0*/  HMMA.16816.F32.BF16 R88, R116.reuse, R120, R88 ;  /* 0x000000787458723c */ /* 0x040fe20000041858 */
[----:B------:R1:W-:Y:S07]  /*e2c0*/  MUFU.EX2 R192, R3 ;  /* 0x0000000300c07308 */ /* 0x0003ee0000000800 */
[-C--:B------:R-:W-:Y:S08]  /*e2d0*/  HMMA.16816.F32.BF16 R92, R116, R122.reuse, R92 ;  /* 0x0000007a745c723c */ /* 0x080ff0000004185c */
[----:B------:R-:W-:Y:S04]  /*e2e0*/  HMMA.16816.F32.BF16 R96, R112, R122, R96 ;  /* 0x0000007a7060723c */ /* 0x000fe80000041860 */
[----:B-1----:R-:W-:Y:S01]  /*e2f0*/  FFMA.FTZ R3, R243, c[0x0][0x2d0], -R111 ;  /* 0x0000b400f3037a23 */ /* 0x002fe2000001086f */
[----:B------:R-:W-:Y:S03]  /*e300*/  MOV R243, R147 ;  /* 0x0000009300f37202 */ /* 0x000fe60000000f00 */
[----:B------:R1:W3:Y:S04]  /*e310*/  MUFU.EX2 R191, R3 ;  /* 0x0000000300bf7308 */ /* 0x0002e80000000800 */
[----:B-1----:R-:W-:Y:S01]  /*e320*/  FFMA.FTZ R3, R249, c[0x0][0x2d0], -R176 ;  /* 0x0000b400f9037a23 */ /* 0x002fe200000108b0 */
[----:B---3--:R-:W-:Y:S02]  /*e330*/  F2FP.BF16.PACK_AB R111, R191, R192 ;  /* 0x000000c0bf6f723e */ /* 0x008fe400000010ff */
[----:B------:R-:W-:Y:S03]  /*e340*/  MOV R249, R134 ;  /* 0x0000008600f97202 */ /* 0x000fe60000000f00 */
[----:B------:R1:W-:Y:S01]  /*e350*/  MUFU.EX2 R190, R3 ;  /* 0x0000000300be7308 */ /* 0x0003e20000000800 */
[----:B------:R-:W-:Y:S02]  /*e360*/  MOV R134, R133 ;  /* 0x0000008500867202 */ /* 0x000fe40000000f00 */
[----:B------:R-:W-:Y:S01]  /*e370*/  MOV R133, R182 ;  /* 0x000000b600857202 */ /* 0x000fe20000000f00 */
[--C-:B-1----:R-:W-:Y:S01]  /*e380*/  FFMA.FTZ R3, R252, c[0x0][0x2d0], -R2.reuse ;  /* 0x0000b400fc037a23 */ /* 0x102fe20000010802 */
[----:B------:R-:W-:Y:S05]  /*e390*/  MOV R252, R181 ;  /* 0x000000b500fc7202 */ /* 0x000fea0000000f00 */
[----:B------:R1:W-:Y:S02]  /*e3a0*/  MUFU.EX2 R188, R3 ;  /* 0x0000000300bc7308 */ /* 0x0003e40000000800 */
[--C-:B-1----:R-:W-:Y:S02]  /*e3b0*/  FFMA.FTZ R3, R187, c[0x0][0x2d0], -R2.reuse ;  /* 0x0000b400bb037a23 */ /* 0x102fe40000010802 */
[----:B------:R-:W-:Y:S01]  /*e3c0*/  FFMA.FTZ R2, R109, c[0x0][0x2d0], -R2 ;  /* 0x0000b4006d027a23 */ /* 0x000fe20000010802 */
[----:B------:R-:W-:Y:S05]  /*e3d0*/  F2FP.BF16.PACK_AB R109, R195, R196 ;  /* 0x000000c4c36d723e */ /* 0x000fea00000010ff */
[----:B------:R1:W3:Y:S02]  /*e3e0*/  MUFU.EX2 R187, R3 ;  /* 0x0000000300bb7308 */ /* 0x0002e40000000800 */
[-C--:B--2---:R-:W-:Y:S01]  /*e3f0*/  HMMA.16816.F32.BF16 R112, R108, R124.reuse, R4 ;  /* 0x0000007c6c70723c */ /* 0x084fe20000041804 */
[----:B------:R-:W-:Y:S07]  /*e400*/  LDSM.16.MT88.4 R4, [R222+0x2d00] ;  /* 0x002d0000de04783b */ /* 0x000fee0000004200 */
[----:B------:R-:W2:Y:S01]  /*e410*/  MUFU.EX2 R107, R2 ;  /* 0x00000002006b7308 */ /* 0x000ea20000000800 */
[--C-:B-1----:R-:W-:Y:S03]  /*e420*/  FFMA.FTZ R3, R156, c[0x0][0x2d0], -R176.reuse ;  /* 0x0000b4009c037a23 */ /* 0x102fe600000108b0 */
[----:B---3--:R-:W-:Y:S01]  /*e430*/  F2FP.BF16.PACK_AB R177, R187, R188 ;  /* 0x000000bcbbb1723e */ /* 0x008fe200000010ff */
[----:B------:R-:W1:Y:S05]  /*e440*/  LDSM.16.MT88.4 R156, [R221+0x1d00] ;  /* 0x001d0000dd9c783b */ /* 0x000e6a0000004200 */
[----:B------:R3:W-:Y:S01]  /*e450*/  MUFU.EX2 R186, R3 ;  /* 0x0000000300ba7308 */ /* 0x0007e20000000800 */
[----:B--2---:R-:W-:Y:S02]  /*e460*/  F2FP.BF16.PACK_AB R179, R107, R184 ;  /* 0x000000b86bb3723e */ /* 0x004fe400000010ff */
[----:B------:R-:W-:Y:S01]  /*e470*/  MOV R2, R149 ;  /* 0x0000009500027202 */ /* 0x000fe20000000f00 */
[----:B---3--:R-:W-:Y:S01]  /*e480*/  FFMA.FTZ R3, R251, c[0x0][0x2d0], -R176 ;  /* 0x0000b400fb037a23 */ /* 0x008fe200000108b0 */
[----:B------:R-:W-:Y:S02]  /*e490*/  F2FP.BF16.PACK_AB R176, R189, R190 ;  /* 0x000000bebdb0723e */ /* 0x000fe400000010ff */
[----:B------:R-:W-:Y:S03]  /*e4a0*/  MOV R251, R180 ;  /* 0x000000b400fb7202 */ /* 0x000fe60000000f00 */
[----:B------:R-:W2:Y:S01]  /*e4b0*/  MUFU.EX2 R185, R3 ;  /* 0x0000000300b97308 */ /* 0x000ea20000000800 */
[----:B------:R-:W3:Y:S01]  /*e4c0*/  LDSM.16.MT88.4 R180, [R221+0x2d00] ;  /* 0x002d0000ddb4783b */ /* 0x000ee20000004200 */
[----:B--2---:R-:W-:Y:S02]  /*e4d0*/  F2FP.BF16.PACK_AB R178, R185, R186 ;  /* 0x000000bab9b2723e */ /* 0x004fe400000010ff */
[----:B------:R-:W-:Y:S05]  /*e4e0*/  MOV R3, R152 ;  /* 0x0000009800037202 */ /* 0x000fea0000000f00 */
[C---:B------:R-:W-:Y:S07]  /*e4f0*/  HMMA.16816.F32.BF16 R116, R176.reuse, R124, R8 ;  /* 0x0000007cb074723c */ /* 0x040fee0000041808 */
[----:B------:R-:W-:Y:S01]  /*e500*/  MOV R11, R139 ;  /* 0x0000008b000b7202 */ /* 0x000fe20000000f00 */
[-C--:B------:R-:W-:Y:S04]  /*e510*/  HMMA.16816.F32.BF16 R120, R176, R126.reuse, R12 ;  /* 0x0000007eb078723c */ /* 0x080fe8000004180c */
[----:B------:R-:W-:Y:S02]  /*e520*/  MOV R10, R144 ;  /* 0x00000090000a7202 */ /* 0x000fe40000000f00 */
[----:B------:R-:W-:Y:S02]  /*e530*/  MOV R8, R145 ;  /* 0x0000009100087202 */ /* 0x000fe40000000f00 */
[C---:B------:R-:W-:Y:S01]  /*e540*/  HMMA.16816.F32.BF16 R124, R108.reuse, R126, R16 ;  /* 0x0000007e6c7c723c */ /* 0x040fe20000041810 */
[----:B------:R-:W2:Y:S03]  /*e550*/  LDL.LU R17, [R1+0x44] ;  /* 0x0000440001117983 */ /* 0x000ea60000300800 */
[----:B------:R-:W-:Y:S02]  /*e560*/  MOV R13, R137 ;  /* 0x00000089000d7202 */ /* 0x000fe40000000f00 */
[----:B------:R-:W-:Y:S02]  /*e570*/  MOV R14, R136 ;  /* 0x00000088000e7202 */ /* 0x000fe40000000f00 */
[-C--:B------:R-:W-:Y:S04]  /*e580*/  HMMA.16816.F32.BF16 R128, R108, R140.reuse, R20 ;  /* 0x0000008c6c80723c */ /* 0x080fe80000041814 */
[----:B------:R-:W-:Y:S02]  /*e590*/  MOV R16, R134 ;  /* 0x0000008600107202 */ /* 0x000fe40000000f00 */
[----:B------:R-:W-:Y:S02]  /*e5a0*/  MOV R15, R135 ;  /* 0x00000087000f7202 */ /* 0x000fe40000000f00 */
[----:B------:R-:W-:Y:S04]  /*e5b0*/  MOV R23, R2 ;  /* 0x0000000200177202 */ /* 0x000fe80000000f00 */
[----:B------:R-:W-:Y:S02]  /*e5c0*/  MOV R2, R220 ;  /* 0x000000dc00027202 */ /* 0x000fe40000000f00 */
[----:B------:R4:W5:Y:S01]  /*e5d0*/  LDL.LU R220, [R1+0x64] ;  /* 0x0000640001dc7983 */ /* 0x0009620000300800 */
[----:B------:R-:W-:Y:S02]  /*e5e0*/  MOV R19, R133 ;  /* 0x0000008500137202 */ /* 0x000fe40000000f00 */
[----:B------:R-:W-:Y:S01]  /*e5f0*/  MOV R18, R132 ;  /* 0x0000008400127202 */ /* 0x000fe20000000f00 */
[----:B------:R-:W4:Y:S01]  /*e600*/  LDL.LU R20, [R1+0x48] ;  /* 0x0000480001147983 */ /* 0x000f220000300800 */
[C---:B------:R-:W-:Y:S04]  /*e610*/  HMMA.16816.F32.BF16 R132, R176.reuse, R140, R24 ;  /* 0x0000008cb084723c */ /* 0x040fe80000041818 */
[----:B------:R-:W-:Y:S02]  /*e620*/  MOV R12, R138 ;  /* 0x0000008a000c7202 */ /* 0x000fe40000000f00 */
[----:B------:R-:W-:Y:S02]  /*e630*/  MOV R9, R146 ;  /* 0x0000009200097202 */ /* 0x000fe40000000f00 */
        /* <DEDUP_REMOVED lines=17> */
[----:B------:R-:W-:Y:S04]  /*e750*/  HMMA.16816.F32.BF16 R96, R108, R6, R96 ;  /* 0x000000066c60723c */ /* 0x000fe80000041860 */
[----:B--2---:R-:W-:Y:S02]  /*e760*/  FFMA.FTZ R103, R103, R17, R16 ;  /* 0x0000001167677223 */ /* 0x004fe40000010010 */
        /* <DEDUP_REMOVED lines=65> */
[----:B------:R-:W-:Y:S02]  /*eb80*/  IADD3 R0, R238, -0x1, RZ ;  /* 0xffffffffee007810 */ /* 0x000fe40007ffe0ff */
[----:B------:R-:W-:Y:S01]  /*eb90*/  STL [R1+0x48], R5 ;  /* 0x0000480501007387 */ /* 0x000fe20000100800 */
[----:B------:R-:W-:Y:S01]  /*eba0*/  FADD.FTZ R2, R107, R2 ;  /* 0x000000026b027221 */ /* 0x000fe20000010000 */
[----:B------:R-:W-:Y:S02]  /*ebb0*/  MOV R238, R0 ;  /* 0x0000000000ee7202 */ /* 0x000fe40000000f00 */
[----:B------:R-:W-:Y:S01]  /*ebc0*/  MOV R107, R102 ;  /* 0x00000066006b7202 */ /* 0x000fe20000000f00 */
[----:B-1----:R-:W-:Y:S05]  /*ebd0*/  FADD.FTZ R3, R185, R4 ;  /* 0x00000004b9037221 */ /* 0x002fea0000010000 */
[----:B------:R1:W-:Y:S04]  /*ebe0*/  STL [R1+0x4c], R3 ;  /* 0x00004c0301007387 */ /* 0x0003e80000100800 */
[----:B------:R2:W-:Y:S01]  /*ebf0*/  STL [R1+0x50], R2 ;  /* 0x0000500201007387 */ /* 0x0005e20000100800 */
[----:B-1----:R-:W-:Y:S02]  /*ec00*/  MOV R3, R105 ;  /* 0x0000006900037202 */ /* 0x002fe40000000f00 */
[----:B--2---:R-:W-:Y:S01]  /*ec10*/  MOV R2, R106 ;  /* 0x0000006a00027202 */ /* 0x004fe20000000f00 */
[----:B-----5:R-:W-:-:S05]  /*ec20*/  @P0 BRA `(.L_x_719) ;  /* 0xffffc5c000000947 */ /* 0x020fca000383ffff */
.L_x_718:
[----:B-1----:R-:W2:Y:S04]  /*ec30*/  LDL.LU R0, [R1+0x44] ;  /* 0x0000440001007983 */ /* 0x002ea80000300800 */
        /* <DEDUP_REMOVED lines=152> */
.L_x_706:
[----:B------:R-:W-:Y:S01]  /*f5c0*/  USHF.R.S32.HI UR8, URZ, 0x1f, UR9 ;  /* 0x0000001f3f087899 */ /* 0x000fe20008011409 */
[----:B------:R-:W-:Y:S05]  /*f5d0*/  @P4 BRA `(.L_x_722) ;  /* 0x000018a000004947 */ /* 0x000fea0003800000 */
[----:B------:R-:W1:Y:S01]  /*f5e0*/  S2R R55, SR_TID.X ;  /* 0x0000000000377919 */ /* 0x000e620000002100 */
[----:B------:R-:W-:Y:S01]  /*f5f0*/  F2FP.BF16.PACK_AB R45, R45, R112 ;  /* 0x000000702d2d723e */ /* 0x000fe200000010ff */
[----:B------:R-:W-:Y:S01]  /*f600*/  ULDC.64 UR4, c[0x0][0x500] ;  /* 0x0001400000047ab9 */ /* 0x000fe20000000a00 */
[----:B------:R-:W-:Y:S01]  /*f610*/  F2FP.BF16.PACK_AB R44, R44, R114 ;  /* 0x000000722c2c723e */ /* 0x000fe200000010ff */
[----:B------:R-:W-:Y:S01]  /*f620*/  UISETP.NE.U32.AND UP1, UPT, URZ, UR4, UPT ;  /* 0x000000043f00728c */ /* 0x000fe2000bf25070 */
[----:B------:R-:W-:Y:S01]  /*f630*/  F2FP.BF16.PACK_AB R43, R43, R124 ;  /* 0x0000007c2b2b723e */ /* 0x000fe200000010ff */
[----:B------:R-:W-:Y:S01]  /*f640*/  UMOV UR6, 0x4 ;  /* 0x0000000400067882 */ /* 0x000fe20000000000 */
[----:B------:R-:W-:Y:S01]  /*f650*/  F2FP.BF16.PACK_AB R42, R42, R126 ;  /* 0x0000007e2a2a723e */ /* 0x000fe200000010ff */
[----:B------:R-:W-:Y:S01]  /*f660*/  UISETP.NE.AND.EX UP1, UPT, URZ, UR5, UPT, UP1 ;  /* 0x000000053f00728c */ /* 0x000fe2000bf25310 */
[----:B------:R-:W-:-:S02]  /*f670*/  F2FP.BF16.PACK_AB R48, R48, R116 ;  /* 0x000000743030723e */ /* 0x000fc400000010ff */
[----:B------:R-:W-:Y:S01]  /*f680*/  F2FP.BF16.PACK_AB R118, R119, R118 ;  /* 0x000000767776723e */ /* 0x000fe200000010ff */
[----:B------:R-:W-:Y:S01]  /*f690*/  ULDC.64 UR4, c[0x0][0x500] ;  /* 0x0001400000047ab9 */ /* 0x000fe20000000a00 */
[----:B------:R-:W-:Y:S01]  /*f6a0*/  F2FP.BF16.PACK_AB R47, R47, R120 ;  /* 0x000000782f2f723e */ /* 0x000fe200000010ff */
[----:B------:R-:W-:Y:S01]  /*f6b0*/  UIMAD.WIDE UR4, UR13, UR6, UR4 ;  /* 0x000000060d0472a5 */ /* 0x000fe2000f8e0204 */
[----:B------:R-:W-:Y:S02]  /*f6c0*/  F2FP.BF16.PACK_AB R122, R123, R122 ;  /* 0x0000007a7b7a723e */ /* 0x000fe400000010ff */
[----:B------:R-:W-:Y:S02]  /*f6d0*/  F2FP.BF16.PACK_AB R41, R41, R128 ;  /* 0x000000802929723e */ /* 0x000fe400000010ff */
[----:B------:R-:W-:Y:S02]  /*f6e0*/  F2FP.BF16.PACK_AB R40, R40, R130 ;  /* 0x000000822828723e */ /* 0x000fe400000010ff */
[----:B------:R-:W-:-:S02]  /*f6f0*/  F2FP.BF16.PACK_AB R38, R38, R140 ;  /* 0x0000008c2626723e */ /* 0x000fc400000010ff */
[----:B------:R-:W-:Y:S02]  /*f700*/  F2FP.BF16.PACK_AB R37, R37, R142 ;  /* 0x0000008e2525723e */ /* 0x000fe400000010ff */
[----:B-1----:R-:W-:Y:S02]  /*f710*/  SHF.R.S32.HI R56, RZ, 0x1f, R55 ;  /* 0x0000001fff387819 */ /* 0x002fe40000011437 */
[----:B------:R-:W-:Y:S02]  /*f720*/  F2FP.BF16.PACK_AB R39, R39, R132 ;  /* 0x000000842727723e */ /* 0x000fe400000010ff */
[CC--:B------:R-:W-:Y:S02]  /*f730*/  LEA.HI R3, R56.reuse, R55.reuse, RZ, 0x2 ;  /* 0x0000003738037211 */ /* 0x0c0fe400078f10ff */
[----:B------:R-:W-:Y:S02]  /*f740*/  LEA.HI R49, R56, R55, RZ, 0x5 ;  /* 0x0000003738317211 */ /* 0x000fe400078f28ff */
[----:B------:R-:W-:-:S02]  /*f750*/  SHF.R.S32.HI R46, RZ, 0x2, R3 ;  /* 0x00000002ff2e7819 */ /* 0x000fc40000011403 */
[----:B------:R-:W-:Y:S02]  /*f760*/  SHF.R.S32.HI R0, RZ, 0x1f, R3 ;  /* 0x0000001fff007819 */ /* 0x000fe40000011403 */
[----:B------:R-:W-:Y:S02]  /*f770*/  LOP3.LUT R3, R3, 0xfffffffc, RZ, 0xc0, !PT ;  /* 0xfffffffc03037812 */ /* 0x000fe400078ec0ff */
[----:B------:R-:W-:Y:S02]  /*f780*/  LEA.HI R0, R0, R46, RZ, 0x3 ;  /* 0x0000002e00007211 */ /* 0x000fe400078f18ff */
[----:B------:R-:W-:Y:S01]  /*f790*/  SHF.R.S32.HI R50, RZ, 0x5, R49 ;  /* 0x00000005ff327819 */ /* 0x000fe20000011431 */
[----:B------:R-:W-:Y:S01]  /*f7a0*/  IMAD.IADD R19, R55, 0x1, -R3 ;  /* 0x0000000137137824 */ /* 0x000fe200078e0a03 */
[----:B------:R-:W-:Y:S02]  /*f7b0*/  LOP3.LUT R0, R0, 0xfffffff8, RZ, 0xc0, !PT ;  /* 0xfffffff800007812 */ /* 0x000fe400078ec0ff */
[----:B------:R-:W-:-:S02]  /*f7c0*/  F2FP.BF16.PACK_AB R134, R135, R134 ;  /* 0x000000868786723e */ /* 0x000fc400000010ff */
[----:B------:R-:W-:Y:S01]  /*f7d0*/  F2FP.BF16.PACK_AB R36, R36, R136 ;  /* 0x000000882424723e */ /* 0x000fe200000010ff */
[----:B------:R-:W-:Y:S01]  /*f7e0*/  IMAD.IADD R2, R46, 0x1, -R0 ;  /* 0x000000012e027824 */ /* 0x000fe200078e0a00 */
[----:B------:R-:W-:Y:S02]  /*f7f0*/  F2FP.BF16.PACK_AB R138, R139, R138 ;  /* 0x0000008a8b8a723e */ /* 0x000fe400000010ff */
[----:B------:R-:W-:Y:S02]  /*f800*/  F2FP.BF16.PACK_AB R35, R35, R144 ;  /* 0x000000902323723e */ /* 0x000fe400000010ff */
[----:B------:R-:W-:Y:S02]  /*f810*/  LEA.HI R0, R2, R2, RZ, 0x1 ;  /* 0x0000000202007211 */ /* 0x000fe400078f08ff */
[----:B------:R-:W-:Y:S02]  /*f820*/  F2FP.BF16.PACK_AB R34, R34, R146 ;  /* 0x000000922222723e */ /* 0x000fe400000010ff */
[----:B------:R-:W-:-:S02]  /*f830*/  SHF.R.S32.HI R13, RZ, 0x1, R0 ;  /* 0x00000001ff0d7819 */ /* 0x000fc40000011400 */
[----:B------:R-:W-:Y:S02]  /*f840*/  LOP3.LUT R0, R0, 0x3fffffe, RZ, 0xc0, !PT ;  /* 0x03fffffe00007812 */ /* 0x000fe400078ec0ff */
[C---:B------:R-:W-:Y:S01]  /*f850*/  LOP3.LUT R3, R13.reuse, 0x1, RZ, 0xc0, !PT ;  /* 0x000000010d037812 */ /* 0x040fe200078ec0ff */
[C---:B------:R-:W-:Y:S01]  /*f860*/  IMAD.SHL.U32 R4, R13.reuse, 0x40, RZ ;  /* 0x000000400d047824 */ /* 0x040fe200078e00ff */
[----:B------:R-:W-:Y:S01]  /*f870*/  LOP3.LUT P0, RZ, R13, 0x2, RZ, 0xc0, !PT ;  /* 0x000000020dff7812 */ /* 0x000fe2000780c0ff */
[----:B------:R-:W-:Y:S01]  /*f880*/  IMAD.IADD R2, R2, 0x1, -R0 ;  /* 0x0000000102027824 */ /* 0x000fe200078e0a00 */
[----:B------:R-:W-:Y:S01]  /*f890*/  ISETP.NE.U32.AND P1, PT, R3, 0x1, PT ;  /* 0x000000010300780c */ /* 0x000fe20003f25070 */
[----:B------:R-:W-:Y:S01]  /*f8a0*/  IMAD R0, R50, 0x100, R19 ;  /* 0x0000010032007824 */ /* 0x000fe200078e0213 */
[----:B------:R-:W-:Y:S02]  /*f8b0*/  LOP3.LUT R4, R4, 0xc0, RZ, 0xc0, !PT ;  /* 0x000000c004047812 */ /* 0x000fe400078ec0ff */
[----:B------:R-:W-:Y:S01]  /*f8c0*/  F2FP.BF16.PACK_AB R32, R32, R156 ;  /* 0x0000009c2020723e */ /* 0x000fe200000010ff */
[----:B------:R-:W-:Y:S01]  /*f8d0*/  IMAD R0, R2, 0x10, R0 ;  /* 0x0000001002007824 */ /* 0x000fe200078e0200 */
[----:B------:R-:W-:Y:S01]  /*f8e0*/  LEA.HI R2, R4, R4, RZ, 0x1d ;  /* 0x0000000404027211 */ /* 0x000fe200078fe8ff */
[----:B------:R-:W-:Y:S01]  /*f8f0*/  IMAD.MOV.U32 R4, RZ, RZ, 0x20 ;  /* 0x00000020ff047424 */ /* 0x000fe200078e00ff */
[----:B------:R-:W-:-:S02]  /*f900*/  F2FP.BF16.PACK_AB R31, R31, R158 ;  /* 0x0000009e1f1f723e */ /* 0x000fc400000010ff */
[----:B------:R-:W-:Y:S01]  /*f910*/  F2FP.BF16.PACK_AB R33, R33, R148 ;  /* 0x000000942121723e */ /* 0x000fe200000010ff */
[----:B------:R-:W-:Y:S01]  /*f920*/  IMAD.U32 R0, R0, 0x2, R2 ;  /* 0x0000000200007824 */ /* 0x000fe200078e0002 */
[----:B------:R-:W-:Y:S02]  /*f930*/  SEL R4, R4, 0xffffffe0, !P0 ;  /* 0xffffffe004047807 */ /* 0x000fe40004000000 */
[----:B------:R-:W-:Y:S01]  /*f940*/  F2FP.BF16.PACK_AB R150, R151, R150 ;  /* 0x000000969796723e */ /* 0x000fe200000010ff */
[----:B------:R-:W-:Y:S01]  /*f950*/  IMAD.SHL.U32 R0, R0, 0x2, RZ ;  /* 0x0000000200007824 */ /* 0x000fe200078e00ff */
[----:B------:R-:W-:Y:S01]  /*f960*/  BAR.SYNC.DEFER_BLOCKING 0x1, 0x80 ;  /* 0x0042000000007b1d */ /* 0x000fe20000010000 */
[----:B------:R-:W-:Y:S02]  /*f970*/  F2FP.BF16.PACK_AB R30, R30, R152 ;  /* 0x000000981e1e723e */ /* 0x000fe400000010ff */
[----:B------:R-:W-:Y:S02]  /*f980*/  F2FP.BF16.PACK_AB R154, R155, R154 ;  /* 0x0000009a9b9a723e */ /* 0x000fe400000010ff */
[----:B------:R-:W-:-:S02]  /*f990*/  IADD3 R3, R0, 0x80, RZ ;  /* 0x0000008000037810 */ /* 0x000fc40007ffe0ff */
[C---:B------:R-:W-:Y:S02]  /*f9a0*/  IADD3 R2, R0.reuse, 0x70, RZ ;  /* 0x0000007000027810 */ /* 0x040fe40007ffe0ff */
[----:B------:R-:W-:Y:S01]  /*f9b0*/  @P1 IADD3 R2, R3, 0x10, RZ ;  /* 0x0000001003021810 */ /* 0x000fe20007ffe0ff */
[----:B------:R-:W-:Y:S01]  /*f9c0*/  IMAD.IADD R3, R0, 0x1, R4 ;  /* 0x0000000100037824 */ /* 0x000fe200078e0204 */
[----:B------:R-:W-:Y:S02]  /*f9d0*/  F2FP.BF16.PACK_AB R29, R29, R160 ;  /* 0x000000a01d1d723e */ /* 0x000fe400000010ff */
[----:B------:R-:W-:Y:S01]  /*f9e0*/  F2FP.BF16.PACK_AB R28, R28, R162 ;  /* 0x000000a21c1c723e */ /* 0x000fe200000010ff */
[----:B------:R-:W-:Y:S01]  /*f9f0*/  IMAD.IADD R4, R4, 0x1, R2 ;  /* 0x0000000104047824 */ /* 0x000fe200078e0202 */
[----:B------:R-:W-:Y:S02]  /*fa00*/  F2FP.BF16.PACK_AB R26, R26, R172 ;  /* 0x000000ac1a1a723e */ /* 0x000fe400000010ff */
[----:B------:R-:W-:-:S02]  /*fa10*/  F2FP.BF16.PACK_AB R25, R25, R174 ;  /* 0x000000ae1919723e */ /* 0x000fc400000010ff */
        /* <DEDUP_REMOVED lines=29> */
[----:B------:R-:W-:Y:S01]  /*fbf0*/  PLOP3.LUT P1, PT, PT, PT, UP1, 0x80, 0x0 ;  /* 0x000000000000781c */ /* 0x000fe20003f2f018 */
[----:B------:R-:W-:Y:S04]  /*fc00*/  STS [R3+0x280], R40 ;  /* 0x0002802803007388 */ /* 0x000fe80000000800 */
        /* <DEDUP_REMOVED lines=35> */
[----:B------:R3:W-:Y:S04]  /*fe40*/  STS [R3+0x5280], R9 ;  /* 0x0052800903007388 */ /* 0x0007e80000000800 */
[----:B------:R4:W-:Y:S04]  /*fe50*/  STS [R4+0x5000], R6 ;  /* 0x0050000604007388 */ /* 0x0009e80000000800 */
[----:B------:R4:W-:Y:S01]  /*fe60*/  STS [R4+0x5200], R5 ;  /* 0x0052000504007388 */ /* 0x0009e20000000800 */
[----:B-1----:R-:W-:-:S02]  /*fe70*/  IMAD.U32 R11, RZ, RZ, UR5 ;  /* 0x00000005ff0b7e24 */ /* 0x002fc4000f8e00ff */
[----:B--2---:R-:W-:Y:S01]  /*fe80*/  IMAD.U32 R10, RZ, RZ, UR4 ;  /* 0x00000004ff0a7e24 */ /* 0x004fe2000f8e00ff */
[----:B------:R-:W-:Y:S06]  /*fe90*/  BAR.SYNC.DEFER_BLOCKING 0x1, 0x80 ;  /* 0x0042000000007b1d */ /* 0x000fec0000010000 */
[----:B------:R-:W-:Y:S02]  /*fea0*/  ULDC.64 UR4, c[0x0][0x508] ;  /* 0x0001420000047ab9 */ /* 0x000fe40000000a00 */
[----:B------:R-:W-:Y:S01]  /*feb0*/  UISETP.NE.U32.AND UP0, UPT, URZ, UR4, UPT ;  /* 0x000000043f00728c */ /* 0x000fe2000bf05070 */
[----:B------:R-:W2:Y:S03]  /*fec0*/  @P1 LDG.E R0, [R10.64] ;  /* 0x0000000e0a001981 */ /* 0x000ea6000c1e1900 */
[----:B------:R-:W-:Y:S01]  /*fed0*/  UISETP.NE.AND.EX UP0, UPT, URZ, UR5, UPT, UP0 ;  /* 0x000000053f00728c */ /* 0x000fe2000bf05300 */
[----:B------:R-:W-:-:S02]  /*fee0*/  IMAD.MOV.U32 R24, RZ, RZ, c[0x0][0x388] ;  /* 0x0000e200ff187624 */ /* 0x000fc400078e00ff */
[----:B------:R-:W-:-:S03]  /*fef0*/  ULDC.64 UR4, c[0x0][0x508] ;  /* 0x0001420000047ab9 */ /* 0x000fc60000000a00 */
[----:B------:R-:W-:-:S05]  /*ff00*/  PLOP3.LUT P0, PT, PT, PT, UP0, 0x80, 0x0 ;  /* 0x000000000000781c */ /* 0x000fca0003f0f008 */
[----:B------:R-:W-:-:S06]  /*ff10*/  @UP0 UIMAD.WIDE UR4, UR13, UR6, UR4 ;  /* 0x000000060d0402a5 */ /* 0x000fcc000f8e0204 */
[----:B------:R-:W-:Y:S02]  /*ff20*/  IMAD.U32 R2, RZ, RZ, UR4 ;  /* 0x00000004ff027e24 */ /* 0x000fe4000f8e00ff */
[----:B---3--:R-:W-:-:S05]  /*ff30*/  IMAD.U32 R3, RZ, RZ, UR5 ;  /* 0x00000005ff037e24 */ /* 0x008fca000f8e00ff */
[----:B------:R4:W5:Y:S01]  /*ff40*/  @P0 LDG.E R24, [R2.64] ;  /* 0x0000000e02180981 */ /* 0x000962000c1e1900 */
[----:B------:R-:W-:Y:S02]  /*ff50*/  UMOV UR6, URZ ;  /* 0x0000003f00067c82 */ /* 0x000fe40008000000 */
[----:B------:R-:W-:Y:S01]  /*ff60*/  UMOV UR7, URZ ;  /* 0x0000003f00077c82 */ /* 0x000fe20008000000 */
[----:B--2---:R-:W1:Y:S02]  /*ff70*/  @P1 R2UR UR5, R0 ;  /* 0x00000000000513c2 */ /* 0x004e6400000e0000 */
[----:B-1----:R-:W-:Y:S02]  /*ff80*/  @UP1 USHF.R.S32.HI UR4, URZ, 0x1f, UR5 ;  /* 0x0000001f3f041899 */ /* 0x002fe40008011405 */
[----:B------:R-:W-:-:S05]  /*ff90*/  @UP1 UMOV UR6, UR5 ;  /* 0x0000000500061c82 */ /* 0x000fca0008000000 */
[----:B------:R-:W-:Y:S01]  /*ffa0*/  @UP1 UMOV UR7, UR4 ;  /* 0x0000000400071c82 */ /* 0x000fe20008000000 */
[----:B------:R-:W-:Y:S05]  /*ffb0*/  @P0 BRA `(.L_x_723) ;  /* 0x0000004000000947 */ /* 0x000fea0003800000 */
[----:B----4-:R-:W-:Y:S05]  /*ffc0*/  @!P1 BRA `(.L_x_723) ;  /* 0x0000003000009947 */ /* 0x010fea0003800000 */
[----:B------:R-:W2:Y:S04]  /*ffd0*/  LDG.E R0, [R10.64] ;  /* 0x0000000e0a007981 */ /* 0x000ea8000c1e1900 */
[----:B------:R-:W2:Y:S02]  /*ffe0*/  LDG.E R2, [R10.64+0x4] ;  /* 0x0000040e0a027981 */ /* 0x000ea4000c1e1900 */
[----:B--2--5:R-:W-:Y:S02]  /*fff0*/  IADD3 R24, -R0, R2, RZ ;  /* 0x0000000200187210 */ /* 0x024fe40007ffe1ff */
.L_x_723:
[----:B----4-:R-:W-:Y:S01]  /*10000*/  IMAD.MOV.U32 R0, RZ, RZ, c[0x0][0x4e8] ;  /* 0x00013a00ff007624 */ /* 0x010fe200078e00ff */
[----:B------:R-:W-:Y:S01]  /*10010*/  SHF.R.S32.HI R2, RZ, 0x1f, R50 ;  /* 0x0000001fff027819 */ /* 0x000fe20000011432 */
[----:B------:R-:W1:Y:S01]  /*10020*/  S2R R21, SR_CTAID.X ;  /* 0x0000000000157919 */ /* 0x000e620000002500 */
[----:B------:R-:W-:Y:S01]  /*10030*/  ULDC.64 UR4, c[0x0][0x490] ;  /* 0x0001240000047ab9 */ /* 0x000fe20000000a00 */
[----:B------:R-:W-:Y:S01]  /*10040*/  LEA.HI R8, R56, R55, RZ, 0x3 ;  /* 0x0000003738087211 */ /* 0x000fe200078f18ff */
[----:B------:R-:W-:Y:S01]  /*10050*/  UIMAD UR10, UR8, UR4, URZ ;  /* 0x00000004080a72a4 */ /* 0x000fe2000f8e023f */
[----:B------:R-:W-:Y:S01]  /*10060*/  ISETP.NE.AND P2, PT, R0, 0x1, PT ;  /* 0x000000010000780c */ /* 0x000fe20003f45270 */
[----:B------:R-:W-:Y:S01]  /*10070*/  UMOV UR16, UR6 ;  /* 0x0000000600107c82 */ /* 0x000fe20008000000 */
[----:B------:R-:W-:Y:S01]  /*10080*/  LOP3.LUT R0, R49, 0xffffffe0, RZ, 0xc0, !PT ;  /* 0xffffffe031007812 */ /* 0x000fe200078ec0ff */
[----:B------:R-:W-:Y:S01]  /*10090*/  UMOV UR17, UR7 ;  /* 0x0000000700117c82 */ /* 0x000fe20008000000 */
[----:B------:R-:W-:Y:S01]  /*100a0*/  LEA.HI R2, R2, R50, RZ, 0x2 ;  /* 0x0000003202027211 */ /* 0x000fe200078f10ff */
[----:B------:R-:W-:Y:S01]  /*100b0*/  UIMAD.WIDE.U32 UR16, UR9, UR4, UR16 ;  /* 0x00000004091072a5 */ /* 0x000fe2000f8e0010 */
[----:B-----5:R-:W-:Y:S01]  /*100c0*/  IMAD R24, R24, c[0x0][0x4e8], RZ ;  /* 0x00013a0018187a24 */ /* 0x020fe200078e02ff */
[----:B------:R-:W-:Y:S01]  /*100d0*/  UIMAD UR10, UR9, UR5, UR10 ;  /* 0x00000005090a72a4 */ /* 0x000fe2000f8e020a */
[----:B------:R-:W-:Y:S01]  /*100e0*/  IMAD.IADD R4, R55, 0x1, -R0 ;  /* 0x0000000137047824 */ /* 0x000fe200078e0a00 */
[C---:B------:R-:W-:Y:S01]  /*100f0*/  LEA.HI R0, R19.reuse, R19, RZ, 0x1 ;  /* 0x0000001313007211 */ /* 0x040fe200078f08ff */
[----:B------:R-:W-:Y:S01]  /*10100*/  ULDC.64 UR4, c[0x0][0x3a0] ;  /* 0x0000e80000047ab9 */ /* 0x000fe20000000a00 */
[----:B------:R-:W-:Y:S01]  /*10110*/  LOP3.LUT R2, R2, 0xffffffc, RZ, 0xc0, !PT ;  /* 0x0ffffffc02027812 */ /* 0x000fe200078ec0ff */
[----:B------:R-:W-:Y:S01]  /*10120*/  USHF.R.S32.HI UR12, URZ, 0x1f, UR13 ;  /* 0x0000001f3f0c7899 */ /* 0x000fe2000801140d */
[----:B------:R-:W-:Y:S01]  /*10130*/  SHF.R.S32.HI R6, RZ, 0x1f, R4 ;  /* 0x0000001fff067819 */ /* 0x000fe20000011404 */
[----:B------:R-:W-:Y:S01]  /*10140*/  UIMAD UR11, UR7, UR4, URZ ;  /* 0x00000004070b72a4 */ /* 0x000fe2000f8e023f */
[C---:B------:R-:W-:Y:S01]  /*10150*/  LOP3.LUT R3, R0.reuse, 0x1ffffffe, RZ, 0xc0, !PT ;  /* 0x1ffffffe00037812 */ /* 0x040fe200078ec0ff */
[----:B------:R-:W-:Y:S01]  /*10160*/  IMAD.SHL.U32 R0, R0, 0x20, RZ ;  /* 0x0000002000007824 */ /* 0x000fe200078e00ff */
[----:B------:R-:W-:Y:S01]  /*10170*/  LEA.HI R6, R6, R4, RZ, 0x2 ;  /* 0x0000000406067211 */ /* 0x000fe200078f10ff */
[----:B------:R-:W-:Y:S01]  /*10180*/  IMAD.IADD R2, R50, 0x1, -R2 ;  /* 0x0000000132027824 */ /* 0x000fe200078e0a02 */
[----:B------:R-:W-:Y:S01]  /*10190*/  LOP3.LUT P0, RZ, R4, 0x3, RZ, 0xc0, !PT ;  /* 0x0000000304ff7812 */ /* 0x000fe2000780c0ff */
[----:B------:R-:W-:Y:S01]  /*101a0*/  IMAD.IADD R5, R19, 0x1, -R3 ;  /* 0x0000000113057824 */ /* 0x000fe200078e0a03 */
[----:B------:R-:W-:Y:S01]  /*101b0*/  LOP3.LUT R0, R0, 0xffffffc0, RZ, 0xc0, !PT ;  /* 0xffffffc000007812 */ /* 0x000fe200078ec0ff */
[----:B------:R-:W-:Y:S01]  /*101c0*/  USEL UR12, UR12, URZ, !UP1 ;  /* 0x0000003f0c0c7287 */ /* 0x000fe2000c800000 */
[----:B------:R-:W-:Y:S01]  /*101d0*/  SHF.R.S32.HI R3, RZ, 0x2, R6 ;  /* 0x00000002ff037819 */ /* 0x000fe20000011406 */
[----:B------:R-:W-:Y:S01]  /*101e0*/  UIMAD.WIDE.U32 UR20, UR6, UR4, URZ ;  /* 0x00000004061472a5 */ /* 0x000fe2000f8e003f */
[----:B------:R-:W-:Y:S01]  /*101f0*/  LEA.HI R4, R46, R46, RZ, 0x1 ;  /* 0x0000002e2e047211 */ /* 0x000fe200078f08ff */
[----:B------:R-:W-:Y:S01]  /*10200*/  IMAD R0, R5, 0x8, R0 ;  /* 0x0000000805007824 */ /* 0x000fe200078e0200 */
[----:B------:R-:W-:Y:S01]  /*10210*/  UIMAD UR11, UR6, UR5, UR11 ;  /* 0x00000005060b72a4 */ /* 0x000fe2000f8e020b */
[----:B------:R-:W-:Y:S01]  /*10220*/  IMAD R16, R2, 0x10, R3 ;  /* 0x0000001002107824 */ /* 0x000fe200078e0203 */
[----:B------:R-:W-:Y:S01]  /*10230*/  USEL UR13, UR13, URZ, !UP1 ;  /* 0x0000003f0d0d7287 */ /* 0x000fe2000c800000 */
[----:B------:R-:W-:Y:S01]  /*10240*/  BSSY B0, `(.L_x_724) ;  /* 0x000007b000007945 */ /* 0x000fe20003800000 */
[----:B------:R-:W-:-:S02]  /*10250*/  ULDC.64 UR6, c[0x0][0x498] ;  /* 0x0001260000067ab9 */ /* 0x000fc40000000a00 */
[----:B------:R-:W-:Y:S01]  /*10260*/  IADD3 R0, R16, R0, RZ ;  /* 0x0000000010007210 */ /* 0x000fe20007ffe0ff */
[----:B------:R-:W-:Y:S02]  /*10270*/  UIMAD UR18, UR12, UR6, URZ ;  /* 0x000000060c1272a4 */ /* 0x000fe4000f8e023f */
[----:B------:R-:W-:Y:S02]  /*10280*/  UIADD3 UR17, UR17, UR10, URZ ;  /* 0x0000000a11117290 */ /* 0x000fe4000fffe03f */
[----:B-1----:R-:W-:Y:S01]  /*10290*/  IMAD R3, R21, 0x80, R0 ;  /* 0x0000008015037824 */ /* 0x002fe200078e0200 */
[----:B------:R-:W-:Y:S02]  /*102a0*/  UIMAD UR7, UR13, UR7, UR18 ;  /* 0x000000070d0772a4 */ /* 0x000fe4000f8e0212 */
[----:B------:R-:W-:Y:S01]  /*102b0*/  UIMAD.WIDE.U32 UR16, UR13, UR6, UR16 ;  /* 0x000000060d1072a5 */ /* 0x000fe2000f8e0010 */
[----:B------:R-:W-:Y:S01]  /*102c0*/  @P2 IMAD.HI.U32 R2, R3, c[0x0][0x4ec], RZ ;  /* 0x00013b0003022a27 */ /* 0x000fe200078e00ff */
[----:B------:R-:W-:-:S02]  /*102d0*/  ULDC.64 UR4, c[0x0][0x3e8] ;  /* 0x0000fa0000047ab9 */ /* 0x000fc40000000a00 */
[----:B------:R-:W-:Y:S01]  /*102e0*/  UIMAD UR8, UR8, UR4, URZ ;  /* 0x00000004080872a4 */ /* 0x000fe2000f8e023f */
[----:B------:R-:W-:Y:S01]  /*102f0*/  IMAD.MOV.U32 R0, RZ, RZ, R3 ;  /* 0x000000ffff007224 */ /* 0x000fe200078e0003 */
[----:B------:R-:W-:Y:S01]  /*10300*/  @P2 SHF.R.U32.HI R0, RZ, c[0x0][0x4f0], R2 ;  /* 0x00013c00ff002a19 */ /* 0x000fe20000011602 */
[----:B------:R-:W-:Y:S01]  /*10310*/  IMAD.U32 R5, RZ, RZ, UR7 ;  /* 0x00000007ff057e24 */ /* 0x000fe2000f8e00ff */
[----:B------:R-:W-:Y:S01]  /*10320*/  LOP3.LUT R2, R4, 0x3fffffe, RZ, 0xc0, !PT ;  /* 0x03fffffe04027812 */ /* 0x000fe200078ec0ff */
[----:B------:R-:W-:Y:S01]  /*10330*/  IMAD R4, R19, 0x20, R46 ;  /* 0x0000002013047824 */ /* 0x000fe200078e022e */
[----:B------:R-:W-:Y:S01]  /*10340*/  SHF.R.S32.HI R6, RZ, 0x1f, R0 ;  /* 0x0000001fff067819 */ /* 0x000fe20000011400 */
[----:B------:R-:W-:Y:S02]  /*10350*/  UIADD3 UR21, UR21, UR11, URZ ;  /* 0x0000000b15157290 */ /* 0x000fe4000fffe03f */
[----:B------:R-:W-:Y:S01]  /*10360*/  IMAD.IADD R2, R46, 0x1, -R2 ;  /* 0x000000012e027824 */ /* 0x000fe200078e0a02 */
[----:B------:R-:W-:Y:S01]  /*10370*/  UIMAD UR8, UR9, UR5, UR8 ;  /* 0x00000005090872a4 */ /* 0x000fe2000f8e0208 */
[----:B------:R-:W-:Y:S01]  /*10380*/  IMAD R10, R21, 0x80, R4 ;  /* 0x00000080150a7824 */ /* 0x000fe200078e0204 */
[----:B------:R-:W-:Y:S01]  /*10390*/  UIMAD.WIDE.U32 UR20, UR9, UR4, UR20 ;  /* 0x00000004091472a5 */ /* 0x000fe2000f8e0014 */
[----:B------:R-:W-:Y:S01]  /*103a0*/  IMAD.MOV R4, RZ, RZ, -R0 ;  /* 0x000000ffff047224 */ /* 0x000fe200078e0a00 */
[----:B------:R-:W-:Y:S01]  /*103b0*/  LEA R20, R50, R2, 0x3 ;  /* 0x0000000232147211 */ /* 0x000fe200078e18ff */
[----:B------:R-:W-:Y:S01]  /*103c0*/  @P2 IMAD.HI.U32 R7, R10, c[0x0][0x4ec], RZ ;  /* 0x00013b000a072a27 */ /* 0x000fe200078e00ff */
[----:B------:R-:W-:Y:S01]  /*103d0*/  IADD3 R2, P1, R0, UR16, RZ ;  /* 0x0000001000027c10 */ /* 0x000fe2000ff3e0ff */
[----:B------:R-:W-:-:S02]  /*103e0*/  ULDC.64 UR4, c[0x0][0x3f0] ;  /* 0x0000fc0000047ab9 */ /* 0x000fc40000000a00 */
[----:B------:R-:W-:Y:S01]  /*103f0*/  IMAD R0, R4, c[0x0][0x4e8], R3 ;  /* 0x00013a0004007a24 */ /* 0x000fe200078e0203 */
[----:B------:R-:W-:Y:S01]  /*10400*/  IADD3.X R3, R6, UR17, R5, P1, !PT ;  /* 0x0000001106037c10 */ /* 0x000fe20008ffe405 */
[----:B------:R-:W-:Y:S01]  /*10410*/  IMAD.MOV.U32 R9, RZ, RZ, R10 ;  /* 0x000000ffff097224 */ /* 0x000fe200078e000a */
[----:B------:R-:W-:Y:S01]  /*10420*/  @P2 SHF.R.U32.HI R9, RZ, c[0x0][0x4f0], R7 ;  /* 0x00013c00ff092a19 */ /* 0x000fe20000011607 */
[----:B------:R-:W-:Y:S01]  /*10430*/  IMAD.SHL.U32 R4, R8, 0x8, RZ ;  /* 0x0000000808047824 */ /* 0x000fe200078e00ff */
[----:B------:R-:W-:Y:S01]  /*10440*/  SHF.R.S32.HI R5, RZ, 0x1f, R0 ;  /* 0x0000001fff057819 */ /* 0x000fe20000011400 */
[----:B------:R-:W-:Y:S01]  /*10450*/  IMAD.WIDE.U32 R2, R0, c[0x0][0x488], R2 ;  /* 0x0001220000027a25 */ /* 0x000fe200078e0002 */
[----:B------:R-:W-:Y:S02]  /*10460*/  UIMAD UR12, UR12, UR4, URZ ;  /* 0x000000040c0c72a4 */ /* 0x000fe4000f8e023f */
[----:B------:R-:W-:Y:S01]  /*10470*/  UIADD3 UR9, UR21, UR8, URZ ;  /* 0x0000000815097290 */ /* 0x000fe2000fffe03f */
[----:B------:R-:W-:Y:S01]  /*10480*/  IMAD R5, R5, c[0x0][0x488], RZ ;  /* 0x0001220005057a24 */ /* 0x000fe200078e02ff */
[----:B------:R-:W-:Y:S01]  /*10490*/  LOP3.LUT R4, R4, 0xc0, RZ, 0xc0, !PT ;  /* 0x000000c004047812 */ /* 0x000fe200078ec0ff */
[----:B------:R-:W-:Y:S01]  /*104a0*/  IMAD.SHL.U32 R6, R19, 0x8, RZ ;  /* 0x0000000813067824 */ /* 0x000fe200078e00ff */
[----:B------:R-:W-:Y:S01]  /*104b0*/  LEA R7, P1, R2, c[0x0][0x450], 0x2 ;  /* 0x0001140002077a11 */ /* 0x000fe200078210ff */
[----:B------:R-:W-:Y:S01]  /*104c0*/  IMAD R8, R0, c[0x0][0x48c], R5 ;  /* 0x0001230000087a24 */ /* 0x000fe200078e0205 */
[----:B------:R-:W-:Y:S01]  /*104d0*/  IADD3 R0, -R9, RZ, RZ ;  /* 0x000000ff09007210 */ /* 0x000fe20007ffe1ff */
[----:B------:R-:W-:Y:S01]  /*104e0*/  UMOV UR8, UR20 ;  /* 0x0000001400087c82 */ /* 0x000fe20008000000 */
[----:B------:R-:W-:Y:S01]  /*104f0*/  SHF.R.U32.HI R12, RZ, 0x3, R4 ;  /* 0x00000003ff0c7819 */ /* 0x000fe20000011604 */
[----:B------:R-:W-:Y:S01]  /*10500*/  IMAD.IADD R3, R3, 0x1, R8 ;  /* 0x0000000103037824 */ /* 0x000fe200078e0208 */
[----:B------:R-:W-:Y:S01]  /*10510*/  UIMAD UR5, UR13, UR5, UR12 ;  /* 0x000000050d0572a4 */ /* 0x000fe2000f8e020c */
[----:B------:R-:W-:Y:S01]  /*10520*/  IMAD R18, R0, c[0x0][0x4e8], R10 ;  /* 0x00013a0000127a24 */ /* 0x000fe200078e020a */
[----:B------:R-:W-:Y:S01]  /*10530*/  UIMAD.WIDE.U32 UR8, UR13, UR4, UR8 ;  /* 0x000000040d0872a5 */ /* 0x000fe2000f8e0008 */
[----:B------:R-:W-:Y:S01]  /*10540*/  SHF.R.S32.HI R8, RZ, 0x1f, R9 ;  /* 0x0000001fff087819 */ /* 0x000fe20000011409 */
[----:B------:R-:W-:Y:S01]  /*10550*/  SHFL.IDX PT, R14, R7, RZ, 0x1c1f ;  /* 0x001c1fff070e7589 */ /* 0x000fe200000e0000 */
[----:B------:R-:W-:Y:S01]  /*10560*/  LEA.HI.X R0, R2, c[0x0][0x454], R3, 0x2, P1 ;  /* 0x0001150002007a11 */ /* 0x000fe200008f1403 */
[----:B------:R-:W-:Y:S01]  /*10570*/  UIADD3 UR5, UR9, UR5, URZ ;  /* 0x0000000509057290 */ /* 0x000fe2000fffe03f */
[----:B------:R-:W-:Y:S01]  /*10580*/  LOP3.LUT R11, R4, 0x18, R6, 0xf8, !PT ;  /* 0x00000018040b7812 */ /* 0x000fe200078ef806 */
[----:B------:R-:W-:Y:S01]  /*10590*/  IMAD R2, R8, c[0x0][0x3e0], RZ ;  /* 0x0000f80008027a24 */ /* 0x000fe200078e02ff */
[----:B------:R-:W-:Y:S01]  /*105a0*/  SHFL.IDX PT, R10, R7, 0x3, 0x1c1f ;  /* 0x007c1f00070a7f89 */ /* 0x000fe200000e0000 */
[----:B------:R-:W-:Y:S01]  /*105b0*/  IMAD R8, R21, 0x80, R16 ;  /* 0x0000008015087824 */ /* 0x000fe200078e0210 */
[----:B------:R-:W-:Y:S01]  /*105c0*/  LOP3.LUT R19, R11, R12, RZ, 0x3c, !PT ;  /* 0x0000000c0b137212 */ /* 0x000fe200078e3cff */
[----:B------:R-:W-:Y:S01]  /*105d0*/  IMAD.U32 R5, RZ, RZ, UR9 ;  /* 0x00000009ff057e24 */ /* 0x000fe2000f8e00ff */
[----:B------:R-:W1:Y:S01]  /*105e0*/  SHFL.IDX PT, R15, R0, RZ, 0x1c1f ;  /* 0x001c1fff000f7589 */ /* 0x000e6200000e0000 */
[----:B------:R-:W-:Y:S01]  /*105f0*/  IMAD.U32 R4, RZ, RZ, UR8 ;  /* 0x00000008ff047e24 */ /* 0x000fe2000f8e00ff */
[----:B------:R-:W-:Y:S01]  /*10600*/  ISETP.GE.OR P3, PT, R8, R24, P0 ;  /* 0x000000180800720c */ /* 0x000fe20000766670 */
[----:B------:R-:W-:Y:S01]  /*10610*/  IMAD.U32 R5, RZ, RZ, UR5 ;  /* 0x00000005ff057e24 */ /* 0x000fe2000f8e00ff */
[----:B------:R-:W-:Y:S04]  /*10620*/  SHFL.IDX PT, R12, R7, 0x1, 0x1c1f ;  /* 0x003c1f00070c7f89 */ /* 0x000fe800000e0000 */
[----:B------:R-:W2:Y:S04]  /*10630*/  SHFL.IDX PT, R13, R0, 0x1, 0x1c1f ;  /* 0x003c1f00000d7f89 */ /* 0x000ea800000e0000 */
[----:B------:R3:W-:Y:S04]  /*10640*/  SHFL.IDX PT, R16, R7, 0x2, 0x1c1f ;  /* 0x005c1f0007107f89 */ /* 0x0007e800000e0000 */
[----:B------:R-:W4:Y:S04]  /*10650*/  SHFL.IDX PT, R17, R0, 0x2, 0x1c1f ;  /* 0x005c1f0000117f89 */ /* 0x000f2800000e0000 */
[----:B------:R2:W2:Y:S04]  /*10660*/  SHFL.IDX PT, R11, R0, 0x3, 0x1c1f ;  /* 0x007c1f00000b7f89 */ /* 0x0004a800000e0000 */
[----:B-1----:R-:W-:Y:S01]  /*10670*/  @!P3 ST.E [R14.64], R51 ;  /* 0x000000330e00b985 */ /* 0x002fe2000c10190e */
[----:B---3--:R-:W-:-:S02]  /*10680*/  IMAD R7, R9, c[0x0][0x3e4], R2 ;  /* 0x0000f90009077a24 */ /* 0x008fc400078e0202 */
[----:B------:R-:W-:Y:S01]  /*10690*/  IMAD.WIDE.U32 R2, R9, c[0x0][0x3e0], R4 ;  /* 0x0000f80009027a25 */ /* 0x000fe200078e0004 */
[----:B------:R-:W-:Y:S02]  /*106a0*/  IADD3 R5, R8, 0x40, RZ ;  /* 0x0000004008057810 */ /* 0x000fe40007ffe0ff */
[----:B------:R-:W-:Y:S02]  /*106b0*/  SHF.R.S32.HI R4, RZ, 0x1f, R18 ;  /* 0x0000001fff047819 */ /* 0x000fe40000011412 */
[-C--:B------:R-:W-:Y:S01]  /*106c0*/  ISETP.GE.OR P1, PT, R5, R24.reuse, P0 ;  /* 0x000000180500720c */ /* 0x080fe20000726670 */
[----:B------:R-:W-:Y:S01]  /*106d0*/  IMAD.U32 R5, R20, 0x20, R19 ;  /* 0x0000002014057824 */ /* 0x000fe200078e0013 */
[C---:B--2---:R-:W-:Y:S02]  /*106e0*/  IADD3 R0, R8.reuse, 0x8, RZ ;  /* 0x0000000808007810 */ /* 0x044fe40007ffe0ff */
[----:B------:R-:W-:Y:S02]  /*106f0*/  IADD3 R8, R8, 0x48, RZ ;  /* 0x0000004808087810 */ /* 0x000fe40007ffe0ff */
[-C--:B------:R-:W-:Y:S01]  /*10700*/  ISETP.GE.OR P2, PT, R0, R24.reuse, P0 ;  /* 0x000000180000720c */ /* 0x080fe20000746670 */
[----:B------:R-:W-:Y:S01]  /*10710*/  IMAD R0, R4, c[0x0][0x3d8], RZ ;  /* 0x0000f60004007a24 */ /* 0x000fe200078e02ff */
[----:B------:R-:W-:-:S02]  /*10720*/  ISETP.GE.OR P0, PT, R8, R24, P0 ;  /* 0x000000180800720c */ /* 0x000fc40000706670 */
[----:B------:R-:W-:Y:S01]  /*10730*/  IADD3 R3, R3, R7, RZ ;  /* 0x0000000703037210 */ /* 0x000fe20007ffe0ff */
[C---:B------:R-:W-:Y:S02]  /*10740*/  IMAD R4, R18.reuse, c[0x0][0x3dc], R0 ;  /* 0x0000f70012047a24 */ /* 0x040fe400078e0200 */
[----:B------:R-:W-:Y:S02]  /*10750*/  IMAD.SHL.U32 R0, R5, 0x2, RZ ;  /* 0x0000000205007824 */ /* 0x000fe400078e00ff */
[----:B------:R-:W-:-:S04]  /*10760*/  IMAD.WIDE.U32 R2, R18, c[0x0][0x3d8], R2 ;  /* 0x0000f60012027a25 */ /* 0x000fc800078e0002 */
[----:B------:R-:W-:Y:S01]  /*10770*/  @!P2 ST.E [R12.64], R52 ;  /* 0x000000340c00a985 */ /* 0x000fe2000c10190e */
[----:B------:R-:W-:-:S03]  /*10780*/  IMAD.IADD R3, R3, 0x1, R4 ;  /* 0x0000000103037824 */ /* 0x000fc600078e0204 */
[----:B----4-:R-:W-:Y:S04]  /*10790*/  @!P1 ST.E [R16.64], R53 ;  /* 0x0000003510009985 */ /* 0x010fe8000c10190e */
        /* <DEDUP_REMOVED lines=8> */
[----:B-1----:R-:W-:-:S03]  /*10820*/  IMAD R11, R21, 0x80, R46 ;  /* 0x00000080150b7824 */ /* 0x002fc600078e022e */
[----:B------:R1:W1:Y:S01]  /*10830*/  LDS.128 R28, [R0+0x4880] ;  /* 0x00488000001c7984 */ /* 0x0002620000000c00 */
[----:B------:R-:W-:-:S03]  /*10840*/  LEA.HI.X R10, R2, c[0x0][0x384], R3, 0x1, P0 ;  /* 0x0000e100020a7a11 */ /* 0x000fc600000f0c03 */
[----:B------:R1:W1:Y:S01]  /*10850*/  LDS.128 R40, [R0+0x5080] ;  /* 0x0050800000287984 */ /* 0x0002620000000c00 */
[----:B------:R-:W-:-:S03]  /*10860*/  ISETP.GE.AND P0, PT, R11, R24, PT ;  /* 0x000000180b00720c */ /* 0x000fc60003f06270 */
[----:B------:R1:W1:Y:S04]  /*10870*/  LDS.128 R64, [R0+0x5880] ;  /* 0x0058800000407984 */ /* 0x0002680000000c00 */
[----:B------:R1:W1:Y:S04]  /*10880*/  SHFL.IDX PT, R2, R25, RZ, 0x1c1f ;  /* 0x001c1fff19027589 */ /* 0x00026800000e0000 */
[----:B------:R1:W1:Y:S02]  /*10890*/  SHFL.IDX PT, R3, R10, RZ, 0x1c1f ;  /* 0x001c1fff0a037589 */ /* 0x00026400000e0000 */
        /* <DEDUP_REMOVED lines=21> */
.L_x_725:
[----:B---3--:R-:W-:Y:S05]  /*109f0*/  BSYNC B0 ;  /* 0x0000000000007941 */ /* 0x008fea0003800000 */
.L_x_724:
        /* <DEDUP_REMOVED lines=23> */
.L_x_727:
[----:B------:R-:W-:Y:S05]  /*10b70*/  BSYNC B0 ;  /* 0x0000000000007941 */ /* 0x000fea0003800000 */
.L_x_726:
        /* <DEDUP_REMOVED lines=23> */
.L_x_729:
[----:B------:R-:W-:Y:S05]  /*10cf0*/  BSYNC B0 ;  /* 0x0000000000007941 */ /* 0x000fea0003800000 */
.L_x_728:
        /* <DEDUP_REMOVED lines=24> */
.L_x_722:
[----:B------:R-:W-:Y:S02]  /*10e80*/  ULDC.64 UR4, c[0x0][0x500] ;  /* 0x0001400000047ab9 */ /* 0x000fe40000000a00 */
[----:B------:R-:W-:Y:S02]  /*10e90*/  UISETP.NE.U32.AND UP1, UPT, URZ, UR4, UPT ;  /* 0x000000043f00728c */ /* 0x000fe4000bf25070 */
[----:B------:R-:W-:Y:S02]  /*10ea0*/  UMOV UR6, 0x4 ;  /* 0x0000000400067882 */ /* 0x000fe40000000000 */
[----:B------:R-:W-:-:S03]  /*10eb0*/  UISETP.NE.AND.EX UP1, UPT, URZ, UR5, UPT, UP1 ;  /* 0x000000053f00728c */ /* 0x000fc6000bf25310 */
[----:B------:R-:W-:Y:S02]  /*10ec0*/  ULDC.64 UR4, c[0x0][0x500] ;  /* 0x0001400000047ab9 */ /* 0x000fe40000000a00 */
[----:B------:R-:W-:Y:S01]  /*10ed0*/  UIMAD.WIDE UR4, UR13, UR6, UR4 ;  /* 0x000000060d0472a5 */ /* 0x000fe2000f8e0204 */
[----:B------:R-:W-:-:S05]  /*10ee0*/  PLOP3.LUT P1, PT, PT, PT, UP1, 0x80, 0x0 ;  /* 0x000000000000781c */ /* 0x000fca0003f2f018 */
[----:B------:R-:W-:Y:S01]  /*10ef0*/  IMAD.U32 R4, RZ, RZ, UR4 ;  /* 0x00000004ff047e24 */ /* 0x000fe2000f8e00ff */
[----:B------:R-:W-:Y:S01]  /*10f00*/  MOV R5, UR5 ;  /* 0x0000000500057c02 */ /* 0x000fe20008000f00 */
[----:B------:R-:W-:-:S06]  /*10f10*/  ULDC.64 UR4, c[0x0][0x508] ;  /* 0x0001420000047ab9 */ /* 0x000fcc0000000a00 */
[----:B------:R-:W2:Y:S01]  /*10f20*/  @P1 LDG.E R0, [R4.64] ;  /* 0x0000000e04001981 */ /* 0x000ea2000c1e1900 */
[----:B------:R-:W-:Y:S01]  /*10f30*/  UISETP.NE.U32.AND UP0, UPT, URZ, UR4, UPT ;  /* 0x000000043f00728c */ /* 0x000fe2000bf05070 */
[----:B------:R-:W-:-:S03]  /*10f40*/  IMAD.MOV.U32 R9, RZ, RZ, c[0x0][0x388] ;  /* 0x0000e200ff097624 */ /* 0x000fc600078e00ff */
[----:B------:R-:W-:-:S03]  /*10f50*/  UISETP.NE.AND.EX UP0, UPT, URZ, UR5, UPT, UP0 ;  /* 0x000000053f00728c */ /* 0x000fc6000bf05300 */
[----:B------:R-:W-:-:S03]  /*10f60*/  ULDC.64 UR4, c[0x0][0x508] ;  /* 0x0001420000047ab9 */ /* 0x000fc60000000a00 */
[----:B------:R-:W-:-:S05]  /*10f70*/  PLOP3.LUT P0, PT, PT, PT, UP0, 0x80, 0x0 ;  /* 0x000000000000781c */ /* 0x000fca0003f0f008 */
[----:B------:R-:W-:-:S06]  /*10f80*/  @UP0 UIMAD.WIDE UR4, UR13, UR6, UR4 ;  /* 0x000000060d0402a5 */ /* 0x000fcc000f8e0204 */
[----:B------:R-:W-:Y:S01]  /*10f90*/  MOV R2, UR4 ;  /* 0x0000000400027c02 */ /* 0x000fe20008000f00 */
[----:B------:R-:W-:-:S05]  /*10fa0*/  IMAD.U32 R3, RZ, RZ, UR5 ;  /* 0x00000005ff037e24 */ /* 0x000fca000f8e00ff */
[----:B------:R1:W5:Y:S01]  /*10fb0*/  @P0 LDG.E R9, [R2.64] ;  /* 0x0000000e02090981 */ /* 0x000362000c1e1900 */
[----:B------:R-:W-:Y:S02]  /*10fc0*/  UMOV UR10, URZ ;  /* 0x0000003f000a7c82 */ /* 0x000fe40008000000 */
[----:B------:R-:W-:Y:S01]  /*10fd0*/  UMOV UR11, URZ ;  /* 0x0000003f000b7c82 */ /* 0x000fe20008000000 */
[----:B--2---:R-:W2:Y:S02]  /*10fe0*/  @P1 R2UR UR5, R0 ;  /* 0x00000000000513c2 */ /* 0x004ea400000e0000 */
[----:B--2---:R-:W-:Y:S02]  /*10ff0*/  @UP1 USHF.R.S32.HI UR4, URZ, 0x1f, UR5 ;  /* 0x0000001f3f041899 */ /* 0x004fe40008011405 */
[----:B------:R-:W-:-:S05]  /*11000*/  @UP1 UMOV UR10, UR5 ;  /* 0x00000005000a1c82 */ /* 0x000fca0008000000 */
[----:B------:R-:W-:Y:S01]  /*11010*/  @UP1 UMOV UR11, UR4 ;  /* 0x00000004000b1c82 */ /* 0x000fe20008000000 */
[----:B------:R-:W-:Y:S05]  /*11020*/  @P0 BRA `(.L_x_730) ;  /* 0x0000004000000947 */ /* 0x000fea0003800000 */
[----:B-1----:R-:W-:Y:S05]  /*11030*/  @!P1 BRA `(.L_x_730) ;  /* 0x0000003000009947 */ /* 0x002fea0003800000 */
[----:B------:R-:W2:Y:S04]  /*11040*/  LDG.E R0, [R4.64] ;  /* 0x0000000e04007981 */ /* 0x000ea8000c1e1900 */
[----:B------:R-:W2:Y:S02]  /*11050*/  LDG.E R2, [R4.64+0x4] ;  /* 0x0000040e04027981 */ /* 0x000ea4000c1e1900 */
[----:B--2--5:R-:W-:Y:S02]  /*11060*/  IADD3 R9, -R0, R2, RZ ;  /* 0x0000000200097210 */ /* 0x024fe40007ffe1ff */
.L_x_730:
[----:B-1----:R-:W1:Y:S01]  /*11070*/  S2R R8, SR_TID.X ;  /* 0x0000000000087919 */ /* 0x002e620000002100 */
[----:B------:R-:W-:Y:S01]  /*11080*/  USHF.R.S32.HI UR6, URZ, 0x1f, UR13 ;  /* 0x0000001f3f067899 */ /* 0x000fe2000801140d */
[----:B------:R-:W-:Y:S01]  /*11090*/  BSSY B0, `(.L_x_731) ;  /* 0x0000029000007945 */ /* 0x000fe20003800000 */
[----:B------:R-:W-:-:S02]  /*110a0*/  USEL UR13, UR13, URZ, !UP1 ;  /* 0x0000003f0d0d7287 */ /* 0x000fc4000c800000 */
[----:B------:R-:W-:Y:S01]  /*110b0*/  USEL UR6, UR6, URZ, !UP1 ;  /* 0x0000003f06067287 */ /* 0x000fe2000c800000 */
[----:B-1----:R-:W-:-:S13]  /*110c0*/  ISETP.GT.AND P0, PT, R8, 0x7f, PT ;  /* 0x0000007f0800780c */ /* 0x002fda0003f04270 */
[----:B------:R-:W-:Y:S05]  /*110d0*/  @P0 BRA `(.L_x_732) ;  /* 0x0000024000000947 */ /* 0x000fea0003800000 */
[----:B------:R-:W1:Y:S01]  /*110e0*/  S2R R3, SR_CTAID.X ;  /* 0x0000000000037919 */ /* 0x000e620000002500 */
[----:B-----5:R-:W-:Y:S01]  /*110f0*/  IMAD R0, R9, c[0x0][0x4e8], RZ ;  /* 0x00013a0009007a24 */ /* 0x020fe200078e02ff */
[----:B-1----:R-:W-:-:S04]  /*11100*/  LEA R3, R3, R8, 0x7 ;  /* 0x0000000803037211 */ /* 0x002fc800078e38ff */
[----:B------:R-:W-:-:S13]  /*11110*/  ISETP.GE.AND P0, PT, R3, R0, PT ;  /* 0x000000000300720c */ /* 0x000fda0003f06270 */
[----:B------:R-:W-:Y:S05]  /*11120*/  @P0 BRA `(.L_x_732) ;  /* 0x000001f000000947 */ /* 0x000fea0003800000 */
[----:B------:R-:W-:Y:S01]  /*11130*/  IMAD.MOV.U32 R0, RZ, RZ, c[0x0][0x4e8] ;  /* 0x00013a00ff007624 */ /* 0x000fe200078e00ff */
[----:B------:R-:W-:Y:S02]  /*11140*/  ULDC.64 UR4, c[0x0][0x490] ;  /* 0x0001240000047ab9 */ /* 0x000fe40000000a00 */
[----:B------:R-:W-:Y:S02]  /*11150*/  UIMAD UR7, UR8, UR4, URZ ;  /* 0x00000004080772a4 */ /* 0x000fe4000f8e023f */
[----:B------:R-:W-:Y:S01]  /*11160*/  ISETP.NE.AND P0, PT, R0, 0x1, PT ;  /* 0x000000010000780c */ /* 0x000fe20003f05270 */
[----:B------:R-:W-:Y:S01]  /*11170*/  UMOV UR16, UR10 ;  /* 0x0000000a00107c82 */ /* 0x000fe20008000000 */
[----:B------:R-:W-:Y:S01]  /*11180*/  IMAD.MOV.U32 R0, RZ, RZ, R3 ;  /* 0x000000ffff007224 */ /* 0x000fe200078e0003 */
[----:B------:R-:W-:Y:S02]  /*11190*/  UMOV UR17, UR11 ;  /* 0x0000000b00117c82 */ /* 0x000fe40008000000 */
[----:B------:R-:W-:-:S02]  /*111a0*/  UIMAD.WIDE.U32 UR16, UR9, UR4, UR16 ;  /* 0x00000004091072a5 */ /* 0x000fc4000f8e0010 */
[----:B------:R-:W-:-:S03]  /*111b0*/  UIMAD UR7, UR9, UR5, UR7 ;  /* 0x00000005090772a4 */ /* 0x000fc6000f8e0207 */
[----:B------:R-:W-:Y:S02]  /*111c0*/  ULDC.64 UR4, c[0x0][0x498] ;  /* 0x0001260000047ab9 */ /* 0x000fe40000000a00 */
[----:B------:R-:W-:Y:S01]  /*111d0*/  UIADD3 UR17, UR7, UR17, URZ ;  /* 0x0000001107117290 */ /* 0x000fe2000fffe03f */
[----:B------:R-:W-:Y:S01]  /*111e0*/  @P0 IMAD.HI.U32 R2, R3, c[0x0][0x4ec], RZ ;  /* 0x00013b0003020a27 */ /* 0x000fe200078e00ff */
[----:B------:R-:W-:Y:S02]  /*111f0*/  UIMAD UR7, UR6, UR4, URZ ;  /* 0x00000004060772a4 */ /* 0x000fe4000f8e023f */
[----:B------:R-:W-:Y:S02]  /*11200*/  UIMAD.WIDE.U32 UR16, UR13, UR4, UR16 ;  /* 0x000000040d1072a5 */ /* 0x000fe4000f8e0010 */
[----:B------:R-:W-:Y:S01]  /*11210*/  @P0 SHF.R.U32.HI R0, RZ, c[0x0][0x4f0], R2 ;  /* 0x00013c00ff000a19 */ /* 0x000fe20000011602 */
[----:B------:R-:W-:-:S03]  /*11220*/  UIMAD UR5, UR13, UR5, UR7 ;  /* 0x000000050d0572a4 */ /* 0x000fc6000f8e0207 */
[----:B------:R-:W-:-:S03]  /*11230*/  IADD3 R2, -R0, RZ, RZ ;  /* 0x000000ff00027210 */ /* 0x000fc60007ffe1ff */
[----:B------:R-:W-:Y:S02]  /*11240*/  IMAD.U32 R5, RZ, RZ, UR5 ;  /* 0x00000005ff057e24 */ /* 0x000fe4000f8e00ff */
[----:B------:R-:W-:Y:S01]  /*11250*/  IMAD R4, R2, c[0x0][0x4e8], R3 ;  /* 0x00013a0002047a24 */ /* 0x000fe200078e0203 */
[----:B------:R-:W-:Y:S02]  /*11260*/  SHF.R.S32.HI R3, RZ, 0x1f, R0 ;  /* 0x0000001fff037819 */ /* 0x000fe40000011400 */
[----:B------:R-:W-:Y:S02]  /*11270*/  IADD3 R2, P0, R0, UR16, RZ ;  /* 0x0000001000027c10 */ /* 0x000fe4000ff1e0ff */
[----:B------:R-:W-:Y:S02]  /*11280*/  SHF.R.S32.HI R0, RZ, 0x1f, R4 ;  /* 0x0000001fff007819 */ /* 0x000fe40000011404 */
[----:B------:R-:W-:-:S03]  /*11290*/  IADD3.X R3, R3, UR17, R5, P0, !PT ;  /* 0x0000001103037c10 */ /* 0x000fc600087fe405 */
        /* <DEDUP_REMOVED lines=8> */
.L_x_732:
[----:B------:R-:W-:Y:S05]  /*11320*/  BSYNC B0 ;  /* 0x0000000000007941 */ /* 0x000fea0003800000 */
.L_x_731:
[----:B------:R-:W2:Y:S01]  /*11330*/  S2R R11, SR_CTAID.X ;  /* 0x00000000000b7919 */ /* 0x000ea20000002500 */
[----:B-1----:R-:W-:Y:S01]  /*11340*/  SHF.R.S32.HI R0, RZ, 0x1f, R8 ;  /* 0x0000001fff007819 */ /* 0x002fe20000011408 */
[----:B------:R-:W-:Y:S01]  /*11350*/  IMAD.MOV.U32 R3, RZ, RZ, c[0x0][0x4e8] ;  /* 0x00013a00ff037624 */ /* 0x000fe200078e00ff */
[----:B------:R-:W-:Y:S01]  /*11360*/  ULDC.64 UR4, c[0x0][0x3a0] ;  /* 0x0000e80000047ab9 */ /* 0x000fe20000000a00 */
[----:B-----5:R-:W-:Y:S01]  /*11370*/  IMAD R13, R9, c[0x0][0x4e8], RZ ;  /* 0x00013a00090d7a24 */ /* 0x020fe200078e02ff */
[----:B------:R-:W-:Y:S01]  /*11380*/  LEA.HI R0, R0, R8, RZ, 0x2 ;  /* 0x0000000800007211 */ /* 0x000fe200078f10ff */
[----:B------:R-:W-:Y:S01]  /*11390*/  UIMAD UR7, UR11, UR4, URZ ;  /* 0x000000040b0772a4 */ /* 0x000fe2000f8e023f */
[----:B------:R-:W-:Y:S01]  /*113a0*/  ISETP.NE.AND P0, PT, R3, 0x1, PT ;  /* 0x000000010300780c */ /* 0x000fe20003f05270 */
[----:B------:R-:W-:Y:S01]  /*113b0*/  UIMAD.WIDE.U32 UR16, UR10, UR4, URZ ;  /* 0x000000040a1072a5 */ /* 0x000fe2000f8e003f */
[----:B------:R-:W-:Y:S01]  /*113c0*/  LOP3.LUT R2, R0, 0xfffffffc, RZ, 0xc0, !PT ;  /* 0xfffffffc00027812 */ /* 0x000fe200078ec0ff */
[----:B------:R-:W-:Y:S01]  /*113d0*/  UIMAD UR7, UR10, UR5, UR7 ;  /* 0x000000050a0772a4 */ /* 0x000fe2000f8e0207 */
[----:B------:R-:W-:Y:S01]  /*113e0*/  SHF.R.S32.HI R7, RZ, 0x2, R0 ;  /* 0x00000002ff077819 */ /* 0x000fe20000011400 */
[----:B------:R-:W-:Y:S01]  /*113f0*/  BSSY B0, `(.L_x_733) ;  /* 0x000003a000007945 */ /* 0x000fe20003800000 */
[----:B------:R-:W-:Y:S01]  /*11400*/  ULDC.64 UR4, c[0x0][0x3e8] ;  /* 0x0000fa0000047ab9 */ /* 0x000fe20000000a00 */
[----:B------:R-:W-:Y:S01]  /*11410*/  IMAD.IADD R8, R8, 0x1, -R2 ;  /* 0x0000000108087824 */ /* 0x000fe200078e0a02 */
[----:B------:R-:W-:-:S02]  /*11420*/  UIADD3 UR17, UR17, UR7, URZ ;  /* 0x0000000711117290 */ /* 0x000fc4000fffe03f */
[----:B------:R-:W-:Y:S02]  /*11430*/  UIMAD UR7, UR8, UR4, URZ ;  /* 0x00000004080772a4 */ /* 0x000fe4000f8e023f */
[----:B------:R-:W-:Y:S01]  /*11440*/  LEA R0, R8, R7, 0x5 ;  /* 0x0000000708007211 */ /* 0x000fe200078e28ff */
[----:B------:R-:W-:Y:S02]  /*11450*/  UIMAD.WIDE.U32 UR16, UR9, UR4, UR16 ;  /* 0x00000004091072a5 */ /* 0x000fe4000f8e0010 */
[----:B------:R-:W-:Y:S02]  /*11460*/  UIMAD UR7, UR9, UR5, UR7 ;  /* 0x00000005090772a4 */ /* 0x000fe4000f8e0207 */
[C---:B--2---:R-:W-:Y:S01]  /*11470*/  IMAD R0, R11.reuse, 0x80, R0 ;  /* 0x000000800b007824 */ /* 0x044fe200078e0200 */
[----:B------:R-:W-:Y:S01]  /*11480*/  ULDC.64 UR4, c[0x0][0x3f0] ;  /* 0x0000fc0000047ab9 */ /* 0x000fe20000000a00 */
[----:B------:R-:W-:Y:S01]  /*11490*/  IMAD R11, R11, 0x80, R7 ;  /* 0x000000800b0b7824 */ /* 0x000fe200078e0207 */
[----:B------:R-:W-:Y:S01]  /*114a0*/  UIMAD UR6, UR6, UR4, URZ ;  /* 0x00000004060672a4 */ /* 0x000fe2000f8e023f */
[----:B------:R-:W-:Y:S01]  /*114b0*/  @P0 IMAD.HI.U32 R2, R0, c[0x0][0x4ec], RZ ;  /* 0x00013b0000020a27 */ /* 0x000fe200078e00ff */
[----:B------:R-:W-:Y:S01]  /*114c0*/  UIADD3 UR17, UR7, UR17, URZ ;  /* 0x0000001107117290 */ /* 0x000fe2000fffe03f */
[----:B------:R-:W-:Y:S01]  /*114d0*/  MOV R4, R0 ;  /* 0x0000000000047202 */ /* 0x000fe20000000f00 */
[----:B------:R-:W-:-:S02]  /*114e0*/  UIMAD UR5, UR13, UR5, UR6 ;  /* 0x000000050d0572a4 */ /* 0x000fc4000f8e0206 */
[----:B------:R-:W-:Y:S01]  /*114f0*/  @P0 SHF.R.U32.HI R4, RZ, c[0x0][0x4f0], R2 ;  /* 0x00013c00ff040a19 */ /* 0x000fe20000011602 */
[----:B------:R-:W-:-:S03]  /*11500*/  UIMAD.WIDE.U32 UR16, UR13, UR4, UR16 ;  /* 0x000000040d1072a5 */ /* 0x000fc6000f8e0010 */
[--C-:B------:R-:W-:Y:S01]  /*11510*/  SHF.R.S32.HI R3, RZ, 0x1f, R4.reuse ;  /* 0x0000001fff037819 */ /* 0x100fe20000011404 */
[----:B------:R-:W-:Y:S01]  /*11520*/  IMAD.MOV R2, RZ, RZ, -R4 ;  /* 0x000000ffff027224 */ /* 0x000fe200078e0a04 */
[----:B------:R-:W-:-:S03]  /*11530*/  UIADD3 UR5, UR17, UR5, URZ ;  /* 0x0000000511057290 */ /* 0x000fc6000fffe03f */
[----:B------:R-:W-:Y:S01]  /*11540*/  IMAD R5, R2, c[0x0][0x4e8], R0 ;  /* 0x00013a0002057a24 */ /* 0x000fe200078e0200 */
[----:B------:R-:W-:Y:S01]  /*11550*/  MOV R2, UR16 ;  /* 0x0000001000027c02 */ /* 0x000fe20008000f00 */
[----:B------:R-:W-:Y:S02]  /*11560*/  IMAD R0, R3, c[0x0][0x3e0], RZ ;  /* 0x0000f80003007a24 */ /* 0x000fe400078e02ff */
[----:B------:R-:W-:Y:S01]  /*11570*/  IMAD.U32 R3, RZ, RZ, UR17 ;  /* 0x00000011ff037e24 */ /* 0x000fe2000f8e00ff */
[----:B------:R-:W-:Y:S01]  /*11580*/  MOV R3, UR5 ;  /* 0x0000000500037c02 */ /* 0x000fe20008000f00 */
[----:B------:R-:W-:Y:S01]  /*11590*/  IMAD R6, R4, c[0x0][0x3e4], R0 ;  /* 0x0000f90004067a24 */ /* 0x000fe200078e0200 */
[----:B------:R-:W-:-:S03]  /*115a0*/  SHF.R.S32.HI R0, RZ, 0x1f, R5 ;  /* 0x0000001fff007819 */ /* 0x000fc60000011405 */
[----:B------:R-:W-:-:S04]  /*115b0*/  IMAD.WIDE.U32 R2, R4, c[0x0][0x3e0], R2 ;  /* 0x0000f80004027a25 */ /* 0x000fc800078e0002 */
[----:B------:R-:W-:Y:S02]  /*115c0*/  IMAD R0, R0, c[0x0][0x3d8], RZ ;  /* 0x0000f60000007a24 */ /* 0x000fe400078e02ff */
[----:B------:R-:W-:Y:S02]  /*115d0*/  IMAD.IADD R3, R3, 0x1, R6 ;  /* 0x0000000103037824 */ /* 0x000fe400078e0206 */
[C---:B------:R-:W-:Y:S02]  /*115e0*/  IMAD R0, R5.reuse, c[0x0][0x3dc], R0 ;  /* 0x0000f70005007a24 */ /* 0x040fe400078e0200 */
[----:B------:R-:W-:-:S05]  /*115f0*/  IMAD.WIDE.U32 R2, R5, c[0x0][0x3d8], R2 ;  /* 0x0000f60005027a25 */ /* 0x000fca00078e0002 */
[----:B------:R-:W-:Y:S02]  /*11600*/  IADD3 R0, R3, R0, RZ ;  /* 0x0000000003007210 */ /* 0x000fe40007ffe0ff */
        /* <DEDUP_REMOVED lines=24> */
.L_x_734:
[----:B------:R-:W-:Y:S05]  /*11790*/  BSYNC B0 ;  /* 0x0000000000007941 */ /* 0x000fea0003800000 */
.L_x_733:
        /* <DEDUP_REMOVED lines=21> */
.L_x_736:
[----:B------:R-:W-:Y:S05]  /*118f0*/  BSYNC B0 ;  /* 0x0000000000007941 */ /* 0x000fea0003800000 */
.L_x_735:
        /* <DEDUP_REMOVED lines=21> */
.L_x_738:
[----:B------:R-:W-:Y:S05]  /*11a50*/  BSYNC B0 ;  /* 0x0000000000007941 */ /* 0x000fea0003800000 */
.L_x_737:
        /* <DEDUP_REMOVED lines=22> */
.L_x_739:
        /* <DEDUP_REMOVED lines=12> */
.L_x_1722:


//--------------------- .text._ZN7cutlass13device_kernelIN5flash19enable_sm80_to_sm89INS1_16FlashAttnFwdSm80INS1_25CollectiveMainloopFwdSm80ILi4ELi1ELb0EN4cute5tupleIJNS5_1CILi128EEENS7_ILi64EEENS7_ILi96EEEEEELi96ENS_10bfloat16_tEfNS_4arch4Sm80ELb1ELb0ELb1ELb1ELb1ELb1ELb1ELb0EEENS1_21CollectiveEpilogueFwdINS6_IJS8_SA_S9_EEENS6_IJNS7_ILi1EEESI_SI_EEESC_SE_Li128ELb1ELb1ELb0ELb0EEENS1_19SingleTileSchedulerILb1ELb0ELb1ELi128EEEEEEEEEvNT_6ParamsE --------------------------
	.section	.text._ZN7cutlass13device_kernelIN5flash19enable_sm80_to_sm89INS1_16FlashAttnFwdSm80INS1_25CollectiveMainloopFwdSm80ILi4ELi1ELb0EN4cute5tupleIJNS5_1CILi128EEENS7_ILi64EEENS7_ILi96EEEEEELi96ENS_10bfloat16_tEfNS_4arch4Sm80ELb1ELb0ELb1ELb1ELb1ELb1ELb1ELb0EEENS1_21CollectiveEpilogueFwdINS6_IJS8_SA_S9_EEENS6_IJNS7_ILi1EEESI_SI_EEESC_SE_Li128ELb1ELb1ELb0ELb0EEENS1_19SingleTileSchedulerILb1ELb0ELb1ELi128EEEEEEEEEvNT_6ParamsE,"ax",@progbits
	.sectioninfo	@"SHI_REGISTERS=255"
	.align	128
.text._ZN7cutlass13device_kernelIN5flash19enable_sm80_to_sm89INS1_16FlashAttnFwdSm80INS1_25CollectiveMainloopFwdSm80ILi4ELi1ELb0EN4cute5tupleIJNS5_1CILi128EEENS7_ILi64EEENS7_ILi96EEEEEELi96ENS_10bfloat16_tEfNS_4arch4Sm80ELb1ELb0ELb1ELb1ELb1ELb1ELb1ELb0EEENS1_21CollectiveEpilogueFwdINS6_IJS8_SA_S9_EEENS6_IJNS7_ILi1EEESI_SI_EEESC_SE_Li128ELb1ELb1ELb0ELb0EEENS1_19SingleTileSchedulerILb1ELb0ELb1ELi128EEEEEEEEEvNT_6ParamsE:
        .type           _ZN7cutlass13device_kernelIN5flash19enable_sm80_to_sm89INS1_16FlashAttnFwdSm80INS1_25CollectiveMainloopFwdSm80ILi4ELi1ELb0EN4cute5tupleIJNS5_1CILi128EEENS7_ILi64EEENS7_ILi96EEEEEELi96ENS_10bfloat16_tEfNS_4arch4Sm80ELb1ELb0ELb1ELb1ELb1ELb1ELb1ELb0EEENS1_21CollectiveEpilogueFwdINS6_IJS8_SA_S9_EEENS6_IJNS7_ILi1EEESI_SI_EEESC_SE_Li128ELb1ELb1ELb0ELb0EEENS1_19SingleTileSchedulerILb1ELb0ELb1ELi128EEEEEEEEEvNT_6ParamsE,@function
        .size           _ZN7cutlass13device_kernelIN5flash19enable_sm80_to_sm89INS1_16FlashAttnFwdSm80INS1_25CollectiveMainloopFwdSm80ILi4ELi1ELb0EN4cute5tupleIJNS5_1CILi128EEENS7_ILi64EEENS7_ILi96EEEEEELi96ENS_10bfloat16_tEfNS_4arch4Sm80ELb1ELb0ELb1ELb1ELb1ELb1ELb1ELb0EEENS1_21CollectiveEpilogueFwdINS6_IJS8_SA_S9_EEENS6_IJNS7_ILi1EEESI_SI_EEESC_SE_Li128ELb1ELb1ELb0ELb0EEENS1_19SingleTileSchedulerILb1ELb0ELb1ELi128EEEEEEEEEvNT_6ParamsE,(.L_x_1723 - _ZN7cutlass13device_kernelIN5flash19enable_sm80_to_sm89INS1_16FlashAttnFwdSm80INS1_25CollectiveMainloopFwdSm80ILi4ELi1ELb0EN4cute5tupleIJNS5_1CILi128EEENS7_ILi64EEENS7_ILi96EEEEEELi96ENS_10bfloat16_tEfNS_4arch4Sm80ELb1ELb0ELb1ELb1ELb1ELb1ELb1ELb0EEENS1_21CollectiveEpilogueFwdINS6_IJS8_SA_S9_EEENS6_IJNS7_ILi1EEESI_SI_EEESC_SE_Li128ELb1ELb1ELb0ELb0EEENS1_19SingleTileSchedulerILb1ELb0ELb1ELi128EEEEEEEEEvNT_6ParamsE)
        .other          _ZN7cutlass13device_kernelIN5flash19enable_sm80_to_sm89INS1_16FlashAttnFwdSm80INS1_25CollectiveMainloopFwdSm80ILi4ELi1ELb0EN4cute5tupleIJNS5_1CILi128EEENS7_ILi64EEENS7_ILi96EEEEEELi96ENS_10bfloat16_tEfNS_4arch4Sm80ELb1ELb0ELb1ELb1ELb1ELb1ELb1ELb0EEENS1_21CollectiveEpilogueFwdINS6_IJS8_SA_S9_EEENS6_IJNS7_ILi1EEESI_SI_EEESC_SE_Li128ELb1ELb1ELb0ELb0EEENS1_19SingleTileSchedulerILb1ELb0ELb1ELi128EEEEEEEEEvNT_6ParamsE,@"STO_CUDA_ENTRY STV_DEFAULT"
_ZN7cutlass13device_kernelIN5flash19enable_sm80_to_sm89INS1_16FlashAttnFwdSm80INS1_25CollectiveMainloopFwdSm80ILi4ELi1ELb0EN4cute5tupleIJNS5_1CILi128EEENS7_ILi64EEENS7_ILi96EEEEEELi96ENS_10bfloat16_tEfNS_4arch4Sm80ELb1ELb0ELb1ELb1ELb1ELb1ELb1ELb0EEENS1_21CollectiveEpilogueFwdINS6_IJS8_SA_S9_EEENS6_IJNS7_ILi1EEESI_SI_EEESC_SE_Li128ELb1ELb1ELb0ELb0EEENS1_19SingleTileSchedulerILb1ELb0ELb1ELi128EEEEEEEEEvNT_6ParamsE:
        /* <DEDUP_REMOVED lines=21> */
.L_x_741:
        /* <DEDUP_REMOVED lines=13> */
.L_x_743:
[----:B------:R-:W-:Y:S02]  /*0220*/  ULDC UR5, c[0x0][0x54c] ;  /* 0x0001530000057ab9 */ /* 0x000fe40000000800 */
.L_x_742:
[----:B------:R-:W-:Y:S02]  /*0230*/  ULDC UR4, c[0x0][0x548] ;  /* 0x0001520000047ab9 */ /* 0x000fe40000000800 */
[----:B------:R-:W-:-:S02]  /*0240*/  USHF.L.U32 UR12, UR12, 0x7, URZ ;  /* 0x000000070c0c7899 */ /* 0x000fc4000800063f */
[----:B------:R-:W-:-:S04]  /*0250*/  UIMAD UR4, UR5, UR4, URZ ;  /* 0x00000004050472a4 */ /* 0x000fc8000f8e023f */
[----:B------:R-:W-:-:S04]  /*0260*/  UISETP.GE.AND UP0, UPT, UR12, UR4, UPT ;  /* 0x000000040c00728c */ /* 0x000fc8000bf06270 */
[----:B------:R-:W-:Y:S01]  /*0270*/  USEL UR18, UR18, 0xffffffff, !UP0 ;  /* 0xffffffff12127887 */ /* 0x000fe2000c000000 */
[----:B------:R-:W-:Y:S05]  /*0280*/  BRA `(.L_x_744) ;  /* 0x000001b000007947 */ /* 0x000fea0003800000 */
.L_x_740:
        /* <DEDUP_REMOVED lines=8> */
.L_x_745:
        /* <DEDUP_REMOVED lines=13> */
.L_x_747:
[----:B------:R-:W-:Y:S02]  /*03e0*/  ULDC UR5, c[0x0][0x54c] ;  /* 0x0001530000057ab9 */ /* 0x000fe40000000800 */
.L_x_746:
[----:B------:R-:W-:Y:S02]  /*03f0*/  ULDC UR4, c[0x0][0x548] ;  /* 0x0001520000047ab9 */ /* 0x000fe40000000800 */
[----:B------:R-:W-:-:S02]  /*0400*/  USHF.L.U32 UR12, UR12, 0x7, URZ ;  /* 0x000000070c0c7899 */ /* 0x000fc4000800063f */
[----:B------:R-:W-:-:S04]  /*0410*/  UIMAD UR4, UR5, UR4, URZ ;  /* 0x00000004050472a4 */ /* 0x000fc8000f8e023f */
[----:B------:R-:W-:-:S04]  /*0420*/  UISETP.GE.AND UP0, UPT, UR12, UR4, UPT ;  /* 0x000000040c00728c */ /* 0x000fc8000bf06270 */
[----:B------:R-:W-:-:S06]  /*0430*/  USEL UR18, UR18, 0xffffffff, !UP0 ;  /* 0xffffffff12127887 */ /* 0x000fcc000c000000 */
.L_x_744:
[----:B------:R-:W-:-:S13]  /*0440*/  ISETP.LE.AND P0, PT, RZ, UR18, PT ;  /* 0x00000012ff007c0c */ /* 0x000fda000bf03270 */
[----:B------:R-:W-:Y:S05]  /*0450*/  @!P0 EXIT ;  /* 0x000000000000894d */ /* 0x000fea0003800000 */
[----:B------:R-:W-:Y:S01]  /*0460*/  ULDC.64 UR4, c[0x0][0x360] ;  /* 0x0000d80000047ab9 */ /* 0x000fe20000000a00 */
[----:B------:R-:W-:Y:S01]  /*0470*/  ISETP.NE.U32.AND P3, PT, RZ, c[0x0][0x348], PT ;  /* 0x0000d200ff007a0c */ /* 0x000fe20003f65070 */
[----:B------:R-:W-:Y:S02]  /*0480*/  UISETP.NE.U32.AND UP0, UPT, URZ, UR4, UPT ;  /* 0x000000043f00728c */ /* 0x000fe4000bf05070 */
[----:B------:R-:W-:Y:S01]  /*0490*/  ULDC.64 UR6, c[0x0][0x370] ;  /* 0x0000dc0000067ab9 */ /* 0x000fe20000000a00 */
[----:B------:R-:W-:Y:S01]  /*04a0*/  ISETP.NE.AND.EX P3, PT, RZ, c[0x0][0x34c], PT, P3 ;  /* 0x0000d300ff007a0c */ /* 0x000fe20003f65330 */
[----:B------:R-:W-:Y:S02]  /*04b0*/  UISETP.NE.AND.EX UP0, UPT, URZ, UR5, UPT, UP0 ;  /* 0x000000053f00728c */ /* 0x000fe4000bf05300 */
[----:B------:R-:W-:Y:S02]  /*04c0*/  UISETP.NE.U32.AND UP1, UPT, URZ, UR6, UPT ;  /* 0x000000063f00728c */ /* 0x000fe4000bf25070 */
[----:B------:R-:W-:-:S02]  /*04d0*/  ULDC.64 UR4, c[0x0][0x360] ;  /* 0x0000d80000047ab9 */ /* 0x000fc40000000a00 */
[----:B------:R-:W-:Y:S01]  /*04e0*/  UISETP.NE.AND.EX UP1, UPT, URZ, UR7, UPT, UP1 ;  /* 0x000000073f00728c */ /* 0x000fe2000bf25310 */
[----:B------:R-:W-:Y:S01]  /*04f0*/  PLOP3.LUT P1, PT, PT, PT, UP0, 0x80, 0x0 ;  /* 0x000000000000781c */ /* 0x000fe20003f2f008 */
[----:B------:R-:W-:Y:S02]  /*0500*/  ULDC.64 UR8, c[0x0][0x370] ;  /* 0x0000dc0000087ab9 */ /* 0x000fe40000000a00 */
[----:B------:R-:W-:Y:S02]  /*0510*/  ULDC.64 UR6, c[0x0][0x348] ;  /* 0x0000d20000067ab9 */ /* 0x000fe40000000a00 */
[----:B------:R-:W-:Y:S01]  /*0520*/  @UP0 UIMAD.WIDE UR4, UR18, UR19, UR4 ;  /* 0x00000013120402a5 */ /* 0x000fe2000f8e0204 */
[----:B------:R-:W-:Y:S01]  /*0530*/  PLOP3.LUT P2, PT, PT, PT, UP1, 0x80, 0x0 ;  /* 0x000000000000781c */ /* 0x000fe20003f4f018 */
[----:B------:R-:W-:Y:S01]  /*0540*/  UIMAD.WIDE UR6, UR18, UR19, UR6 ;  /* 0x00000013120672a5 */ /* 0x000fe2000f8e0206 */
[----:B------:R-:W-:Y:S02]  /*0550*/  ISETP.NE.U32.AND P4, PT, RZ, c[0x0][0x350], PT ;  /* 0x0000d400ff007a0c */ /* 0x000fe40003f85070 */
[----:B------:R-:W-:Y:S01]  /*0560*/  @UP1 UIMAD.WIDE UR8, UR18, UR19, UR8 ;  /* 0x00000013120812a5 */ /* 0x000fe2000f8e0208 */
[----:B------:R-:W-:Y:S01]  /*0570*/  IMAD.U32 R2, RZ, RZ, UR4 ;  /* 0x00000004ff027e24 */ /* 0x000fe2000f8e00ff */
[----:B------:R-:W-:Y:S01]  /*0580*/  MOV R3, UR5 ;  /* 0x0000000500037c02 */ /* 0x000fe20008000f00 */
[----:B------:R-:W-:Y:S01]  /*0590*/  ULDC.64 UR4, c[0x0][0x358] ;  /* 0x0000d60000047ab9 */ /* 0x000fe20000000a00 */
[----:B------:R-:W-:Y:S01]  /*05a0*/  IMAD.U32 R8, RZ, RZ, UR6 ;  /* 0x00000006ff087e24 */ /* 0x000fe2000f8e00ff */
[----:B------:R-:W-:Y:S01]  /*05b0*/  UISETP.NE.U32.AND UP3, UPT, URZ, UR4, UPT ;  /* 0x000000043f00728c */ /* 0x000fe2000bf65070 */
[----:B------:R-:W-:Y:S01]  /*05c0*/  IMAD.U32 R9, RZ, RZ, UR7 ;  /* 0x00000007ff097e24 */ /* 0x000fe2000f8e00ff */
[----:B------:R-:W-:Y:S01]  /*05d0*/  ISETP.NE.AND.EX P4, PT, RZ, c[0x0][0x354], PT, P4 ;  /* 0x0000d500ff007a0c */ /* 0x000fe20003f85340 */
[----:B------:R-:W-:Y:S01]  /*05e0*/  IMAD.U32 R4, RZ, RZ, UR8 ;  /* 0x00000008ff047e24 */ /* 0x000fe2000f8e00ff */
[----:B------:R-:W-:Y:S01]  /*05f0*/  UISETP.NE.AND.EX UP3, UPT, URZ, UR5, UPT, UP3 ;  /* 0x000000053f00728c */ /* 0x000fe2000bf65330 */
[----:B------:R-:W-:Y:S01]  /*0600*/  IMAD.U32 R5, RZ, RZ, UR9 ;  /* 0x00000009ff057e24 */ /* 0x000fe2000f8e00ff */
[----:B------:R-:W-:Y:S01]  /*0610*/  ULDC.64 UR6, c[0x0][0x350] ;  /* 0x0000d40000067ab9 */ /* 0x000fe20000000a00 */
[----:B------:R1:W2:Y:S01]  /*0620*/  @P1 LDG.E R0, [R2.64] ;  /* 0x0000001402001981 */ /* 0x0002a2000c1e1900 */
[----:B------:R-:W-:-:S02]  /*0630*/  ULDC.64 UR4, c[0x0][0x358] ;  /* 0x0000d60000047ab9 */ /* 0x000fc40000000a00 */
[----:B------:R-:W-:Y:S01]  /*0640*/  PLOP3.LUT P0, PT, PT, PT, UP3, 0x80, 0x0 ;  /* 0x000000000000781c */ /* 0x000fe20003f0f038 */
[----:B------:R-:W-:Y:S01]  /*0650*/  UIMAD.WIDE UR6, UR18, UR19, UR6 ;  /* 0x00000013120672a5 */ /* 0x000fe2000f8e0206 */
[----:B------:R3:W4:Y:S01]  /*0660*/  @P2 LDG.E R7, [R4.64] ;  /* 0x0000001404072981 */ /* 0x000722000c1e1900 */
[----:B------:R-:W-:Y:S01]  /*0670*/  UIMAD.WIDE UR4, UR18, UR19, UR4 ;  /* 0x00000013120472a5 */ /* 0x000fe2000f8e0204 */
[----:B------:R-:W-:Y:S01]  /*0680*/  MOV R29, RZ ;  /* 0x000000ff001d7202 */ /* 0x000fe20000000f00 */
[----:B------:R-:W-:Y:S01]  /*0690*/  IMAD.MOV.U32 R10, RZ, RZ, RZ ;  /* 0x000000ffff0a7224 */ /* 0x000fe200078e00ff */
[----:B------:R-:W4:Y:S03]  /*06a0*/  @P3 LDG.E R6, [R8.64] ;  /* 0x0000001408063981 */ /* 0x000f26000c1e1900 */
[----:B-1----:R-:W-:Y:S01]  /*06b0*/  IMAD.U32 R2, RZ, RZ, UR4 ;  /* 0x00000004ff027e24 */ /* 0x002fe2000f8e00ff */
[----:B------:R-:W-:Y:S01]  /*06c0*/  MOV R3, UR5 ;  /* 0x0000000500037c02 */ /* 0x000fe20008000f00 */
[----:B---3--:R-:W-:Y:S01]  /*06d0*/  IMAD.U32 R4, RZ, RZ, UR6 ;  /* 0x00000006ff047e24 */ /* 0x008fe2000f8e00ff */
[----:B------:R-:W-:-:S03]  /*06e0*/  MOV R5, UR7 ;  /* 0x0000000700057c02 */ /* 0x000fc60008000f00 */
[----:B------:R1:W5:Y:S04]  /*06f0*/  @P0 LDG.E R10, [R2.64] ;  /* 0x00000014020a0981 */ /* 0x000368000c1e1900 */
[----:B------:R1:W5:Y:S01]  /*0700*/  @P4 LDG.E R29, [R4.64] ;  /* 0x00000014041d4981 */ /* 0x000362000c1e1900 */
[----:B------:R-:W3:Y:S01]  /*0710*/  S2UR UR11, SR_CTAID.Y ;  /* 0x00000000000b79c3 */ /* 0x000ee20000002600 */
[----:B------:R-:W-:Y:S02]  /*0720*/  UMOV UR13, URZ ;  /* 0x0000003f000d7c82 */ /* 0x000fe40008000000 */
[----:B------:R-:W-:Y:S02]  /*0730*/  ULDC UR17, c[0x0][0x168] ;  /* 0x00005a0000117ab9 */ /* 0x000fe40000000800 */
[----:B------:R-:W-:-:S02]  /*0740*/  UMOV UR14, URZ ;  /* 0x0000003f000e7c82 */ /* 0x000fc40008000000 */
[----:B------:R-:W-:Y:S02]  /*0750*/  ULDC UR4, c[0x0][0x2ac] ;  /* 0x0000ab0000047ab9 */ /* 0x000fe40000000800 */
[----:B------:R-:W-:Y:S02]  /*0760*/  ULDC UR16, c[0x0][0x1d0] ;  /* 0x0000740000107ab9 */ /* 0x000fe40000000800 */
[----:B------:R-:W-:Y:S02]  /*0770*/  UIMAD UR16, UR4, UR16, URZ ;  /* 0x00000010041072a4 */ /* 0x000fe4000f8e023f */
[----:B------:R-:W-:Y:S02]  /*0780*/  ULDC UR15, c[0x0][0x228] ;  /* 0x00008a00000f7ab9 */ /* 0x000fe40000000800 */
[----:B---3--:R-:W-:Y:S01]  /*0790*/  USHF.R.S32.HI UR10, URZ, 0x1f, UR11 ;  /* 0x0000001f3f0a7899 */ /* 0x008fe2000801140b */
[----:B--2---:R1:W2:Y:S08]  /*07a0*/  @P1 R2UR UR17, R0 ;  /* 0x00000000001113c2 */ /* 0x0042b000000e0000 */
[----:B----4-:R1:W3:Y:S08]  /*07b0*/  @P2 R2UR UR13, R7 ;  /* 0x00000000070d23c2 */ /* 0x0102f000000e0000 */
[----:B------:R1:W4:Y:S01]  /*07c0*/  @P3 R2UR UR14, R6 ;  /* 0x00000000060e33c2 */ /* 0x00032200000e0000 */
[----:B------:R-:W-:Y:S05]  /*07d0*/  @P1 BRA `(.L_x_748) ;  /* 0x0000006000001947 */ /* 0x000fea0003800000 */
[----:B------:R-:W-:Y:S05]  /*07e0*/  @!P3 BRA `(.L_x_748) ;  /* 0x000000500000b947 */ /* 0x000fea0003800000 */
[----:B-1--4-:R-:W4:Y:S04]  /*07f0*/  LDG.E R6, [R8.64] ;  /* 0x0000001408067981 */ /* 0x012f28000c1e1900 */
[----:B---3--:R-:W3:Y:S01]  /*0800*/  LDG.E R0, [R8.64+0x4] ;  /* 0x0000041408007981 */ /* 0x008ee2000c1e1900 */
[----:B--2-4-:R-:W1:Y:S08]  /*0810*/  R2UR UR17, R6 ;  /* 0x00000000061173c2 */ /* 0x014e7000000e0000 */
[----:B---3--:R-:W1:Y:S02]  /*0820*/  R2UR UR4, R0 ;  /* 0x00000000000473c2 */ /* 0x008e6400000e0000 */
[----:B-1----:R-:W-:-:S06]  /*0830*/  UIADD3 UR17, -UR17, UR4, URZ ;  /* 0x0000000411117290 */ /* 0x002fcc000fffe13f */
.L_x_748:
[----:B------:R-:W-:-:S04]  /*0840*/  ISETP.NE.U32.AND P1, PT, RZ, c[0x0][0x368], PT ;  /* 0x0000da00ff007a0c */ /* 0x000fc80003f25070 */
[----:B------:R-:W-:-:S13]  /*0850*/  ISETP.NE.AND.EX P1, PT, RZ, c[0x0][0x36c], PT, P1 ;  /* 0x0000db00ff007a0c */ /* 0x000fda0003f25310 */
[----:B------:R-:W-:Y:S05]  /*0860*/  @!P1 BRA `(.L_x_749) ;  /* 0x0000007000009947 */ /* 0x000fea0003800000 */
[----:B------:R-:W-:Y:S02]  /*0870*/  ULDC.64 UR4, c[0x0][0x368] ;  /* 0x0000da0000047ab9 */ /* 0x000fe40000000a00 */
[----:B------:R-:W-:-:S06]  /*0880*/  UIMAD.WIDE UR4, UR18, UR19, UR4 ;  /* 0x00000013120472a5 */ /* 0x000fcc000f8e0204 */
[----:B-1----:R-:W-:Y:S02]  /*0890*/  MOV R4, UR4 ;  /* 0x0000000400047c02 */ /* 0x002fe40008000f00 */
[----:B------:R-:W-:-:S05]  /*08a0*/  MOV R5, UR5 ;  /* 0x0000000500057c02 */ /* 0x000fca0008000f00 */
[----:B----4-:R-:W4:Y:S02]  /*08b0*/  LDG.E R0, [R4.64] ;  /* 0x0000001404007981 */ /* 0x010f24000c1e1900 */
[----:B----4-:R1:W4:Y:S02]  /*08c0*/  R2UR UR16, R0 ;  /* 0x00000000001073c2 */ /* 0x01032400000e0000 */
[----:B-1--4-:R-:W-:Y:S05]  /*08d0*/  BRA `(.L_x_750) ;  /* 0x0000006000007947 */ /* 0x012fea0003800000 */
.L_x_749:
[----:B------:R-:W-:Y:S05]  /*08e0*/  @!P4 BRA `(.L_x_750) ;  /* 0x000000500000c947 */ /* 0x000fea0003800000 */
[----:B-1--4-:R1:W4:Y:S04]  /*08f0*/  LDG.E R0, [R4.64] ;  /* 0x0000001404007981 */ /* 0x012328000c1e1900 */
[----:B-1-3--:R-:W3:Y:S01]  /*0900*/  LDG.E R4, [R4.64+0x4] ;  /* 0x0000041404047981 */ /* 0x00aee2000c1e1900 */
[----:B----4-:R-:W1:Y:S08]  /*0910*/  R2UR UR16, R0 ;  /* 0x00000000001073c2 */ /* 0x010e7000000e0000 */
[----:B---3--:R-:W1:Y:S02]  /*0920*/  R2UR UR4, R4 ;  /* 0x00000000040473c2 */ /* 0x008e6400000e0000 */
[----:B-1----:R-:W-:-:S06]  /*0930*/  UIADD3 UR16, -UR16, UR4, URZ ;  /* 0x0000000410107290 */ /* 0x002fcc000fffe13f */
.L_x_750:
[----:B-1--4-:R1:W4:Y:S01]  /*0940*/  @P0 LDG.E R0, [R2.64] ;  /* 0x0000001402000981 */ /* 0x012322000c1e1900 */
[----:B------:R-:W-:-:S03]  /*0950*/  ULDC.64 UR4, c[0x0][0x378] ;  /* 0x0000de0000047ab9 */ /* 0x000fc60000000a00 */
[----:B-1-3--:R-:W3:Y:S01]  /*0960*/  @P0 LDG.E R2, [R2.64+0x4] ;  /* 0x0000041402020981 */ /* 0x00aee2000c1e1900 */
[----:B------:R-:W-:Y:S01]  /*0970*/  UISETP.NE.U32.AND UP0, UPT, URZ, UR4, UPT ;  /* 0x000000043f00728c */ /* 0x000fe2000bf05070 */
[----:B------:R-:W-:-:S03]  /*0980*/  IMAD.U32 R147, RZ, RZ, UR16 ;  /* 0x00000010ff937e24 */ /* 0x000fc6000f8e00ff */
[----:B------:R-:W-:-:S03]  /*0990*/  UISETP.NE.AND.EX UP0, UPT, URZ, UR5, UPT, UP0 ;  /* 0x000000053f00728c */ /* 0x000fc6000bf05300 */
[----:B------:R-:W-:-:S03]  /*09a0*/  ULDC.64 UR4, c[0x0][0x378] ;  /* 0x0000de0000047ab9 */ /* 0x000fc60000000a00 */
[----:B------:R-:W-:-:S05]  /*09b0*/  PLOP3.LUT P1, PT, PT, PT, UP0, 0x80, 0x0 ;  /* 0x000000000000781c */ /* 0x000fca0003f2f008 */
[----:B------:R-:W-:-:S06]  /*09c0*/  @UP0 UIMAD.WIDE UR4, UR18, UR19, UR4 ;  /* 0x00000013120402a5 */ /* 0x000fcc000f8e0204 */
[----:B------:R-:W-:Y:S01]  /*09d0*/  MOV R4, UR4 ;  /* 0x0000000400047c02 */ /* 0x000fe20008000f00 */
[----:B------:R-:W-:-:S05]  /*09e0*/  IMAD.U32 R5, RZ, RZ, UR5 ;  /* 0x00000005ff057e24 */ /* 0x000fca000f8e00ff */
[----:B------:R1:W5:Y:S01]  /*09f0*/  @P1 LDG.E R147, [R4.64] ;  /* 0x0000001404931981 */ /* 0x000362000c1e1900 */
[----:B------:R-:W-:Y:S02]  /*0a00*/  ULDC UR6, c[0x0][0x2c4] ;  /* 0x0000b10000067ab9 */ /* 0x000fe40000000800 */
[----:B------:R-:W-:Y:S02]  /*0a10*/  UISETP.NE.AND UP2, UPT, UR6, 0x1, UPT ;  /* 0x000000010600788c */ /* 0x000fe4000bf45270 */
[----:B------:R-:W-:-:S09]  /*0a20*/  UIADD3 UR6, -UR13, UR16, URZ ;  /* 0x000000100d067290 */ /* 0x000fd2000fffe13f */
[----:B------:R-:W-:Y:S01]  /*0a30*/  @UP2 UIADD3 UR22, UR12, 0x7f, URZ ;  /* 0x0000007f0c162890 */ /* 0x000fe2000fffe03f */
[----:B----4-:R-:W4:Y:S08]  /*0a40*/  @P0 R2UR UR4, R0 ;  /* 0x00000000000403c2 */ /* 0x010f3000000e0000 */
[----:B---3--:R-:W4:Y:S02]  /*0a50*/  @P0 R2UR UR5, R2 ;  /* 0x00000000020503c2 */ /* 0x008f2400000e0000 */
[----:B----4-:R-:W-:-:S03]  /*0a60*/  @UP3 UIADD3 UR15, -UR4, UR5, URZ ;  /* 0x00000005040f3290 */ /* 0x010fc6000fffe13f */
[----:B------:R-:W-:Y:S02]  /*0a70*/  ULDC.64 UR4, c[0x0][0x2c8] ;  /* 0x0000b20000047ab9 */ /* 0x000fe40000000a00 */
[----:B------:R-:W-:Y:S02]  /*0a80*/  UIMAD.WIDE.U32 UR22, UR22, UR4, URZ ;  /* 0x00000004161672a5 */ /* 0x000fe4000f8e003f */
[----:B------:R-:W-:Y:S02]  /*0a90*/  UIADD3 UR9, UR6, UR15, URZ ;  /* 0x0000000f06097290 */ /* 0x000fe4000fffe03f */
[----:B------:R-:W-:Y:S02]  /*0aa0*/  UIADD3 UR4, UR12, 0x7f, URZ ;  /* 0x0000007f0c047890 */ /* 0x000fe4000fffe03f */
[----:B--2---:R-:W-:Y:S02]  /*0ab0*/  UIADD3 UR7, UR9, 0x40, -UR17 ;  /* 0x0000004009077890 */ /* 0x004fe4000fffe811 */
[----:B------:R-:W-:-:S02]  /*0ac0*/  @UP2 USHF.R.U32.HI UR4, URZ, UR5, UR23 ;  /* 0x000000053f042299 */ /* 0x000fc40008011617 */
[----:B------:R-:W-:Y:S02]  /*0ad0*/  UIADD3 UR22, UR9, 0x3f, URZ ;  /* 0x0000003f09167890 */ /* 0x000fe4000fffe03f */
[----:B------:R-:W-:Y:S02]  /*0ae0*/  UIADD3 UR5, UR7, UR4, URZ ;  /* 0x0000000407057290 */ /* 0x000fe4000fffe03f */
[----:B------:R-:W-:Y:S02]  /*0af0*/  USHF.R.S32.HI UR8, URZ, 0x1f, UR22 ;  /* 0x0000001f3f087899 */ /* 0x000fe40008011416 */
[----:B------:R-:W-:Y:S02]  /*0b00*/  USHF.R.S32.HI UR4, URZ, 0x1f, UR5 ;  /* 0x0000001f3f047899 */ /* 0x000fe40008011405 */
[----:B------:R-:W-:Y:S02]  /*0b10*/  ULEA.HI UR8, UR8, UR22, URZ, 0x6 ;  /* 0x0000001608087291 */ /* 0x000fe4000f8f303f */
[----:B------:R-:W-:-:S02]  /*0b20*/  ULEA.HI UR4, UR4, UR5, URZ, 0x6 ;  /* 0x0000000504047291 */ /* 0x000fc4000f8f303f */
[----:B------:R-:W-:Y:S02]  /*0b30*/  USHF.R.S32.HI UR8, URZ, 0x6, UR8 ;  /* 0x000000063f087899 */ /* 0x000fe40008011408 */
[----:B------:R-:W-:-:S04]  /*0b40*/  USHF.R.S32.HI UR4, URZ, 0x6, UR4 ;  /* 0x000000063f047899 */ /* 0x000fc80008011404 */
[----:B------:R-:W-:-:S04]  /*0b50*/  UISETP.LT.AND UP0, UPT, UR8, UR4, UPT ;  /* 0x000000040800728c */ /* 0x000fc8000bf01270 */
[----:B------:R-:W-:Y:S02]  /*0b60*/  USEL UR5, UR8, UR4, UP0 ;  /* 0x0000000408057287 */ /* 0x000fe40008000000 */
[----:B------:R-:W-:Y:S02]  /*0b70*/  UIADD3 UR4, -UR6, URZ, URZ ;  /* 0x0000003f06047290 */ /* 0x000fe4000fffe13f */
[----:B------:R-:W-:Y:S02]  /*0b80*/  ULEA UR6, UR5, -UR6, 0x6 ;  /* 0x8000000605067291 */ /* 0x000fe4000f8e303f */
[----:B------:R-:W-:Y:S02]  /*0b90*/  UISETP.LT.AND UP1, UPT, URZ, UR4, UPT ;  /* 0x000000043f00728c */ /* 0x000fe4000bf21270 */
[----:B------:R-:W-:Y:S02]  /*0ba0*/  UISETP.LT.AND UP0, UPT, UR6, UR15, UPT ;  /* 0x0000000f0600728c */ /* 0x000fe4000bf01270 */
[----:B------:R-:W-:-:S02]  /*0bb0*/  USEL UR4, URZ, UR4, !UP1 ;  /* 0x000000043f047287 */ /* 0x000fc4000c800000 */
[----:B------:R-:W-:Y:S02]  /*0bc0*/  USEL UR5, UR6, UR15, UP0 ;  /* 0x0000000f06057287 */ /* 0x000fe40008000000 */
[----:B------:R-:W-:Y:S02]  /*0bd0*/  USHF.R.U32.HI UR6, URZ, 0x6, UR4 ;  /* 0x000000063f067899 */ /* 0x000fe40008011604 */
[----:B------:R-:W-:-:S05]  /*0be0*/  UISETP.GT.AND UP0, UPT, UR5, UR4, UPT ;  /* 0x000000040500728c */ /* 0x000fca000bf04270 */
[----:B------:R-:W-:-:S06]  /*0bf0*/  UMOV UR22, UR6 ;  /* 0x0000000600167c82 */ /* 0x000fcc0008000000 */
[----:B------:R-:W-:-:S04]  /*0c00*/  @UP0 UIADD3 UR5, UR5, 0x3f, URZ ;  /* 0x0000003f05050890 */ /* 0x000fc8000fffe03f */
[----:B------:R-:W-:-:S04]  /*0c10*/  @UP0 USHF.R.S32.HI UR4, URZ, 0x1f, UR5 ;  /* 0x0000001f3f040899 */ /* 0x000fc80008011405 */
[----:B------:R-:W-:-:S04]  /*0c20*/  @UP0 ULEA.HI UR4, UR4, UR5, URZ, 0x6 ;  /* 0x0000000504040291 */ /* 0x000fc8000f8f303f */
[----:B------:R-:W-:-:S04]  /*0c30*/  @UP0 USHF.R.S32.HI UR22, URZ, 0x6, UR4 ;  /* 0x000000063f160899 */ /* 0x000fc80008011404 */
[----:B------:R-:W-:-:S06]  /*0c40*/  UISETP.GT.AND UP0, UPT, UR22, UR6, UPT ;  /* 0x000000061600728c */ /* 0x000fcc000bf04270 */
[----:B------:R-:W-:-:S13]  /*0c50*/  PLOP3.LUT P0, PT, PT, PT, UP0, 0x80, 0x0 ;  /* 0x000000000000781c */ /* 0x000fda0003f0f008 */
[----:B------:R-:W-:Y:S05]  /*0c60*/  @!P0 BRA `(.L_x_751) ;  /* 0x000056f000008947 */ /* 0x000fea0003800000 */
[----:B-1----:R-:W-:Y:S02]  /*0c70*/  ULDC.64 UR4, c[0x0][0x340] ;  /* 0x0000d00000047ab9 */ /* 0x002fe40000000a00 */
        /* <DEDUP_REMOVED lines=8> */
[----:B------:R-:W-:Y:S01]  /*0d00*/  UIADD3 UR19, UR22, -0x1, URZ ;  /* 0xffffffff16137890 */ /* 0x000fe2000fffe03f */
[-C--:B------:R-:W-:Y:S01]  /*0d10*/  LEA.HI R12, R159, R159.reuse, RZ, 0x1 ;  /* 0x0000009f9f0c7211 */ /* 0x080fe200078f08ff */
[----:B------:R-:W-:Y:S01]  /*0d20*/  ULDC.64 UR4, c[0x0][0x240] ;  /* 0x0000900000047ab9 */ /* 0x000fe20000000a00 */
[-C--:B------:R-:W-:Y:S01]  /*0d30*/  LEA.HI R5, R8, R159.reuse, RZ, 0x2 ;  /* 0x0000009f08057211 */ /* 0x080fe200078f10ff */
[----:B------:R1:W2:Y:S01]  /*0d40*/  @P2 LDG.E R26, [R2.64] ;  /* 0x00000014021a2981 */ /* 0x0002a2000c1e1900 */
[----:B------:R-:W-:Y:S01]  /*0d50*/  SHF.R.S32.HI R92, RZ, 0x1, R12 ;  /* 0x00000001ff5c7819 */ /* 0x000fe2000001140c */
[----:B------:R-:W-:Y:S01]  /*0d60*/  IMAD.U32 R7, RZ, RZ, UR19 ;  /* 0x00000013ff077e24 */ /* 0x000fe2000f8e00ff */
[--C-:B------:R-:W-:Y:S01]  /*0d70*/  SHF.R.S32.HI R6, RZ, 0x2, R5.reuse ;  /* 0x00000002ff067819 */ /* 0x100fe20000011405 */
[----:B------:R-:W-:Y:S01]  /*0d80*/  UIMAD UR4, UR10, UR4, URZ ;  /* 0x000000040a0472a4 */ /* 0x000fe2000f8e023f */
[----:B------:R-:W-:Y:S01]  /*0d90*/  SHF.R.S32.HI R0, RZ, 0x1f, R5 ;  /* 0x0000001fff007819 */ /* 0x000fe20000011405 */
[----:B------:R-:W-:Y:S01]  /*0da0*/  USHF.R.S32.HI UR22, URZ, 0x1f, UR18 ;  /* 0x0000001f3f167899 */ /* 0x000fe20008011412 */
[----:B------:R-:W-:Y:S01]  /*0db0*/  IADD3 R144, -R6, UR15, RZ ;  /* 0x0000000f06907c10 */ /* 0x000fe2000fffe1ff */
[----:B------:R-:W-:Y:S01]  /*0dc0*/  UIMAD UR25, UR11, UR5, UR4 ;  /* 0x000000050b1972a4 */ /* 0x000fe2000f8e0204 */
[----:B------:R-:W-:Y:S01]  /*0dd0*/  LEA.HI R0, R0, R6, RZ, 0x2 ;  /* 0x0000000600007211 */ /* 0x000fe200078f10ff */
[----:B------:R-:W-:Y:S01]  /*0de0*/  USEL UR24, UR18, URZ, !UP3 ;  /* 0x0000003f12187287 */ /* 0x000fe2000d800000 */
[----:B-----5:R-:W-:Y:S01]  /*0df0*/  SHF.R.S32.HI R4, RZ, 0x1f, R10 ;  /* 0x0000001fff047819 */ /* 0x020fe2000001140a */
[----:B------:R-:W-:Y:S01]  /*0e00*/  USEL UR23, UR22, URZ, !UP3 ;  /* 0x0000003f16177287 */ /* 0x000fe2000d800000 */
[C---:B------:R-:W-:Y:S01]  /*0e10*/  IADD3 R108, P0, R6.reuse, R10, RZ ;  /* 0x0000000a066c7210 */ /* 0x040fe20007f1e0ff */
[----:B------:R-:W-:Y:S01]  /*0e20*/  ULDC.64 UR4, c[0x0][0x248] ;  /* 0x0000920000047ab9 */ /* 0x000fe20000000a00 */
[----:B------:R-:W-:Y:S01]  /*0e30*/  IMAD.U32 R10, RZ, RZ, UR11 ;  /* 0x0000000bff0a7e24 */ /* 0x000fe2000f8e00ff */
[----:B------:R-:W-:Y:S01]  /*0e40*/  UIMAD UR4, UR23, UR4, URZ ;  /* 0x00000004170472a4 */ /* 0x000fe2000f8e023f */
[----:B------:R-:W-:Y:S01]  /*0e50*/  LEA.HI.X.SX32 R109, R6, R4, 0x1, P0 ;  /* 0x00000004066d7211 */ /* 0x000fe200000f0eff */
[----:B------:R-:W-:Y:S01]  /*0e60*/  IMAD.MOV.U32 R27, RZ, RZ, c[0x0][0x238] ;  /* 0x00008e00ff1b7624 */ /* 0x000fe200078e00ff */
[----:B------:R-:W-:Y:S01]  /*0e70*/  LOP3.LUT R4, R5, 0x1ffffffc, RZ, 0xc0, !PT ;  /* 0x1ffffffc05047812 */ /* 0x000fe200078ec0ff */
[----:B------:R-:W-:Y:S01]  /*0e80*/  IMAD.MOV.U32 R150, RZ, RZ, 0x6 ;  /* 0x00000006ff967424 */ /* 0x000fe200078e00ff */
[----:B------:R-:W-:Y:S01]  /*0e90*/  UIMAD UR4, UR24, UR5, UR4 ;  /* 0x00000005180472a4 */ /* 0x000fe2000f8e0204 */
[----:B------:R-:W-:Y:S01]  /*0ea0*/  IMAD.U32 R14, RZ, RZ, UR24 ;  /* 0x00000018ff0e7e24 */ /* 0x000fe2000f8e00ff */
[----:B------:R-:W-:Y:S01]  /*0eb0*/  USHF.R.S32.HI UR5, URZ, 0x1f, UR19 ;  /* 0x0000001f3f057899 */ /* 0x000fe20008011413 */
[----:B------:R-:W-:Y:S01]  /*0ec0*/  IMAD.SHL.U32 R153, R27, 0x40, RZ ;  /* 0x000000401b997824 */ /* 0x000fe200078e00ff */
[----:B-1----:R-:W-:Y:S01]  /*0ed0*/  LEA.HI R2, R5, R6, RZ, 0x1 ;  /* 0x0000000605027211 */ /* 0x002fe200078f08ff */
[----:B------:R-:W-:Y:S01]  /*0ee0*/  IMAD.MOV.U32 R151, RZ, RZ, 0x5 ;  /* 0x00000005ff977424 */ /* 0x000fe200078e00ff */
[-C--:B------:R-:W-:Y:S01]  /*0ef0*/  LEA.HI R5, R8, R159.reuse, RZ, 0x3 ;  /* 0x0000009f08057211 */ /* 0x080fe200078f18ff */
[----:B------:R-:W-:Y:S01]  /*0f00*/  IMAD.SHL.U32 R156, R27, 0x20, RZ ;  /* 0x000000201b9c7824 */ /* 0x000fe200078e00ff */
[----:B------:R-:W-:Y:S01]  /*0f10*/  LOP3.LUT R3, R2, 0x7fffffe, RZ, 0xc0, !PT ;  /* 0x07fffffe02037812 */ /* 0x000fe200078ec0ff */
[----:B------:R-:W-:Y:S01]  /*0f20*/  IMAD.MOV.U32 R154, RZ, RZ, c[0x0][0x280] ;  /* 0x0000a000ff9a7624 */ /* 0x000fe200078e00ff */
[----:B------:R-:W-:Y:S01]  /*0f30*/  LOP3.LUT R2, R0, 0xfffffffc, RZ, 0xc0, !PT ;  /* 0xfffffffc00027812 */ /* 0x000fe200078ec0ff */
[----:B------:R-:W-:Y:S01]  /*0f40*/  IMAD R0, R7, -0x40, R144 ;  /* 0xffffffc007007824 */ /* 0x000fe200078e0290 */
[----:B------:R-:W-:Y:S01]  /*0f50*/  SHF.R.S32.HI R5, RZ, 0x3, R5 ;  /* 0x00000003ff057819 */ /* 0x000fe20000011405 */
[----:B------:R-:W-:Y:S01]  /*0f60*/  IMAD.IADD R9, R6, 0x1, -R3 ;  /* 0x0000000106097824 */ /* 0x000fe200078e0a03 */
[----:B------:R-:W-:Y:S01]  /*0f70*/  LEA.HI R3, R12, R92, RZ, 0x1 ;  /* 0x0000005c0c037211 */ /* 0x000fe200078f08ff */
[----:B------:R-:W-:Y:S01]  /*0f80*/  IMAD.IADD R28, R6, 0x1, -R2 ;  /* 0x00000001061c7824 */ /* 0x000fe200078e0a02 */
[-C--:B------:R-:W-:Y:S01]  /*0f90*/  LEA.HI R2, R8, R159.reuse, RZ, 0x4 ;  /* 0x0000009f08027211 */ /* 0x080fe200078f20ff */
[----:B------:R-:W-:Y:S01]  /*0fa0*/  IMAD.MOV.U32 R155, RZ, RZ, c[0x0][0x290] ;  /* 0x0000a400ff9b7624 */ /* 0x000fe200078e00ff */
[C---:B------:R-:W-:Y:S01]  /*0fb0*/  ISETP.GE.AND P1, PT, R0.reuse, 0x1, PT ;  /* 0x000000010000780c */ /* 0x040fe20003f26270 */
[----:B------:R-:W-:Y:S01]  /*0fc0*/  IMAD.MOV.U32 R158, RZ, RZ, c[0x0][0x2b8] ;  /* 0x0000ae00ff9e7624 */ /* 0x000fe200078e00ff */
[----:B------:R-:W-:Y:S01]  /*0fd0*/  ISETP.GT.AND P0, PT, R0, 0x20, PT ;  /* 0x000000200000780c */ /* 0x000fe20003f04270 */
[----:B------:R-:W-:Y:S01]  /*0fe0*/  IMAD.SHL.U32 R0, R2, 0x10, RZ ;  /* 0x0000001002007824 */ /* 0x000fe200078e00ff */
[----:B------:R-:W-:Y:S01]  /*0ff0*/  LOP3.LUT R2, R3, 0x7fffffe, RZ, 0xc0, !PT ;  /* 0x07fffffe03027812 */ /* 0x000fe200078ec0ff */
[----:B------:R-:W-:Y:S01]  /*1000*/  IMAD.MOV.U32 R157, RZ, RZ, c[0x0][0x27c] ;  /* 0x00009f00ff9d7624 */ /* 0x000fe200078e00ff */
[----:B------:R-:W-:Y:S01]  /*1010*/  LEA.HI R6, R8, R159, RZ, 0x5 ;  /* 0x0000009f08067211 */ /* 0x000fe200078f28ff */
[----:B------:R-:W-:Y:S01]  /*1020*/  IMAD.MOV.U32 R148, RZ, RZ, c[0x0][0x27c] ;  /* 0x00009f00ff947624 */ /* 0x000fe200078e00ff */
[----:B------:R-:W-:Y:S01]  /*1030*/  LOP3.LUT R3, R0, 0xffffff00, RZ, 0xc0, !PT ;  /* 0xffffff0000037812 */ /* 0x000fe200078ec0ff */
[----:B------:R-:W-:Y:S01]  /*1040*/  IMAD.IADD R0, R92, 0x1, -R2 ;  /* 0x000000015c007824 */ /* 0x000fe200078e0a02 */
[-C--:B------:R-:W-:Y:S01]  /*1050*/  SHF.L.U64.HI R152, R27, R150.reuse, c[0x0][0x23c] ;  /* 0x00008f001b987619 */ /* 0x080fe20000010296 */
[----:B------:R-:W-:Y:S01]  /*1060*/  IMAD.IADD R2, R159, 0x1, -R4 ;  /* 0x000000019f027824 */ /* 0x000fe200078e0a04 */
[----:B------:R-:W-:Y:S01]  /*1070*/  SHF.L.U64.HI R151, R27, R151, c[0x0][0x23c] ;  /* 0x00008f001b977619 */ /* 0x000fe20000010297 */
[----:B------:R-:W-:Y:S01]  /*1080*/  IMAD.SHL.U32 R4, R6, 0x8, RZ ;  /* 0x0000000806047824 */ /* 0x000fe200078e00ff */
[-C--:B------:R-:W-:Y:S01]  /*1090*/  SHF.L.U64.HI R149, R154, R150.reuse, c[0x0][0x284] ;  /* 0x0000a1009a957619 */ /* 0x080fe20000010296 */
[----:B------:R-:W-:Y:S01]  /*10a0*/  IMAD R105, R0, 0x20, R3 ;  /* 0x0000002000697824 */ /* 0x000fe200078e0203 */
[----:B------:R-:W-:Y:S01]  /*10b0*/  SHF.L.U64.HI R150, R155, R150, c[0x0][0x294] ;  /* 0x0000a5009b967619 */ /* 0x000fe20000010296 */
[----:B------:R-:W-:Y:S01]  /*10c0*/  IMAD.SHL.U32 R2, R2, 0x8, RZ ;  /* 0x0000000802027824 */ /* 0x000fe200078e00ff */
[----:B------:R-:W-:Y:S01]  /*10d0*/  LOP3.LUT R0, R4, 0xffffff00, RZ, 0xc0, !PT ;  /* 0xffffff0004007812 */ /* 0x000fe200078ec0ff */
[----:B------:R-:W-:Y:S01]  /*10e0*/  IMAD.SHL.U32 R4, R5, 0x40, RZ ;  /* 0x0000004005047824 */ /* 0x000fe200078e00ff */
[----:B------:R-:W-:Y:S01]  /*10f0*/  IADD3 R141, R29, UR16, RZ ;  /* 0x000000101d8d7c10 */ /* 0x000fe2000fffe0ff */
[----:B------:R-:W-:Y:S01]  /*1100*/  IMAD R6, R109, c[0x0][0x238], RZ ;  /* 0x00008e006d067a24 */ /* 0x000fe200078e02ff */
[----:B------:R-:W-:Y:S01]  /*1110*/  SHF.R.S32.HI R3, RZ, 0x1f, R2 ;  /* 0x0000001fff037819 */ /* 0x000fe20000011402 */
[----:B------:R-:W-:Y:S01]  /*1120*/  IMAD R9, R9, 0x20, R0 ;  /* 0x0000002009097824 */ /* 0x000fe200078e0200 */
[----:B------:R-:W-:Y:S01]  /*1130*/  LOP3.LUT R0, R4, 0xc0, RZ, 0xc0, !PT ;  /* 0x000000c004007812 */ /* 0x000fe200078ec0ff */
[----:B------:R-:W-:Y:S01]  /*1140*/  IMAD R6, R108, c[0x0][0x23c], R6 ;  /* 0x00008f006c067a24 */ /* 0x000fe200078e0206 */
[----:B------:R-:W-:Y:S01]  /*1150*/  ISETP.GE.AND P4, PT, R2, c[0x0][0x1d4], PT ;  /* 0x0000750002007a0c */ /* 0x000fe20003f86270 */
[----:B------:R-:W-:Y:S01]  /*1160*/  IMAD.WIDE.U32 R4, R108, c[0x0][0x238], R2 ;  /* 0x00008e006c047a25 */ /* 0x000fe200078e0002 */
[----:B------:R-:W-:-:S02]  /*1170*/  LOP3.LUT R8, R0, 0x18, R2, 0xf8, !PT ;  /* 0x0000001800087812 */ /* 0x000fc400078ef802 */
[----:B------:R-:W-:Y:S01]  /*1180*/  SHF.R.U32.HI R7, RZ, 0x3, R0 ;  /* 0x00000003ff077819 */ /* 0x000fe20000011600 */
[----:B------:R-:W-:Y:S01]  /*1190*/  IMAD.IADD R5, R5, 0x1, R6 ;  /* 0x0000000105057824 */ /* 0x000fe200078e0206 */
[----:B------:R-:W-:Y:S01]  /*11a0*/  IADD3 R0, R2, 0x20, RZ ;  /* 0x0000002002007810 */ /* 0x000fe20007ffe0ff */
[----:B------:R-:W-:Y:S01]  /*11b0*/  IMAD.U32 R6, RZ, RZ, UR11 ;  /* 0x0000000bff067e24 */ /* 0x000fe2000f8e00ff */
[----:B------:R-:W-:Y:S01]  /*11c0*/  LOP3.LUT R7, R8, R7, RZ, 0x3c, !PT ;  /* 0x0000000708077212 */ /* 0x000fe200078e3cff */
[----:B------:R-:W-:Y:S01]  /*11d0*/  IMAD.WIDE.U32 R10, R10, c[0x0][0x260], R2 ;  /* 0x000098000a0a7a25 */ /* 0x000fe200078e0002 */
[----:B------:R-:W-:Y:S02]  /*11e0*/  ISETP.GE.AND P6, PT, R0, c[0x0][0x1d4], PT ;  /* 0x0000750000007a0c */ /* 0x000fe40003fc6270 */
[----:B------:R-:W-:Y:S01]  /*11f0*/  IADD3 R0, R2, 0x40, RZ ;  /* 0x0000004002007810 */ /* 0x000fe20007ffe0ff */
[----:B------:R-:W-:Y:S01]  /*1200*/  IMAD.WIDE.U32 R4, R6, c[0x0][0x240], R4 ;  /* 0x0000900006047a25 */ /* 0x000fe200078e0004 */
[----:B------:R-:W-:-:S02]  /*1210*/  SHF.R.S32.HI R2, RZ, 0x1f, R92 ;  /* 0x0000001fff027819 */ /* 0x000fc4000001145c */
[----:B------:R-:W-:Y:S01]  /*1220*/  ISETP.GE.AND P5, PT, R0, c[0x0][0x1d4], PT ;  /* 0x0000750000007a0c */ /* 0x000fe20003fa6270 */
[----:B------:R-:W-:Y:S01]  /*1230*/  IMAD.IADD R80, R9, 0x1, R7 ;  /* 0x0000000109507824 */ /* 0x000fe200078e0207 */
[----:B------:R-:W-:Y:S01]  /*1240*/  LOP3.LUT R0, R12, 0xfffffffe, RZ, 0xc0, !PT ;  /* 0xfffffffe0c007812 */ /* 0x000fe200078ec0ff */
[----:B------:R-:W-:Y:S01]  /*1250*/  IMAD R12, R152, UR19, RZ ;  /* 0x00000013980c7c24 */ /* 0x000fe2000f8e02ff */
[----:B------:R-:W-:Y:S01]  /*1260*/  IADD3 R5, R5, UR25, RZ ;  /* 0x0000001905057c10 */ /* 0x000fe2000fffe0ff */
[----:B------:R-:W-:Y:S01]  /*1270*/  IMAD.SHL.U32 R80, R80, 0x2, RZ ;  /* 0x0000000250507824 */ /* 0x000fe200078e00ff */
[----:B------:R-:W-:Y:S01]  /*1280*/  P2R R112, PR, RZ, 0x10 ;  /* 0x00000010ff707803 */ /* 0x000fe20000000000 */
[----:B------:R-:W-:Y:S02]  /*1290*/  IMAD.IADD R15, R159, 0x1, -R0 ;  /* 0x000000019f0f7824 */ /* 0x000fe400078e0a00 */
[----:B------:R-:W-:-:S04]  /*12a0*/  IMAD.WIDE.U32 R116, R14, c[0x0][0x248], R4 ;  /* 0x000092000e747a25 */ /* 0x000fc800078e0004 */
[----:B------:R-:W-:Y:S01]  /*12b0*/  IMAD.SHL.U32 R32, R15, 0x4, RZ ;  /* 0x000000040f207824 */ /* 0x000fe200078e00ff */
[----:B------:R-:W-:Y:S01]  /*12c0*/  IADD3 R115, R117, UR4, RZ ;  /* 0x0000000475737c10 */ /* 0x000fe2000fffe0ff */
[C---:B------:R-:W-:Y:S02]  /*12d0*/  IMAD R0, R2.reuse, c[0x0][0x280], RZ ;  /* 0x0000a00002007a24 */ /* 0x040fe400078e02ff */
[----:B------:R-:W-:Y:S01]  /*12e0*/  IMAD R2, R2, c[0x0][0x290], RZ ;  /* 0x0000a40002027a24 */ /* 0x000fe200078e02ff */
[----:B------:R-:W-:Y:S01]  /*12f0*/  SHF.R.S32.HI R33, RZ, 0x1f, R32 ;  /* 0x0000001fff217819 */ /* 0x000fe20000011420 */
[----:B------:R-:W-:Y:S01]  /*1300*/  IMAD.MOV.U32 R114, RZ, RZ, R116 ;  /* 0x000000ffff727224 */ /* 0x000fe200078e0074 */
[----:B------:R-:W-:Y:S01]  /*1310*/  IADD3 R34, R32, 0x10, RZ ;  /* 0x0000001020227810 */ /* 0x000fe20007ffe0ff */
[----:B------:R-:W-:Y:S01]  /*1320*/  IMAD R13, R92, c[0x0][0x284], R0 ;  /* 0x0000a1005c0d7a24 */ /* 0x000fe200078e0200 */
[C---:B------:R-:W-:Y:S01]  /*1330*/  IADD3 R31, R32.reuse, 0x20, RZ ;  /* 0x00000020201f7810 */ /* 0x040fe20007ffe0ff */
[----:B------:R-:W-:Y:S01]  /*1340*/  IMAD.SHL.U32 R24, R15, 0x8, RZ ;  /* 0x000000080f187824 */ /* 0x000fe200078e00ff */
[----:B------:R-:W-:Y:S01]  /*1350*/  IADD3 R37, R32, 0x28, RZ ;  /* 0x0000002820257810 */ /* 0x000fe20007ffe0ff */
[----:B------:R-:W-:Y:S01]  /*1360*/  IMAD R0, R92, c[0x0][0x294], R2 ;  /* 0x0000a5005c007a24 */ /* 0x000fe200078e0202 */
[----:B------:R-:W-:Y:S01]  /*1370*/  IADD3 R36, R32, 0x8, RZ ;  /* 0x0000000820247810 */ /* 0x000fe20007ffe0ff */
[----:B------:R-:W-:Y:S01]  /*1380*/  IMAD.WIDE.U32 R2, R92, c[0x0][0x290], R32 ;  /* 0x0000a4005c027a25 */ /* 0x000fe200078e0020 */
[----:B------:R-:W-:-:S02]  /*1390*/  SHF.R.S32.HI R25, RZ, 0x1f, R24 ;  /* 0x0000001fff197819 */ /* 0x000fc40000011418 */
[C---:B------:R-:W-:Y:S01]  /*13a0*/  IADD3 R95, R24.reuse, 0x30, RZ ;  /* 0x00000030185f7810 */ /* 0x040fe20007ffe0ff */
[C---:B------:R-:W-:Y:S01]  /*13b0*/  IMAD R12, R153.reuse, UR5, R12 ;  /* 0x00000005990c7c24 */ /* 0x040fe2000f8e020c */
[----:B------:R-:W-:Y:S01]  /*13c0*/  ULDC.64 UR4, c[0x0][0x260] ;  /* 0x0000980000047ab9 */ /* 0x000fe20000000a00 */
[----:B------:R-:W-:Y:S01]  /*13d0*/  IMAD.WIDE.U32 R4, R153, UR19, R114 ;  /* 0x0000001399047c25 */ /* 0x000fe2000f8e0072 */
[----:B------:R-:W-:Y:S01]  /*13e0*/  UIMAD UR4, UR10, UR4, URZ ;  /* 0x000000040a0472a4 */ /* 0x000fe2000f8e023f */
[----:B------:R-:W-:Y:S02]  /*13f0*/  IADD3 R94, R24, 0x40, RZ ;  /* 0x00000040185e7810 */ /* 0x000fe40007ffe0ff */
[----:B------:R-:W-:Y:S01]  /*1400*/  IMAD.WIDE.U32 R6, R92, c[0x0][0x280], R32 ;  /* 0x0000a0005c067a25 */ /* 0x000fe200078e0020 */
[----:B------:R-:W-:Y:S01]  /*1410*/  UIMAD UR4, UR11, UR5, UR4 ;  /* 0x000000050b0472a4 */ /* 0x000fe2000f8e0204 */
[----:B------:R-:W-:Y:S02]  /*1420*/  IADD3 R93, R24, 0x50, RZ ;  /* 0x00000050185d7810 */ /* 0x000fe40007ffe0ff */
[----:B------:R-:W-:Y:S01]  /*1430*/  IMAD.MOV.U32 R20, RZ, RZ, R2 ;  /* 0x000000ffff147224 */ /* 0x000fe200078e0002 */
[C---:B------:R-:W-:Y:S01]  /*1440*/  @P1 LEA R2, P3, R4.reuse, c[0x0][0x220], 0x1 ;  /* 0x0000880004021a11 */ /* 0x040fe200078608ff */
[----:B------:R-:W-:Y:S01]  /*1450*/  IMAD.IADD R12, R5, 0x1, R12 ;  /* 0x00000001050c7824 */ /* 0x000fe200078e020c */
[----:B------:R-:W-:Y:S01]  /*1460*/  IADD3 R5, R11, UR4, RZ ;  /* 0x000000040b057c10 */ /* 0x000fe2000fffe0ff */
[----:B------:R-:W-:Y:S01]  /*1470*/  IMAD.IADD R23, R7, 0x1, R13 ;  /* 0x0000000107177824 */ /* 0x000fe200078e020d */
[----:B------:R-:W-:Y:S01]  /*1480*/  ULDC.64 UR4, c[0x0][0x1e8] ;  /* 0x00007a0000047ab9 */ /* 0x000fe20000000a00 */
[----:B------:R-:W-:Y:S01]  /*1490*/  IMAD.IADD R21, R3, 0x1, R0 ;  /* 0x0000000103157824 */ /* 0x000fe200078e0200 */
[----:B------:R-:W-:Y:S01]  /*14a0*/  @P1 LEA.HI.X R3, R4, c[0x0][0x224], R12, 0x1, P3 ;  /* 0x0000890004031a11 */ /* 0x000fe200018f0c0c */
[----:B------:R-:W-:Y:S01]  /*14b0*/  IMAD.MOV.U32 R22, RZ, RZ, R6 ;  /* 0x000000ffff167224 */ /* 0x000fe200078e0006 */
[----:B------:R-:W-:Y:S01]  /*14c0*/  ISETP.GE.AND P3, PT, R24, c[0x0][0x27c], PT ;  /* 0x00009f0018007a0c */ /* 0x000fe20003f66270 */
[----:B------:R-:W-:Y:S01]  /*14d0*/  IMAD.WIDE.U32 R6, R92, c[0x0][0x290], R24 ;  /* 0x0000a4005c067a25 */ /* 0x000fe200078e0018 */
[----:B------:R-:W-:Y:S01]  /*14e0*/  UIMAD UR25, UR10, UR4, URZ ;  /* 0x000000040a1972a4 */ /* 0x000fe2000f8e023f */
[----:B------:R-:W-:Y:S01]  /*14f0*/  @!PT LDS RZ, [RZ] ;  /* 0x00000000fffff984 */ /* 0x000fe20000000800 */
[----:B------:R-:W-:Y:S01]  /*1500*/  @!PT LDS RZ, [RZ] ;  /* 0x00000000fffff984 */ /* 0x000fe20000000800 */
[----:B------:R-:W-:Y:S01]  /*1510*/  @!PT LDS RZ, [RZ] ;  /* 0x00000000fffff984 */ /* 0x000fe20000000800 */
[----:B------:R1:W-:Y:S01]  /*1520*/  @P1 LDGSTS.E.BYPASS.LTC128B.128 [R80+0x3100], [R2.64], !P4 ;  /* 0x0310000002501fae */ /* 0x0003e2000e101d54 */
[----:B------:R-:W-:Y:S01]  /*1530*/  P2R R145, PR, RZ, 0x8 ;  /* 0x00000008ff917803 */ /* 0x000fe20000000000 */
[----:B------:R-:W-:Y:S01]  /*1540*/  IMAD.IADD R17, R0, 0x1, R7 ;  /* 0x0000000100117824 */ /* 0x000fe200078e0207 */
[----:B------:R-:W-:Y:S01]  /*1550*/  SEL R0, RZ, c[0x0][0x27c], !P3 ;  /* 0x00009f00ff007a07 */ /* 0x000fe20005800000 */
[----:B------:R-:W-:Y:S01]  /*1560*/  IMAD.MOV.U32 R16, RZ, RZ, R6 ;  /* 0x000000ffff107224 */ /* 0x000fe200078e0006 */
[----:B------:R1:W-:Y:S01]  /*1570*/  @P1 LDGSTS.E.BYPASS.LTC128B.128 [R80+0x4100], [R2.64+0x40], !P6 ;  /* 0x0410004002501fae */ /* 0x0003e2000f101d54 */
[----:B------:R-:W-:Y:S01]  /*1580*/  IMAD.IADD R27, R32, 0x1, R34 ;  /* 0x00000001201b7824 */ /* 0x000fe200078e0222 */
[----:B------:R-:W-:Y:S01]  /*1590*/  UIMAD.WIDE.U32 UR28, UR11, UR4, URZ ;  /* 0x000000040b1c72a5 */ /* 0x000fe2000f8e003f */
[----:B------:R-:W-:Y:S01]  /*15a0*/  IMAD.IADD R6, R24, 0x1, R0 ;  /* 0x0000000118067824 */ /* 0x000fe200078e0200 */
[----:B------:R1:W-:Y:S01]  /*15b0*/  @P1 LDGSTS.E.BYPASS.LTC128B.128 [R80+0x5100], [R2.64+0x80], !P5 ;  /* 0x0510008002501fae */ /* 0x0003e2000e901d54 */
[----:B------:R-:W-:Y:S01]  /*15c0*/  @P0 IADD3 R0, P1, R156, R4, RZ ;  /* 0x000000049c000210 */ /* 0x000fe20007f3e0ff */
[----:B------:R-:W-:Y:S01]  /*15d0*/  IMAD.MOV.U32 R4, RZ, RZ, R10 ;  /* 0x000000ffff047224 */ /* 0x000fe200078e000a */
[----:B------:R-:W-:Y:S01]  /*15e0*/  ISETP.GE.AND P3, PT, R27, c[0x0][0x27c], PT ;  /* 0x00009f001b007a0c */ /* 0x000fe20003f66270 */
[----:B------:R-:W-:Y:S01]  /*15f0*/  IMAD.WIDE.U32 R8, R92, c[0x0][0x280], R24 ;  /* 0x0000a0005c087a25 */ /* 0x000fe200078e0018 */
[----:B------:R-:W-:Y:S01]  /*1600*/  SHF.R.S32.HI R7, RZ, 0x1f, R6 ;  /* 0x0000001fff077819 */ /* 0x000fe20000011406 */
[----:B------:R-:W-:Y:S01]  /*1610*/  UIMAD UR25, UR11, UR5, UR25 ;  /* 0x000000050b1972a4 */ /* 0x000fe2000f8e0219 */
[----:B------:R-:W-:Y:S01]  /*1620*/  P2R R143, PR, RZ, 0x8 ;  /* 0x00000008ff8f7803 */ /* 0x000fe20000000000 */
[----:B------:R-:W-:Y:S01]  /*1630*/  IMAD.WIDE.U32 R106, R14, c[0x0][0x268], R4 ;  /* 0x00009a000e6a7a25 */ /* 0x000fe200078e0004 */
[CC--:B------:R-:W-:Y:S01]  /*1640*/  LEA.HI R11, R7.reuse, R6.reuse, RZ, 0x3 ;  /* 0x00000006070b7211 */ /* 0x0c0fe200078f18ff */
[----:B------:R-:W-:Y:S01]  /*1650*/  ULDC.64 UR4, c[0x0][0x210] ;  /* 0x0000840000047ab9 */ /* 0x000fe20000000a00 */
[----:B------:R-:W-:Y:S01]  /*1660*/  LEA.HI R6, R7, R6, RZ, 0x5 ;  /* 0x0000000607067211 */ /* 0x000fe200078f28ff */
[----:B------:R-:W-:Y:S01]  /*1670*/  IMAD.IADD R19, R13, 0x1, R9 ;  /* 0x000000010d137824 */ /* 0x000fe200078e0209 */
[----:B------:R-:W-:Y:S01]  /*1680*/  UIMAD UR27, UR10, UR4, URZ ;  /* 0x000000040a1b72a4 */ /* 0x000fe2000f8e023f */
[----:B------:R-:W-:Y:S01]  /*1690*/  IMAD.MOV.U32 R18, RZ, RZ, R8 ;  /* 0x000000ffff127224 */ /* 0x000fe200078e0008 */
[----:B------:R-:W-:Y:S01]  /*16a0*/  UIMAD.WIDE.U32 UR30, UR11, UR4, URZ ;  /* 0x000000040b1e72a5 */ /* 0x000fe2000f8e003f */
[C---:B------:R-:W-:Y:S01]  /*16b0*/  IMAD.WIDE.U32 R124, R147.reuse, c[0x0][0x280], R22 ;  /* 0x0000a000937c7a25 */ /* 0x040fe200078e0016 */
[----:B------:R-:W-:Y:S01]  /*16c0*/  UIMAD UR27, UR11, UR5, UR27 ;  /* 0x000000050b1b72a4 */ /* 0x000fe2000f8e021b */
[----:B------:R-:W-:Y:S01]  /*16d0*/  SHF.R.S32.HI R8, RZ, 0x1f, R27 ;  /* 0x0000001fff087819 */ /* 0x000fe2000001141b */
[----:B------:R-:W-:Y:S01]  /*16e0*/  UIADD3 UR25, UR29, UR25, URZ ;  /* 0x000000191d197290 */ /* 0x000fe2000fffe03f */
[C---:B------:R-:W-:Y:S01]  /*16f0*/  IMAD.WIDE.U32 R122, R147.reuse, c[0x0][0x290], R20 ;  /* 0x0000a400937a7a25 */ /* 0x040fe200078e0014 */
[----:B------:R-:W-:Y:S01]  /*1700*/  ULDC.64 UR4, c[0x0][0x268] ;  /* 0x00009a0000047ab9 */ /* 0x000fe20000000a00 */
[----:B------:R-:W-:Y:S01]  /*1710*/  LEA.HI R8, R8, R27, RZ, 0x3 ;  /* 0x0000001b08087211 */ /* 0x000fe200078f18ff */
[----:B------:R-:W-:Y:S01]  /*1720*/  UIMAD UR4, UR23, UR4, URZ ;  /* 0x00000004170472a4 */ /* 0x000fe2000f8e023f */
[----:B------:R-:W-:Y:S01]  /*1730*/  IMAD.WIDE.U32 R120, R147, c[0x0][0x280], R18 ;  /* 0x0000a00093787a25 */ /* 0x000fe200078e0012 */
[----:B------:R-:W-:Y:S01]  /*1740*/  IADD3 R35, R32, 0x18, RZ ;  /* 0x0000001820237810 */ /* 0x000fe20007ffe0ff */
[----:B------:R-:W-:Y:S01]  /*1750*/  UIADD3 UR27, UR31, UR27, URZ ;  /* 0x0000001b1f1b7290 */ /* 0x000fe2000fffe03f */
[----:B------:R-:W-:Y:S01]  /*1760*/  LOP3.LUT R88, R8, 0xfffffff8, RZ, 0xc0, !PT ;  /* 0xfffffff808587812 */ /* 0x000fe200078ec0ff */
[----:B-1----:R-:W-:Y:S01]  /*1770*/  @P0 IMAD.X R3, R151, 0x1, R12, P1 ;  /* 0x0000000197030824 */ /* 0x002fe200008e060c */
[----:B------:R-:W-:Y:S01]  /*1780*/  @P0 LEA R2, P1, R0, c[0x0][0x220], 0x1 ;  /* 0x0000880000020a11 */ /* 0x000fe200078208ff */
[----:B------:R-:W-:Y:S01]  /*1790*/  IMAD.WIDE.U32 R118, R147, c[0x0][0x290], R16 ;  /* 0x0000a40093767a25 */ /* 0x000fe200078e0010 */
[----:B------:R-:W-:Y:S01]  /*17a0*/  UIMAD UR24, UR24, UR5, UR4 ;  /* 0x00000005181872a4 */ /* 0x000fe2000f8e0204 */
[----:B------:R-:W-:-:S02]  /*17b0*/  SHF.R.S32.HI R140, RZ, 0x3, R11 ;  /* 0x00000003ff8c7819 */ /* 0x000fc4000001140b */
[----:B------:R-:W-:Y:S01]  /*17c0*/  @P0 LEA.HI.X R3, R0, c[0x0][0x224], R3, 0x1, P1 ;  /* 0x0000890000030a11 */ /* 0x000fe200008f0c03 */
[----:B------:R-:W-:Y:S01]  /*17d0*/  ULDC.64 UR4, c[0x0][0x2b0] ;  /* 0x0000ac0000047ab9 */ /* 0x000fe20000000a00 */
[----:B------:R-:W-:Y:S01]  /*17e0*/  SEL R0, RZ, c[0x0][0x27c], !P3 ;  /* 0x00009f00ff007a07 */ /* 0x000fe20005800000 */
[----:B------:R-:W-:Y:S01]  /*17f0*/  IMAD.SHL.U32 R154, R154, 0x40, RZ ;  /* 0x000000409a9a7824 */ /* 0x000fe200078e00ff */
[----:B------:R-:W-:Y:S01]  /*1800*/  SHF.R.S32.HI R101, RZ, 0x1f, R88 ;  /* 0x0000001fff657819 */ /* 0x000fe20000011458 */
[----:B------:R1:W-:Y:S01]  /*1810*/  @P0 LDGSTS.E.BYPASS.LTC128B.128 [R80+0x3900], [R2.64], !P4 ;  /* 0x0390000002500fae */ /* 0x0003e2000e101d54 */
[----:B------:R-:W-:Y:S01]  /*1820*/  IMAD.SHL.U32 R155, R155, 0x40, RZ ;  /* 0x000000409b9b7824 */ /* 0x000fe200078e00ff */
[----:B------:R-:W-:Y:S01]  /*1830*/  IADD3 R110, R107, UR24, RZ ;  /* 0x000000186b6e7c10 */ /* 0x000fe2000fffe0ff */
[----:B------:R-:W-:Y:S01]  /*1840*/  IMAD.IADD R0, R0, 0x1, R27 ;  /* 0x0000000100007824 */ /* 0x000fe200078e021b */
[----:B------:R1:W-:Y:S01]  /*1850*/  @P0 LDGSTS.E.BYPASS.LTC128B.128 [R80+0x4900], [R2.64+0x40], !P6 ;  /* 0x0490004002500fae */ /* 0x0003e2000f101d54 */
[----:B------:R-:W-:-:S02]  /*1860*/  IMAD.SHL.U32 R148, R148, 0x2, RZ ;  /* 0x0000000294947824 */ /* 0x000fc400078e00ff */
[----:B------:R-:W-:Y:S01]  /*1870*/  IMAD.U32 R79, RZ, RZ, UR19 ;  /* 0x00000013ff4f7e24 */ /* 0x000fe2000f8e00ff */
[----:B------:R1:W-:Y:S01]  /*1880*/  @P0 LDGSTS.E.BYPASS.LTC128B.128 [R80+0x5900], [R2.64+0x80], !P5 ;  /* 0x0590008002500fae */ /* 0x0003e2000e901d54 */
[C---:B------:R-:W-:Y:S01]  /*1890*/  LOP3.LUT P0, RZ, R28.reuse, 0x2, RZ, 0xc0, !PT ;  /* 0x000000021cff7812 */ /* 0x040fe2000780c0ff */
[----:B------:R-:W-:Y:S02]  /*18a0*/  IMAD R111, R15, 0x40, R92 ;  /* 0x000000400f6f7824 */ /* 0x000fe400078e025c */
[----:B------:R-:W0:Y:S01]  /*18b0*/  LDGDEPBAR ;  /* 0x00000000000079af */ /* 0x000e220000000000 */
[----:B-1----:R-:W-:Y:S01]  /*18c0*/  IMAD.SHL.U32 R3, R28, 0x40, RZ ;  /* 0x000000401c037824 */ /* 0x002fe200078e00ff */
[----:B------:R-:W-:-:S04]  /*18d0*/  SHF.R.S32.HI R2, RZ, 0x1f, R0 ;  /* 0x0000001fff027819 */ /* 0x000fc80000011400 */
[----:B------:R-:W-:Y:S02]  /*18e0*/  LOP3.LUT R98, R3, 0xc0, RZ, 0xc0, !PT ;  /* 0x000000c003627812 */ /* 0x000fe400078ec0ff */
[CC--:B------:R-:W-:Y:S02]  /*18f0*/  LEA.HI R10, R2.reuse, R0.reuse, RZ, 0x3 ;  /* 0x00000000020a7211 */ /* 0x0c0fe400078f18ff */
[----:B------:R-:W-:Y:S02]  /*1900*/  LEA.HI R5, R2, R0, RZ, 0x5 ;  /* 0x0000000002057211 */ /* 0x000fe400078f28ff */
[----:B------:R-:W-:Y:S02]  /*1910*/  SHF.R.U32.HI R99, RZ, 0x3, R98 ;  /* 0x00000003ff637819 */ /* 0x000fe40000011662 */
[----:B------:R-:W-:Y:S02]  /*1920*/  LOP3.LUT R4, R98, 0x18, R11, 0xf8, !PT ;  /* 0x0000001862047812 */ /* 0x000fe400078ef80b */
[----:B------:R-:W-:Y:S01]  /*1930*/  SHF.R.S32.HI R133, RZ, 0x3, R10 ;  /* 0x00000003ff857819 */ /* 0x000fe2000001140a */
[----:B--2---:R1:W2:Y:S02]  /*1940*/  @P2 R2UR UR26, R26 ;  /* 0x000000001a1a23c2 */ /* 0x0042a400000e0000 */
[----:B-1----:R-:W-:Y:S01]  /*1950*/  IMAD.IADD R26, R32, 0x1, R31 ;  /* 0x00000001201a7824 */ /* 0x002fe200078e021f */
[----:B--2---:R-:W-:-:S02]  /*1960*/  @UP0 USHF.R.S32.HI UR33, URZ, 0x1f, UR26 ;  /* 0x0000001f3f210899 */ /* 0x004fc4000801141a */
[----:B------:R-:W-:Y:S01]  /*1970*/  @UP0 UMOV UR32, UR26 ;  /* 0x0000001a00200c82 */ /* 0x000fe20008000000 */
[----:B------:R-:W-:Y:S01]  /*1980*/  BAR.SYNC.DEFER_BLOCKING 0x0 ;  /* 0x0000000000007b1d */ /* 0x000fe20000010000 */
[----:B------:R-:W-:Y:S02]  /*1990*/  ISETP.GE.AND P1, PT, R26, c[0x0][0x27c], PT ;  /* 0x00009f001a007a0c */ /* 0x000fe40003f26270 */
[--C-:B------:R-:W-:Y:S02]  /*19a0*/  SHF.R.S32.HI R7, RZ, 0x1f, R26.reuse ;  /* 0x0000001fff077819 */ /* 0x100fe4000001141a */
[----:B------:R-:W-:Y:S01]  /*19b0*/  SEL R3, RZ, c[0x0][0x27c], !P1 ;  /* 0x00009f00ff037a07 */ /* 0x000fe20004800000 */
[----:B------:R-:W-:Y:S01]  /*19c0*/  @!UP0 UMOV UR33, UR22 ;  /* 0x0000001600218c82 */ /* 0x000fe20008000000 */
[----:B------:R-:W-:Y:S01]  /*19d0*/  LEA.HI R7, R7, R26, RZ, 0x3 ;  /* 0x0000001a07077211 */ /* 0x000fe200078f18ff */
[----:B------:R-:W-:Y:S01]  /*19e0*/  UIMAD UR22, UR33, UR4, URZ ;  /* 0x00000004211672a4 */ /* 0x000fe2000f8e023f */
[----:B------:R-:W-:Y:S01]  /*19f0*/  P2R R142, PR, RZ, 0x2 ;  /* 0x00000002ff8e7803 */ /* 0x000fe20000000000 */
[----:B------:R-:W-:Y:S01]  /*1a00*/  IMAD.IADD R0, R3, 0x1, R26 ;  /* 0x0000000103007824 */ /* 0x000fe200078e021a */
[----:B------:R-:W-:Y:S01]  /*1a10*/  LOP3.LUT R87, R7, 0xfffffff8, RZ, 0xc0, !PT ;  /* 0xfffffff807577812 */ /* 0x000fe200078ec0ff */
[----:B------:R-:W-:Y:S01]  /*1a20*/  IMAD.SHL.U32 R3, R6, 0x40, RZ ;  /* 0x0000004006037824 */ /* 0x000fe200078e00ff */
[----:B------:R-:W-:Y:S01]  /*1a30*/  @!UP0 UMOV UR32, UR18 ;  /* 0x0000001200208c82 */ /* 0x000fe20008000000 */
[----:B------:R-:W-:Y:S01]  /*1a40*/  ISETP.NE.AND P1, PT, R158, 0x1, PT ;  /* 0x000000019e00780c */ /* 0x000fe20003f25270 */
[----:B------:R-:W-:Y:S01]  /*1a50*/  UIMAD.WIDE.U32 UR34, UR32, UR4, URZ ;  /* 0x00000004202272a5 */ /* 0x000fe2000f8e003f */
[----:B------:R-:W-:Y:S01]  /*1a60*/  SHF.R.S32.HI R2, RZ, 0x1f, R0 ;  /* 0x0000001fff027819 */ /* 0x000fe20000011400 */
[----:B------:R-:W-:Y:S01]  /*1a70*/  UIMAD UR5, UR32, UR5, UR22 ;  /* 0x00000005200572a4 */ /* 0x000fe2000f8e0216 */
[----:B------:R-:W-:Y:S01]  /*1a80*/  LOP3.LUT R6, R3, 0x7ffff800, RZ, 0xc0, !PT ;  /* 0x7ffff80003067812 */ /* 0x000fe200078ec0ff */
[----:B------:R-:W-:Y:S01]  /*1a90*/  ULDC.U8 UR4, c[0x0][0x298] ;  /* 0x0000a60000047ab9 */ /* 0x000fe20000000000 */
[----:B------:R-:W-:Y:S01]  /*1aa0*/  LOP3.LUT R3, R4, R99, RZ, 0x3c, !PT ;  /* 0x0000006304037212 */ /* 0x000fe200078e3cff */
[----:B------:R-:W-:Y:S01]  /*1ab0*/  UIADD3 UR5, UR35, UR5, URZ ;  /* 0x0000000523057290 */ /* 0x000fe2000fffe03f */
[----:B------:R-:W-:-:S02]  /*1ac0*/  LEA.HI R9, R2, R0, RZ, 0x3 ;  /* 0x0000000002097211 */ /* 0x000fc400078f18ff */
[----:B------:R-:W-:Y:S01]  /*1ad0*/  LEA.HI R0, R2, R0, RZ, 0x5 ;  /* 0x0000000002007211 */ /* 0x000fe200078f28ff */
[----:B------:R-:W-:Y:S01]  /*1ae0*/  IMAD.SHL.U32 R2, R5, 0x40, RZ ;  /* 0x0000004005027824 */ /* 0x000fe200078e00ff */
[----:B------:R-:W-:Y:S02]  /*1af0*/  IADD3 R14, R3, R6, R105 ;  /* 0x00000006030e7210 */ /* 0x000fe40007ffe069 */
[----:B------:R-:W-:Y:S01]  /*1b00*/  LOP3.LUT R3, R98, 0x18, R10, 0xf8, !PT ;  /* 0x0000001862037812 */ /* 0x000fe200078ef80a */
[----:B------:R-:W-:Y:S01]  /*1b10*/  IMAD.SHL.U32 R0, R0, 0x40, RZ ;  /* 0x0000004000007824 */ /* 0x000fe200078e00ff */
[----:B------:R-:W-:Y:S01]  /*1b20*/  LOP3.LUT R4, R98, 0x18, R9, 0xf8, !PT ;  /* 0x0000001862047812 */ /* 0x000fe200078ef809 */
[----:B------:R-:W-:Y:S01]  /*1b30*/  IMAD.SHL.U32 R131, R14, 0x2, RZ ;  /* 0x000000020e837824 */ /* 0x000fe200078e00ff */
[----:B------:R-:W-:Y:S02]  /*1b40*/  LOP3.LUT R5, R2, 0x7ffff800, RZ, 0xc0, !PT ;  /* 0x7ffff80002057812 */ /* 0x000fe400078ec0ff */
[----:B------:R-:W-:-:S02]  /*1b50*/  LOP3.LUT R3, R3, R99, RZ, 0x3c, !PT ;  /* 0x0000006303037212 */ /* 0x000fc400078e3cff */
[----:B------:R-:W-:Y:S02]  /*1b60*/  LOP3.LUT R2, R0, 0x7ffff800, RZ, 0xc0, !PT ;  /* 0x7ffff80000027812 */ /* 0x000fe400078ec0ff */
[----:B------:R-:W-:Y:S02]  /*1b70*/  LOP3.LUT R0, R4, R99, RZ, 0x3c, !PT ;  /* 0x0000006304007212 */ /* 0x000fe400078e3cff */
[----:B------:R-:W-:Y:S02]  /*1b80*/  IADD3 R13, R3, R5, R105 ;  /* 0x00000005030d7210 */ /* 0x000fe40007ffe069 */
[----:B------:R-:W-:Y:S02]  /*1b90*/  SHF.R.S32.HI R4, RZ, 0x1f, R95 ;  /* 0x0000001fff047819 */ /* 0x000fe4000001145f */
[----:B------:R-:W-:Y:S01]  /*1ba0*/  SHF.R.S32.HI R3, RZ, 0x1f, R94 ;  /* 0x0000001fff037819 */ /* 0x000fe2000001145e */
[----:B------:R-:W-:Y:S01]  /*1bb0*/  IMAD.SHL.U32 R126, R13, 0x2, RZ ;  /* 0x000000020d7e7824 */ /* 0x000fe200078e00ff */
[----:B------:R-:W-:-:S02]  /*1bc0*/  SHF.R.S32.HI R5, RZ, 0x1f, R93 ;  /* 0x0000001fff057819 */ /* 0x000fc4000001145d */
[----:B------:R-:W-:Y:S02]  /*1bd0*/  LEA.HI R6, R4, R95, RZ, 0x3 ;  /* 0x0000005f04067211 */ /* 0x000fe400078f18ff */
[----:B------:R-:W-:Y:S02]  /*1be0*/  LEA.HI R4, R3, R94, RZ, 0x3 ;  /* 0x0000005e03047211 */ /* 0x000fe400078f18ff */
[----:B------:R-:W-:Y:S02]  /*1bf0*/  LEA.HI R3, R5, R93, RZ, 0x3 ;  /* 0x0000005d05037211 */ /* 0x000fe400078f18ff */
[----:B------:R-:W-:Y:S02]  /*1c00*/  IADD3 R12, R0, R2, R105 ;  /* 0x00000002000c7210 */ /* 0x000fe40007ffe069 */
[----:B------:R-:W-:Y:S02]  /*1c10*/  SHF.R.S32.HI R0, RZ, 0x1f, R147 ;  /* 0x0000001fff007819 */ /* 0x000fe40000011493 */
[----:B------:R-:W-:Y:S01]  /*1c20*/  LOP3.LUT R86, R3, 0xfffffff8, RZ, 0xc0, !PT ;  /* 0xfffffff803567812 */ /* 0x000fe200078ec0ff */
[----:B------:R-:W-:Y:S01]  /*1c30*/  IMAD.SHL.U32 R113, R12, 0x2, RZ ;  /* 0x000000020c717824 */ /* 0x000fe200078e00ff */
[----:B------:R-:W-:Y:S01]  /*1c40*/  LOP3.LUT R3, R98, 0x8, R24, 0xf8, !PT ;  /* 0x0000000862037812 */ /* 0x000fe200078ef818 */
[----:B------:R-:W-:Y:S01]  /*1c50*/  IMAD R2, R0, c[0x0][0x280], RZ ;  /* 0x0000a00000027a24 */ /* 0x000fe200078e02ff */
[----:B------:R-:W-:Y:S01]  /*1c60*/  LOP3.LUT R89, R4, 0xfffffff8, RZ, 0xc0, !PT ;  /* 0xfffffff804597812 */ /* 0x000fe200078ec0ff */
[----:B------:R-:W-:Y:S01]  /*1c70*/  IMAD R0, R0, c[0x0][0x290], RZ ;  /* 0x0000a40000007a24 */ /* 0x000fe200078e02ff */
[----:B------:R-:W-:Y:S01]  /*1c80*/  LOP3.LUT R81, R3, R99, RZ, 0x3c, !PT ;  /* 0x0000006303517212 */ /* 0x000fe200078e3cff */
[----:B------:R-:W-:Y:S01]  /*1c90*/  IMAD R2, R147, c[0x0][0x284], R2 ;  /* 0x0000a10093027a24 */ /* 0x000fe200078e0202 */
[----:B------:R-:W-:Y:S01]  /*1ca0*/  LOP3.LUT R3, R11, 0xfffffff8, RZ, 0xc0, !PT ;  /* 0xfffffff80b037812 */ /* 0x000fe200078ec0ff */
[----:B------:R-:W-:Y:S01]  /*1cb0*/  IMAD R0, R147, c[0x0][0x294], R0 ;  /* 0x0000a50093007a24 */ /* 0x000fe200078e0200 */
[----:B------:R-:W-:Y:S01]  /*1cc0*/  LOP3.LUT R90, R6, 0xfffffff8, RZ, 0xc0, !PT ;  /* 0xfffffff8065a7812 */ /* 0x000fe200078ec0ff */
[----:B------:R-:W-:Y:S01]  /*1cd0*/  IMAD.IADD R81, R105, 0x1, R81 ;  /* 0x0000000169517824 */ /* 0x000fe200078e0251 */
[----:B------:R-:W-:Y:S01]  /*1ce0*/  SHF.R.S32.HI R4, RZ, 0x1f, R3 ;  /* 0x0000001fff047819 */ /* 0x000fe20000011403 */
[----:B------:R-:W-:Y:S01]  /*1cf0*/  IMAD.IADD R139, R125, 0x1, R2 ;  /* 0x000000017d8b7824 */ /* 0x000fe200078e0202 */
[----:B------:R-:W-:Y:S01]  /*1d00*/  SHF.R.S32.HI R104, RZ, 0x1f, R90 ;  /* 0x0000001fff687819 */ /* 0x000fe2000001145a */
[----:B------:R-:W-:Y:S01]  /*1d10*/  IMAD.IADD R137, R2, 0x1, R121 ;  /* 0x0000000102897824 */ /* 0x000fe200078e0279 */
[----:B------:R-:W-:Y:S01]  /*1d20*/  LOP3.LUT R2, R10, 0xfffffff8, RZ, 0xc0, !PT ;  /* 0xfffffff80a027812 */ /* 0x000fe200078ec0ff */
[----:B------:R-:W-:Y:S01]  /*1d30*/  IMAD.IADD R138, R123, 0x1, R0 ;  /* 0x000000017b8a7824 */ /* 0x000fe200078e0200 */
[----:B------:R-:W-:Y:S01]  /*1d40*/  LEA R81, R81, 0x100, 0x1 ;  /* 0x0000010051517811 */ /* 0x000fe200078e08ff */
[----:B------:R-:W-:Y:S01]  /*1d50*/  IMAD.IADD R136, R0, 0x1, R119 ;  /* 0x0000000100887824 */ /* 0x000fe200078e0277 */
[----:B------:R-:W-:Y:S01]  /*1d60*/  LOP3.LUT R0, R9, 0xfffffff8, RZ, 0xc0, !PT ;  /* 0xfffffff809007812 */ /* 0x000fe200078ec0ff */
[C---:B------:R-:W-:Y:S01]  /*1d70*/  IMAD.SHL.U32 R134, R3.reuse, 0x2, RZ ;  /* 0x0000000203867824 */ /* 0x040fe200078e00ff */
[----:B------:R-:W-:Y:S01]  /*1d80*/  SHF.L.U64.HI R135, R3, 0x1, R4 ;  /* 0x0000000103877819 */ /* 0x000fe20000010204 */
[----:B------:R-:W-:Y:S01]  /*1d90*/  IMAD.SHL.U32 R129, R2, 0x2, RZ ;  /* 0x0000000202817824 */ /* 0x000fe200078e00ff */
[----:B------:R-:W-:Y:S01]  /*1da0*/  SHF.R.S32.HI R3, RZ, 0x1f, R2 ;  /* 0x0000001fff037819 */ /* 0x000fe20000011402 */
[----:B------:R-:W-:Y:S01]  /*1db0*/  IMAD.SHL.U32 R127, R0, 0x2, RZ ;  /* 0x00000002007f7824 */ /* 0x000fe200078e00ff */
[----:B------:R-:W-:-:S02]  /*1dc0*/  SHF.R.S32.HI R4, RZ, 0x1f, R0 ;  /* 0x0000001fff047819 */ /* 0x000fc40000011400 */
[C---:B------:R-:W-:Y:S02]  /*1dd0*/  IADD3 R82, R81.reuse, 0x20, RZ ;  /* 0x0000002051527810 */ /* 0x040fe40007ffe0ff */
[----:B------:R-:W-:Y:S02]  /*1de0*/  @P0 IADD3 R82, R81, -0x20, RZ ;  /* 0xffffffe051520810 */ /* 0x000fe40007ffe0ff */
[----:B------:R-:W-:Y:S02]  /*1df0*/  SHF.R.S32.HI R103, RZ, 0x1f, R89 ;  /* 0x0000001fff677819 */ /* 0x000fe40000011459 */
[----:B------:R-:W-:Y:S02]  /*1e00*/  SHF.R.S32.HI R102, RZ, 0x1f, R86 ;  /* 0x0000001fff667819 */ /* 0x000fe40000011456 */
[----:B------:R-:W-:Y:S02]  /*1e10*/  SHF.R.S32.HI R100, RZ, 0x1f, R87 ;  /* 0x0000001fff647819 */ /* 0x000fe40000011457 */
[----:B------:R-:W-:-:S02]  /*1e20*/  SHF.R.S32.HI R132, RZ, 0x3, R9 ;  /* 0x00000003ff847819 */ /* 0x000fc40000011409 */
[----:B------:R-:W-:Y:S02]  /*1e30*/  SHF.L.U64.HI R130, R2, 0x1, R3 ;  /* 0x0000000102827819 */ /* 0x000fe40000010203 */
[----:B------:R-:W-:Y:S02]  /*1e40*/  SHF.L.U64.HI R128, R0, 0x1, R4 ;  /* 0x0000000100807819 */ /* 0x000fe40000010204 */
[----:B------:R-:W-:Y:S02]  /*1e50*/  ISETP.GE.AND P0, PT, R157, 0x1, PT ;  /* 0x000000019d00780c */ /* 0x000fe40003f06270 */
.L_x_776:
[----:B------:R-:W-:Y:S01]  /*1e60*/  IMAD.SHL.U32 R91, R79, 0x40, RZ ;  /* 0x000000404f5b7824 */ /* 0x000fe200078e00ff */
[----:B------:R-:W-:Y:S04]  /*1e70*/  DEPBAR.LE SB0, 0x0 ;  /* 0x000080000000791a */ /* 0x000fe80000000000 */
[----:B-1----:R-:W-:Y:S01]  /*1e80*/  IMAD.IADD R2, R111, 0x1, R91 ;  /* 0x000000016f027824 */ /* 0x002fe200078e025b */
[----:B------:R-:W-:Y:S01]  /*1e90*/  ISETP.NE.AND P1, PT, R158, 0x1, PT ;  /* 0x000000019e00780c */ /* 0x000fe20003f25270 */
[----:B------:R-:W-:Y:S01]  /*1ea0*/  IMAD.MOV.U32 R83, RZ, RZ, RZ ;  /* 0x000000ffff537224 */ /* 0x000fe200078e00ff */
[----:B------:R-:W-:Y:S01]  /*1eb0*/  ISETP.GE.AND P2, PT, R157, 0x1, PT ;  /* 0x000000019d00780c */ /* 0x000fe20003f46270 */
[----:B------:R-:W-:Y:S01]  /*1ec0*/  IMAD.IADD R0, R141, 0x1, R2 ;  /* 0x000000018d007824 */ /* 0x000fe200078e0202 */
[----:B------:R-:W-:Y:S01]  /*1ed0*/  ISETP.GE.AND P0, PT, R2, UR15, PT ;  /* 0x0000000f02007c0c */ /* 0x000fe2000bf06270 */
[----:B------:R-:W-:Y:S02]  /*1ee0*/  BSSY B1, `(.L_x_752) ;  /* 0x00003d8000017945 */ /* 0x000fe40003800000 */
[----:B------:R-:W-:Y:S01]  /*1ef0*/  IMAD.MOV.U32 R2, RZ, RZ, R0 ;  /* 0x000000ffff027224 */ /* 0x000fe200078e0000 */
[----:B------:R-:W-:Y:S05]  /*1f00*/  ISETP.GT.OR P0, PT, R111, 0x3f, P0 ;  /* 0x0000003f6f00780c */ /* 0x000fea0000704670 */
[----:B------:R-:W-:Y:S05]  /*1f10*/  @P1 IMAD.HI.U32 R3, R0, c[0x0][0x2bc], RZ ;  /* 0x0000af0000031a27 */ /* 0x000fea00078e00ff */
[----:B------:R-:W-:Y:S04]  /*1f20*/  @P1 SHF.R.U32.HI R2, RZ, c[0x0][0x2c0], R3 ;  /* 0x0000b000ff021a19 */ /* 0x000fe80000011603 */
[C---:B------:R-:W-:Y:S04]  /*1f30*/  @!P0 IADD3 R3, P1, R2.reuse, UR34, RZ ;  /* 0x0000002202038c10 */ /* 0x040fe8000ff3e0ff */
[----:B------:R-:W-:Y:S01]  /*1f40*/  @!P0 LEA.HI.X.SX32 R5, R2, UR5, 0x1, P1 ;  /* 0x0000000502058c11 */ /* 0x000fe200088f0eff */
        /* <DEDUP_REMOVED lines=25> */
[----:B------:R-:W-:Y:S03]  /*20e0*/  IADD3 R4, -R91, UR15, RZ ;  /* 0x0000000f5b047c10 */ /* 0x000fe6000fffe1ff */
        /* <DEDUP_REMOVED lines=66> */
.L_x_756:
[----:B------:R-:W-:Y:S05]  /*2510*/  BSYNC B0 ;  /* 0x0000000000007941 */ /* 0x000fea0003800000 */
.L_x_755:
        /* <DEDUP_REMOVED lines=94> */
.L_x_759:
[----:B------:R-:W-:Y:S05]  /*2b00*/  BSYNC B0 ;  /* 0x0000000000007941 */ /* 0x000fea0003800000 */
.L_x_758:
        /* <DEDUP_REMOVED lines=58> */
.L_x_761:
[----:B------:R-:W-:Y:S05]  /*2eb0*/  BSYNC B0 ;  /* 0x0000000000007941 */ /* 0x000fea0003800000 */
.L_x_760:
        /* <DEDUP_REMOVED lines=58> */
.L_x_763:
[----:B------:R-:W-:Y:S05]  /*3260*/  BSYNC B0 ;  /* 0x0000000000007941 */ /* 0x000fea0003800000 */
.L_x_762:
        /* <DEDUP_REMOVED lines=58> */
.L_x_765:
[----:B------:R-:W-:Y:S05]  /*3610*/  BSYNC B0 ;  /* 0x0000000000007941 */ /* 0x000fea0003800000 */
.L_x_764:
        /* <DEDUP_REMOVED lines=58> */
.L_x_767:
[----:B------:R-:W-:Y:S05]  /*39c0*/  BSYNC B0 ;  /* 0x0000000000007941 */ /* 0x000fea0003800000 */
.L_x_766:
        /* <DEDUP_REMOVED lines=58> */
.L_x_754:
        /* <DEDUP_REMOVED lines=47> */
.L_x_769:
[----:B------:R-:W-:Y:S05]  /*4060*/  BSYNC B0 ;  /* 0x0000000000007941 */ /* 0x000fea0003800000 */
.L_x_768:
        /* <DEDUP_REMOVED lines=57> */
[----:B------:R-:W-:Y:S01]  /*4400*/  @!P0 SHF.R.U64 R5, R6, 0x10, R7 ;  /* 0x0000001006058819 */ /* 0x000fe20000001207 */
        /* <DEDUP_REMOVED lines=100> */
.L_x_771:
[----:B------:R-:W-:Y:S05]  /*4a50*/  BSYNC B0 ;  /* 0x0000000000007941 */ /* 0x000fea0003800000 */
.L_x_770:
        /* <DEDUP_REMOVED lines=123> */
.L_x_773:
[----:B------:R-:W-:Y:S05]  /*5210*/  BSYNC B0 ;  /* 0x0000000000007941 */ /* 0x000fea0003800000 */
.L_x_772:
        /* <DEDUP_REMOVED lines=126> */
.L_x_753:
[----:B------:R1:W2:Y:S01]  /*5a00*/  SHFL.IDX PT, R2, R14, RZ, 0x1e1f ;  /* 0x001e1fff0e027589 */ /* 0x0002a200000e0000 */
[----:B------:R-:W-:Y:S03]  /*5a10*/  IADD3 R3, -R91, UR15, RZ ;  /* 0x0000000f5b037c10 */ /* 0x000fe6000fffe1ff */
[----:B------:R1:W3:Y:S01]  /*5a20*/  SHFL.IDX PT, R0, R15, RZ, 0x1e1f ;  /* 0x001e1fff0f007589 */ /* 0x0002e200000e0000 */
        /* <DEDUP_REMOVED lines=35> */
.L_x_757:
[----:B------:R-:W-:Y:S05]  /*5c60*/  BSYNC B1 ;  /* 0x0000000000017941 */ /* 0x000fea0003800000 */
.L_x_752:
[----:B---3--:R-:W-:Y:S01]  /*5c70*/  IMAD.IADD R0, R144, 0x1, -R91 ;  /* 0x0000000190007824 */ /* 0x008fe200078e0a5b */
[C---:B-12--5:R-:W-:Y:S01]  /*5c80*/  LEA R2, P0, R79.reuse, R108, 0x6 ;  /* 0x0000006c4f027211 */ /* 0x066fe200078030ff */
        /* <DEDUP_REMOVED lines=13> */
[----:B------:R-:W-:Y:S04]  /*5d60*/  IADD3 R8, P1, R4, UR30, RZ ;  /* 0x0000001e04087c10 */ /* 0x000fe8000ff3e0ff */
[----:B------:R-:W-:Y:S02]  /*5d70*/  IADD3.X R9, R5, UR27, R6, P1, !PT ;  /* 0x0000001b05097c10 */ /* 0x000fe40008ffe406 */
        /* <DEDUP_REMOVED lines=41> */
[C---:B-1----:R-:W-:Y:S04]  /*6010*/  @!P2 LEA R6, P0, R24.reuse, R0, 0x1 ;  /* 0x000000001806a211 */ /* 0x042fe800078008ff */
[----:B---3--:R-:W-:Y:S02]  /*6020*/  @!P2 LEA.HI.X R7, R24, R2, R25, 0x1, P0 ;  /* 0x000000021807a211 */ /* 0x008fe400000f0c19 */
[C---:B------:R-:W-:Y:S04]  /*6030*/  @!P1 LEA R4, P0, R88.reuse, R0, 0x1 ;  /* 0x0000000058049211 */ /* 0x040fe800078008ff */
        /* <DEDUP_REMOVED lines=23> */
.L_x_775:
[----:B--2---:R-:W-:Y:S05]  /*61b0*/  BSYNC B0 ;  /* 0x0000000000007941 */ /* 0x004fea0003800000 */
.L_x_774:
[C---:B------:R-:W-:Y:S02]  /*61c0*/  ISETP.GT.AND P0, PT, R79.reuse, UR6, PT ;  /* 0x000000064f007c0c */ /* 0x040fe4000bf04270 */
        /* <DEDUP_REMOVED lines=25> */
.L_x_751:
[----:B-1----:R-:W-:Y:S01]  /*6360*/  UIADD3 UR6, UR12, 0x7f, URZ ;  /* 0x0000007f0c067890 */ /* 0x002fe2000fffe03f */
[----:B------:R-:W-:Y:S01]  /*6370*/  PLOP3.LUT P4, PT, PT, PT, PT, 0x80, 0x0 ;  /* 0x000000000000781c */ /* 0x000fe20003f8f070 */
[----:B------:R-:W-:Y:S01]  /*6380*/  ULDC.64 UR4, c[0x0][0x2c8] ;  /* 0x0000b20000047ab9 */ /* 0x000fe20000000a00 */
[----:B------:R-:W-:Y:S01]  /*6390*/  CS2R R94, SRZ ;  /* 0x00000000005e7805 */ /* 0x000fe2000001ff00 */
[----:B------:R-:W-:Y:S01]  /*63a0*/  UIMAD.WIDE.U32 UR22, UR6, UR4, URZ ;  /* 0x00000004061672a5 */ /* 0x000fe2000f8e003f */
[----:B------:R-:W-:Y:S01]  /*63b0*/  CS2R R92, SRZ ;  /* 0x00000000005c7805 */ /* 0x000fe2000001ff00 */
[----:B------:R-:W-:Y:S01]  /*63c0*/  CS2R R98, SRZ ;  /* 0x0000000000627805 */ /* 0x000fe2000001ff00 */
[----:B------:R-:W-:Y:S01]  /*63d0*/  CS2R R96, SRZ ;  /* 0x0000000000607805 */ /* 0x000fe2000001ff00 */
[----:B------:R-:W-:Y:S01]  /*63e0*/  @UP2 USHF.R.U32.HI UR6, URZ, UR5, UR23 ;  /* 0x000000053f062299 */ /* 0x000fe20008011617 */
[----:B------:R-:W-:Y:S01]  /*63f0*/  CS2R R90, SRZ ;  /* 0x00000000005a7805 */ /* 0x000fe2000001ff00 */
[----:B------:R-:W-:Y:S01]  /*6400*/  CS2R R88, SRZ ;  /* 0x0000000000587805 */ /* 0x000fe2000001ff00 */
[----:B------:R-:W-:Y:S01]  /*6410*/  IMAD.MOV.U32 R11, RZ, RZ, RZ ;  /* 0x000000ffff0b7224 */ /* 0x000fe200078e00ff */
[----:B------:R-:W-:Y:S01]  /*6420*/  UIADD3 UR6, UR7, UR6, URZ ;  /* 0x0000000607067290 */ /* 0x000fe2000fffe03f */
[----:B------:R-:W-:Y:S01]  /*6430*/  IMAD.MOV.U32 R86, RZ, RZ, RZ ;  /* 0x000000ffff567224 */ /* 0x000fe200078e00ff */
[----:B------:R-:W-:Y:S01]  /*6440*/  MOV R12, RZ ;  /* 0x000000ff000c7202 */ /* 0x000fe20000000f00 */
[----:B------:R-:W-:Y:S01]  /*6450*/  IMAD.MOV.U32 R84, RZ, RZ, RZ ;  /* 0x000000ffff547224 */ /* 0x000fe200078e00ff */
[----:B------:R-:W-:Y:S01]  /*6460*/  USHF.R.S32.HI UR4, URZ, 0x1f, UR6 ;  /* 0x0000001f3f047899 */ /* 0x000fe20008011406 */
[----:B------:R-:W-:Y:S01]  /*6470*/  CS2R R14, SRZ ;  /* 0x00000000000e7805 */ /* 0x000fe2000001ff00 */
[----:B------:R-:W-:Y:S01]  /*6480*/  MOV R78, RZ ;  /* 0x000000ff004e7202 */ /* 0x000fe20000000f00 */
[----:B------:R-:W-:Y:S01]  /*6490*/  IMAD.MOV.U32 R76, RZ, RZ, RZ ;  /* 0x000000ffff4c7224 */ /* 0x000fe200078e00ff */
[----:B------:R-:W-:Y:S01]  /*64a0*/  ULEA.HI UR4, UR4, UR6, URZ, 0x6 ;  /* 0x0000000604047291 */ /* 0x000fe2000f8f303f */
[----:B------:R-:W-:Y:S01]  /*64b0*/  CS2R R16, SRZ ;  /* 0x0000000000107805 */ /* 0x000fe2000001ff00 */
[----:B------:R-:W-:Y:S01]  /*64c0*/  MOV R82, RZ ;  /* 0x000000ff00527202 */ /* 0x000fe20000000f00 */
[----:B------:R-:W-:Y:S01]  /*64d0*/  IMAD.MOV.U32 R80, RZ, RZ, RZ ;  /* 0x000000ffff507224 */ /* 0x000fe200078e00ff */
[----:B------:R-:W-:Y:S01]  /*64e0*/  USHF.R.S32.HI UR4, URZ, 0x6, UR4 ;  /* 0x000000063f047899 */ /* 0x000fe20008011404 */
[----:B------:R-:W-:Y:S01]  /*64f0*/  MOV R18, RZ ;  /* 0x000000ff00127202 */ /* 0x000fe20000000f00 */
[----:B------:R-:W-:Y:S01]  /*6500*/  IMAD.MOV.U32 R74, RZ, RZ, RZ ;  /* 0x000000ffff4a7224 */ /* 0x000fe200078e00ff */
[----:B------:R-:W-:Y:S01]  /*6510*/  CS2R R20, SRZ ;  /* 0x0000000000147805 */ /* 0x000fe2000001ff00 */
[----:B------:R-:W-:Y:S01]  /*6520*/  UISETP.LT.AND UP0, UPT, UR8, UR4, UPT ;  /* 0x000000040800728c */ /* 0x000fe2000bf01270 */
[----:B------:R-:W-:Y:S01]  /*6530*/  MOV R72, RZ ;  /* 0x000000ff00487202 */ /* 0x000fe20000000f00 */
[----:B------:R-:W-:Y:S01]  /*6540*/  IMAD.MOV.U32 R70, RZ, RZ, RZ ;  /* 0x000000ffff467224 */ /* 0x000fe200078e00ff */
[----:B------:R-:W-:Y:S01]  /*6550*/  CS2R R22, SRZ ;  /* 0x0000000000167805 */ /* 0x000fe2000001ff00 */
[----:B------:R-:W-:Y:S01]  /*6560*/  USEL UR8, UR8, UR4, UP0 ;  /* 0x0000000408087287 */ /* 0x000fe20008000000 */
[----:B----4-:R-:W-:Y:S01]  /*6570*/  MOV R68, RZ ;  /* 0x000000ff00447202 */ /* 0x010fe20000000f00 */
[----:B------:R-:W-:Y:S01]  /*6580*/  IMAD.MOV.U32 R170, RZ, RZ, RZ ;  /* 0x000000ffffaa7224 */ /* 0x000fe200078e00ff */
[----:B------:R-:W-:Y:S01]  /*6590*/  CS2R R24, SRZ ;  /* 0x0000000000187805 */ /* 0x000fe2000001ff00 */
[----:B------:R-:W-:Y:S01]  /*65a0*/  UISETP.GE.AND UP0, UPT, UR8, 0x1, UPT ;  /* 0x000000010800788c */ /* 0x000fe2000bf06270 */
[----:B------:R-:W-:Y:S01]  /*65b0*/  MOV R168, RZ ;  /* 0x000000ff00a87202 */ /* 0x000fe20000000f00 */
[----:B------:R-:W-:Y:S01]  /*65c0*/  IMAD.MOV.U32 R174, RZ, RZ, RZ ;  /* 0x000000ffffae7224 */ /* 0x000fe200078e00ff */
[----:B------:R-:W-:Y:S01]  /*65d0*/  CS2R R26, SRZ ;  /* 0x00000000001a7805 */ /* 0x000fe2000001ff00 */
[----:B------:R-:W-:Y:S01]  /*65e0*/  MOV R172, RZ ;  /* 0x000000ff00ac7202 */ /* 0x000fe20000000f00 */
[----:B------:R-:W-:Y:S01]  /*65f0*/  CS2R R166, SRZ ;  /* 0x0000000000a67805 */ /* 0x000fe2000001ff00 */
[----:B------:R-:W-:Y:S01]  /*6600*/  PLOP3.LUT P0, PT, PT, PT, UP0, 0x80, 0x0 ;  /* 0x000000000000781c */ /* 0x000fe20003f0f008 */
[----:B------:R-:W-:Y:S01]  /*6610*/  IMAD.MOV.U32 R164, RZ, RZ, RZ ;  /* 0x000000ffffa47224 */ /* 0x000fe200078e00ff */
[----:B-----5:R-:W-:Y:S01]  /*6620*/  CS2R R28, SRZ ;  /* 0x00000000001c7805 */ /* 0x020fe2000001ff00 */
        /* <DEDUP_REMOVED lines=49> */
[----:B------:R-:W-:Y:S01]  /*6940*/  USHF.R.S32.HI UR6, URZ, 0x1f, UR14 ;  /* 0x0000001f3f067899 */ /* 0x000fe2000801140e */
[----:B------:R-:W-:Y:S01]  /*6950*/  SHF.R.S32.HI R8, RZ, 0x1f, R159 ;  /* 0x0000001fff087819 */ /* 0x000fe2000001149f */
[----:B------:R-:W-:Y:S02]  /*6960*/  ULDC.64 UR4, c[0x0][0x178] ;  /* 0x00005e0000047ab9 */ /* 0x000fe40000000a00 */
        /* <DEDUP_REMOVED lines=9> */
[----:B------:R-:W-:Y:S01]  /*6a00*/  LEA.HI R154, R8, R159, RZ, 0x5 ;  /* 0x0000009f089a7211 */ /* 0x000fe200078f28ff */
[----:B------:R-:W-:Y:S01]  /*6a10*/  UISETP.NE.U32.AND UP0, UPT, URZ, UR6, UPT ;  /* 0x000000063f00728c */ /* 0x000fe2000bf05070 */
[----:B------:R-:W-:Y:S01]  /*6a20*/  SHF.R.S32.HI R112, RZ, 0x3, R113 ;  /* 0x00000003ff707819 */ /* 0x000fe20000011471 */
[----:B------:R-:W-:Y:S01]  /*6a30*/  ULDC.64 UR4, c[0x0][0x1b8] ;  /* 0x00006e0000047ab9 */ /* 0x000fe20000000a00 */
[----:B------:R-:W-:Y:S01]  /*6a40*/  SHF.R.S32.HI R153, RZ, 0x5, R154 ;  /* 0x00000005ff997819 */ /* 0x000fe2000001149a */
[----:B------:R-:W-:-:S02]  /*6a50*/  UISETP.NE.AND.EX UP0, UPT, URZ, UR7, UPT, UP0 ;  /* 0x000000073f00728c */ /* 0x000fc4000bf05300 */
[----:B------:R-:W-:Y:S02]  /*6a60*/  USHF.R.S32.HI UR7, URZ, 0x1f, UR18 ;  /* 0x0000001f3f077899 */ /* 0x000fe40008011412 */
[----:B------:R-:W-:Y:S02]  /*6a70*/  UIADD3 UR23, UR23, UR14, URZ ;  /* 0x0000000e17177290 */ /* 0x000fe4000fffe03f */
[----:B------:R-:W-:Y:S02]  /*6a80*/  UIMAD UR6, UR10, UR4, URZ ;  /* 0x000000040a0672a4 */ /* 0x000fe4000f8e023f */
[----:B------:R-:W-:Y:S02]  /*6a90*/  USEL UR7, UR7, URZ, !UP0 ;  /* 0x0000003f07077287 */ /* 0x000fe4000c000000 */
[----:B------:R-:W-:Y:S01]  /*6aa0*/  UIMAD UR6, UR11, UR5, UR6 ;  /* 0x000000050b0672a4 */ /* 0x000fe2000f8e0206 */
[----:B-1----:R-:W-:Y:S01]  /*6ab0*/  LEA.HI R2, R8, R159, RZ, 0x2 ;  /* 0x0000009f08027211 */ /* 0x002fe200078f10ff */
[----:B------:R-:W-:-:S02]  /*6ac0*/  UIMAD.WIDE.U32 UR22, UR11, UR4, UR22 ;  /* 0x000000040b1672a5 */ /* 0x000fc4000f8e0016 */
[----:B------:R-:W-:Y:S01]  /*6ad0*/  USEL UR14, UR18, URZ, !UP0 ;  /* 0x0000003f120e7287 */ /* 0x000fe2000c000000 */
[----:B------:R-:W-:Y:S01]  /*6ae0*/  LOP3.LUT R0, R2, 0xfffffffc, RZ, 0xc0, !PT ;  /* 0xfffffffc02007812 */ /* 0x000fe200078ec0ff */
[----:B------:R-:W-:Y:S01]  /*6af0*/  ULDC.64 UR4, c[0x0][0x1c0] ;  /* 0x0000700000047ab9 */ /* 0x000fe20000000a00 */
[----:B------:R-:W-:Y:S01]  /*6b00*/  SHF.R.S32.HI R47, RZ, 0x2, R2 ;  /* 0x00000002ff2f7819 */ /* 0x000fe20000011402 */
[----:B------:R-:W-:Y:S02]  /*6b10*/  UIMAD UR7, UR7, UR4, URZ ;  /* 0x00000004070772a4 */ /* 0x000fe4000f8e023f */
[----:B------:R-:W-:Y:S01]  /*6b20*/  IMAD.IADD R152, R159, 0x1, -R0 ;  /* 0x000000019f987824 */ /* 0x000fe200078e0a00 */
[----:B------:R-:W-:Y:S01]  /*6b30*/  UIADD3 UR23, UR23, UR6, URZ ;  /* 0x0000000617177290 */ /* 0x000fe2000fffe03f */
[----:B------:R-:W-:Y:S01]  /*6b40*/  IADD3 R11, R47, UR12, RZ ;  /* 0x0000000c2f0b7c10 */ /* 0x000fe2000fffe0ff */
[----:B------:R-:W-:Y:S01]  /*6b50*/  UIMAD UR5, UR14, UR5, UR7 ;  /* 0x000000050e0572a4 */ /* 0x000fe2000f8e0207 */
[C---:B------:R-:W-:Y:S01]  /*6b60*/  IMAD R163, R152.reuse, 0x20, R47 ;  /* 0x0000002098a37824 */ /* 0x040fe200078e022f */
[----:B------:R-:W-:Y:S01]  /*6b70*/  UIMAD.WIDE.U32 UR14, UR14, UR4, UR22 ;  /* 0x000000040e0e72a5 */ /* 0x000fe2000f8e0016 */
[----:B------:R-:W-:Y:S01]  /*6b80*/  IMAD.SHL.U32 R161, R152, 0x8, RZ ;  /* 0x0000000898a17824 */ /* 0x000fe200078e00ff */
[----:B------:R-:W-:-:S02]  /*6b90*/  ULDC UR7, c[0x0][0x2c4] ;  /* 0x0000b10000077ab9 */ /* 0x000fc40000000800 */
[----:B------:R-:W-:Y:S01]  /*6ba0*/  IADD3 R4, R163, UR12, RZ ;  /* 0x0000000ca3047c10 */ /* 0x000fe2000fffe0ff */
[----:B------:R-:W-:Y:S01]  /*6bb0*/  UIADD3 UR5, UR15, UR5, URZ ;  /* 0x000000050f057290 */ /* 0x000fe2000fffe03f */
[----:B------:R-:W-:Y:S01]  /*6bc0*/  IMAD.U32 R3, RZ, RZ, UR15 ;  /* 0x0000000fff037e24 */ /* 0x000fe2000f8e00ff */
[----:B------:R1:W-:Y:S01]  /*6bd0*/  STL [R1+0x54], R163 ;  /* 0x000054a301007387 */ /* 0x0003e20000100800 */
[----:B------:R-:W-:Y:S01]  /*6be0*/  UIMAD UR7, UR17, UR7, URZ ;  /* 0x00000007110772a4 */ /* 0x000fe2000f8e023f */
[----:B------:R-:W-:Y:S01]  /*6bf0*/  @P1 IMAD.HI.U32 R2, R4, c[0x0][0x2c8], RZ ;  /* 0x0000b20004021a27 */ /* 0x000fe200078e00ff */
[C---:B------:R-:W-:Y:S01]  /*6c00*/  IADD3 R97, R161.reuse, 0x20, RZ ;  /* 0x00000020a1617810 */ /* 0x040fe20007ffe0ff */
[----:B------:R1:W-:Y:S01]  /*6c10*/  STL [R1+0x20], R161 ;  /* 0x000020a101007387 */ /* 0x0003e20000100800 */
[C---:B------:R-:W-:Y:S01]  /*6c20*/  IADD3 R96, R161.reuse, 0x40, RZ ;  /* 0x00000040a1607810 */ /* 0x040fe20007ffe0ff */
[----:B------:R-:W-:Y:S01]  /*6c30*/  IMAD.MOV.U32 R0, RZ, RZ, R4 ;  /* 0x000000ffff007224 */ /* 0x000fe200078e0004 */
[----:B------:R-:W-:Y:S01]  /*6c40*/  @P0 SHF.R.U32.HI R0, RZ, c[0x0][0x2cc], R2 ;  /* 0x0000b300ff000a19 */ /* 0x000fe20000011602 */
[----:B------:R-:W-:Y:S01]  /*6c50*/  IMAD.U32 R2, RZ, RZ, UR14 ;  /* 0x0000000eff027e24 */ /* 0x000fe2000f8e00ff */
[----:B------:R-:W-:Y:S01]  /*6c60*/  ISETP.GE.AND P4, PT, R161, c[0x0][0x198], PT ;  /* 0x00006600a1007a0c */ /* 0x000fe20003f86270 */
[----:B------:R-:W-:Y:S01]  /*6c70*/  IMAD.U32 R3, RZ, RZ, UR5 ;  /* 0x00000005ff037e24 */ /* 0x000fe2000f8e00ff */
[--C-:B------:R-:W-:Y:S01]  /*6c80*/  SHF.R.S32.HI R6, RZ, 0x1f, R0.reuse ;  /* 0x0000001fff067819 */ /* 0x100fe20000011400 */
[----:B------:R-:W-:Y:S01]  /*6c90*/  IMAD.MOV R5, RZ, RZ, -R0 ;  /* 0x000000ffff057224 */ /* 0x000fe200078e0a00 */
[----:B------:R-:W-:Y:S01]  /*6ca0*/  ISETP.GE.AND P3, PT, R97, c[0x0][0x198], PT ;  /* 0x0000660061007a0c */ /* 0x000fe20003f66270 */
[----:B------:R-:W-:-:S04]  /*6cb0*/  IMAD.WIDE.U32 R2, R0, c[0x0][0x1b0], R2 ;  /* 0x00006c0000027a25 */ /* 0x000fc800078e0002 */
[----:B------:R-:W-:Y:S02]  /*6cc0*/  IMAD R6, R6, c[0x0][0x1b0], RZ ;  /* 0x00006c0006067a24 */ /* 0x000fe400078e02ff */
[----:B------:R-:W-:Y:S02]  /*6cd0*/  IMAD R4, R5, c[0x0][0x2c4], R4 ;  /* 0x0000b10005047a24 */ /* 0x000fe400078e0204 */
[----:B------:R-:W-:Y:S01]  /*6ce0*/  IMAD R5, R0, c[0x0][0x1b4], R6 ;  /* 0x00006d0000057a24 */ /* 0x000fe200078e0206 */
[----:B------:R-:W-:Y:S02]  /*6cf0*/  LEA.HI R6, R8, R159, RZ, 0x4 ;  /* 0x0000009f08067211 */ /* 0x000fe400078f20ff */
[----:B------:R-:W-:Y:S01]  /*6d00*/  SHF.R.S32.HI R0, RZ, 0x1f, R4 ;  /* 0x0000001fff007819 */ /* 0x000fe20000011404 */
[----:B------:R-:W-:Y:S01]  /*6d10*/  IMAD.IADD R3, R3, 0x1, R5 ;  /* 0x0000000103037824 */ /* 0x000fe200078e0205 */
[----:B------:R-:W-:-:S03]  /*6d20*/  LOP3.LUT R6, R6, 0xfffffff0, RZ, 0xc0, !PT ;  /* 0xfffffff006067812 */ /* 0x000fc600078ec0ff */
[----:B------:R-:W-:Y:S02]  /*6d30*/  IMAD R5, R0, c[0x0][0x1a8], RZ ;  /* 0x00006a0000057a24 */ /* 0x000fe400078e02ff */
[----:B------:R-:W-:Y:S02]  /*6d40*/  IMAD.SHL.U32 R0, R112, 0x40, RZ ;  /* 0x0000004070007824 */ /* 0x000fe400078e00ff */
[----:B------:R-:W-:Y:S02]  /*6d50*/  IMAD.IADD R102, R159, 0x1, -R6 ;  /* 0x000000019f667824 */ /* 0x000fe400078e0a06 */
[----:B------:R-:W-:Y:S01]  /*6d60*/  IMAD R5, R4, c[0x0][0x1ac], R5 ;  /* 0x00006b0004057a24 */ /* 0x000fe200078e0205 */
[----:B------:R-:W-:Y:S01]  /*6d70*/  LOP3.LUT R0, R0, 0xc0, RZ, 0xc0, !PT ;  /* 0x000000c000007812 */ /* 0x000fe200078ec0ff */
[----:B------:R-:W-:Y:S01]  /*6d80*/  IMAD.WIDE.U32 R2, R4, c[0x0][0x1a8], R2 ;  /* 0x00006a0004027a25 */ /* 0x000fe200078e0002 */
[----:B------:R-:W-:Y:S02]  /*6d90*/  LEA.HI R108, R102, R102, RZ, 0x1 ;  /* 0x00000066666c7211 */ /* 0x000fe400078f08ff */
[----:B------:R-:W-:Y:S01]  /*6da0*/  SHF.R.U32.HI R4, RZ, 0x3, R0 ;  /* 0x00000003ff047819 */ /* 0x000fe20000011600 */
[----:B------:R-:W-:Y:S01]  /*6db0*/  IMAD.IADD R5, R3, 0x1, R5 ;  /* 0x0000000103057824 */ /* 0x000fe200078e0205 */
[----:B------:R-:W-:-:S02]  /*6dc0*/  LOP3.LUT R0, R0, 0x18, R161, 0xf8, !PT ;  /* 0x0000001800007812 */ /* 0x000fc400078ef8a1 */
[--C-:B------:R-:W-:Y:S02]  /*6dd0*/  SHF.R.S32.HI R3, RZ, 0x1, R108.reuse ;  /* 0x00000001ff037819 */ /* 0x100fe4000001146c */
[----:B------:R-:W-:Y:S02]  /*6de0*/  LOP3.LUT R6, R0, R4, RZ, 0x3c, !PT ;  /* 0x0000000400067212 */ /* 0x000fe400078e3cff */
        /* <DEDUP_REMOVED lines=22> */
[----:B------:R-:W-:Y:S01]  /*6f50*/  IMAD.WIDE R8, R161, 0x2, R4 ;  /* 0x00000002a1087825 */ /* 0x000fe200078e0204 */
[----:B------:R-:W-:Y:S02]  /*6f60*/  SHF.R.S32.HI R0, RZ, 0x1f, R96 ;  /* 0x0000001fff007819 */ /* 0x000fe40000011460 */
[----:B------:R-:W-:Y:S02]  /*6f70*/  LEA.HI R3, R3, R97, RZ, 0x3 ;  /* 0x0000006103037211 */ /* 0x000fe400078f18ff */
[----:B------:R-:W-:-:S02]  /*6f80*/  LEA.HI R0, R0, R96, RZ, 0x3 ;  /* 0x0000006000007211 */ /* 0x000fc400078f18ff */
[----:B------:R-:W-:Y:S02]  /*6f90*/  LOP3.LUT R3, R3, 0xfffffff8, RZ, 0xc0, !PT ;  /* 0xfffffff803037812 */ /* 0x000fe400078ec0ff */
[----:B------:R-:W-:Y:S01]  /*6fa0*/  LOP3.LUT R10, R0, 0xfffffff8, RZ, 0xc0, !PT ;  /* 0xfffffff8000a7812 */ /* 0x000fe200078ec0ff */
[----:B------:R-:W-:Y:S02]  /*6fb0*/  IMAD.SHL.U32 R0, R92, 0x2, RZ ;  /* 0x000000025c007824 */ /* 0x000fe400078e00ff */
[----:B-1----:R-:W-:-:S03]  /*6fc0*/  IMAD.WIDE R6, R3, 0x2, R4 ;  /* 0x0000000203067825 */ /* 0x002fc600078e0204 */
[----:B------:R-:W-:Y:S01]  /*6fd0*/  @!PT LDS RZ, [RZ] ;  /* 0x00000000fffff984 */ /* 0x000fe20000000800 */
[----:B------:R1:W-:Y:S01]  /*6fe0*/  LDGSTS.E.BYPASS.LTC128B.128 [R0+0x6100], [R8.64], !P4 ;  /* 0x0610000008007fae */ /* 0x0003e2000e101d54 */
[----:B------:R-:W-:-:S03]  /*6ff0*/  IMAD.WIDE R4, R10, 0x2, R4 ;  /* 0x000000020a047825 */ /* 0x000fc600078e0204 */
[----:B------:R1:W-:Y:S04]  /*7000*/  LDGSTS.E.BYPASS.LTC128B.128 [R0+0x8100], [R6.64], !P3 ;  /* 0x0810000006007fae */ /* 0x0003e8000d901d54 */
[----:B------:R1:W-:Y:S02]  /*7010*/  LDGSTS.E.BYPASS.LTC128B.128 [R0+0xa100], [R4.64], !P2 ;  /* 0x0a10000004007fae */ /* 0x0003e4000d101d54 */
.L_x_779:
[----:B---34-:R-:W-:Y:S05]  /*7020*/  BSYNC B0 ;  /* 0x0000000000007941 */ /* 0x018fea0003800000 */
.L_x_778:
        /* <DEDUP_REMOVED lines=20> */
.L_x_781:
[----:B------:R-:W-:Y:S05]  /*7170*/  BSYNC B0 ;  /* 0x0000000000007941 */ /* 0x000fea0003800000 */
.L_x_780:
        /* <DEDUP_REMOVED lines=20> */
.L_x_783:
[----:B------:R-:W-:Y:S05]  /*72c0*/  BSYNC B0 ;  /* 0x0000000000007941 */ /* 0x000fea0003800000 */
.L_x_782:
[----:B------:R-:W-:Y:S01]  /*72d0*/  IMAD.MOV.U32 R164, RZ, RZ, c[0x0][0x2b8] ;  /* 0x0000ae00ffa47624 */ /* 0x000fe200078e00ff */
[----:B---3--:R-:W-:Y:S01]  /*72e0*/  IADD3 R6, R11, 0x60, RZ ;  /* 0x000000600b067810 */ /* 0x008fe20007ffe0ff */
[----:B------:R-:W-:Y:S01]  /*72f0*/  IMAD.U32 R3, RZ, RZ, UR8 ;  /* 0x00000008ff037e24 */ /* 0x000fe2000f8e00ff */
[----:B------:R-:W-:Y:S01]  /*7300*/  SHFL.IDX PT, R4, R13, 0x3, 0x1c1f ;  /* 0x007c1f000d047f89 */ /* 0x000fe200000e0000 */
[----:B------:R-:W-:Y:S01]  /*7310*/  USHF.R.S32.HI UR6, URZ, 0x1f, UR16 ;  /* 0x0000001f3f067899 */ /* 0x000fe20008011410 */
[----:B------:R-:W-:Y:S01]  /*7320*/  ISETP.NE.AND P5, PT, R164, 0x1, PT ;  /* 0x00000001a400780c */ /* 0x000fe20003fa5270 */
[----:B------:R-:W-:Y:S01]  /*7330*/  IMAD R3, R3, 0x40, R163 ;  /* 0x0000004003037824 */ /* 0x000fe200078e02a3 */
[----:B------:R-:W-:Y:S01]  /*7340*/  ISETP.GE.AND P0, PT, R6, UR7, PT ;  /* 0x0000000706007c0c */ /* 0x000fe2000bf06270 */
[----:B----4-:R-:W3:Y:S01]  /*7350*/  SHFL.IDX PT, R5, R12, 0x3, 0x1c1f ;  /* 0x007c1f000c057f89 */ /* 0x010ee200000e0000 */
[----:B------:R-:W-:Y:S01]  /*7360*/  ULDC.64 UR4, c[0x0][0x2b0] ;  /* 0x0000ac0000047ab9 */ /* 0x000fe20000000a00 */
[----:B------:R-:W-:Y:S01]  /*7370*/  IMAD.MOV.U32 R114, RZ, RZ, RZ ;  /* 0x000000ffff727224 */ /* 0x000fe200078e00ff */
[----:B------:R-:W-:Y:S01]  /*7380*/  IADD3 R3, R3, -0x40, RZ ;  /* 0xffffffc003037810 */ /* 0x000fe20007ffe0ff */
[----:B------:R-:W-:-:S02]  /*7390*/  UIMAD UR6, UR6, UR4, URZ ;  /* 0x00000004060672a4 */ /* 0x000fc4000f8e023f */
[----:B------:R-:W-:Y:S01]  /*73a0*/  UIMAD.WIDE.U32 UR14, UR16, UR4, URZ ;  /* 0x00000004100e72a5 */ /* 0x000fe2000f8e003f */
[C---:B------:R-:W-:Y:S01]  /*73b0*/  IADD3 R11, R3.reuse, UR13, RZ ;  /* 0x0000000d030b7c10 */ /* 0x040fe2000fffe0ff */
[----:B------:R-:W-:Y:S01]  /*73c0*/  UIMAD UR6, UR16, UR5, UR6 ;  /* 0x00000005100672a4 */ /* 0x000fe2000f8e0206 */
[----:B------:R-:W-:Y:S02]  /*73d0*/  ISETP.GE.AND P1, PT, R3, UR9, PT ;  /* 0x0000000903007c0c */ /* 0x000fe4000bf26270 */
[----:B------:R-:W-:Y:S01]  /*73e0*/  ULDC.64 UR4, c[0x0][0x1e8] ;  /* 0x00007a0000047ab9 */ /* 0x000fe20000000a00 */
[----:B------:R-:W-:Y:S01]  /*73f0*/  @P5 IMAD.HI.U32 R3, R11, c[0x0][0x2bc], RZ ;  /* 0x0000af000b035a27 */ /* 0x000fe200078e00ff */
[----:B------:R-:W-:Y:S01]  /*7400*/  @!P0 SHF.R.S32.HI R8, RZ, 0x1f, R96 ;  /* 0x0000001fff088819 */ /* 0x000fe20000011460 */
[----:B------:R-:W-:Y:S01]  /*7410*/  UIADD3 UR6, UR15, UR6, URZ ;  /* 0x000000060f067290 */ /* 0x000fe2000fffe03f */
[----:B------:R-:W-:Y:S01]  /*7420*/  ISETP.GT.OR P1, PT, R163, 0x3f, P1 ;  /* 0x0000003fa300780c */ /* 0x000fe20000f24670 */
[----:B------:R-:W-:Y:S01]  /*7430*/  IMAD.MOV.U32 R0, RZ, RZ, R11 ;  /* 0x000000ffff007224 */ /* 0x000fe200078e000b */
[----:B------:R-:W-:Y:S01]  /*7440*/  @P5 SHF.R.U32.HI R0, RZ, c[0x0][0x2c0], R3 ;  /* 0x0000b000ff005a19 */ /* 0x000fe20000011603 */
[----:B------:R-:W-:Y:S01]  /*7450*/  @!P0 IMAD.SHL.U32 R10, R92, 0x2, RZ ;  /* 0x000000025c0a8824 */ /* 0x000fe200078e00ff */
[----:B------:R-:W-:-:S02]  /*7460*/  @!P0 SHF.R.S32.HI R3, RZ, 0x1f, R97 ;  /* 0x0000001fff038819 */ /* 0x000fc40000011461 */
[----:B------:R-:W-:Y:S02]  /*7470*/  @!P0 LEA.HI R9, R8, R96, RZ, 0x3 ;  /* 0x0000006008098211 */ /* 0x000fe400078f18ff */
[----:B------:R-:W-:Y:S01]  /*7480*/  @!P0 LEA.HI R3, R3, R97, RZ, 0x3 ;  /* 0x0000006103038211 */ /* 0x000fe200078f18ff */
[--C-:B---3--:R-:W-:Y:S01]  /*7490*/  @!P0 IMAD.WIDE R6, R161, 0x2, R4.reuse ;  /* 0x00000002a1068825 */ /* 0x108fe200078e0204 */
[----:B-12---:R-:W-:Y:S02]  /*74a0*/  @!P0 LOP3.LUT R12, R9, 0xfffffff8, RZ, 0xc0, !PT ;  /* 0xfffffff8090c8812 */ /* 0x006fe400078ec0ff */
[----:B------:R-:W-:Y:S02]  /*74b0*/  @!P0 LOP3.LUT R8, R3, 0xfffffff8, RZ, 0xc0, !PT ;  /* 0xfffffff803088812 */ /* 0x000fe400078ec0ff */
[----:B------:R-:W-:Y:S01]  /*74c0*/  @!PT LDS RZ, [RZ] ;  /* 0x00000000fffff984 */ /* 0x000fe20000000800 */
[----:B------:R1:W-:Y:S01]  /*74d0*/  @!P0 LDGSTS.E.BYPASS.LTC128B.128 [R10+0x7900], [R6.64], !P4 ;  /* 0x07900000060a8fae */ /* 0x0003e2000e101d54 */
[----:B------:R-:W-:Y:S02]  /*74e0*/  @!P1 IADD3 R3, P5, R0, UR14, RZ ;  /* 0x0000000e00039c10 */ /* 0x000fe4000ffbe0ff */
[----:B------:R-:W-:-:S04]  /*74f0*/  @!P0 IMAD.WIDE R8, R8, 0x2, R4 ;  /* 0x0000000208088825 */ /* 0x000fc800078e0204 */
[----:B------:R-:W-:Y:S01]  /*7500*/  @!P0 IMAD.WIDE R4, R12, 0x2, R4 ;  /* 0x000000020c048825 */ /* 0x000fe200078e0204 */
[----:B------:R2:W-:Y:S04]  /*7510*/  @!P0 LDGSTS.E.BYPASS.LTC128B.128 [R10+0x9900], [R8.64], !P3 ;  /* 0x09900000080a8fae */ /* 0x0005e8000d901d54 */
[----:B------:R3:W-:Y:S04]  /*7520*/  @!P0 LDGSTS.E.BYPASS.LTC128B.128 [R10+0xb900], [R4.64], !P2 ;  /* 0x0b900000040a8fae */ /* 0x0007e8000d101d54 */
[----:B------:R-:W0:Y:S01]  /*7530*/  LDGDEPBAR ;  /* 0x00000000000079af */ /* 0x000e220000000000 */
[----:B-1----:R-:W-:-:S02]  /*7540*/  @!P1 LEA.HI.X.SX32 R7, R0, UR6, 0x1, P5 ;  /* 0x0000000600079c11 */ /* 0x002fc4000a8f0eff */
[----:B------:R-:W-:-:S04]  /*7550*/  @!P1 LEA R6, P4, R3, c[0x0][0x2a0], 0x2 ;  /* 0x0000a80003069a11 */ /* 0x000fc800078810ff */
[----:B------:R-:W-:Y:S01]  /*7560*/  @!P1 LEA.HI.X R7, R3, c[0x0][0x2a4], R7, 0x2, P4 ;  /* 0x0000a90003079a11 */ /* 0x000fe200020f1407 */
[----:B------:R-:W-:Y:S06]  /*7570*/  BAR.SYNC.DEFER_BLOCKING 0x0 ;  /* 0x0000000000007b1d */ /* 0x000fec0000010000 */
[----:B------:R-:W4:Y:S01]  /*7580*/  @!P1 LDG.E R114, [R6.64] ;  /* 0x0000001406729981 */ /* 0x000f22000c1e1900 */
[----:B------:R-:W-:Y:S01]  /*7590*/  IMAD.MOV R0, RZ, RZ, -R0 ;  /* 0x000000ffff007224 */ /* 0x000fe200078e0a00 */
[----:B------:R-:W-:Y:S01]  /*75a0*/  UIMAD UR16, UR10, UR4, URZ ;  /* 0x000000040a1072a4 */ /* 0x000fe2000f8e023f */
[----:B------:R-:W-:Y:S01]  /*75b0*/  ISETP.GE.AND P5, PT, R161, c[0x0][0x1d4], PT ;  /* 0x00007500a1007a0c */ /* 0x000fe20003fa6270 */
[----:B------:R-:W-:Y:S01]  /*75c0*/  UIMAD.WIDE.U32 UR22, UR11, UR4, URZ ;  /* 0x000000040b1672a5 */ /* 0x000fe2000f8e003f */
[----:B------:R-:W-:Y:S01]  /*75d0*/  IMAD R115, R0, c[0x0][0x2b8], R11 ;  /* 0x0000ae0000737a24 */ /* 0x000fe200078e020b */
[----:B------:R-:W-:Y:S01]  /*75e0*/  UIMAD UR16, UR11, UR5, UR16 ;  /* 0x000000050b1072a4 */ /* 0x000fe2000f8e0210 */
[----:B------:R-:W-:Y:S01]  /*75f0*/  ISETP.GE.AND P6, PT, R97, c[0x0][0x1d4], PT ;  /* 0x0000750061007a0c */ /* 0x000fe20003fc6270 */
[----:B------:R-:W-:Y:S01]  /*7600*/  ULEA UR19, UR8, 0xffffffc0, 0x6 ;  /* 0xffffffc008137891 */ /* 0x000fe2000f8e303f */
[----:B---3--:R-:W-:Y:S01]  /*7610*/  IMAD.WIDE.U32 R4, R115, c[0x0][0x1e0], RZ ;  /* 0x0000780073047a25 */ /* 0x008fe200078e00ff */
[----:B------:R-:W-:Y:S01]  /*7620*/  SHF.R.S32.HI R109, RZ, 0x1f, R115 ;  /* 0x0000001fff6d7819 */ /* 0x000fe20000011473 */
[----:B------:R-:W-:Y:S01]  /*7630*/  UIADD3 UR16, UR23, UR16, URZ ;  /* 0x0000001017107290 */ /* 0x000fe2000fffe03f */
[----:B------:R-:W-:Y:S01]  /*7640*/  ISETP.GE.AND P4, PT, R96, c[0x0][0x1d4], PT ;  /* 0x0000750060007a0c */ /* 0x000fe20003f86270 */
[----:B------:R-:W-:Y:S01]  /*7650*/  UIADD3 UR19, UR9, -UR19, URZ ;  /* 0x8000001309137290 */ /* 0x000fe2000fffe03f */
[----:B------:R-:W-:Y:S01]  /*7660*/  STL [R1+0x10], R115 ;  /* 0x0000107301007387 */ /* 0x000fe20000100800 */
[----:B------:R-:W-:Y:S01]  /*7670*/  IMAD R0, R109, c[0x0][0x1e0], RZ ;  /* 0x000078006d007a24 */ /* 0x000fe200078e02ff */
[----:B------:R-:W-:Y:S01]  /*7680*/  ULDC.64 UR4, c[0x0][0x210] ;  /* 0x0000840000047ab9 */ /* 0x000fe20000000a00 */
[----:B------:R-:W-:Y:S01]  /*7690*/  ISETP.GT.AND P3, PT, R163, 0x3f, PT ;  /* 0x0000003fa300780c */ /* 0x000fe20003f64270 */
[----:B------:R-:W-:Y:S01]  /*76a0*/  UIMAD UR10, UR10, UR4, URZ ;  /* 0x000000040a0a72a4 */ /* 0x000fe2000f8e023f */
[----:B------:R-:W-:Y:S01]  /*76b0*/  IMAD R0, R115, c[0x0][0x1e4], R0 ;  /* 0x0000790073007a24 */ /* 0x000fe200078e0200 */
[----:B------:R-:W-:Y:S01]  /*76c0*/  IADD3 R104, -R47, UR19, RZ ;  /* 0x000000132f687c10 */ /* 0x000fe2000fffe1ff */
[----:B------:R-:W-:Y:S01]  /*76d0*/  UIMAD.WIDE.U32 UR24, UR11, UR4, URZ ;  /* 0x000000040b1872a5 */ /* 0x000fe2000f8e003f */
[----:B------:R-:W-:Y:S01]  /*76e0*/  SEL R151, RZ, 0x10, P4 ;  /* 0x00000010ff977807 */ /* 0x000fe20002000000 */
[----:B------:R-:W-:Y:S01]  /*76f0*/  IMAD.IADD R5, R5, 0x1, R0 ;  /* 0x0000000105057824 */ /* 0x000fe200078e0200 */
[----:B------:R-:W-:Y:S01]  /*7700*/  ISETP.GE.AND P1, PT, R104, 0x1, PT ;  /* 0x000000016800780c */ /* 0x000fe20003f26270 */
[----:B------:R-:W-:-:S04]  /*7710*/  UIMAD UR10, UR11, UR5, UR10 ;  /* 0x000000050b0a72a4 */ /* 0x000fc8000f8e020a */
[----:B------:R-:W-:-:S08]  /*7720*/  UIADD3 UR10, UR25, UR10, URZ ;  /* 0x0000000a190a7290 */ /* 0x000fd0000fffe03f */
[----:B------:R-:W-:Y:S01]  /*7730*/  @P1 IMAD.SHL.U32 R17, R92, 0x2, RZ ;  /* 0x000000025c111824 */ /* 0x000fe200078e00ff */
[----:B----4-:R-:W-:Y:S01]  /*7740*/  SHF.R.S32.HI R110, RZ, 0x1f, R114 ;  /* 0x0000001fff6e7819 */ /* 0x010fe20000011472 */
[----:B------:R-:W-:Y:S01]  /*7750*/  IMAD.WIDE.U32 R4, R114, c[0x0][0x1f0], R4 ;  /* 0x00007c0072047a25 */ /* 0x000fe200078e0004 */
[----:B------:R-:W-:Y:S03]  /*7760*/  STL [R1+0xc], R114 ;  /* 0x00000c7201007387 */ /* 0x000fe60000100800 */
[----:B------:R-:W-:Y:S01]  /*7770*/  IMAD R3, R110, c[0x0][0x1f0], RZ ;  /* 0x00007c006e037a24 */ /* 0x000fe200078e02ff */
[----:B------:R-:W-:-:S03]  /*7780*/  IADD3 R0, P0, R4, UR22, RZ ;  /* 0x0000001604007c10 */ /* 0x000fc6000ff1e0ff */
[----:B------:R-:W-:-:S05]  /*7790*/  IMAD R3, R114, c[0x0][0x1f4], R3 ;  /* 0x00007d0072037a24 */ /* 0x000fca00078e0203 */
[----:B------:R-:W-:Y:S02]  /*77a0*/  IADD3.X R4, R5, UR16, R3, P0, !PT ;  /* 0x0000001005047c10 */ /* 0x000fe400087fe403 */
[C---:B------:R-:W-:Y:S02]  /*77b0*/  LEA R5, P0, R0.reuse, c[0x0][0x1c8], 0x1 ;  /* 0x0000720000057a11 */ /* 0x040fe400078008ff */
[--C-:B------:R-:W-:Y:S02]  /*77c0*/  @P1 SHF.R.S32.HI R3, RZ, 0x1f, R97.reuse ;  /* 0x0000001fff031819 */ /* 0x100fe40000011461 */
[----:B------:R-:W-:Y:S01]  /*77d0*/  LEA.HI.X R0, R0, c[0x0][0x1cc], R4, 0x1, P0 ;  /* 0x0000730000007a11 */ /* 0x000fe200000f0c04 */
[----:B------:R-:W-:Y:S01]  /*77e0*/  SHFL.IDX PT, R6, R5, RZ, 0x1c1f ;  /* 0x001c1fff05067589 */ /* 0x000fe200000e0000 */
[----:B------:R-:W-:Y:S02]  /*77f0*/  ISETP.GE.AND P0, PT, R104, 0x21, PT ;  /* 0x000000216800780c */ /* 0x000fe40003f06270 */
[----:B--2---:R-:W-:Y:S01]  /*7800*/  @P1 LEA.HI R9, R3, R97, RZ, 0x3 ;  /* 0x0000006103091211 */ /* 0x004fe200078f18ff */
[----:B------:R-:W1:Y:S03]  /*7810*/  SHFL.IDX PT, R7, R0, RZ, 0x1c1f ;  /* 0x001c1fff00077589 */ /* 0x000e6600000e0000 */
[----:B------:R-:W-:Y:S01]  /*7820*/  @P1 LOP3.LUT R9, R9, 0xfffffff8, RZ, 0xc0, !PT ;  /* 0xfffffff809091812 */ /* 0x000fe200078ec0ff */
[----:B------:R-:W-:Y:S04]  /*7830*/  SHFL.IDX PT, R4, R5, 0x1, 0x1c1f ;  /* 0x003c1f0005047f89 */ /* 0x000fe800000e0000 */
[----:B------:R2:W3:Y:S02]  /*7840*/  SHFL.IDX PT, R5, R0, 0x1, 0x1c1f ;  /* 0x003c1f0000057f89 */ /* 0x0004e400000e0000 */
[----:B------:R-:W-:Y:S01]  /*7850*/  @P0 SHF.R.S32.HI R10, RZ, 0x1f, R97 ;  /* 0x0000001fff0a0819 */ /* 0x000fe20000011461 */
[----:B------:R-:W-:Y:S01]  /*7860*/  @P0 IMAD.SHL.U32 R16, R92, 0x2, RZ ;  /* 0x000000025c100824 */ /* 0x000fe200078e00ff */
[----:B------:R-:W-:-:S02]  /*7870*/  @P0 SHF.R.S32.HI R11, RZ, 0x1f, R96 ;  /* 0x0000001fff0b0819 */ /* 0x000fc40000011460 */
[----:B------:R-:W-:-:S04]  /*7880*/  @P0 LEA.HI R3, R10, R97, RZ, 0x3 ;  /* 0x000000610a030211 */ /* 0x000fc800078f18ff */
[----:B------:R-:W-:Y:S01]  /*7890*/  @P0 LOP3.LUT R3, R3, 0xfffffff8, RZ, 0xc0, !PT ;  /* 0xfffffff803030812 */ /* 0x000fe200078ec0ff */
        /* <DEDUP_REMOVED lines=8> */
[----:B------:R-:W-:-:S03]  /*7920*/  @P1 IMAD.WIDE R12, R8, 0x2, R6 ;  /* 0x00000002080c1825 */ /* 0x000fc600078e0206 */
[----:B------:R1:W-:Y:S01]  /*7930*/  @P1 LDGSTS.E.BYPASS.LTC128B.128 [R17+0x4100], [R14.64], !P6 ;  /* 0x041000000e111fae */ /* 0x0003e2000f101d54 */
[----:B---3--:R-:W-:-:S03]  /*7940*/  @P0 IMAD.WIDE R8, R161, 0x2, R4 ;  /* 0x00000002a1080825 */ /* 0x008fc600078e0204 */
[----:B------:R1:W-:Y:S01]  /*7950*/  @P1 LDGSTS.E.BYPASS.LTC128B.128 [R17+0x5100], [R12.64], !P4 ;  /* 0x051000000c111fae */ /* 0x0003e2000e101d54 */
[----:B------:R-:W-:-:S03]  /*7960*/  @P0 IMAD.WIDE R6, R3, 0x2, R4 ;  /* 0x0000000203060825 */ /* 0x000fc600078e0204 */
[----:B------:R1:W-:Y:S01]  /*7970*/  @P0 LDGSTS.E.BYPASS.LTC128B.128 [R16+0x3900], [R8.64], !P5 ;  /* 0x0390000008100fae */ /* 0x0003e2000e901d54 */
[----:B------:R-:W-:Y:S01]  /*7980*/  @P0 IMAD.WIDE R4, R0, 0x2, R4 ;  /* 0x0000000200040825 */ /* 0x000fe200078e0204 */
[----:B------:R-:W-:Y:S02]  /*7990*/  SHF.R.S32.HI R0, RZ, 0x1f, R159 ;  /* 0x0000001fff007819 */ /* 0x000fe4000001149f */
[----:B------:R1:W-:Y:S02]  /*79a0*/  @P0 LDGSTS.E.BYPASS.LTC128B.128 [R16+0x4900], [R6.64], !P6 ;  /* 0x0490000006100fae */ /* 0x0003e4000f101d54 */
[----:B------:R-:W-:Y:S02]  /*79b0*/  LEA.HI R0, R0, R159, RZ, 0x4 ;  /* 0x0000009f00007211 */ /* 0x000fe400078f20ff */
[----:B------:R1:W-:Y:S01]  /*79c0*/  @P0 LDGSTS.E.BYPASS.LTC128B.128 [R16+0x5900], [R4.64], !P4 ;  /* 0x0590000004100fae */ /* 0x0003e2000e101d54 */
[----:B------:R-:W-:Y:S02]  /*79d0*/  ISETP.LT.AND P0, PT, RZ, c[0x0][0x27c], PT ;  /* 0x00009f00ff007a0c */ /* 0x000fe40003f01270 */
[----:B------:R-:W-:Y:S01]  /*79e0*/  SHF.R.S32.HI R90, RZ, 0x4, R0 ;  /* 0x00000004ff5a7819 */ /* 0x000fe20000011400 */
[----:B------:R-:W0:Y:S10]  /*79f0*/  LDGDEPBAR ;  /* 0x00000000000079af */ /* 0x000e340000000000 */
[----:B------:R-:W-:Y:S05]  /*7a00*/  @P0 BRA `(.L_x_784) ;  /* 0x0000002000000947 */ /* 0x000fea0003800000 */
[----:B------:R-:W-:-:S04]  /*7a10*/  DEPBAR.LE SB0, 0x1 ;  /* 0x000080400000791a */ /* 0x000fc80000000000 */
[----:B------:R-:W-:Y:S05]  /*7a20*/  BRA `(.L_x_785) ;  /* 0x0000766000007947 */ /* 0x000fea0003800000 */
.L_x_784:
[----:B------:R-:W-:Y:S01]  /*7a30*/  ULDC.U8 UR4, c[0x0][0x298] ;  /* 0x0000a60000047ab9 */ /* 0x000fe20000000000 */
[----:B------:R-:W-:Y:S01]  /*7a40*/  SHF.R.S32.HI R0, RZ, 0x1f, R147 ;  /* 0x0000001fff007819 */ /* 0x000fe20000011493 */
[----:B-1----:R-:W-:Y:S01]  /*7a50*/  IMAD.WIDE.U32 R10, R147, c[0x0][0x280], RZ ;  /* 0x0000a000930a7a25 */ /* 0x002fe200078e00ff */
[----:B------:R-:W-:Y:S01]  /*7a60*/  ISETP.NE.AND P0, PT, RZ, UR4, PT ;  /* 0x00000004ff007c0c */ /* 0x000fe2000bf05270 */
[----:B------:R-:W-:Y:S01]  /*7a70*/  BSSY B2, `(.L_x_785) ;  /* 0x0000761000027945 */ /* 0x000fe20003800000 */
[-C--:B------:R-:W-:Y:S01]  /*7a80*/  LEA.HI R4, R159, R159.reuse, RZ, 0x1 ;  /* 0x0000009f9f047211 */ /* 0x080fe200078f08ff */
[C---:B------:R-:W-:Y:S02]  /*7a90*/  IMAD R3, R0.reuse, c[0x0][0x280], RZ ;  /* 0x0000a00000037a24 */ /* 0x040fe400078e02ff */
[----:B------:R-:W-:Y:S01]  /*7aa0*/  IMAD R0, R0, c[0x0][0x290], RZ ;  /* 0x0000a40000007a24 */ /* 0x000fe200078e02ff */
[----:B------:R-:W-:Y:S01]  /*7ab0*/  SHF.R.S32.HI R56, RZ, 0x1, R4 ;  /* 0x00000001ff387819 */ /* 0x000fe20000011404 */
[C---:B------:R-:W-:Y:S01]  /*7ac0*/  IMAD R3, R147.reuse, c[0x0][0x284], R3 ;  /* 0x0000a10093037a24 */ /* 0x040fe200078e0203 */
[----:B------:R-:W-:Y:S01]  /*7ad0*/  LOP3.LUT R4, R4, 0xfffffffe, RZ, 0xc0, !PT ;  /* 0xfffffffe04047812 */ /* 0x000fe200078ec0ff */
[C---:B------:R-:W-:Y:S01]  /*7ae0*/  IMAD R0, R147.reuse, c[0x0][0x294], R0 ;  /* 0x0000a50093007a24 */ /* 0x040fe200078e0200 */
[----:B------:R-:W-:Y:S01]  /*7af0*/  IADD3 R24, R56, UR12, RZ ;  /* 0x0000000c38187c10 */ /* 0x000fe2000fffe0ff */
[----:B------:R-:W-:Y:S01]  /*7b00*/  IMAD.WIDE.U32 R8, R147, c[0x0][0x290], RZ ;  /* 0x0000a40093087a25 */ /* 0x000fe200078e00ff */
[----:B------:R-:W-:-:S02]  /*7b10*/  IADD3 R46, -R4, R159, RZ ;  /* 0x0000009f042e7210 */ /* 0x000fc40007ffe1ff */
[----:B------:R-:W-:Y:S01]  /*7b20*/  IADD3 R7, R3, R11, RZ ;  /* 0x0000000b03077210 */ /* 0x000fe20007ffe0ff */
[----:B------:R-:W-:Y:S01]  /*7b30*/  IMAD.IADD R5, R0, 0x1, R9 ;  /* 0x0000000100057824 */ /* 0x000fe200078e0209 */
[C---:B------:R-:W-:Y:S01]  /*7b40*/  SHF.L.U32 R57, R46.reuse, 0x3, RZ ;  /* 0x000000032e397819 */ /* 0x040fe200000006ff */
[----:B------:R-:W-:Y:S01]  /*7b50*/  IMAD R0, R46, 0x40, R24 ;  /* 0x000000402e007824 */ /* 0x000fe200078e0218 */
[----:B------:R-:W-:Y:S05]  /*7b60*/  @!P0 BRA `(.L_x_786) ;  /* 0x0000388000008947 */ /* 0x000fea0003800000 */
[----:B------:R-:W-:Y:S01]  /*7b70*/  PLOP3.LUT P1, PT, PT, PT, UP2, 0x80, 0x0 ;  /* 0x000000000000781c */ /* 0x000fe20003f2f028 */
[----:B------:R-:W-:Y:S01]  /*7b80*/  IMAD.MOV.U32 R6, RZ, RZ, R10 ;  /* 0x000000ffff067224 */ /* 0x000fe200078e000a */
[----:B------:R-:W-:Y:S01]  /*7b90*/  PLOP3.LUT P0, PT, PT, PT, UP2, 0x80, 0x0 ;  /* 0x000000000000781c */ /* 0x000fe20003f0f028 */
[----:B------:R-:W-:Y:S01]  /*7ba0*/  BSSY B0, `(.L_x_787) ;  /* 0x0000063000007945 */ /* 0x000fe20003800000 */
[----:B------:R-:W-:Y:S01]  /*7bb0*/  MOV R4, R8 ;  /* 0x0000000800047202 */ /* 0x000fe20000000f00 */
[----:B------:R-:W-:Y:S01]  /*7bc0*/  IMAD.SHL.U32 R17, R46, 0x4, RZ ;  /* 0x000000042e117824 */ /* 0x000fe200078e00ff */
[----:B------:R-:W-:Y:S01]  /*7bd0*/  CS2R R68, SRZ ;  /* 0x0000000000447805 */ /* 0x000fe2000001ff00 */
[----:B------:R-:W-:Y:S01]  /*7be0*/  CS2R R40, SRZ ;  /* 0x0000000000287805 */ /* 0x000fe2000001ff00 */
[----:B------:R-:W-:Y:S01]  /*7bf0*/  CS2R R36, SRZ ;  /* 0x0000000000247805 */ /* 0x000fe2000001ff00 */
[----:B------:R-:W-:Y:S01]  /*7c00*/  CS2R R32, SRZ ;  /* 0x0000000000207805 */ /* 0x000fe2000001ff00 */
[----:B------:R-:W-:Y:S01]  /*7c10*/  CS2R R30, SRZ ;  /* 0x00000000001e7805 */ /* 0x000fe2000001ff00 */
[----:B------:R-:W-:Y:S01]  /*7c20*/  CS2R R20, SRZ ;  /* 0x0000000000147805 */ /* 0x000fe2000001ff00 */
[----:B------:R-:W-:Y:S01]  /*7c30*/  CS2R R14, SRZ ;  /* 0x00000000000e7805 */ /* 0x000fe2000001ff00 */
[----:B------:R-:W-:Y:S01]  /*7c40*/  @P1 IMAD.HI.U32 R3, R0, c[0x0][0x2c8], RZ ;  /* 0x0000b20000031a27 */ /* 0x000fe200078e00ff */
[----:B------:R-:W-:Y:S01]  /*7c50*/  CS2R R42, SRZ ;  /* 0x00000000002a7805 */ /* 0x000fe2000001ff00 */
[----:B------:R-:W-:Y:S01]  /*7c60*/  CS2R R38, SRZ ;  /* 0x0000000000267805 */ /* 0x000fe2000001ff00 */
[----:B------:R-:W-:Y:S01]  /*7c70*/  CS2R R34, SRZ ;  /* 0x0000000000227805 */ /* 0x000fe2000001ff00 */
[----:B------:R-:W-:Y:S01]  /*7c80*/  CS2R R28, SRZ ;  /* 0x00000000001c7805 */ /* 0x000fe2000001ff00 */
[----:B------:R-:W-:Y:S01]  /*7c90*/  @P0 SHF.R.U32.HI R0, RZ, c[0x0][0x2cc], R3 ;  /* 0x0000b300ff000a19 */ /* 0x000fe20000011603 */
[----:B------:R-:W-:Y:S01]  /*7ca0*/  CS2R R22, SRZ ;  /* 0x0000000000167805 */ /* 0x000fe2000001ff00 */
[----:B------:R-:W-:-:S02]  /*7cb0*/  CS2R R18, SRZ ;  /* 0x0000000000127805 */ /* 0x000fc4000001ff00 */
[----:B------:R-:W-:Y:S01]  /*7cc0*/  SHF.R.S32.HI R3, RZ, 0x1f, R0 ;  /* 0x0000001fff037819 */ /* 0x000fe20000011400 */
[----:B------:R-:W-:-:S04]  /*7cd0*/  IMAD.WIDE.U32 R6, R0, c[0x0][0x280], R6 ;  /* 0x0000a00000067a25 */ /* 0x000fc800078e0006 */
[C---:B------:R-:W-:Y:S01]  /*7ce0*/  IMAD R9, R3.reuse, c[0x0][0x280], RZ ;  /* 0x0000a00003097a24 */ /* 0x040fe200078e02ff */
[----:B------:R-:W-:Y:S01]  /*7cf0*/  LEA R26, P1, R6, c[0x0][0x270], 0x1 ;  /* 0x00009c00061a7a11 */ /* 0x000fe200078208ff */
[----:B------:R-:W-:Y:S02]  /*7d00*/  IMAD R8, R3, c[0x0][0x290], RZ ;  /* 0x0000a40003087a24 */ /* 0x000fe400078e02ff */
[----:B------:R-:W-:-:S04]  /*7d10*/  IMAD.WIDE.U32 R4, R0, c[0x0][0x290], R4 ;  /* 0x0000a40000047a25 */ /* 0x000fc800078e0004 */
[----:B------:R-:W-:Y:S01]  /*7d20*/  IMAD R3, R0, c[0x0][0x284], R9 ;  /* 0x0000a10000037a24 */ /* 0x000fe200078e0209 */
[----:B------:R-:W-:Y:S01]  /*7d30*/  LEA R27, P0, R4, c[0x0][0x288], 0x1 ;  /* 0x0000a200041b7a11 */ /* 0x000fe200078008ff */
[----:B------:R-:W-:Y:S02]  /*7d40*/  IMAD R0, R0, c[0x0][0x294], R8 ;  /* 0x0000a50000007a24 */ /* 0x000fe400078e0208 */
[----:B------:R-:W-:-:S03]  /*7d50*/  IMAD.IADD R3, R7, 0x1, R3 ;  /* 0x0000000107037824 */ /* 0x000fc600078e0203 */
[----:B------:R-:W-:Y:S02]  /*7d60*/  IADD3 R0, R5, R0, RZ ;  /* 0x0000000005007210 */ /* 0x000fe40007ffe0ff */
[----:B------:R-:W-:Y:S02]  /*7d70*/  LEA.HI.X R25, R6, c[0x0][0x274], R3, 0x1, P1 ;  /* 0x00009d0006197a11 */ /* 0x000fe400008f0c03 */
[----:B------:R-:W-:Y:S01]  /*7d80*/  LEA.HI.X R16, R4, c[0x0][0x28c], R0, 0x1, P0 ;  /* 0x0000a30004107a11 */ /* 0x000fe200000f0c00 */
[----:B------:R1:W2:Y:S01]  /*7d90*/  SHFL.IDX PT, R6, R27, RZ, 0x1e1f ;  /* 0x001e1fff1b067589 */ /* 0x0002a200000e0000 */
[----:B------:R-:W-:-:S03]  /*7da0*/  ISETP.GE.AND P0, PT, R24, UR7, PT ;  /* 0x0000000718007c0c */ /* 0x000fc6000bf06270 */
[----:B------:R1:W3:Y:S04]  /*7db0*/  SHFL.IDX PT, R4, R26, RZ, 0x1e1f ;  /* 0x001e1fff1a047589 */ /* 0x0002e800000e0000 */
[----:B------:R1:W4:Y:S04]  /*7dc0*/  SHFL.IDX PT, R5, R25, RZ, 0x1e1f ;  /* 0x001e1fff19057589 */ /* 0x00032800000e0000 */
[----:B------:R1:W1:Y:S02]  /*7dd0*/  SHFL.IDX PT, R7, R16, RZ, 0x1e1f ;  /* 0x001e1fff10077589 */ /* 0x00026400000e0000 */
[----:B------:R-:W-:Y:S05]  /*7de0*/  @P0 BRA `(.L_x_788) ;  /* 0x000003e000000947 */ /* 0x000fea0003800000 */
[C---:B------:R-:W-:Y:S01]  /*7df0*/  IADD3 R3, R17.reuse, 0x8, RZ ;  /* 0x0000000811037810 */ /* 0x040fe20007ffe0ff */
[----:B------:R-:W-:Y:S01]  /*7e00*/  CS2R R14, SRZ ;  /* 0x00000000000e7805 */ /* 0x000fe2000001ff00 */
[----:B------:R-:W-:Y:S01]  /*7e10*/  ISETP.GE.AND P0, PT, R17, c[0x0][0x27c], PT ;  /* 0x00009f0011007a0c */ /* 0x000fe20003f06270 */
[----:B------:R-:W-:Y:S01]  /*7e20*/  CS2R R18, SRZ ;  /* 0x0000000000127805 */ /* 0x000fe2000001ff00 */
[----:B------:R-:W-:-:S02]  /*7e30*/  ISETP.GE.AND P2, PT, R3, c[0x0][0x27c], PT ;  /* 0x00009f0003007a0c */ /* 0x000fc40003f46270 */
[----:B------:R-:W-:-:S09]  /*7e40*/  IADD3 R12, R17, 0x18, RZ ;  /* 0x00000018110c7810 */ /* 0x000fd20007ffe0ff */
[C---:B---34-:R-:W-:Y:S02]  /*7e50*/  @!P0 IMAD.WIDE R10, R17.reuse, 0x2, R4 ;  /* 0x00000002110a8825 */ /* 0x058fe400078e0204 */
[----:B------:R-:W-:Y:S02]  /*7e60*/  @!P2 SHF.R.S32.HI R0, RZ, 0x1f, R3 ;  /* 0x0000001fff00a819 */ /* 0x000fe40000011403 */
[C---:B-12---:R-:W-:Y:S01]  /*7e70*/  @!P0 IMAD.WIDE R8, R17.reuse, 0x2, R6 ;  /* 0x0000000211088825 */ /* 0x046fe200078e0206 */
[----:B------:R1:W5:Y:S01]  /*7e80*/  @!P0 LD.E.64 R14, [R10.64] ;  /* 0x000000140a0e8980 */ /* 0x000362000c101b00 */
[----:B------:R-:W-:Y:S02]  /*7e90*/  @!P2 LEA.HI R0, R0, R3, RZ, 0x2 ;  /* 0x000000030000a211 */ /* 0x000fe400078f10ff */
[----:B------:R-:W-:Y:S01]  /*7ea0*/  IADD3 R3, R17, 0x10, RZ ;  /* 0x0000001011037810 */ /* 0x000fe20007ffe0ff */
[----:B------:R2:W5:Y:S03]  /*7eb0*/  @!P0 LD.E.64 R18, [R8.64] ;  /* 0x0000001408128980 */ /* 0x000566000c101b00 */
[----:B------:R-:W-:-:S02]  /*7ec0*/  ISETP.GE.AND P1, PT, R3, c[0x0][0x27c], PT ;  /* 0x00009f0003007a0c */ /* 0x000fc40003f26270 */
[----:B------:R-:W-:Y:S01]  /*7ed0*/  ISETP.GE.AND P0, PT, R12, c[0x0][0x27c], PT ;  /* 0x00009f000c007a0c */ /* 0x000fe20003f06270 */
[----:B------:R-:W-:Y:S01]  /*7ee0*/  CS2R R22, SRZ ;  /* 0x0000000000167805 */ /* 0x000fe2000001ff00 */
[----:B------:R-:W-:Y:S01]  /*7ef0*/  CS2R R30, SRZ ;  /* 0x00000000001e7805 */ /* 0x000fe2000001ff00 */
[----:B--2---:R-:W-:-:S08]  /*7f00*/  @!P2 LOP3.LUT R8, R0, 0xfffffffc, RZ, 0xc0, !PT ;  /* 0xfffffffc0008a812 */ /* 0x004fd000078ec0ff */
[----:B------:R-:W-:-:S04]  /*7f10*/  @!P1 SHF.R.S32.HI R0, RZ, 0x1f, R3 ;  /* 0x0000001fff009819 */ /* 0x000fc80000011403 */
[----:B------:R-:W-:Y:S01]  /*7f20*/  @!P1 LEA.HI R0, R0, R3, RZ, 0x2 ;  /* 0x0000000300009211 */ /* 0x000fe200078f10ff */
[----:B-1----:R-:W-:-:S03]  /*7f30*/  @!P2 IMAD.WIDE R10, R8, 0x2, R4 ;  /* 0x00000002080aa825 */ /* 0x002fc600078e0204 */
[----:B------:R-:W-:Y:S01]  /*7f40*/  @!P1 LOP3.LUT R0, R0, 0xfffffffc, RZ, 0xc0, !PT ;  /* 0xfffffffc00009812 */ /* 0x000fe200078ec0ff */
[----:B------:R-:W-:Y:S01]  /*7f50*/  @!P2 IMAD.WIDE R8, R8, 0x2, R6 ;  /* 0x000000020808a825 */ /* 0x000fe200078e0206 */
[----:B------:R-:W-:-:S04]  /*7f60*/  @!P0 SHF.R.S32.HI R3, RZ, 0x1f, R12 ;  /* 0x0000001fff038819 */ /* 0x000fc8000001140c */
[----:B------:R1:W5:Y:S01]  /*7f70*/  @!P2 LD.E.64 R22, [R8.64] ;  /* 0x000000140816a980 */ /* 0x000362000c101b00 */
[----:B------:R-:W-:Y:S01]  /*7f80*/  @!P0 LEA.HI R3, R3, R12, RZ, 0x2 ;  /* 0x0000000c03038211 */ /* 0x000fe200078f10ff */
[----:B------:R-:W-:Y:S01]  /*7f90*/  CS2R R20, SRZ ;  /* 0x0000000000147805 */ /* 0x000fe2000001ff00 */
[----:B------:R-:W-:Y:S01]  /*7fa0*/  CS2R R28, SRZ ;  /* 0x00000000001c7805 */ /* 0x000fe2000001ff00 */
[C---:B------:R-:W-:Y:S01]  /*7fb0*/  @!P1 IMAD.WIDE R12, R0.reuse, 0x2, R6 ;  /* 0x00000002000c9825 */ /* 0x040fe200078e0206 */
[----:B------:R-:W-:Y:S01]  /*7fc0*/  CS2R R32, SRZ ;  /* 0x0000000000207805 */ /* 0x000fe2000001ff00 */
[----:B------:R-:W-:Y:S02]  /*7fd0*/  CS2R R34, SRZ ;  /* 0x0000000000227805 */ /* 0x000fe4000001ff00 */
[----:B------:R2:W5:Y:S04]  /*7fe0*/  @!P2 LD.E.64 R20, [R10.64] ;  /* 0x000000140a14a980 */ /* 0x000568000c101b00 */
[----:B------:R3:W5:Y:S01]  /*7ff0*/  @!P1 LD.E.64 R28, [R12.64] ;  /* 0x000000140c1c9980 */ /* 0x000762000c101b00 */
[----:B-1----:R-:W-:-:S05]  /*8000*/  @!P1 IMAD.WIDE R8, R0, 0x2, R4 ;  /* 0x0000000200089825 */ /* 0x002fca00078e0204 */
[----:B------:R1:W5:Y:S01]  /*8010*/  @!P1 LD.E.64 R30, [R8.64] ;  /* 0x00000014081e9980 */ /* 0x000362000c101b00 */
[C---:B---3--:R-:W-:Y:S02]  /*8020*/  IADD3 R12, R17.reuse, 0x20, RZ ;  /* 0x00000020110c7810 */ /* 0x048fe40007ffe0ff */
[----:B------:R-:W-:Y:S02]  /*8030*/  IADD3 R13, R17, 0x28, RZ ;  /* 0x00000028110d7810 */ /* 0x000fe40007ffe0ff */
[----:B------:R-:W-:Y:S02]  /*8040*/  ISETP.GE.AND P1, PT, R12, c[0x0][0x27c], PT ;  /* 0x00009f000c007a0c */ /* 0x000fe40003f26270 */
[----:B-1----:R-:W-:-:S05]  /*8050*/  @!P0 LOP3.LUT R8, R3, 0xfffffffc, RZ, 0xc0, !PT ;  /* 0xfffffffc03088812 */ /* 0x002fca00078ec0ff */
[----:B--2---:R-:W-:-:S04]  /*8060*/  @!P0 IMAD.WIDE R10, R8, 0x2, R4 ;  /* 0x00000002080a8825 */ /* 0x004fc800078e0204 */
[----:B------:R-:W-:Y:S01]  /*8070*/  @!P0 IMAD.WIDE R8, R8, 0x2, R6 ;  /* 0x0000000208088825 */ /* 0x000fe200078e0206 */
[----:B------:R1:W5:Y:S04]  /*8080*/  @!P0 LD.E.64 R32, [R10.64] ;  /* 0x000000140a208980 */ /* 0x000368000c101b00 */
[----:B------:R2:W5:Y:S01]  /*8090*/  @!P0 LD.E.64 R34, [R8.64] ;  /* 0x0000001408228980 */ /* 0x000562000c101b00 */
[----:B------:R-:W-:Y:S02]  /*80a0*/  ISETP.GE.AND P0, PT, R13, c[0x0][0x27c], PT ;  /* 0x00009f000d007a0c */ /* 0x000fe40003f06270 */
[----:B------:R-:W-:-:S11]  /*80b0*/  @!P1 SHF.R.S32.HI R3, RZ, 0x1f, R12 ;  /* 0x0000001fff039819 */ /* 0x000fd6000001140c */
[----:B------:R-:W-:Y:S02]  /*80c0*/  @!P0 SHF.R.S32.HI R0, RZ, 0x1f, R13 ;  /* 0x0000001fff008819 */ /* 0x000fe4000001140d */
[----:B--2---:R-:W-:Y:S02]  /*80d0*/  @!P1 LEA.HI R8, R3, R12, RZ, 0x2 ;  /* 0x0000000c03089211 */ /* 0x004fe400078f10ff */
[----:B------:R-:W-:Y:S02]  /*80e0*/  @!P0 LEA.HI R3, R0, R13, RZ, 0x2 ;  /* 0x0000000d00038211 */ /* 0x000fe400078f10ff */
[----:B------:R-:W-:Y:S02]  /*80f0*/  @!P1 LOP3.LUT R0, R8, 0xfffffffc, RZ, 0xc0, !PT ;  /* 0xfffffffc08009812 */ /* 0x000fe400078ec0ff */
[----:B------:R-:W-:Y:S01]  /*8100*/  @!P0 LOP3.LUT R3, R3, 0xfffffffc, RZ, 0xc0, !PT ;  /* 0xfffffffc03038812 */ /* 0x000fe200078ec0ff */
[----:B------:R-:W-:Y:S01]  /*8110*/  CS2R R36, SRZ ;  /* 0x0000000000247805 */ /* 0x000fe2000001ff00 */
[----:B------:R-:W-:Y:S01]  /*8120*/  CS2R R40, SRZ ;  /* 0x0000000000287805 */ /* 0x000fe2000001ff00 */
[----:B-1----:R-:W-:Y:S01]  /*8130*/  @!P1 IMAD.WIDE R10, R0, 0x2, R4 ;  /* 0x00000002000a9825 */ /* 0x002fe200078e0204 */
[----:B------:R-:W-:Y:S01]  /*8140*/  CS2R R38, SRZ ;  /* 0x0000000000267805 */ /* 0x000fe2000001ff00 */
[----:B------:R-:W-:-:S02]  /*8150*/  CS2R R42, SRZ ;  /* 0x00000000002a7805 */ /* 0x000fc4000001ff00 */
[C---:B------:R-:W-:Y:S01]  /*8160*/  @!P0 IMAD.WIDE R8, R3.reuse, 0x2, R4 ;  /* 0x0000000203088825 */ /* 0x040fe200078e0204 */
[----:B------:R1:W5:Y:S03]  /*8170*/  @!P1 LD.E.64 R36, [R10.64] ;  /* 0x000000140a249980 */ /* 0x000366000c101b00 */
[--C-:B------:R-:W-:Y:S01]  /*8180*/  @!P1 IMAD.WIDE R4, R0, 0x2, R6.reuse ;  /* 0x0000000200049825 */ /* 0x100fe200078e0206 */
[----:B------:R1:W5:Y:S03]  /*8190*/  @!P0 LD.E.64 R40, [R8.64] ;  /* 0x0000001408288980 */ /* 0x000366000c101b00 */
[----:B------:R-:W-:Y:S01]  /*81a0*/  @!P0 IMAD.WIDE R6, R3, 0x2, R6 ;  /* 0x0000000203068825 */ /* 0x000fe200078e0206 */
[----:B------:R1:W5:Y:S04]  /*81b0*/  @!P1 LD.E.64 R38, [R4.64] ;  /* 0x0000001404269980 */ /* 0x000368000c101b00 */
[----:B------:R1:W5:Y:S02]  /*81c0*/  @!P0 LD.E.64 R42, [R6.64] ;  /* 0x00000014062a8980 */ /* 0x000364000c101b00 */
.L_x_788:
[----:B------:R-:W-:Y:S05]  /*81d0*/  BSYNC B0 ;  /* 0x0000000000007941 */ /* 0x000fea0003800000 */
.L_x_787:
[----:B------:R-:W-:Y:S01]  /*81e0*/  IADD3 R3, R24, 0x40, RZ ;  /* 0x0000004018037810 */ /* 0x000fe20007ffe0ff */
[----:B-----5:R-:W-:Y:S01]  /*81f0*/  IMAD.MOV.U32 R0, RZ, RZ, R40 ;  /* 0x000000ffff007224 */ /* 0x020fe200078e0028 */
[----:B-1----:R1:W4:Y:S02]  /*8200*/  SHFL.IDX PT, R7, R16, 0x1, 0x1e1f ;  /* 0x003e1f0010077f89 */ /* 0x00232400000e0000 */
[----:B----4-:R-:W-:Y:S01]  /*8210*/  IMAD.MOV.U32 R5, RZ, RZ, R41 ;  /* 0x000000ffff057224 */ /* 0x010fe200078e0029 */
[----:B------:R-:W-:Y:S01]  /*8220*/  ISETP.GE.AND P0, PT, R3, UR7, PT ;  /* 0x0000000703007c0c */ /* 0x000fe2000bf06270 */
[----:B---3--:R-:W-:Y:S01]  /*8230*/  IMAD.MOV.U32 R4, RZ, RZ, R36 ;  /* 0x000000ffff047224 */ /* 0x008fe200078e0024 */
[----:B--2---:R-:W2:Y:S01]  /*8240*/  SHFL.IDX PT, R6, R27, 0x1, 0x1e1f ;  /* 0x003e1f001b067f89 */ /* 0x004ea200000e0000 */
[----:B------:R-:W-:Y:S01]  /*8250*/  IMAD.MOV.U32 R3, RZ, RZ, R37 ;  /* 0x000000ffff037224 */ /* 0x000fe200078e0025 */
[----:B------:R-:W-:Y:S01]  /*8260*/  PRMT R80, R5, 0x5410, R0 ;  /* 0x0000541005507816 */ /* 0x000fe20000000000 */
[----:B------:R-:W-:Y:S01]  /*8270*/  IMAD.MOV.U32 R0, RZ, RZ, R32 ;  /* 0x000000ffff007224 */ /* 0x000fe200078e0020 */
[----:B------:R-:W-:Y:S01]  /*8280*/  BSSY B0, `(.L_x_789) ;  /* 0x000006f000007945 */ /* 0x000fe20003800000 */
[----:B------:R-:W-:Y:S01]  /*8290*/  IMAD.MOV.U32 R5, RZ, RZ, R33 ;  /* 0x000000ffff057224 */ /* 0x000fe200078e0021 */
[----:B------:R-:W-:Y:S01]  /*82a0*/  PRMT R77, R3, 0x5410, R4 ;  /* 0x00005410034d7816 */ /* 0x000fe20000000004 */
        /* <DEDUP_REMOVED lines=20> */
[----:B------:R-:W-:Y:S01]  /*83f0*/  CS2R R62, SRZ ;  /* 0x00000000003e7805 */ /* 0x000fe2000001ff00 */
[----:B------:R-:W-:Y:S01]  /*8400*/  PRMT R79, R5, 0x7610, R79 ;  /* 0x00007610054f7816 */ /* 0x000fe2000000004f */
[----:B------:R-:W-:Y:S01]  /*8410*/  CS2R R58, SRZ ;  /* 0x00000000003a7805 */ /* 0x000fe2000001ff00 */
[----:B------:R-:W-:Y:S01]  /*8420*/  PRMT R76, R3, 0x5410, R4 ;  /* 0x00005410034c7816 */ /* 0x000fe20000000004 */
[----:B------:R-:W-:Y:S01]  /*8430*/  IMAD.MOV.U32 R3, RZ, RZ, R28 ;  /* 0x000000ffff037224 */ /* 0x000fe200078e001c */
[----:B------:R-:W-:Y:S01]  /*8440*/  PRMT R74, R74, 0x5410, R0 ;  /* 0x000054104a4a7816 */ /* 0x000fe20000000000 */
[----:B------:R-:W-:Y:S01]  /*8450*/  IMAD.MOV.U32 R0, RZ, RZ, R29 ;  /* 0x000000ffff007224 */ /* 0x000fe200078e001d */
[----:B------:R-:W3:Y:S01]  /*8460*/  SHFL.IDX PT, R5, R25, 0x1, 0x1e1f ;  /* 0x003e1f0019057f89 */ /* 0x000ee200000e0000 */
[----:B------:R-:W-:Y:S01]  /*8470*/  CS2R R54, SRZ ;  /* 0x0000000000367805 */ /* 0x000fe2000001ff00 */
[----:B------:R-:W-:Y:S01]  /*8480*/  PRMT R74, R8, 0x7610, R74 ;  /* 0x00007610084a7816 */ /* 0x000fe2000000004a */
[----:B------:R-:W-:Y:S01]  /*8490*/  CS2R R48, SRZ ;  /* 0x0000000000307805 */ /* 0x000fe2000001ff00 */
[----:B------:R-:W-:Y:S01]  /*84a0*/  PRMT R72, R0, 0x5410, R3 ;  /* 0x0000541000487816 */ /* 0x000fe20000000003 */
[----:B------:R-:W-:Y:S01]  /*84b0*/  IMAD.MOV.U32 R3, RZ, RZ, R18 ;  /* 0x000000ffff037224 */ /* 0x000fe200078e0012 */
[----:B------:R-:W-:Y:S01]  /*84c0*/  MOV R8, R23 ;  /* 0x0000001700087202 */ /* 0x000fe20000000f00 */
[----:B------:R-:W-:Y:S01]  /*84d0*/  IMAD.MOV.U32 R0, RZ, RZ, R19 ;  /* 0x000000ffff007224 */ /* 0x000fe200078e0013 */
[----:B------:R4:W2:Y:S01]  /*84e0*/  SHFL.IDX PT, R4, R26, 0x1, 0x1e1f ;  /* 0x003e1f001a047f89 */ /* 0x0008a200000e0000 */
[----:B------:R-:W-:Y:S01]  /*84f0*/  CS2R R66, SRZ ;  /* 0x0000000000427805 */ /* 0x000fe2000001ff00 */
[----:B------:R-:W-:Y:S01]  /*8500*/  PRMT R70, R8, 0x5410, R9 ;  /* 0x0000541008467816 */ /* 0x000fe20000000009 */
[----:B------:R-:W-:Y:S01]  /*8510*/  CS2R R64, SRZ ;  /* 0x0000000000407805 */ /* 0x000fe2000001ff00 */
[----:B-1----:R-:W-:Y:S01]  /*8520*/  PRMT R16, R0, 0x5410, R3 ;  /* 0x0000541000107816 */ /* 0x002fe20000000003 */
[----:B------:R-:W-:Y:S01]  /*8530*/  CS2R R60, SRZ ;  /* 0x00000000003c7805 */ /* 0x000fe2000001ff00 */
[----:B------:R-:W-:Y:S01]  /*8540*/  CS2R R52, SRZ ;  /* 0x0000000000347805 */ /* 0x000fe2000001ff00 */
[----:B------:R-:W-:Y:S01]  /*8550*/  CS2R R50, SRZ ;  /* 0x0000000000327805 */ /* 0x000fe2000001ff00 */
[----:B------:R-:W-:Y:S01]  /*8560*/  CS2R R44, SRZ ;  /* 0x00000000002c7805 */ /* 0x000fe2000001ff00 */
[----:B----4-:R-:W-:Y:S01]  /*8570*/  CS2R R26, SRZ ;  /* 0x00000000001a7805 */ /* 0x010fe2000001ff00 */
[----:B------:R-:W-:Y:S05]  /*8580*/  @P0 BRA `(.L_x_790) ;  /* 0x000003e000000947 */ /* 0x000fea0003800000 */
[C---:B--23--:R-:W-:Y:S01]  /*8590*/  IADD3 R3, R17.reuse, 0x8, RZ ;  /* 0x0000000811037810 */ /* 0x04cfe20007ffe0ff */
[----:B------:R-:W-:Y:S01]  /*85a0*/  CS2R R26, SRZ ;  /* 0x00000000001a7805 */ /* 0x000fe2000001ff00 */
[----:B------:R-:W-:Y:S01]  /*85b0*/  ISETP.GE.AND P0, PT, R17, c[0x0][0x27c], PT ;  /* 0x00009f0011007a0c */ /* 0x000fe20003f06270 */
[----:B------:R-:W-:Y:S01]  /*85c0*/  CS2R R44, SRZ ;  /* 0x00000000002c7805 */ /* 0x000fe2000001ff00 */
[----:B------:R-:W-:-:S02]  /*85d0*/  ISETP.GE.AND P2, PT, R3, c[0x0][0x27c], PT ;  /* 0x00009f0003007a0c */ /* 0x000fc40003f46270 */
[----:B------:R-:W-:-:S09]  /*85e0*/  IADD3 R12, R17, 0x18, RZ ;  /* 0x00000018110c7810 */ /* 0x000fd20007ffe0ff */
[C---:B------:R-:W-:Y:S02]  /*85f0*/  @!P0 IMAD.WIDE R10, R17.reuse, 0x2, R4 ;  /* 0x00000002110a8825 */ /* 0x040fe400078e0204 */
[----:B------:R-:W-:Y:S02]  /*8600*/  @!P2 SHF.R.S32.HI R0, RZ, 0x1f, R3 ;  /* 0x0000001fff00a819 */ /* 0x000fe40000011403 */
[C---:B------:R-:W-:Y:S01]  /*8610*/  @!P0 IMAD.WIDE R8, R17.reuse, 0x2, R6 ;  /* 0x0000000211088825 */ /* 0x040fe200078e0206 */
[----:B------:R1:W5:Y:S01]  /*8620*/  @!P0 LD.E.64 R26, [R10.64] ;  /* 0x000000140a1a8980 */ /* 0x000362000c101b00 */
[----:B------:R-:W-:Y:S02]  /*8630*/  @!P2 LEA.HI R0, R0, R3, RZ, 0x2 ;  /* 0x000000030000a211 */ /* 0x000fe400078f10ff */
[----:B------:R-:W-:Y:S01]  /*8640*/  IADD3 R3, R17, 0x10, RZ ;  /* 0x0000001011037810 */ /* 0x000fe20007ffe0ff */
[----:B------:R2:W5:Y:S03]  /*8650*/  @!P0 LD.E.64 R44, [R8.64] ;  /* 0x00000014082c8980 */ /* 0x000566000c101b00 */
[----:B------:R-:W-:-:S02]  /*8660*/  ISETP.GE.AND P1, PT, R3, c[0x0][0x27c], PT ;  /* 0x00009f0003007a0c */ /* 0x000fc40003f26270 */
[----:B------:R-:W-:Y:S02]  /*8670*/  @!P2 LOP3.LUT R0, R0, 0xfffffffc, RZ, 0xc0, !PT ;  /* 0xfffffffc0000a812 */ /* 0x000fe400078ec0ff */
[----:B------:R-:W-:Y:S01]  /*8680*/  ISETP.GE.AND P0, PT, R12, c[0x0][0x27c], PT ;  /* 0x00009f000c007a0c */ /* 0x000fe20003f06270 */
[----:B------:R-:W-:Y:S02]  /*8690*/  CS2R R50, SRZ ;  /* 0x0000000000327805 */ /* 0x000fe4000001ff00 */
[----:B-1----:R-:W-:-:S04]  /*86a0*/  @!P2 IMAD.WIDE R10, R0, 0x2, R4 ;  /* 0x00000002000aa825 */ /* 0x002fc800078e0204 */
[----:B--2---:R-:W-:Y:S02]  /*86b0*/  @!P2 IMAD.WIDE R8, R0, 0x2, R6 ;  /* 0x000000020008a825 */ /* 0x004fe400078e0206 */
[----:B------:R-:W-:-:S04]  /*86c0*/  @!P1 SHF.R.S32.HI R0, RZ, 0x1f, R3 ;  /* 0x0000001fff009819 */ /* 0x000fc80000011403 */
[----:B------:R-:W-:Y:S01]  /*86d0*/  @!P1 LEA.HI R0, R0, R3, RZ, 0x2 ;  /* 0x0000000300009211 */ /* 0x000fe200078f10ff */
[----:B------:R1:W5:Y:S03]  /*86e0*/  @!P2 LD.E.64 R50, [R8.64] ;  /* 0x000000140832a980 */ /* 0x000366000c101b00 */
[----:B------:R-:W-:Y:S01]  /*86f0*/  @!P1 LOP3.LUT R0, R0, 0xfffffffc, RZ, 0xc0, !PT ;  /* 0xfffffffc00009812 */ /* 0x000fe200078ec0ff */
[----:B------:R-:W-:Y:S01]  /*8700*/  CS2R R54, SRZ ;  /* 0x0000000000367805 */ /* 0x000fe2000001ff00 */
[----:B------:R-:W-:Y:S01]  /*8710*/  @!P0 SHF.R.S32.HI R3, RZ, 0x1f, R12 ;  /* 0x0000001fff038819 */ /* 0x000fe2000001140c */
[----:B------:R-:W-:-:S03]  /*8720*/  CS2R R48, SRZ ;  /* 0x0000000000307805 */ /* 0x000fc6000001ff00 */
[----:B------:R-:W-:Y:S01]  /*8730*/  @!P0 LEA.HI R3, R3, R12, RZ, 0x2 ;  /* 0x0000000c03038211 */ /* 0x000fe200078f10ff */
[----:B------:R-:W-:Y:S01]  /*8740*/  CS2R R52, SRZ ;  /* 0x0000000000347805 */ /* 0x000fe2000001ff00 */
[C---:B------:R-:W-:Y:S01]  /*8750*/  @!P1 IMAD.WIDE R12, R0.reuse, 0x2, R6 ;  /* 0x00000002000c9825 */ /* 0x040fe200078e0206 */
[----:B------:R2:W5:Y:S01]  /*8760*/  @!P2 LD.E.64 R48, [R10.64] ;  /* 0x000000140a30a980 */ /* 0x000562000c101b00 */
[----:B------:R-:W-:Y:S01]  /*8770*/  CS2R R58, SRZ ;  /* 0x00000000003a7805 */ /* 0x000fe2000001ff00 */
[----:B------:R-:W-:Y:S02]  /*8780*/  CS2R R60, SRZ ;  /* 0x00000000003c7805 */ /* 0x000fe4000001ff00 */
[----:B------:R3:W5:Y:S01]  /*8790*/  @!P1 LD.E.64 R52, [R12.64] ;  /* 0x000000140c349980 */ /* 0x000762000c101b00 */
[----:B-1----:R-:W-:-:S05]  /*87a0*/  @!P1 IMAD.WIDE R8, R0, 0x2, R4 ;  /* 0x0000000200089825 */ /* 0x002fca00078e0204 */
[----:B------:R1:W5:Y:S01]  /*87b0*/  @!P1 LD.E.64 R54, [R8.64] ;  /* 0x0000001408369980 */ /* 0x000362000c101b00 */
[C---:B---3--:R-:W-:Y:S02]  /*87c0*/  IADD3 R12, R17.reuse, 0x20, RZ ;  /* 0x00000020110c7810 */ /* 0x048fe40007ffe0ff */
[----:B------:R-:W-:Y:S02]  /*87d0*/  IADD3 R13, R17, 0x28, RZ ;  /* 0x00000028110d7810 */ /* 0x000fe40007ffe0ff */
[----:B-1----:R-:W-:-:S05]  /*87e0*/  @!P0 LOP3.LUT R8, R3, 0xfffffffc, RZ, 0xc0, !PT ;  /* 0xfffffffc03088812 */ /* 0x002fca00078ec0ff */
[----:B--2---:R-:W-:-:S04]  /*87f0*/  @!P0 IMAD.WIDE R10, R8, 0x2, R4 ;  /* 0x00000002080a8825 */ /* 0x004fc800078e0204 */
[----:B------:R-:W-:Y:S01]  /*8800*/  @!P0 IMAD.WIDE R8, R8, 0x2, R6 ;  /* 0x0000000208088825 */ /* 0x000fe200078e0206 */
[----:B------:R1:W5:Y:S01]  /*8810*/  @!P0 LD.E.64 R58, [R10.64] ;  /* 0x000000140a3a8980 */ /* 0x000362000c101b00 */
[----:B------:R-:W-:-:S03]  /*8820*/  ISETP.GE.AND P1, PT, R12, c[0x0][0x27c], PT ;  /* 0x00009f000c007a0c */ /* 0x000fc60003f26270 */
[----:B------:R2:W5:Y:S01]  /*8830*/  @!P0 LD.E.64 R60, [R8.64] ;  /* 0x00000014083c8980 */ /* 0x000562000c101b00 */
[----:B------:R-:W-:-:S09]  /*8840*/  ISETP.GE.AND P0, PT, R13, c[0x0][0x27c], PT ;  /* 0x00009f000d007a0c */ /* 0x000fd20003f06270 */
[----:B------:R-:W-:-:S04]  /*8850*/  @!P1 SHF.R.S32.HI R3, RZ, 0x1f, R12 ;  /* 0x0000001fff039819 */ /* 0x000fc8000001140c */
        /* <DEDUP_REMOVED lines=17> */
.L_x_790:
[----:B--23--:R-:W-:Y:S05]  /*8970*/  BSYNC B0 ;  /* 0x0000000000007941 */ /* 0x00cfea0003800000 */
.L_x_789:
[----:B-----5:R-:W-:Y:S01]  /*8980*/  IMAD.MOV.U32 R0, RZ, RZ, R68 ;  /* 0x000000ffff007224 */ /* 0x020fe200078e0044 */
[----:B------:R-:W-:Y:S01]  /*8990*/  UIADD3 UR4, -UR12, UR7, URZ ;  /* 0x000000070c047290 */ /* 0x000fe2000fffe13f */
[----:B-1----:R-:W-:Y:S01]  /*89a0*/  IMAD.MOV.U32 R5, RZ, RZ, R69 ;  /* 0x000000ffff057224 */ /* 0x002fe200078e0045 */
[C---:B------:R-:W-:Y:S01]  /*89b0*/  LEA.HI R7, R56.reuse, R56, RZ, 0x1 ;  /* 0x0000003838077211 */ /* 0x040fe200078f08ff */
[----:B------:R-:W-:Y:S01]  /*89c0*/  IMAD.MOV.U32 R4, RZ, RZ, R62 ;  /* 0x000000ffff047224 */ /* 0x000fe200078e003e */
[----:B------:R-:W-:Y:S01]  /*89d0*/  UISETP.LT.AND UP0, UPT, UR4, 0x80, UPT ;  /* 0x000000800400788c */ /* 0x000fe2000bf01270 */
[----:B------:R-:W-:Y:S01]  /*89e0*/  IMAD.MOV.U32 R3, RZ, RZ, R63 ;  /* 0x000000ffff037224 */ /* 0x000fe200078e003f */
[----:B------:R-:W-:Y:S01]  /*89f0*/  PRMT R89, R5, 0x5410, R0 ;  /* 0x0000541005597816 */ /* 0x000fe20000000000 */
[----:B------:R-:W-:Y:S01]  /*8a00*/  IMAD.MOV.U32 R0, RZ, RZ, R58 ;  /* 0x000000ffff007224 */ /* 0x000fe200078e003a */
[----:B------:R-:W-:Y:S01]  /*8a10*/  USEL UR4, UR4, 0x80, UP0 ;  /* 0x0000008004047887 */ /* 0x000fe20008000000 */
[----:B------:R-:W-:Y:S01]  /*8a20*/  IMAD.MOV.U32 R5, RZ, RZ, R59 ;  /* 0x000000ffff057224 */ /* 0x000fe200078e003b */
[----:B------:R-:W-:Y:S01]  /*8a30*/  PRMT R87, R3, 0x5410, R4 ;  /* 0x0000541003577816 */ /* 0x000fe20000000004 */
[----:B------:R-:W-:Y:S01]  /*8a40*/  IMAD.MOV.U32 R4, RZ, RZ, R54 ;  /* 0x000000ffff047224 */ /* 0x000fe200078e0036 */
[----:B------:R-:W-:Y:S01]  /*8a50*/  PRMT R85, R85, 0x5410, R0 ;  /* 0x0000541055557816 */ /* 0x000fe20000000000 */
[----:B------:R-:W-:Y:S01]  /*8a60*/  IMAD.MOV.U32 R0, RZ, RZ, R48 ;  /* 0x000000ffff007224 */ /* 0x000fe200078e0030 */
[----:B------:R-:W-:Y:S01]  /*8a70*/  ISETP.GE.AND P0, PT, R56, UR4, PT ;  /* 0x0000000438007c0c */ /* 0x000fe2000bf06270 */
[----:B------:R-:W-:Y:S01]  /*8a80*/  IMAD.MOV.U32 R3, RZ, RZ, R55 ;  /* 0x000000ffff037224 */ /* 0x000fe200078e0037 */
[----:B------:R-:W-:Y:S01]  /*8a90*/  PRMT R85, R5, 0x7610, R85 ;  /* 0x0000761005557816 */ /* 0x000fe20000000055 */
[----:B------:R-:W-:-:S04]  /*8aa0*/  DEPBAR.LE SB0, 0x1 ;  /* 0x000080400000791a */ /* 0x000fc80000000000 */
[----:B------:R-:W-:Y:S01]  /*8ab0*/  PRMT R81, R81, 0x5410, R0 ;  /* 0x0000541051517816 */ /* 0x000fe20000000000 */
[----:B------:R-:W-:Y:S01]  /*8ac0*/  IMAD.MOV.U32 R0, RZ, RZ, R49 ;  /* 0x000000ffff007224 */ /* 0x000fe200078e0031 */
[----:B------:R-:W-:Y:S01]  /*8ad0*/  SHF.R.S32.HI R5, RZ, 0x1f, R47 ;  /* 0x0000001fff057819 */ /* 0x000fe2000001142f */
[----:B------:R-:W-:Y:S01]  /*8ae0*/  BSSY B1, `(.L_x_791) ;  /* 0x000015d000017945 */ /* 0x000fe20003800000 */
[----:B------:R-:W-:Y:S01]  /*8af0*/  PRMT R83, R3, 0x5410, R4 ;  /* 0x0000541003537816 */ /* 0x000fe20000000004 */
[----:B------:R-:W-:Y:S01]  /*8b00*/  IMAD.MOV.U32 R4, RZ, RZ, R26 ;  /* 0x000000ffff047224 */ /* 0x000fe200078e001a */
[----:B------:R-:W-:Y:S01]  /*8b10*/  PRMT R81, R0, 0x7610, R81 ;  /* 0x0000761000517816 */ /* 0x000fe20000000051 */
[----:B------:R-:W-:Y:S01]  /*8b20*/  IMAD.MOV.U32 R3, RZ, RZ, R27 ;  /* 0x000000ffff037224 */ /* 0x000fe200078e001b */
[----:B------:R-:W-:Y:S01]  /*8b30*/  LEA.HI R0, R5, R47, RZ, 0x2 ;  /* 0x0000002f05007211 */ /* 0x000fe200078f10ff */
[----:B------:R-:W-:-:S03]  /*8b40*/  IMAD.MOV.U32 R5, RZ, RZ, R66 ;  /* 0x000000ffff057224 */ /* 0x000fc600078e0042 */
[----:B------:R-:W-:Y:S01]  /*8b50*/  PRMT R78, R3, 0x5410, R4 ;  /* 0x00005410034e7816 */ /* 0x000fe20000000004 */
[----:B------:R-:W-:Y:S01]  /*8b60*/  IMAD.MOV.U32 R3, RZ, RZ, R67 ;  /* 0x000000ffff037224 */ /* 0x000fe200078e0043 */
[----:B------:R-:W-:Y:S01]  /*8b70*/  LOP3.LUT R4, R0, 0xfffffffc, RZ, 0xc0, !PT ;  /* 0xfffffffc00047812 */ /* 0x000fe200078ec0ff */
[----:B------:R-:W-:-:S03]  /*8b80*/  IMAD.MOV.U32 R0, RZ, RZ, R64 ;  /* 0x000000ffff007224 */ /* 0x000fc600078e0040 */
[----:B------:R-:W-:Y:S01]  /*8b90*/  PRMT R88, R3, 0x5410, R5 ;  /* 0x0000541003587816 */ /* 0x000fe20000000005 */
[----:B------:R-:W-:Y:S01]  /*8ba0*/  IMAD.IADD R6, R47, 0x1, -R4 ;  /* 0x000000012f067824 */ /* 0x000fe200078e0a04 */
[----:B------:R-:W-:Y:S01]  /*8bb0*/  PRMT R86, R86, 0x5410, R0 ;  /* 0x0000541056567816 */ /* 0x000fe20000000000 */
[----:B------:R-:W-:Y:S02]  /*8bc0*/  IMAD.MOV.U32 R0, RZ, RZ, R65 ;  /* 0x000000ffff007224 */ /* 0x000fe400078e0041 */
[----:B------:R-:W-:Y:S01]  /*8bd0*/  IMAD.SHL.U32 R3, R6, 0x40, RZ ;  /* 0x0000004006037824 */ /* 0x000fe200078e00ff */
[----:B------:R-:W-:Y:S01]  /*8be0*/  BAR.SYNC.DEFER_BLOCKING 0x0 ;  /* 0x0000000000007b1d */ /* 0x000fe20000010000 */
[----:B------:R-:W-:Y:S01]  /*8bf0*/  IMAD.MOV.U32 R5, RZ, RZ, R60 ;  /* 0x000000ffff057224 */ /* 0x000fe200078e003c */
[----:B------:R-:W-:Y:S01]  /*8c00*/  PRMT R86, R0, 0x7610, R86 ;  /* 0x0000761000567816 */ /* 0x000fe20000000056 */
[----:B------:R-:W-:Y:S01]  /*8c10*/  IMAD.MOV.U32 R4, RZ, RZ, R61 ;  /* 0x000000ffff047224 */ /* 0x000fe200078e003d */
[----:B------:R-:W-:Y:S01]  /*8c20*/  LOP3.LUT R0, R3, 0xc0, RZ, 0xc0, !PT ;  /* 0x000000c003007812 */ /* 0x000fe200078ec0ff */
[----:B------:R-:W-:Y:S01]  /*8c30*/  IMAD.MOV.U32 R3, RZ, RZ, R52 ;  /* 0x000000ffff037224 */ /* 0x000fe200078e0034 */
[----:B------:R-:W-:Y:S01]  /*8c40*/  LOP3.LUT P1, RZ, R6, 0x2, RZ, 0xc0, !PT ;  /* 0x0000000206ff7812 */ /* 0x000fe2000782c0ff */
[----:B------:R-:W-:Y:S01]  /*8c50*/  IMAD.MOV.U32 R6, RZ, RZ, R51 ;  /* 0x000000ffff067224 */ /* 0x000fe200078e0033 */
[----:B------:R-:W-:-:S02]  /*8c60*/  PRMT R84, R4, 0x5410, R5 ;  /* 0x0000541004547816 */ /* 0x000fc40000000005 */
[----:B------:R-:W-:Y:S02]  /*8c70*/  LOP3.LUT R4, R0, 0x8, R57, 0xf8, !PT ;  /* 0x0000000800047812 */ /* 0x000fe400078ef839 */
[----:B------:R-:W-:Y:S02]  /*8c80*/  SHF.R.U32.HI R0, RZ, 0x3, R0 ;  /* 0x00000003ff007819 */ /* 0x000fe40000011600 */
[----:B------:R-:W-:Y:S01]  /*8c90*/  PRMT R82, R82, 0x5410, R3 ;  /* 0x0000541052527816 */ /* 0x000fe20000000003 */
[----:B------:R-:W-:Y:S01]  /*8ca0*/  IMAD.MOV.U32 R3, RZ, RZ, R50 ;  /* 0x000000ffff037224 */ /* 0x000fe200078e0032 */
[----:B------:R-:W-:Y:S01]  /*8cb0*/  LOP3.LUT R5, R4, R0, RZ, 0x3c, !PT ;  /* 0x0000000004057212 */ /* 0x000fe200078e3cff */
[----:B------:R-:W-:Y:S01]  /*8cc0*/  IMAD.MOV.U32 R4, RZ, RZ, R53 ;  /* 0x000000ffff047224 */ /* 0x000fe200078e0035 */
[----:B------:R-:W-:Y:S02]  /*8cd0*/  LOP3.LUT R0, R7, 0x7fffffe, RZ, 0xc0, !PT ;  /* 0x07fffffe07007812 */ /* 0x000fe400078ec0ff */
[----:B------:R-:W-:-:S02]  /*8ce0*/  PRMT R57, R57, 0x5410, R3 ;  /* 0x0000541039397816 */ /* 0x000fc40000000003 */
[----:B------:R-:W-:Y:S01]  /*8cf0*/  PRMT R82, R4, 0x7610, R82 ;  /* 0x0000761004527816 */ /* 0x000fe20000000052 */
[----:B------:R-:W-:Y:S01]  /*8d00*/  IMAD.IADD R0, R56, 0x1, -R0 ;  /* 0x0000000138007824 */ /* 0x000fe200078e0a00 */
[----:B------:R-:W-:Y:S01]  /*8d10*/  PRMT R57, R6, 0x7610, R57 ;  /* 0x0000761006397816 */ /* 0x000fe20000000039 */
[----:B------:R-:W-:Y:S02]  /*8d20*/  IMAD.MOV.U32 R4, RZ, RZ, R45 ;  /* 0x000000ffff047224 */ /* 0x000fe400078e002d */
[----:B------:R-:W-:-:S04]  /*8d30*/  IMAD R0, R90, 0x8, R0 ;  /* 0x000000085a007824 */ /* 0x000fc800078e0200 */
[----:B------:R-:W-:Y:S02]  /*8d40*/  IMAD.U32 R0, R0, 0x20, R5 ;  /* 0x0000002000007824 */ /* 0x000fe400078e0005 */
[----:B------:R-:W-:-:S03]  /*8d50*/  IMAD.MOV.U32 R5, RZ, RZ, R44 ;  /* 0x000000ffff057224 */ /* 0x000fc600078e002c */
[C---:B------:R-:W-:Y:S02]  /*8d60*/  IADD3 R3, R0.reuse, 0x10, RZ ;  /* 0x0000001000037810 */ /* 0x040fe40007ffe0ff */
[----:B------:R-:W-:Y:S02]  /*8d70*/  @P1 IADD3 R3, R0, -0x10, RZ ;  /* 0xfffffff000031810 */ /* 0x000fe40007ffe0ff */
[----:B------:R-:W-:Y:S02]  /*8d80*/  PRMT R47, R4, 0x5410, R5 ;  /* 0x00005410042f7816 */ /* 0x000fe40000000005 */
[----:B------:R-:W-:Y:S02]  /*8d90*/  LEA R24, R0, 0x6100, 0x1 ;  /* 0x0000610000187811 */ /* 0x000fe400078e08ff */
[----:B------:R-:W-:Y:S01]  /*8da0*/  LEA R25, R3, 0x6100, 0x1 ;  /* 0x0000610003197811 */ /* 0x000fe200078e08ff */
        /* <DEDUP_REMOVED lines=15> */
[C---:B------:R-:W-:Y:S01]  /*8ea0*/  IMAD.U32 R16, R3.reuse, 0x10000, RZ ;  /* 0x0001000003107824 */ /* 0x040fe200078e00ff */
[----:B------:R-:W-:Y:S02]  /*8eb0*/  LOP3.LUT R18, R3, 0xffff0000, RZ, 0xc0, !PT ;  /* 0xffff000003127812 */ /* 0x000fe400078ec0ff */
[C---:B-1----:R-:W-:Y:S01]  /*8ec0*/  LOP3.LUT R8, R6.reuse, 0xffff0000, RZ, 0xc0, !PT ;  /* 0xffff000006087812 */ /* 0x042fe200078ec0ff */
[----:B------:R-:W-:Y:S01]  /*8ed0*/  IMAD.U32 R9, R6, 0x10000, RZ ;  /* 0x0001000006097824 */ /* 0x000fe200078e00ff */
[C---:B------:R-:W-:Y:S01]  /*8ee0*/  LOP3.LUT R6, R7.reuse, 0xffff0000, RZ, 0xc0, !PT ;  /* 0xffff000007067812 */ /* 0x040fe200078ec0ff */
[----:B------:R-:W-:Y:S01]  /*8ef0*/  IMAD.U32 R10, R7, 0x10000, RZ ;  /* 0x00010000070a7824 */ /* 0x000fe200078e00ff */
[----:B------:R-:W-:Y:S01]  /*8f00*/  SHF.L.U32 R13, R4, 0x10, RZ ;  /* 0x00000010040d7819 */ /* 0x000fe200000006ff */
[----:B------:R-:W-:Y:S01]  /*8f10*/  FMUL.FTZ R0, R8, R15 ;  /* 0x0000000f08007220 */ /* 0x000fe20000410000 */
[----:B------:R-:W-:Y:S01]  /*8f20*/  LOP3.LUT R7, R4, 0xffff0000, RZ, 0xc0, !PT ;  /* 0xffff000004077812 */ /* 0x000fe200078ec0ff */
[-C--:B------:R-:W-:Y:S01]  /*8f30*/  FMUL.FTZ R8, R8, R16.reuse ;  /* 0x0000001008087220 */ /* 0x080fe20000410000 */
[----:B------:R-:W-:Y:S01]  /*8f40*/  LOP3.LUT R4, R5, 0xffff0000, RZ, 0xc0, !PT ;  /* 0xffff000005047812 */ /* 0x000fe200078ec0ff */
[----:B------:R-:W-:Y:S01]  /*8f50*/  FFMA.FTZ R16, R9, R16, -R0 ;  /* 0x0000001009107223 */ /* 0x000fe20000010800 */
[----:B------:R-:W-:Y:S01]  /*8f60*/  SHF.L.U32 R14, R5, 0x10, RZ ;  /* 0x00000010050e7819 */ /* 0x000fe200000006ff */
[----:B------:R-:W-:-:S02]  /*8f70*/  FMUL.FTZ R3, R6, R19 ;  /* 0x0000001306037220 */ /* 0x000fc40000410000 */
[-C--:B------:R-:W-:Y:S02]  /*8f80*/  FMUL.FTZ R0, R6, R18.reuse ;  /* 0x0000001206007220 */ /* 0x080fe40000410000 */
[----:B------:R-:W-:Y:S01]  /*8f90*/  FFMA.FTZ R15, R9, R15, R8 ;  /* 0x0000000f090f7223 */ /* 0x000fe20000010008 */
[----:B------:R-:W-:Y:S01]  /*8fa0*/  SHF.L.U32 R8, R12, 0x10, RZ ;  /* 0x000000100c087819 */ /* 0x000fe200000006ff */
[C---:B------:R-:W-:Y:S01]  /*8fb0*/  IMAD.U32 R6, R11.reuse, 0x10000, RZ ;  /* 0x000100000b067824 */ /* 0x040fe200078e00ff */
[----:B------:R-:W-:Y:S01]  /*8fc0*/  LOP3.LUT R11, R11, 0xffff0000, RZ, 0xc0, !PT ;  /* 0xffff00000b0b7812 */ /* 0x000fe200078ec0ff */
[----:B------:R-:W-:Y:S01]  /*8fd0*/  FFMA.FTZ R9, R10, R18, -R3 ;  /* 0x000000120a097223 */ /* 0x000fe20000010803 */
[----:B------:R-:W-:Y:S01]  /*8fe0*/  LOP3.LUT R12, R12, 0xffff0000, RZ, 0xc0, !PT ;  /* 0xffff00000c0c7812 */ /* 0x000fe200078ec0ff */
[----:B------:R-:W-:Y:S02]  /*8ff0*/  FFMA.FTZ R10, R10, R19, R0 ;  /* 0x000000130a0a7223 */ /* 0x000fe40000010000 */
[----:B------:R-:W-:-:S02]  /*9000*/  FMUL.FTZ R5, R7, R6 ;  /* 0x0000000607057220 */ /* 0x000fc40000410000 */
[----:B------:R-:W-:Y:S02]  /*9010*/  FMUL.FTZ R0, R4, R11 ;  /* 0x0000000b04007220 */ /* 0x000fe40000410000 */
[----:B------:R-:W-:Y:S01]  /*9020*/  FMUL.FTZ R3, R7, R8 ;  /* 0x0000000807037220 */ /* 0x000fe20000410000 */
[----:B------:R-:W-:Y:S01]  /*9030*/  F2FP.BF16.PACK_AB R7, R10, R9 ;  /* 0x000000090a07723e */ /* 0x000fe200000010ff */
[----:B------:R-:W-:Y:S02]  /*9040*/  FMUL.FTZ R4, R4, R12 ;  /* 0x0000000c04047220 */ /* 0x000fe40000410000 */
[C---:B------:R-:W-:Y:S02]  /*9050*/  FFMA.FTZ R8, R13.reuse, R8, -R5 ;  /* 0x000000080d087223 */ /* 0x040fe40000010805 */
[----:B------:R-:W-:Y:S01]  /*9060*/  FFMA.FTZ R3, R13, R6, R3 ;  /* 0x000000060d037223 */ /* 0x000fe20000010003 */
[----:B------:R-:W-:Y:S01]  /*9070*/  F2FP.BF16.PACK_AB R6, R15, R16 ;  /* 0x000000100f06723e */ /* 0x000fe200000010ff */
[----:B------:R-:W-:-:S02]  /*9080*/  FFMA.FTZ R0, R14, R12, -R0 ;  /* 0x0000000c0e007223 */ /* 0x000fc40000010800 */
[----:B------:R-:W-:Y:S01]  /*9090*/  FFMA.FTZ R5, R14, R11, R4 ;  /* 0x0000000b0e057223 */ /* 0x000fe20000010004 */
[----:B------:R-:W-:-:S04]  /*90a0*/  F2FP.BF16.PACK_AB R4, R3, R8 ;  /* 0x000000080304723e */ /* 0x000fc800000010ff */
[----:B------:R-:W-:-:S05]  /*90b0*/  F2FP.BF16.PACK_AB R5, R5, R0 ;  /* 0x000000000505723e */ /* 0x000fca00000010ff */
[----:B------:R1:W-:Y:S02]  /*90c0*/  STS.128 [R24], R4 ;  /* 0x0000000418007388 */ /* 0x0003e40000000c00 */
.L_x_794:
[----:B------:R-:W-:Y:S05]  /*90d0*/  BSYNC B0 ;  /* 0x0000000000007941 */ /* 0x000fea0003800000 */
.L_x_793:
        /* <DEDUP_REMOVED lines=50> */
.L_x_796:
[----:B------:R-:W-:Y:S05]  /*9400*/  BSYNC B0 ;  /* 0x0000000000007941 */ /* 0x000fea0003800000 */
.L_x_795:
        /* <DEDUP_REMOVED lines=49> */
[----:B------:R1:W-:Y:S02]  /*9720*/  STS.128 [R24+0x2000], R4 ;  /* 0x0020000418007388 */ /* 0x0003e40000000c00 */
.L_x_798:
[----:B------:R-:W-:Y:S05]  /*9730*/  BSYNC B0 ;  /* 0x0000000000007941 */ /* 0x000fea0003800000 */
.L_x_797:
        /* <DEDUP_REMOVED lines=50> */
.L_x_800:
[----:B------:R-:W-:Y:S05]  /*9a60*/  BSYNC B0 ;  /* 0x0000000000007941 */ /* 0x000fea0003800000 */
.L_x_799:
        /* <DEDUP_REMOVED lines=50> */
.L_x_802:
[----:B------:R-:W-:Y:S05]  /*9d90*/  BSYNC B0 ;  /* 0x0000000000007941 */ /* 0x000fea0003800000 */
.L_x_801:
        /* <DEDUP_REMOVED lines=49> */
.L_x_792:
[----:B------:R-:W-:Y:S05]  /*a0b0*/  BSYNC B1 ;  /* 0x0000000000017941 */ /* 0x000fea0003800000 */
.L_x_791:
[----:B------:R-:W-:-:S04]  /*a0c0*/  IADD3 R0, R56, 0x40, RZ ;  /* 0x0000004038007810 */ /* 0x000fc80007ffe0ff */
[----:B------:R-:W-:-:S13]  /*a0d0*/  ISETP.GE.AND P0, PT, R0, UR4, PT ;  /* 0x0000000400007c0c */ /* 0x000fda000bf06270 */
        /* <DEDUP_REMOVED lines=50> */
.L_x_805:
[----:B------:R-:W-:Y:S05]  /*a400*/  BSYNC B0 ;  /* 0x0000000000007941 */ /* 0x000fea0003800000 */
.L_x_804:
        /* <DEDUP_REMOVED lines=50> */
.L_x_807:
[----:B------:R-:W-:Y:S05]  /*a730*/  BSYNC B0 ;  /* 0x0000000000007941 */ /* 0x000fea0003800000 */
.L_x_806:
        /* <DEDUP_REMOVED lines=50> */
.L_x_809:
[----:B------:R-:W-:Y:S05]  /*aa60*/  BSYNC B0 ;  /* 0x0000000000007941 */ /* 0x000fea0003800000 */
.L_x_808:
        /* <DEDUP_REMOVED lines=50> */
.L_x_811:
[----:B------:R-:W-:Y:S05]  /*ad90*/  BSYNC B0 ;  /* 0x0000000000007941 */ /* 0x000fea0003800000 */
.L_x_810:
        /* <DEDUP_REMOVED lines=50> */
.L_x_813:
[----:B------:R-:W-:Y:S05]  /*b0c0*/  BSYNC B0 ;  /* 0x0000000000007941 */ /* 0x000fea0003800000 */
.L_x_812:
        /* <DEDUP_REMOVED lines=28> */
[----:B------:R-:W-:Y:S02]  /*b290*/  FMUL.FTZ R0, R6, R17 ;  /* 0x0000001106007220 */ /* 0x000fe40000410000 */
        /* <DEDUP_REMOVED lines=19> */
[----:B------:R1:W-:Y:S01]  /*b3d0*/  STS.128 [R25+0x5000], R4 ;  /* 0x0050000419007388 */ /* 0x0003e20000000c00 */
[----:B------:R-:W-:Y:S05]  /*b3e0*/  BRA `(.L_x_803) ;  /* 0x00003c9000007947 */ /* 0x000fea0003800000 */
.L_x_786:
[----:B------:R-:W-:Y:S01]  /*b3f0*/  PLOP3.LUT P1, PT, PT, PT, UP2, 0x80, 0x0 ;  /* 0x000000000000781c */ /* 0x000fe20003f2f028 */
[----:B------:R-:W-:Y:S01]  /*b400*/  IMAD.MOV.U32 R6, RZ, RZ, R10 ;  /* 0x000000ffff067224 */ /* 0x000fe200078e000a */
[----:B------:R-:W-:Y:S01]  /*b410*/  PLOP3.LUT P0, PT, PT, PT, UP2, 0x80, 0x0 ;  /* 0x000000000000781c */ /* 0x000fe20003f0f028 */
[----:B------:R-:W-:Y:S01]  /*b420*/  IMAD.MOV.U32 R4, RZ, RZ, R8 ;  /* 0x000000ffff047224 */ /* 0x000fe200078e0008 */
        /* <DEDUP_REMOVED lines=15> */
[----:B------:R-:W-:-:S03]  /*b520*/  CS2R R20, SRZ ;  /* 0x0000000000147805 */ /* 0x000fc6000001ff00 */
        /* <DEDUP_REMOVED lines=8> */
[----:B------:R-:W-:-:S03]  /*b5b0*/  IMAD R0, R0, c[0x0][0x294], R8 ;  /* 0x0000a50000007a24 */ /* 0x000fc600078e0208 */
[----:B------:R-:W-:Y:S01]  /*b5c0*/  IADD3 R3, R7, R3, RZ ;  /* 0x0000000307037210 */ /* 0x000fe20007ffe0ff */
[----:B------:R-:W-:-:S03]  /*b5d0*/  IMAD.IADD R0, R5, 0x1, R0 ;  /* 0x0000000105007824 */ /* 0x000fc600078e0200 */
        /* <DEDUP_REMOVED lines=15> */
[----:B--2-4-:R-:W-:-:S04]  /*b6d0*/  @!P0 IMAD.WIDE R10, R57, 0x2, R6 ;  /* 0x00000002390a8825 */ /* 0x014fc800078e0206 */
[----:B-1-3--:R-:W-:Y:S01]  /*b6e0*/  @!P0 IMAD.WIDE R8, R57, 0x2, R4 ;  /* 0x0000000239088825 */ /* 0x00afe200078e0204 */
        /* <DEDUP_REMOVED lines=12> */
[----:B------:R-:W-:-:S04]  /*b7b0*/  @!P1 SHF.R.S32.HI R3, RZ, 0x1f, R12 ;  /* 0x0000001fff039819 */ /* 0x000fc8000001140c */
[----:B------:R-:W-:Y:S02]  /*b7c0*/  @!P0 SHF.R.S32.HI R0, RZ, 0x1f, R13 ;  /* 0x0000001fff008819 */ /* 0x000fe4000001140d */
[----:B--2---:R-:W-:Y:S02]  /*b7d0*/  @!P1 LEA.HI R8, R3, R12, RZ, 0x3 ;  /* 0x0000000c03089211 */ /* 0x004fe400078f18ff */
[----:B------:R-:W-:Y:S02]  /*b7e0*/  @!P0 LEA.HI R3, R0, R13, RZ, 0x3 ;  /* 0x0000000d00038211 */ /* 0x000fe400078f18ff */
[----:B------:R-:W-:Y:S02]  /*b7f0*/  @!P1 LOP3.LUT R0, R8, 0xfffffff8, RZ, 0xc0, !PT ;  /* 0xfffffff808009812 */ /* 0x000fe400078ec0ff */
[----:B------:R-:W-:-:S03]  /*b800*/  @!P0 LOP3.LUT R3, R3, 0xfffffff8, RZ, 0xc0, !PT ;  /* 0xfffffff803038812 */ /* 0x000fc600078ec0ff */
[----:B-1----:R-:W-:-:S04]  /*b810*/  @!P1 IMAD.WIDE R10, R0, 0x2, R6 ;  /* 0x00000002000a9825 */ /* 0x002fc800078e0206 */
[C---:B------:R-:W-:Y:S01]  /*b820*/  @!P0 IMAD.WIDE R8, R3.reuse, 0x2, R6 ;  /* 0x0000000203088825 */ /* 0x040fe200078e0206 */
[----:B------:R1:W5:Y:S03]  /*b830*/  @!P1 LD.E.128 R36, [R10.64] ;  /* 0x000000140a249980 */ /* 0x000366000c101d00 */
[--C-:B------:R-:W-:Y:S01]  /*b840*/  @!P1 IMAD.WIDE R6, R0, 0x2, R4.reuse ;  /* 0x0000000200069825 */ /* 0x100fe200078e0204 */
[----:B------:R1:W5:Y:S03]  /*b850*/  @!P0 LD.E.128 R48, [R8.64] ;  /* 0x0000001408308980 */ /* 0x000366000c101d00 */
[----:B------:R-:W-:Y:S01]  /*b860*/  @!P0 IMAD.WIDE R4, R3, 0x2, R4 ;  /* 0x0000000203048825 */ /* 0x000fe200078e0204 */
[----:B------:R1:W5:Y:S04]  /*b870*/  @!P1 LD.E.128 R40, [R6.64] ;  /* 0x0000001406289980 */ /* 0x000368000c101d00 */
[----:B------:R1:W5:Y:S02]  /*b880*/  @!P0 LD.E.128 R52, [R4.64] ;  /* 0x0000001404348980 */ /* 0x000364000c101d00 */
.L_x_815:
[----:B------:R-:W-:Y:S05]  /*b890*/  BSYNC B0 ;  /* 0x0000000000007941 */ /* 0x000fea0003800000 */
.L_x_814:
[----:B------:R-:W-:Y:S01]  /*b8a0*/  IADD3 R3, R24, 0x40, RZ ;  /* 0x0000004018037810 */ /* 0x000fe20007ffe0ff */
[----:B-----5:R-:W-:Y:S01]  /*b8b0*/  IMAD.MOV.U32 R0, RZ, RZ, R50 ;  /* 0x000000ffff007224 */ /* 0x020fe200078e0032 */
[----:B-1--4-:R-:W1:Y:S01]  /*b8c0*/  SHFL.IDX PT, R7, R15, 0x1, 0x1e1f ;  /* 0x003e1f000f077f89 */ /* 0x012e6200000e0000 */
[----:B------:R-:W-:Y:S01]  /*b8d0*/  IMAD.MOV.U32 R5, RZ, RZ, R51 ;  /* 0x000000ffff057224 */ /* 0x000fe200078e0033 */
[----:B------:R-:W-:Y:S01]  /*b8e0*/  ISETP.GE.AND P0, PT, R3, UR7, PT ;  /* 0x0000000703007c0c */ /* 0x000fe2000bf06270 */
[----:B---3--:R-:W-:Y:S01]  /*b8f0*/  IMAD.MOV.U32 R4, RZ, RZ, R48 ;  /* 0x000000ffff047224 */ /* 0x008fe200078e0030 */
[----:B--2---:R2:W3:Y:S01]  /*b900*/  SHFL.IDX PT, R6, R25, 0x1, 0x1e1f ;  /* 0x003e1f0019067f89 */ /* 0x0044e200000e0000 */
        /* <DEDUP_REMOVED lines=33> */
[----:B------:R4:W1:Y:S01]  /*bb20*/  SHFL.IDX PT, R5, R14, 0x1, 0x1e1f ;  /* 0x003e1f000e057f89 */ /* 0x00086200000e0000 */
[----:B------:R-:W-:Y:S01]  /*bb30*/  CS2R R68, SRZ ;  /* 0x0000000000447805 */ /* 0x000fe2000001ff00 */
[----:B------:R-:W-:Y:S01]  /*bb40*/  PRMT R59, R8, 0x7610, R59 ;  /* 0x00007610083b7816 */ /* 0x000fe2000000003b */
[----:B------:R-:W-:Y:S01]  /*bb50*/  CS2R R62, SRZ ;  /* 0x00000000003e7805 */ /* 0x000fe2000001ff00 */
[----:B------:R-:W-:Y:S01]  /*bb60*/  PRMT R58, R0, 0x5410, R3 ;  /* 0x00005410003a7816 */ /* 0x000fe20000000003 */
[----:B------:R-:W-:Y:S01]  /*bb70*/  IMAD.MOV.U32 R3, RZ, RZ, R20 ;  /* 0x000000ffff037224 */ /* 0x000fe200078e0014 */
[----:B------:R-:W-:Y:S01]  /*bb80*/  MOV R8, R23 ;  /* 0x0000001700087202 */ /* 0x000fe20000000f00 */
[----:B------:R-:W-:Y:S01]  /*bb90*/  IMAD.MOV.U32 R0, RZ, RZ, R21 ;  /* 0x000000ffff007224 */ /* 0x000fe200078e0015 */
[----:B------:R4:W1:Y:S01]  /*bba0*/  SHFL.IDX PT, R4, R26, 0x1, 0x1e1f ;  /* 0x003e1f001a047f89 */ /* 0x00086200000e0000 */
[----:B------:R-:W-:Y:S01]  /*bbb0*/  CS2R R60, SRZ ;  /* 0x00000000003c7805 */ /* 0x000fe2000001ff00 */
[----:B--2---:R-:W-:Y:S01]  /*bbc0*/  PRMT R25, R8, 0x5410, R9 ;  /* 0x0000541008197816 */ /* 0x004fe20000000009 */
[----:B------:R-:W-:Y:S01]  /*bbd0*/  CS2R R78, SRZ ;  /* 0x00000000004e7805 */ /* 0x000fe2000001ff00 */
[----:B------:R-:W-:Y:S01]  /*bbe0*/  PRMT R24, R0, 0x5410, R3 ;  /* 0x0000541000187816 */ /* 0x000fe20000000003 */
[----:B------:R-:W-:Y:S01]  /*bbf0*/  CS2R R76, SRZ ;  /* 0x00000000004c7805 */ /* 0x000fe2000001ff00 */
[----:B------:R-:W-:Y:S01]  /*bc00*/  CS2R R74, SRZ ;  /* 0x00000000004a7805 */ /* 0x000fe2000001ff00 */
[----:B------:R-:W-:Y:S01]  /*bc10*/  CS2R R72, SRZ ;  /* 0x0000000000487805 */ /* 0x000fe2000001ff00 */
[----:B------:R-:W-:Y:S01]  /*bc20*/  CS2R R66, SRZ ;  /* 0x0000000000427805 */ /* 0x000fe2000001ff00 */
[----:B------:R-:W-:Y:S01]  /*bc30*/  CS2R R64, SRZ ;  /* 0x0000000000407805 */ /* 0x000fe2000001ff00 */
[----:B------:R-:W-:Y:S05]  /*bc40*/  @P0 BRA `(.L_x_817) ;  /* 0x0000023000000947 */ /* 0x000fea0003800000 */
[C---:B---3--:R-:W-:Y:S01]  /*bc50*/  ISETP.GE.AND P0, PT, R57.reuse, c[0x0][0x27c], PT ;  /* 0x00009f0039007a0c */ /* 0x048fe20003f06270 */
[----:B------:R-:W-:Y:S01]  /*bc60*/  CS2R R62, SRZ ;  /* 0x00000000003e7805 */ /* 0x000fe2000001ff00 */
[----:B------:R-:W-:Y:S01]  /*bc70*/  CS2R R60, SRZ ;  /* 0x00000000003c7805 */ /* 0x000fe2000001ff00 */
[----:B------:R-:W-:Y:S01]  /*bc80*/  CS2R R66, SRZ ;  /* 0x0000000000427805 */ /* 0x000fe2000001ff00 */
[----:B------:R-:W-:Y:S01]  /*bc90*/  CS2R R64, SRZ ;  /* 0x0000000000407805 */ /* 0x000fe2000001ff00 */
[----:B------:R-:W-:-:S02]  /*bca0*/  IADD3 R12, R57, 0x10, RZ ;  /* 0x00000010390c7810 */ /* 0x000fc40007ffe0ff */
[----:B------:R-:W-:-:S06]  /*bcb0*/  IADD3 R13, R57, 0x20, RZ ;  /* 0x00000020390d7810 */ /* 0x000fcc0007ffe0ff */
[----:B-1----:R-:W-:-:S04]  /*bcc0*/  @!P0 IMAD.WIDE R10, R57, 0x2, R6 ;  /* 0x00000002390a8825 */ /* 0x002fc800078e0206 */
        /* <DEDUP_REMOVED lines=27> */
.L_x_817:
[----:B---3--:R-:W-:Y:S05]  /*be80*/  BSYNC B0 ;  /* 0x0000000000007941 */ /* 0x008fea0003800000 */
.L_x_816:
[----:B-----5:R-:W-:Y:S01]  /*be90*/  IMAD.MOV.U32 R0, RZ, RZ, R82 ;  /* 0x000000ffff007224 */ /* 0x020fe200078e0052 */
[----:B------:R-:W-:Y:S01]  /*bea0*/  UIADD3 UR4, -UR12, UR7, URZ ;  /* 0x000000070c047290 */ /* 0x000fe2000fffe13f */
[----:B-1----:R-:W-:Y:S01]  /*beb0*/  IMAD.MOV.U32 R5, RZ, RZ, R83 ;  /* 0x000000ffff057224 */ /* 0x002fe200078e0053 */
[----:B------:R-:W-:-:S04]  /*bec0*/  DEPBAR.LE SB0, 0x1 ;  /* 0x000080400000791a */ /* 0x000fc80000000000 */
[----:B------:R-:W-:Y:S01]  /*bed0*/  IMAD.MOV.U32 R4, RZ, RZ, R80 ;  /* 0x000000ffff047224 */ /* 0x000fe200078e0050 */
[----:B------:R-:W-:Y:S01]  /*bee0*/  PRMT R107, R5, 0x5410, R0 ;  /* 0x00005410056b7816 */ /* 0x000fe20000000000 */
[----:B------:R-:W-:Y:S01]  /*bef0*/  IMAD.MOV.U32 R3, RZ, RZ, R81 ;  /* 0x000000ffff037224 */ /* 0x000fe200078e0051 */
[----:B------:R-:W-:Y:S01]  /*bf00*/  MOV R0, R70 ;  /* 0x0000004600007202 */ /* 0x000fe20000000f00 */
[----:B------:R-:W-:Y:S01]  /*bf10*/  UISETP.LT.AND UP0, UPT, UR4, 0x80, UPT ;  /* 0x000000800400788c */ /* 0x000fe2000bf01270 */
[----:B------:R-:W-:Y:S01]  /*bf20*/  IMAD.MOV.U32 R5, RZ, RZ, R71 ;  /* 0x000000ffff057224 */ /* 0x000fe200078e0047 */
[----:B------:R-:W-:Y:S01]  /*bf30*/  BSSY B1, `(.L_x_818) ;  /* 0x0000197000017945 */ /* 0x000fe20003800000 */
[----:B------:R-:W-:Y:S01]  /*bf40*/  PRMT R106, R3, 0x5410, R4 ;  /* 0x00005410036a7816 */ /* 0x000fe20000000004 */
[----:B------:R-:W-:Y:S01]  /*bf50*/  IMAD.MOV.U32 R4, RZ, RZ, R68 ;  /* 0x000000ffff047224 */ /* 0x000fe200078e0044 */
[----:B------:R-:W-:Y:S01]  /*bf60*/  PRMT R101, R101, 0x5410, R0 ;  /* 0x0000541065657816 */ /* 0x000fe20000000000 */
[----:B------:R-:W-:Y:S01]  /*bf70*/  IMAD.MOV.U32 R3, RZ, RZ, R69 ;  /* 0x000000ffff037224 */ /* 0x000fe200078e0045 */
[----:B------:R-:W-:Y:S01]  /*bf80*/  USEL UR4, UR4, 0x80, UP0 ;  /* 0x0000008004047887 */ /* 0x000fe20008000000 */
[----:B------:R-:W-:Y:S01]  /*bf90*/  IMAD.MOV.U32 R0, RZ, RZ, R62 ;  /* 0x000000ffff007224 */ /* 0x000fe200078e003e */
[----:B------:R-:W-:-:S02]  /*bfa0*/  PRMT R101, R5, 0x7610, R101 ;  /* 0x0000761005657816 */ /* 0x000fc40000000065 */
[----:B------:R-:W-:Y:S01]  /*bfb0*/  PRMT R100, R3, 0x5410, R4 ;  /* 0x0000541003647816 */ /* 0x000fe20000000004 */
[----:B------:R-:W-:Y:S01]  /*bfc0*/  IMAD.MOV.U32 R4, RZ, RZ, R60 ;  /* 0x000000ffff047224 */ /* 0x000fe200078e003c */
[----:B------:R-:W-:Y:S01]  /*bfd0*/  PRMT R95, R95, 0x5410, R0 ;  /* 0x000054105f5f7816 */ /* 0x000fe20000000000 */
[----:B------:R-:W-:Y:S01]  /*bfe0*/  IMAD.MOV.U32 R3, RZ, RZ, R61 ;  /* 0x000000ffff037224 */ /* 0x000fe200078e003d */
[----:B------:R-:W-:Y:S01]  /*bff0*/  MOV R5, R63 ;  /* 0x0000003f00057202 */ /* 0x000fe20000000f00 */
[----:B------:R-:W-:Y:S01]  /*c000*/  IMAD.MOV.U32 R0, RZ, RZ, R78 ;  /* 0x000000ffff007224 */ /* 0x000fe200078e004e */
[----:B------:R-:W-:Y:S01]  /*c010*/  BAR.SYNC.DEFER_BLOCKING 0x0 ;  /* 0x0000000000007b1d */ /* 0x000fe20000010000 */
[----:B------:R-:W-:Y:S02]  /*c020*/  ISETP.GE.AND P0, PT, R56, UR4, PT ;  /* 0x0000000438007c0c */ /* 0x000fe4000bf06270 */
[----:B------:R-:W-:Y:S01]  /*c030*/  PRMT R94, R3, 0x5410, R4 ;  /* 0x00005410035e7816 */ /* 0x000fe20000000004 */
[----:B------:R-:W-:Y:S01]  /*c040*/  IMAD.MOV.U32 R4, RZ, RZ, R76 ;  /* 0x000000ffff047224 */ /* 0x000fe200078e004c */
[----:B------:R-:W-:Y:S01]  /*c050*/  PRMT R105, R105, 0x5410, R0 ;  /* 0x0000541069697816 */ /* 0x000fe20000000000 */
[----:B------:R-:W-:Y:S01]  /*c060*/  IMAD.MOV.U32 R3, RZ, RZ, R77 ;  /* 0x000000ffff037224 */ /* 0x000fe200078e004d */
[----:B------:R-:W-:Y:S01]  /*c070*/  PRMT R95, R5, 0x7610, R95 ;  /* 0x00007610055f7816 */ /* 0x000fe2000000005f */
[----:B------:R-:W-:Y:S01]  /*c080*/  IMAD.MOV.U32 R0, RZ, RZ, R74 ;  /* 0x000000ffff007224 */ /* 0x000fe200078e004a */
[----:B------:R-:W-:-:S02]  /*c090*/  MOV R5, R79 ;  /* 0x0000004f00057202 */ /* 0x000fc40000000f00 */
[----:B------:R-:W-:Y:S01]  /*c0a0*/  PRMT R103, R3, 0x5410, R4 ;  /* 0x0000541003677816 */ /* 0x000fe20000000004 */
        /* <DEDUP_REMOVED lines=8> */
[----:B------:R-:W-:Y:S01]  /*c130*/  PRMT R99, R4, 0x7610, R99 ;  /* 0x0000761004637816 */ /* 0x000fe20000000063 */
[----:B------:R-:W-:Y:S01]  /*c140*/  IMAD.MOV.U32 R0, RZ, RZ, R65 ;  /* 0x000000ffff007224 */ /* 0x000fe200078e0041 */
[----:B------:R-:W-:-:S04]  /*c150*/  MOV R4, R67 ;  /* 0x0000004300047202 */ /* 0x000fc80000000f00 */
[----:B------:R-:W-:Y:S02]  /*c160*/  PRMT R93, R4, 0x5410, R5 ;  /* 0x00005410045d7816 */ /* 0x000fe40000000005 */
[----:B------:R-:W-:Y:S01]  /*c170*/  PRMT R91, R0, 0x5410, R3 ;  /* 0x00005410005b7816 */ /* 0x000fe20000000003 */
[----:B------:R-:W-:Y:S05]  /*c180*/  @P0 BRA `(.L_x_819) ;  /* 0x0000171000000947 */ /* 0x000fea0003800000 */
[----:B------:R-:W-:Y:S01]  /*c190*/  ISETP.GE.AND P0, PT, R57, c[0x0][0x27c], PT ;  /* 0x00009f0039007a0c */ /* 0x000fe20003f06270 */
[----:B------:R-:W-:-:S12]  /*c1a0*/  BSSY B0, `(.L_x_820) ;  /* 0x0000075000007945 */ /* 0x000fd80003800000 */
[----:B------:R-:W-:Y:S05]  /*c1b0*/  @P0 BRA `(.L_x_821) ;  /* 0x0000073000000947 */ /* 0x000fea0003800000 */
[----:B------:R-:W-:Y:S01]  /*c1c0*/  IMAD.MOV.U32 R4, RZ, RZ, c[0x0][0x27c] ;  /* 0x00009f00ff047624 */ /* 0x000fe200078e00ff */
[----:B------:R-:W-:Y:S01]  /*c1d0*/  LEA.HI R3, R56, R56, RZ, 0x1 ;  /* 0x0000003838037211 */ /* 0x000fe200078f08ff */
[----:B------:R-:W-:Y:S01]  /*c1e0*/  IMAD.SHL.U32 R0, R47, 0x40, RZ ;  /* 0x000000402f007824 */ /* 0x000fe200078e00ff */
[----:B------:R-:W-:Y:S02]  /*c1f0*/  SHF.R.U64 R12, R18, 0x10, R19 ;  /* 0x00000010120c7819 */ /* 0x000fe40000001213 */
[----:B------:R-:W-:Y:S02]  /*c200*/  LOP3.LUT R3, R3, 0x7fffffe, RZ, 0xc0, !PT ;  /* 0x07fffffe03037812 */ /* 0x000fe400078ec0ff */
[----:B------:R-:W-:Y:S02]  /*c210*/  LEA.HI R4, R4, R46, RZ, 0x1d ;  /* 0x0000002e04047211 */ /* 0x000fe400078fe8ff */
[----:B------:R-:W-:Y:S01]  /*c220*/  LOP3.LUT R0, R0, 0xc0, RZ, 0xc0, !PT ;  /* 0x000000c000007812 */ /* 0x000fe200078ec0ff */
[----:B------:R-:W-:Y:S01]  /*c230*/  IMAD.IADD R3, R56, 0x1, -R3 ;  /* 0x0000000138037824 */ /* 0x000fe200078e0a03 */
[----:B------:R-:W-:-:S02]  /*c240*/  SHF.R.S32.HI R6, RZ, 0x1f, R4 ;  /* 0x0000001fff067819 */ /* 0x000fc40000011404 */
[----:B------:R-:W-:Y:S01]  /*c250*/  LOP3.LUT R5, R0, 0x18, R57, 0xf8, !PT ;  /* 0x0000001800057812 */ /* 0x000fe200078ef839 */
[----:B------:R-:W-:Y:S01]  /*c260*/  IMAD R3, R90, 0x8, R3 ;  /* 0x000000085a037824 */ /* 0x000fe200078e0203 */
[----:B------:R-:W-:Y:S02]  /*c270*/  SHF.R.U32.HI R8, RZ, 0x3, R0 ;  /* 0x00000003ff087819 */ /* 0x000fe40000011600 */
[----:B------:R-:W-:Y:S01]  /*c280*/  LEA.HI R6, R6, R4, RZ, 0x2 ;  /* 0x0000000406067211 */ /* 0x000fe200078f10ff */
[----:B------:R-:W-:Y:S01]  /*c290*/  IMAD.SHL.U32 R4, R4, 0x8, RZ ;  /* 0x0000000804047824 */ /* 0x000fe200078e00ff */
[----:B------:R-:W-:Y:S01]  /*c2a0*/  LOP3.LUT R7, R5, R8, RZ, 0x3c, !PT ;  /* 0x0000000805077212 */ /* 0x000fe200078e3cff */
[----:B------:R-:W-:Y:S01]  /*c2b0*/  IMAD.SHL.U32 R5, R3, 0x20, RZ ;  /* 0x0000002003057824 */ /* 0x000fe200078e00ff */
[----:B------:R-:W-:Y:S02]  /*c2c0*/  SHF.L.U32 R3, R6, 0xa, RZ ;  /* 0x0000000a06037819 */ /* 0x000fe400000006ff */
[----:B------:R-:W-:Y:S01]  /*c2d0*/  LOP3.LUT R0, R0, 0x18, R4, 0xf8, !PT ;  /* 0x0000001800007812 */ /* 0x000fe200078ef804 */
[----:B------:R-:W-:Y:S01]  /*c2e0*/  IMAD.IADD R4, R5, 0x1, R7 ;  /* 0x0000000105047824 */ /* 0x000fe200078e0207 */
[----:B------:R-:W-:-:S02]  /*c2f0*/  LOP3.LUT R3, R3, 0x7ffff000, RZ, 0xc0, !PT ;  /* 0x7ffff00003037812 */ /* 0x000fc400078ec0ff */
[----:B------:R-:W-:Y:S01]  /*c300*/  LOP3.LUT R0, R0, R8, RZ, 0x3c, !PT ;  /* 0x0000000800007212 */ /* 0x000fe200078e3cff */
[----:B------:R-:W-:Y:S01]  /*c310*/  IMAD.SHL.U32 R45, R4, 0x2, RZ ;  /* 0x00000002042d7824 */ /* 0x000fe200078e00ff */
[----:B----4-:R-:W-:Y:S02]  /*c320*/  SHF.R.U64 R14, R20, 0x10, R21 ;  /* 0x00000010140e7819 */ /* 0x010fe40000001215 */
[----:B------:R-:W-:Y:S02]  /*c330*/  IADD3 R0, R0, R3, R5 ;  /* 0x0000000300007210 */ /* 0x000fe40007ffe005 */
[----:B------:R-:W1:Y:S01]  /*c340*/  LDS.128 R8, [R45+0x6100] ;  /* 0x006100002d087984 */ /* 0x000e620000000c00 */
[----:B------:R-:W-:Y:S02]  /*c350*/  PRMT R26, R28, 0x5432, R12 ;  /* 0x000054321c1a7816 */ /* 0x000fe4000000000c */
[----:B------:R-:W-:Y:S01]  /*c360*/  IMAD.SHL.U32 R35, R0, 0x2, RZ ;  /* 0x0000000200237824 */ /* 0x000fe200078e00ff */
[----:B------:R-:W-:-:S02]  /*c370*/  SHF.R.U64 R0, R16, 0x10, R17 ;  /* 0x0000001010007819 */ /* 0x000fc40000001211 */
[----:B------:R-:W-:Y:S02]  /*c380*/  SHF.R.U32.HI R3, RZ, 0x10, R17 ;  /* 0x00000010ff037819 */ /* 0x000fe40000011611 */
[----:B------:R-:W2:Y:S01]  /*c390*/  LDS.128 R4, [R35+0x6100] ;  /* 0x0061000023047984 */ /* 0x000ea20000000c00 */
[----:B------:R-:W-:Y:S02]  /*c3a0*/  PRMT R12, R24, 0x5432, R14 ;  /* 0x00005432180c7816 */ /* 0x000fe4000000000e */
[----:B------:R-:W-:Y:S02]  /*c3b0*/  SHF.R.U32.HI R13, RZ, 0x10, R19 ;  /* 0x00000010ff0d7819 */ /* 0x000fe40000011613 */
[----:B------:R-:W-:Y:S01]  /*c3c0*/  SHF.R.U64 R16, R22, 0x10, R23 ;  /* 0x0000001016107819 */ /* 0x000fe20000001217 */
[----:B------:R-:W-:Y:S01]  /*c3d0*/  IMAD.U32 R30, R12, 0x10000, RZ ;  /* 0x000100000c1e7824 */ /* 0x000fe200078e00ff */
[----:B------:R-:W-:Y:S02]  /*c3e0*/  SHF.R.U32.HI R15, RZ, 0x10, R21 ;  /* 0x00000010ff0f7819 */ /* 0x000fe40000011615 */
[----:B------:R-:W-:-:S02]  /*c3f0*/  SHF.R.U32.HI R17, RZ, 0x10, R23 ;  /* 0x00000010ff117819 */ /* 0x000fc40000011617 */
[C---:B------:R-:W-:Y:S02]  /*c400*/  PRMT R18, R27.reuse, 0x5432, R0 ;  /* 0x000054321b127816 */ /* 0x040fe40000000000 */
[----:B------:R-:W-:Y:S02]  /*c410*/  PRMT R20, R27, 0x5410, R3 ;  /* 0x000054101b147816 */ /* 0x000fe40000000003 */
[----:B------:R-:W-:Y:S02]  /*c420*/  PRMT R27, R28, 0x5410, R13 ;  /* 0x000054101c1b7816 */ /* 0x000fe4000000000d */
[C---:B------:R-:W-:Y:S02]  /*c430*/  PRMT R23, R25.reuse, 0x5432, R16 ;  /* 0x0000543219177816 */ /* 0x040fe40000000010 */
[----:B------:R-:W-:Y:S02]  /*c440*/  PRMT R19, R24, 0x5410, R15 ;  /* 0x0000541018137816 */ /* 0x000fe4000000000f */
[----:B------:R-:W-:-:S02]  /*c450*/  PRMT R24, R25, 0x5410, R17 ;  /* 0x0000541019187816 */ /* 0x000fc40000000011 */
[----:B------:R-:W-:Y:S02]  /*c460*/  LOP3.LUT R12, R12, 0xffff0000, RZ, 0xc0, !PT ;  /* 0xffff00000c0c7812 */ /* 0x000fe400078ec0ff */
[C---:B-1----:R-:W-:Y:S01]  /*c470*/  SHF.L.U32 R16, R11.reuse, 0x10, RZ ;  /* 0x000000100b107819 */ /* 0x042fe200000006ff */
[----:B------:R-:W-:Y:S01]  /*c480*/  IMAD.U32 R13, R8, 0x10000, RZ ;  /* 0x00010000080d7824 */ /* 0x000fe200078e00ff */
[----:B------:R-:W-:Y:S01]  /*c490*/  LOP3.LUT R28, R11, 0xffff0000, RZ, 0xc0, !PT ;  /* 0xffff00000b1c7812 */ /* 0x000fe200078ec0ff */
[C---:B------:R-:W-:Y:S01]  /*c4a0*/  IMAD.U32 R15, R9.reuse, 0x10000, RZ ;  /* 0x00010000090f7824 */ /* 0x040fe200078e00ff */
[----:B------:R-:W-:Y:S01]  /*c4b0*/  SHF.L.U32 R11, R18, 0x10, RZ ;  /* 0x00000010120b7819 */ /* 0x000fe200000006ff */
        /* <DEDUP_REMOVED lines=8> */
[C---:B------:R-:W-:Y:S01]  /*c540*/  IMAD.U32 R5, R7.reuse, 0x10000, RZ ;  /* 0x0001000007057824 */ /* 0x040fe200078e00ff */
[----:B------:R-:W-:Y:S01]  /*c550*/  LOP3.LUT R21, R7, 0xffff0000, RZ, 0xc0, !PT ;  /* 0xffff000007157812 */ /* 0x000fe200078ec0ff */
[-C--:B------:R-:W-:Y:S01]  /*c560*/  FMUL.FTZ R3, R3, R11.reuse ;  /* 0x0000000b03037220 */ /* 0x080fe20000410000 */
[----:B------:R-:W-:Y:S01]  /*c570*/  LOP3.LUT R7, R18, 0xffff0000, RZ, 0xc0, !PT ;  /* 0xffff000012077812 */ /* 0x000fe200078ec0ff */
[----:B------:R-:W-:Y:S01]  /*c580*/  FFMA.FTZ R44, R13, R11, -R0 ;  /* 0x0000000b0d2c7223 */ /* 0x000fe20000010800 */
[----:B------:R-:W-:Y:S01]  /*c590*/  LOP3.LUT R29, R10, 0xffff0000, RZ, 0xc0, !PT ;  /* 0xffff00000a1d7812 */ /* 0x000fe200078ec0ff */
[C---:B------:R-:W-:Y:S01]  /*c5a0*/  IMAD.U32 R10, R6.reuse, 0x10000, RZ ;  /* 0x00010000060a7824 */ /* 0x040fe200078e00ff */
[----:B------:R-:W-:Y:S01]  /*c5b0*/  LOP3.LUT R22, R6, 0xffff0000, RZ, 0xc0, !PT ;  /* 0xffff000006167812 */ /* 0x000fe200078ec0ff */
[----:B------:R-:W-:-:S02]  /*c5c0*/  IMAD.U32 R11, R19, 0x10000, RZ ;  /* 0x00010000130b7824 */ /* 0x000fc400078e00ff */
[----:B------:R-:W-:Y:S02]  /*c5d0*/  FMUL.FTZ R0, R4, R12 ;  /* 0x0000000c04007220 */ /* 0x000fe40000410000 */
[----:B------:R-:W-:Y:S02]  /*c5e0*/  IMAD.U32 R6, R20, 0x10000, RZ ;  /* 0x0001000014067824 */ /* 0x000fe400078e00ff */
[----:B------:R-:W-:Y:S01]  /*c5f0*/  FFMA.FTZ R34, R13, R30, R3 ;  /* 0x0000001e0d227223 */ /* 0x000fe20000010003 */
[----:B------:R-:W-:Y:S01]  /*c600*/  SHF.L.U32 R13, R24, 0x10, RZ ;  /* 0x00000010180d7819 */ /* 0x000fe200000006ff */
[-C--:B------:R-:W-:Y:S02]  /*c610*/  FMUL.FTZ R4, R4, R7.reuse ;  /* 0x0000000704047220 */ /* 0x080fe40000410000 */
[----:B------:R-:W-:Y:S01]  /*c620*/  FFMA.FTZ R33, R14, R7, -R0 ;  /* 0x000000070e217223 */ /* 0x000fe20000010800 */
[----:B------:R-:W-:Y:S01]  /*c630*/  LOP3.LUT R7, R19, 0xffff0000, RZ, 0xc0, !PT ;  /* 0xffff000013077812 */ /* 0x000fe200078ec0ff */
[----:B------:R-:W-:-:S02]  /*c640*/  FMUL.FTZ R3, R8, R11 ;  /* 0x0000000b08037220 */ /* 0x000fc40000410000 */
[----:B------:R-:W-:Y:S01]  /*c650*/  FMUL.FTZ R0, R8, R6 ;  /* 0x0000000608007220 */ /* 0x000fe20000410000 */
[----:B------:R-:W-:Y:S01]  /*c660*/  LOP3.LUT R8, R20, 0xffff0000, RZ, 0xc0, !PT ;  /* 0xffff000014087812 */ /* 0x000fe200078ec0ff */
[----:B------:R-:W-:Y:S01]  /*c670*/  FFMA.FTZ R32, R14, R12, R4 ;  /* 0x0000000c0e207223 */ /* 0x000fe20000010004 */
[----:B------:R-:W-:Y:S01]  /*c680*/  LOP3.LUT R14, R24, 0xffff0000, RZ, 0xc0, !PT ;  /* 0xffff0000180e7812 */ /* 0x000fe200078ec0ff */
[----:B------:R-:W-:Y:S02]  /*c690*/  FFMA.FTZ R31, R15, R6, -R3 ;  /* 0x000000060f1f7223 */ /* 0x000fe40000010803 */
[----:B------:R-:W-:Y:S02]  /*c6a0*/  IMAD.U32 R4, R27, 0x10000, RZ ;  /* 0x000100001b047824 */ /* 0x000fe400078e00ff */
[----:B------:R-:W-:Y:S02]  /*c6b0*/  FFMA.FTZ R30, R15, R11, R0 ;  /* 0x0000000b0f1e7223 */ /* 0x000fe40000010000 */
[----:B------:R-:W-:-:S02]  /*c6c0*/  FMUL.FTZ R3, R5, R13 ;  /* 0x0000000d05037220 */ /* 0x000fc40000410000 */
[----:B------:R-:W-:Y:S02]  /*c6d0*/  IMAD.U32 R11, R23, 0x10000, RZ ;  /* 0x00010000170b7824 */ /* 0x000fe400078e00ff */
[-C--:B------:R-:W-:Y:S02]  /*c6e0*/  FMUL.FTZ R0, R5, R4.reuse ;  /* 0x0000000405007220 */ /* 0x080fe40000410000 */
[----:B------:R-:W-:Y:S02]  /*c6f0*/  FFMA.FTZ R18, R16, R4, -R3 ;  /* 0x0000000410127223 */ /* 0x000fe40000010803 */
[----:B------:R-:W-:Y:S02]  /*c700*/  IMAD.U32 R6, R26, 0x10000, RZ ;  /* 0x000100001a067824 */ /* 0x000fe400078e00ff */
[----:B------:R-:W-:Y:S02]  /*c710*/  FMUL.FTZ R5, R9, R7 ;  /* 0x0000000709057220 */ /* 0x000fe40000410000 */
[----:B------:R-:W-:-:S02]  /*c720*/  FMUL.FTZ R3, R10, R11 ;  /* 0x0000000b0a037220 */ /* 0x000fc40000410000 */
[----:B------:R-:W-:Y:S02]  /*c730*/  FFMA.FTZ R15, R16, R13, R0 ;  /* 0x0000000d100f7223 */ /* 0x000fe40000010000 */
[-C--:B------:R-:W-:Y:S01]  /*c740*/  FMUL.FTZ R4, R9, R8.reuse ;  /* 0x0000000809047220 */ /* 0x080fe20000410000 */
[----:B------:R-:W-:Y:S01]  /*c750*/  LOP3.LUT R9, R27, 0xffff0000, RZ, 0xc0, !PT ;  /* 0xffff00001b097812 */ /* 0x000fe200078ec0ff */
[----:B------:R-:W-:Y:S01]  /*c760*/  FFMA.FTZ R13, R17, R8, -R5 ;  /* 0x00000008110d7223 */ /* 0x000fe20000010805 */
[----:B------:R-:W-:Y:S01]  /*c770*/  LOP3.LUT R8, R23, 0xffff0000, RZ, 0xc0, !PT ;  /* 0xffff000017087812 */ /* 0x000fe200078ec0ff */
[-C--:B------:R-:W-:Y:S02]  /*c780*/  FMUL.FTZ R0, R10, R6.reuse ;  /* 0x000000060a007220 */ /* 0x080fe40000410000 */
[----:B------:R-:W-:Y:S01]  /*c790*/  FFMA.FTZ R10, R25, R6, -R3 ;  /* 0x00000006190a7223 */ /* 0x000fe20000010803 */
[----:B------:R-:W-:Y:S01]  /*c7a0*/  LOP3.LUT R6, R26, 0xffff0000, RZ, 0xc0, !PT ;  /* 0xffff00001a067812 */ /* 0x000fe200078ec0ff */
[----:B------:R-:W-:-:S02]  /*c7b0*/  FFMA.FTZ R12, R17, R7, R4 ;  /* 0x00000007110c7223 */ /* 0x000fc40000010004 */
[C---:B------:R-:W-:Y:S02]  /*c7c0*/  FMUL.FTZ R5, R22.reuse, R8 ;  /* 0x0000000816057220 */ /* 0x040fe40000410000 */
[----:B------:R-:W-:Y:S02]  /*c7d0*/  FMUL.FTZ R4, R22, R6 ;  /* 0x0000000616047220 */ /* 0x000fe40000410000 */
[----:B------:R-:W-:Y:S02]  /*c7e0*/  FFMA.FTZ R11, R25, R11, R0 ;  /* 0x0000000b190b7223 */ /* 0x000fe40000010000 */
[C---:B------:R-:W-:Y:S02]  /*c7f0*/  FMUL.FTZ R3, R21.reuse, R14 ;  /* 0x0000000e15037220 */ /* 0x040fe40000410000 */
[-C--:B------:R-:W-:Y:S02]  /*c800*/  FMUL.FTZ R0, R21, R9.reuse ;  /* 0x0000000915007220 */ /* 0x080fe40000410000 */
[C---:B------:R-:W-:Y:S01]  /*c810*/  FFMA.FTZ R7, R29.reuse, R6, -R5 ;  /* 0x000000061d077223 */ /* 0x040fe20000010805 */
[----:B------:R-:W-:Y:S01]  /*c820*/  F2FP.BF16.PACK_AB R5, R12, R30 ;  /* 0x0000001e0c05723e */ /* 0x000fe200000010ff */
[----:B------:R-:W-:Y:S01]  /*c830*/  FFMA.FTZ R6, R29, R8, R4 ;  /* 0x000000081d067223 */ /* 0x000fe20000010004 */
[----:B------:R-:W-:Y:S01]  /*c840*/  F2FP.BF16.PACK_AB R8, R33, R44 ;  /* 0x0000002c2108723e */ /* 0x000fe200000010ff */
[C---:B------:R-:W-:Y:S01]  /*c850*/  FFMA.FTZ R3, R28.reuse, R9, -R3 ;  /* 0x000000091c037223 */ /* 0x040fe20000010803 */
        /* <DEDUP_REMOVED lines=9> */
.L_x_821:
[----:B------:R-:W-:Y:S05]  /*c8f0*/  BSYNC B0 ;  /* 0x0000000000007941 */ /* 0x000fea0003800000 */
.L_x_820:
        /* <DEDUP_REMOVED lines=27> */
[----:B------:R-:W-:Y:S02]  /*cab0*/  SHF.R.U64 R12, R38, 0x10, R39 ;  /* 0x00000010260c7819 */ /* 0x000fe40000001227 */
[----:B------:R-:W-:Y:S02]  /*cac0*/  LOP3.LUT R3, R4, R10, RZ, 0x3c, !PT ;  /* 0x0000000a04037212 */ /* 0x000fe400078e3cff */
[----:B------:R-:W-:Y:S02]  /*cad0*/  LOP3.LUT R0, R0, 0x7ffff000, RZ, 0xc0, !PT ;  /* 0x7ffff00000007812 */ /* 0x000fe400078ec0ff */
[----:B------:R-:W-:-:S02]  /*cae0*/  IADD3 R5, R8, R9, R6 ;  /* 0x0000000908057210 */ /* 0x000fc40007ffe006 */
[----:B------:R-:W-:Y:S02]  /*caf0*/  IADD3 R0, R3, R0, R6 ;  /* 0x0000000003007210 */ /* 0x000fe40007ffe006 */
[----:B----4-:R-:W-:Y:S01]  /*cb00*/  SHF.R.U64 R14, R40, 0x10, R41 ;  /* 0x00000010280e7819 */ /* 0x010fe20000001229 */
[----:B------:R-:W-:Y:S01]  /*cb10*/  IMAD.SHL.U32 R44, R5, 0x2, RZ ;  /* 0x00000002052c7824 */ /* 0x000fe200078e00ff */
[----:B------:R-:W-:Y:S01]  /*cb20*/  PRMT R26, R85, 0x5432, R12 ;  /* 0x00005432551a7816 */ /* 0x000fe2000000000c */
[----:B------:R-:W-:Y:S01]  /*cb30*/  IMAD.SHL.U32 R35, R0, 0x2, RZ ;  /* 0x0000000200237824 */ /* 0x000fe200078e00ff */
[--C-:B------:R-:W-:Y:S02]  /*cb40*/  SHF.R.U64 R0, R36, 0x10, R37.reuse ;  /* 0x0000001024007819 */ /* 0x100fe40000001225 */
[----:B------:R-:W1:Y:S01]  /*cb50*/  LDS.128 R8, [R44+0x6100] ;  /* 0x006100002c087984 */ /* 0x000e620000000c00 */
[----:B------:R-:W-:Y:S02]  /*cb60*/  SHF.R.U32.HI R3, RZ, 0x10, R37 ;  /* 0x00000010ff037819 */ /* 0x000fe40000011625 */
[----:B------:R-:W-:Y:S01]  /*cb70*/  PRMT R12, R58, 0x5432, R14 ;  /* 0x000054323a0c7816 */ /* 0x000fe2000000000e */
[----:B------:R-:W2:Y:S01]  /*cb80*/  LDS.128 R4, [R35+0x6100] ;  /* 0x0061000023047984 */ /* 0x000ea20000000c00 */
[----:B------:R-:W-:-:S02]  /*cb90*/  SHF.R.U64 R16, R42, 0x10, R43 ;  /* 0x000000102a107819 */ /* 0x000fc4000000122b */
[----:B------:R-:W-:Y:S01]  /*cba0*/  SHF.R.U32.HI R13, RZ, 0x10, R39 ;  /* 0x00000010ff0d7819 */ /* 0x000fe20000011627 */
[----:B------:R-:W-:Y:S01]  /*cbb0*/  IMAD.U32 R30, R12, 0x10000, RZ ;  /* 0x000100000c1e7824 */ /* 0x000fe200078e00ff */
[----:B------:R-:W-:Y:S02]  /*cbc0*/  SHF.R.U32.HI R15, RZ, 0x10, R41 ;  /* 0x00000010ff0f7819 */ /* 0x000fe40000011629 */
[----:B------:R-:W-:Y:S02]  /*cbd0*/  SHF.R.U32.HI R17, RZ, 0x10, R43 ;  /* 0x00000010ff117819 */ /* 0x000fe4000001162b */
[C---:B------:R-:W-:Y:S02]  /*cbe0*/  PRMT R18, R84.reuse, 0x5432, R0 ;  /* 0x0000543254127816 */ /* 0x040fe40000000000 */
[----:B------:R-:W-:Y:S02]  /*cbf0*/  PRMT R20, R84, 0x5410, R3 ;  /* 0x0000541054147816 */ /* 0x000fe40000000003 */
[----:B------:R-:W-:-:S02]  /*cc00*/  PRMT R23, R59, 0x5432, R16 ;  /* 0x000054323b177816 */ /* 0x000fc40000000010 */
[----:B------:R-:W-:Y:S02]  /*cc10*/  PRMT R27, R85, 0x5410, R13 ;  /* 0x00005410551b7816 */ /* 0x000fe4000000000d */
[----:B------:R-:W-:Y:S02]  /*cc20*/  PRMT R19, R58, 0x5410, R15 ;  /* 0x000054103a137816 */ /* 0x000fe4000000000f */
[----:B------:R-:W-:Y:S02]  /*cc30*/  PRMT R24, R59, 0x5410, R17 ;  /* 0x000054103b187816 */ /* 0x000fe40000000011 */
[----:B------:R-:W-:Y:S01]  /*cc40*/  LOP3.LUT R12, R12, 0xffff0000, RZ, 0xc0, !PT ;  /* 0xffff00000c0c7812 */ /* 0x000fe200078ec0ff */
[C---:B-1----:R-:W-:Y:S01]  /*cc50*/  IMAD.U32 R16, R11.reuse, 0x10000, RZ ;  /* 0x000100000b107824 */ /* 0x042fe200078e00ff */
[----:B------:R-:W-:Y:S01]  /*cc60*/  LOP3.LUT R28, R11, 0xffff0000, RZ, 0xc0, !PT ;  /* 0xffff00000b1c7812 */ /* 0x000fe200078ec0ff */
[C---:B------:R-:W-:Y:S01]  /*cc70*/  IMAD.U32 R13, R8.reuse, 0x10000, RZ ;  /* 0x00010000080d7824 */ /* 0x040fe200078e00ff */
[----:B------:R-:W-:Y:S01]  /*cc80*/  LOP3.LUT R14, R8, 0xffff0000, RZ, 0xc0, !PT ;  /* 0xffff0000080e7812 */ /* 0x000fe200078ec0ff */
[C---:B--2---:R-:W-:Y:S01]  /*cc90*/  IMAD.U32 R3, R4.reuse, 0x10000, RZ ;  /* 0x0001000004037824 */ /* 0x044fe200078e00ff */
[C---:B------:R-:W-:Y:S01]  /*cca0*/  LOP3.LUT R17, R9.reuse, 0xffff0000, RZ, 0xc0, !PT ;  /* 0xffff000009117812 */ /* 0x040fe200078ec0ff */
[----:B------:R-:W-:Y:S01]  /*ccb0*/  IMAD.U32 R15, R9, 0x10000, RZ ;  /* 0x00010000090f7824 */ /* 0x000fe200078e00ff */
        /* <DEDUP_REMOVED lines=11> */
[----:B------:R-:W-:-:S02]  /*cd70*/  FMUL.FTZ R3, R3, R11 ;  /* 0x0000000b03037220 */ /* 0x000fc40000410000 */
[----:B------:R-:W-:Y:S02]  /*cd80*/  FFMA.FTZ R36, R13, R11, -R0 ;  /* 0x0000000b0d247223 */ /* 0x000fe40000010800 */
[----:B------:R-:W-:Y:S02]  /*cd90*/  IMAD.U32 R10, R6, 0x10000, RZ ;  /* 0x00010000060a7824 */ /* 0x000fe400078e00ff */
[----:B------:R-:W-:Y:S02]  /*cda0*/  IMAD.U32 R11, R19, 0x10000, RZ ;  /* 0x00010000130b7824 */ /* 0x000fe400078e00ff */
[----:B------:R-:W-:Y:S02]  /*cdb0*/  FMUL.FTZ R0, R4, R12 ;  /* 0x0000000c04007220 */ /* 0x000fe40000410000 */
[----:B------:R-:W-:Y:S02]  /*cdc0*/  IMAD.U32 R6, R20, 0x10000, RZ ;  /* 0x0001000014067824 */ /* 0x000fe400078e00ff */
[----:B------:R-:W-:-:S02]  /*cdd0*/  FFMA.FTZ R34, R13, R30, R3 ;  /* 0x0000001e0d227223 */ /* 0x000fc40000010003 */
[-C--:B------:R-:W-:Y:S02]  /*cde0*/  FMUL.FTZ R4, R4, R7.reuse ;  /* 0x0000000704047220 */ /* 0x080fe40000410000 */
[----:B------:R-:W-:Y:S01]  /*cdf0*/  FFMA.FTZ R33, R14, R7, -R0 ;  /* 0x000000070e217223 */ /* 0x000fe20000010800 */
[----:B------:R-:W-:Y:S01]  /*ce00*/  LOP3.LUT R7, R19, 0xffff0000, RZ, 0xc0, !PT ;  /* 0xffff000013077812 */ /* 0x000fe200078ec0ff */
[----:B------:R-:W-:Y:S02]  /*ce10*/  FMUL.FTZ R3, R8, R11 ;  /* 0x0000000b08037220 */ /* 0x000fe40000410000 */
[----:B------:R-:W-:Y:S02]  /*ce20*/  IMAD.U32 R13, R24, 0x10000, RZ ;  /* 0x00010000180d7824 */ /* 0x000fe400078e00ff */
[----:B------:R-:W-:Y:S01]  /*ce30*/  FMUL.FTZ R0, R8, R6 ;  /* 0x0000000608007220 */ /* 0x000fe20000410000 */
[----:B------:R-:W-:Y:S01]  /*ce40*/  LOP3.LUT R8, R20, 0xffff0000, RZ, 0xc0, !PT ;  /* 0xffff000014087812 */ /* 0x000fe200078ec0ff */
[----:B------:R-:W-:Y:S01]  /*ce50*/  FFMA.FTZ R32, R14, R12, R4 ;  /* 0x0000000c0e207223 */ /* 0x000fe20000010004 */
[----:B------:R-:W-:Y:S01]  /*ce60*/  LOP3.LUT R14, R24, 0xffff0000, RZ, 0xc0, !PT ;  /* 0xffff0000180e7812 */ /* 0x000fe200078ec0ff */
[----:B------:R-:W-:-:S02]  /*ce70*/  FFMA.FTZ R31, R15, R6, -R3 ;  /* 0x000000060f1f7223 */ /* 0x000fc40000010803 */
[----:B------:R-:W-:Y:S02]  /*ce80*/  IMAD.U32 R4, R27, 0x10000, RZ ;  /* 0x000100001b047824 */ /* 0x000fe400078e00ff */
[----:B------:R-:W-:Y:S02]  /*ce90*/  FFMA.FTZ R30, R15, R11, R0 ;  /* 0x0000000b0f1e7223 */ /* 0x000fe40000010000 */
[----:B------:R-:W-:Y:S02]  /*cea0*/  FMUL.FTZ R3, R5, R13 ;  /* 0x0000000d05037220 */ /* 0x000fe40000410000 */
[----:B------:R-:W-:Y:S02]  /*ceb0*/  IMAD.U32 R11, R23, 0x10000, RZ ;  /* 0x00010000170b7824 */ /* 0x000fe400078e00ff */
[-C--:B------:R-:W-:Y:S02]  /*cec0*/  FMUL.FTZ R0, R5, R4.reuse ;  /* 0x0000000405007220 */ /* 0x080fe40000410000 */
[----:B------:R-:W-:-:S02]  /*ced0*/  FFMA.FTZ R18, R16, R4, -R3 ;  /* 0x0000000410127223 */ /* 0x000fc40000010803 */
[----:B------:R-:W-:Y:S02]  /*cee0*/  IMAD.U32 R6, R26, 0x10000, RZ ;  /* 0x000100001a067824 */ /* 0x000fe400078e00ff */
[C---:B------:R-:W-:Y:S02]  /*cef0*/  FMUL.FTZ R5, R9.reuse, R7 ;  /* 0x0000000709057220 */ /* 0x040fe40000410000 */
[----:B------:R-:W-:Y:S02]  /*cf00*/  FMUL.FTZ R3, R10, R11 ;  /* 0x0000000b0a037220 */ /* 0x000fe40000410000 */
[----:B------:R-:W-:Y:S02]  /*cf10*/  FFMA.FTZ R15, R16, R13, R0 ;  /* 0x0000000d100f7223 */ /* 0x000fe40000010000 */
[-C--:B------:R-:W-:Y:S01]  /*cf20*/  FMUL.FTZ R4, R9, R8.reuse ;  /* 0x0000000809047220 */ /* 0x080fe20000410000 */
[----:B------:R-:W-:Y:S01]  /*cf30*/  LOP3.LUT R9, R27, 0xffff0000, RZ, 0xc0, !PT ;  /* 0xffff00001b097812 */ /* 0x000fe200078ec0ff */
[----:B------:R-:W-:Y:S01]  /*cf40*/  FFMA.FTZ R13, R17, R8, -R5 ;  /* 0x00000008110d7223 */ /* 0x000fe20000010805 */
[----:B------:R-:W-:Y:S01]  /*cf50*/  LOP3.LUT R8, R23, 0xffff0000, RZ, 0xc0, !PT ;  /* 0xffff000017087812 */ /* 0x000fe200078ec0ff */
[----:B------:R-:W-:-:S02]  /*cf60*/  FMUL.FTZ R0, R10, R6 ;  /* 0x000000060a007220 */ /* 0x000fc40000410000 */
[----:B------:R-:W-:Y:S01]  /*cf70*/  FFMA.FTZ R10, R25, R6, -R3 ;  /* 0x00000006190a7223 */ /* 0x000fe20000010803 */
[----:B------:R-:W-:Y:S01]  /*cf80*/  LOP3.LUT R6, R26, 0xffff0000, RZ, 0xc0, !PT ;  /* 0xffff00001a067812 */ /* 0x000fe200078ec0ff */
[----:B------:R-:W-:Y:S02]  /*cf90*/  FFMA.FTZ R12, R17, R7, R4 ;  /* 0x00000007110c7223 */ /* 0x000fe40000010004 */
[C---:B------:R-:W-:Y:S02]  /*cfa0*/  FMUL.FTZ R5, R22.reuse, R8 ;  /* 0x0000000816057220 */ /* 0x040fe40000410000 */
[----:B------:R-:W-:Y:S02]  /*cfb0*/  FMUL.FTZ R4, R22, R6 ;  /* 0x0000000616047220 */ /* 0x000fe40000410000 */
[----:B------:R-:W-:Y:S02]  /*cfc0*/  FFMA.FTZ R11, R25, R11, R0 ;  /* 0x0000000b190b7223 */ /* 0x000fe40000010000 */
[----:B------:R-:W-:-:S02]  /*cfd0*/  FMUL.FTZ R3, R21, R14 ;  /* 0x0000000e15037220 */ /* 0x000fc40000410000 */
        /* <DEDUP_REMOVED lines=8> */
[----:B------:R-:W-:Y:S02]  /*d060*/  F2FP.BF16.PACK_AB R6, R6, R11 ;  /* 0x0000000b0606723e */ /* 0x000fe400000010ff */
[----:B------:R-:W-:-:S02]  /*d070*/  F2FP.BF16.PACK_AB R10, R7, R10 ;  /* 0x0000000a070a723e */ /* 0x000fc400000010ff */
[----:B------:R-:W-:Y:S02]  /*d080*/  F2FP.BF16.PACK_AB R11, R3, R18 ;  /* 0x00000012030b723e */ /* 0x000fe400000010ff */
[----:B------:R-:W-:Y:S02]  /*d090*/  F2FP.BF16.PACK_AB R4, R32, R34 ;  /* 0x000000222004723e */ /* 0x000fe400000010ff */
[----:B------:R-:W-:Y:S01]  /*d0a0*/  F2FP.BF16.PACK_AB R7, R0, R15 ;  /* 0x0000000f0007723e */ /* 0x000fe200000010ff */
[----:B------:R1:W-:Y:S04]  /*d0b0*/  STS.128 [R44+0x6100], R8 ;  /* 0x006100082c007388 */ /* 0x0003e80000000c00 */
[----:B------:R1:W-:Y:S02]  /*d0c0*/  STS.128 [R35+0x6100], R4 ;  /* 0x0061000423007388 */ /* 0x0003e40000000c00 */
.L_x_823:
[----:B------:R-:W-:Y:S05]  /*d0d0*/  BSYNC B0 ;  /* 0x0000000000007941 */ /* 0x000fea0003800000 */
.L_x_822:
        /* <DEDUP_REMOVED lines=109> */
[----:B------:R-:W-:Y:S02]  /*d7b0*/  FMUL.FTZ R0, R21, R9 ;  /* 0x0000000915007220 */ /* 0x000fe40000410000 */
        /* <DEDUP_REMOVED lines=14> */
.L_x_819:
[----:B------:R-:W-:Y:S05]  /*d8a0*/  BSYNC B1 ;  /* 0x0000000000017941 */ /* 0x000fea0003800000 */
.L_x_818:
[----:B------:R-:W-:-:S04]  /*d8b0*/  IADD3 R19, R56, 0x40, RZ ;  /* 0x0000004038137810 */ /* 0x000fc80007ffe0ff */
[----:B------:R-:W-:-:S13]  /*d8c0*/  ISETP.GE.AND P0, PT, R19, UR4, PT ;  /* 0x0000000413007c0c */ /* 0x000fda000bf06270 */
[----:B------:R-:W-:Y:S05]  /*d8d0*/  @P0 BRA `(.L_x_803) ;  /* 0x000017a000000947 */ /* 0x000fea0003800000 */
[----:B------:R-:W-:Y:S01]  /*d8e0*/  ISETP.GE.AND P0, PT, R57, c[0x0][0x27c], PT ;  /* 0x00009f0039007a0c */ /* 0x000fe20003f06270 */
[----:B------:R-:W-:-:S12]  /*d8f0*/  BSSY B0, `(.L_x_824) ;  /* 0x0000078000007945 */ /* 0x000fd80003800000 */
[----:B------:R-:W-:Y:S05]  /*d900*/  @P0 BRA `(.L_x_825) ;  /* 0x0000076000000947 */ /* 0x000fea0003800000 */
[----:B------:R-:W-:Y:S01]  /*d910*/  SHF.R.S32.HI R0, RZ, 0x1f, R19 ;  /* 0x0000001fff007819 */ /* 0x000fe20000011413 */
[----:B-1----:R-:W-:Y:S01]  /*d920*/  IMAD.MOV.U32 R6, RZ, RZ, c[0x0][0x27c] ;  /* 0x00009f00ff067624 */ /* 0x002fe200078e00ff */
        /* <DEDUP_REMOVED lines=12> */
[----:B------:R-:W-:Y:S01]  /*d9f0*/  LOP3.LUT R5, R0, 0x18, R57, 0xf8, !PT ;  /* 0x0000001800057812 */ /* 0x000fe200078ef839 */
[----:B------:R-:W-:Y:S01]  /*da00*/  IMAD R4, R4, 0x20, R3 ;  /* 0x0000002004047824 */ /* 0x000fe200078e0203 */
[----:B------:R-:W-:Y:S02]  /*da10*/  SHF.R.U32.HI R8, RZ, 0x3, R0 ;  /* 0x00000003ff087819 */ /* 0x000fe40000011600 */
        /* <DEDUP_REMOVED lines=9> */
[----:B----4-:R-:W-:Y:S02]  /*dab0*/  SHF.R.U64 R14, R64, 0x10, R65 ;  /* 0x00000010400e7819 */ /* 0x010fe40000001241 */
[----:B------:R-:W-:Y:S01]  /*dac0*/  PRMT R26, R95, 0x5432, R12 ;  /* 0x000054325f1a7816 */ /* 0x000fe2000000000c */
[----:B------:R-:W-:Y:S01]  /*dad0*/  IMAD.SHL.U32 R34, R0, 0x2, RZ ;  /* 0x0000000200227824 */ /* 0x000fe200078e00ff */
[----:B------:R-:W1:Y:S01]  /*dae0*/  LDS.128 R8, [R35+0x6100] ;  /* 0x0061000023087984 */ /* 0x000e620000000c00 */
[----:B------:R-:W-:-:S02]  /*daf0*/  SHF.R.U64 R0, R60, 0x10, R61 ;  /* 0x000000103c007819 */ /* 0x000fc4000000123d */
[----:B------:R-:W-:Y:S01]  /*db00*/  SHF.R.U32.HI R3, RZ, 0x10, R61 ;  /* 0x00000010ff037819 */ /* 0x000fe2000001163d */
[----:B------:R-:W2:Y:S01]  /*db10*/  LDS.128 R4, [R34+0x6100] ;  /* 0x0061000022047984 */ /* 0x000ea20000000c00 */
[----:B------:R-:W-:Y:S02]  /*db20*/  PRMT R12, R91, 0x5432, R14 ;  /* 0x000054325b0c7816 */ /* 0x000fe4000000000e */
[----:B------:R-:W-:Y:S02]  /*db30*/  SHF.R.U64 R16, R66, 0x10, R67 ;  /* 0x0000001042107819 */ /* 0x000fe40000001243 */
[----:B------:R-:W-:Y:S01]  /*db40*/  SHF.R.U32.HI R13, RZ, 0x10, R63 ;  /* 0x00000010ff0d7819 */ /* 0x000fe2000001163f */
[----:B------:R-:W-:Y:S01]  /*db50*/  IMAD.U32 R30, R12, 0x10000, RZ ;  /* 0x000100000c1e7824 */ /* 0x000fe200078e00ff */
[C---:B------:R-:W-:Y:S02]  /*db60*/  PRMT R18, R94.reuse, 0x5432, R0 ;  /* 0x000054325e127816 */ /* 0x040fe40000000000 */
[----:B------:R-:W-:-:S02]  /*db70*/  PRMT R21, R94, 0x5410, R3 ;  /* 0x000054105e157816 */ /* 0x000fc40000000003 */
[----:B------:R-:W-:Y:S02]  /*db80*/  SHF.R.U32.HI R15, RZ, 0x10, R65 ;  /* 0x00000010ff0f7819 */ /* 0x000fe40000011641 */
[----:B------:R-:W-:Y:S02]  /*db90*/  PRMT R23, R93, 0x5432, R16 ;  /* 0x000054325d177816 */ /* 0x000fe40000000010 */
[----:B------:R-:W-:Y:S02]  /*dba0*/  PRMT R27, R95, 0x5410, R13 ;  /* 0x000054105f1b7816 */ /* 0x000fe4000000000d */
[----:B------:R-:W-:Y:S02]  /*dbb0*/  PRMT R20, R91, 0x5410, R15 ;  /* 0x000054105b147816 */ /* 0x000fe4000000000f */
[----:B------:R-:W-:Y:S02]  /*dbc0*/  SHF.R.U32.HI R17, RZ, 0x10, R67 ;  /* 0x00000010ff117819 */ /* 0x000fe40000011643 */
[----:B------:R-:W-:-:S02]  /*dbd0*/  LOP3.LUT R31, R12, 0xffff0000, RZ, 0xc0, !PT ;  /* 0xffff00000c1f7812 */ /* 0x000fc400078ec0ff */
[----:B------:R-:W-:Y:S02]  /*dbe0*/  SHF.L.U32 R12, R20, 0x10, RZ ;  /* 0x00000010140c7819 */ /* 0x000fe400000006ff */
[----:B------:R-:W-:Y:S01]  /*dbf0*/  PRMT R25, R93, 0x5410, R17 ;  /* 0x000054105d197816 */ /* 0x000fe20000000011 */
[C---:B-1----:R-:W-:Y:S01]  /*dc00*/  IMAD.U32 R16, R11.reuse, 0x10000, RZ ;  /* 0x000100000b107824 */ /* 0x042fe200078e00ff */
[----:B------:R-:W-:Y:S01]  /*dc10*/  LOP3.LUT R28, R11, 0xffff0000, RZ, 0xc0, !PT ;  /* 0xffff00000b1c7812 */ /* 0x000fe200078ec0ff */
[C---:B------:R-:W-:Y:S01]  /*dc20*/  IMAD.U32 R13, R8.reuse, 0x10000, RZ ;  /* 0x00010000080d7824 */ /* 0x040fe200078e00ff */
[----:B------:R-:W-:Y:S01]  /*dc30*/  LOP3.LUT R14, R8, 0xffff0000, RZ, 0xc0, !PT ;  /* 0xffff0000080e7812 */ /* 0x000fe200078ec0ff */
[C---:B--2---:R-:W-:Y:S01]  /*dc40*/  IMAD.U32 R3, R4.reuse, 0x10000, RZ ;  /* 0x0001000004037824 */ /* 0x044fe200078e00ff */
[----:B------:R-:W-:Y:S01]  /*dc50*/  LOP3.LUT R4, R4, 0xffff0000, RZ, 0xc0, !PT ;  /* 0xffff000004047812 */ /* 0x000fe200078ec0ff */
[----:B------:R-:W-:Y:S01]  /*dc60*/  IMAD.U32 R11, R18, 0x10000, RZ ;  /* 0x00010000120b7824 */ /* 0x000fe200078e00ff */
[C---:B------:R-:W-:Y:S01]  /*dc70*/  SHF.L.U32 R24, R10.reuse, 0x10, RZ ;  /* 0x000000100a187819 */ /* 0x040fe200000006ff */
[C---:B------:R-:W-:Y:S01]  /*dc80*/  FMUL.FTZ R0, R3.reuse, R30 ;  /* 0x0000001e03007220 */ /* 0x040fe20000410000 */
[----:B------:R-:W-:Y:S01]  /*dc90*/  LOP3.LUT R29, R10, 0xffff0000, RZ, 0xc0, !PT ;  /* 0xffff00000a1d7812 */ /* 0x000fe200078ec0ff */
[-C--:B------:R-:W-:Y:S01]  /*dca0*/  FMUL.FTZ R3, R3, R11.reuse ;  /* 0x0000000b03037220 */ /* 0x080fe20000410000 */
[----:B------:R-:W-:Y:S01]  /*dcb0*/  LOP3.LUT R17, R9, 0xffff0000, RZ, 0xc0, !PT ;  /* 0xffff000009117812 */ /* 0x000fe200078ec0ff */
[----:B------:R-:W-:Y:S01]  /*dcc0*/  FFMA.FTZ R37, R13, R11, -R0 ;  /* 0x0000000b0d257223 */ /* 0x000fe20000010800 */
[----:B------:R-:W-:Y:S01]  /*dcd0*/  LOP3.LUT R11, R18, 0xffff0000, RZ, 0xc0, !PT ;  /* 0xffff0000120b7812 */ /* 0x000fe200078ec0ff */
[----:B------:R-:W-:Y:S01]  /*dce0*/  IMAD.U32 R8, R5, 0x10000, RZ ;  /* 0x0001000005087824 */ /* 0x000fe200078e00ff */
[----:B------:R-:W-:Y:S01]  /*dcf0*/  LOP3.LUT R22, R6, 0xffff0000, RZ, 0xc0, !PT ;  /* 0xffff000006167812 */ /* 0x000fe200078ec0ff */
[----:B------:R-:W-:-:S02]  /*dd00*/  FMUL.FTZ R0, R4, R31 ;  /* 0x0000001f04007220 */ /* 0x000fc40000410000 */
[----:B------:R-:W-:Y:S01]  /*dd10*/  IMAD.U32 R15, R9, 0x10000, RZ ;  /* 0x00010000090f7824 */ /* 0x000fe200078e00ff */
[----:B------:R-:W-:Y:S01]  /*dd20*/  LOP3.LUT R9, R5, 0xffff0000, RZ, 0xc0, !PT ;  /* 0xffff000005097812 */ /* 0x000fe200078ec0ff */
[----:B------:R-:W-:Y:S02]  /*dd30*/  IMAD.U32 R10, R6, 0x10000, RZ ;  /* 0x00010000060a7824 */ /* 0x000fe400078e00ff */
[----:B------:R-:W-:Y:S02]  /*dd40*/  FFMA.FTZ R36, R13, R30, R3 ;  /* 0x0000001e0d247223 */ /* 0x000fe40000010003 */
[----:B------:R-:W-:Y:S02]  /*dd50*/  FMUL.FTZ R4, R4, R11 ;  /* 0x0000000b04047220 */ /* 0x000fe40000410000 */
[----:B------:R-:W-:Y:S02]  /*dd60*/  IMAD.U32 R6, R21, 0x10000, RZ ;  /* 0x0001000015067824 */ /* 0x000fe400078e00ff */
[----:B------:R-:W-:-:S02]  /*dd70*/  FMUL.FTZ R3, R8, R12 ;  /* 0x0000000c08037220 */ /* 0x000fc40000410000 */
[C---:B------:R-:W-:Y:S01]  /*dd80*/  IMAD.U32 R5, R7.reuse, 0x10000, RZ ;  /* 0x0001000007057824 */ /* 0x040fe200078e00ff */
[----:B------:R-:W-:Y:S01]  /*dd90*/  LOP3.LUT R7, R7, 0xffff0000, RZ, 0xc0, !PT ;  /* 0xffff000007077812 */ /* 0x000fe200078ec0ff */
[----:B------:R-:W-:Y:S02]  /*dda0*/  IMAD.U32 R13, R25, 0x10000, RZ ;  /* 0x00010000190d7824 */ /* 0x000fe400078e00ff */
[C---:B------:R-:W-:Y:S01]  /*ddb0*/  FFMA.FTZ R33, R14.reuse, R11, -R0 ;  /* 0x0000000b0e217223 */ /* 0x040fe20000010800 */
[----:B------:R-:W-:Y:S01]  /*ddc0*/  LOP3.LUT R11, R21, 0xffff0000, RZ, 0xc0, !PT ;  /* 0xffff0000150b7812 */ /* 0x000fe200078ec0ff */
[----:B------:R-:W-:Y:S01]  /*ddd0*/  FFMA.FTZ R32, R14, R31, R4 ;  /* 0x0000001f0e207223 */ /* 0x000fe20000010004 */
[----:B------:R-:W-:Y:S01]  /*dde0*/  LOP3.LUT R14, R25, 0xffff0000, RZ, 0xc0, !PT ;  /* 0xffff0000190e7812 */ /* 0x000fe200078ec0ff */
[-C--:B------:R-:W-:Y:S01]  /*ddf0*/  FMUL.FTZ R0, R8, R6.reuse ;  /* 0x0000000608007220 */ /* 0x080fe20000410000 */
[----:B------:R-:W-:Y:S01]  /*de00*/  LOP3.LUT R8, R20, 0xffff0000, RZ, 0xc0, !PT ;  /* 0xffff000014087812 */ /* 0x000fe200078ec0ff */
[----:B------:R-:W-:-:S02]  /*de10*/  FFMA.FTZ R31, R15, R6, -R3 ;  /* 0x000000060f1f7223 */ /* 0x000fc40000010803 */
[----:B------:R-:W-:Y:S02]  /*de20*/  IMAD.U32 R4, R27, 0x10000, RZ ;  /* 0x000100001b047824 */ /* 0x000fe400078e00ff */
[----:B------:R-:W-:Y:S02]  /*de30*/  FMUL.FTZ R3, R5, R13 ;  /* 0x0000000d05037220 */ /* 0x000fe40000410000 */
[----:B------:R-:W-:Y:S02]  /*de40*/  IMAD.U32 R20, R23, 0x10000, RZ ;  /* 0x0001000017147824 */ /* 0x000fe400078e00ff */
[----:B------:R-:W-:Y:S02]  /*de50*/  FFMA.FTZ R30, R15, R12, R0 ;  /* 0x0000000c0f1e7223 */ /* 0x000fe40000010000 */
[-C--:B------:R-:W-:Y:S02]  /*de60*/  FMUL.FTZ R0, R5, R4.reuse ;  /* 0x0000000405007220 */ /* 0x080fe40000410000 */
[----:B------:R-:W-:-:S02]  /*de70*/  FFMA.FTZ R18, R16, R4, -R3 ;  /* 0x0000000410127223 */ /* 0x000fc40000010803 */
[----:B------:R-:W-:Y:S02]  /*de80*/  IMAD.U32 R6, R26, 0x10000, RZ ;  /* 0x000100001a067824 */ /* 0x000fe400078e00ff */
[----:B------:R-:W-:Y:S02]  /*de90*/  FMUL.FTZ R4, R9, R11 ;  /* 0x0000000b09047220 */ /* 0x000fe40000410000 */
[----:B------:R-:W-:Y:S02]  /*dea0*/  FMUL.FTZ R3, R10, R20 ;  /* 0x000000140a037220 */ /* 0x000fe40000410000 */
[----:B------:R-:W-:Y:S01]  /*deb0*/  FFMA.FTZ R15, R16, R13, R0 ;  /* 0x0000000d100f7223 */ /* 0x000fe20000010000 */
[----:B------:R-:W-:Y:S01]  /*dec0*/  LOP3.LUT R13, R27, 0xffff0000, RZ, 0xc0, !PT ;  /* 0xffff00001b0d7812 */ /* 0x000fe200078ec0ff */
[-C--:B------:R-:W-:Y:S02]  /*ded0*/  FMUL.FTZ R5, R9, R8.reuse ;  /* 0x0000000809057220 */ /* 0x080fe40000410000 */
[----:B------:R-:W-:Y:S01]  /*dee0*/  FFMA.FTZ R12, R17, R8, R4 ;  /* 0x00000008110c7223 */ /* 0x000fe20000010004 */
[----:B------:R-:W-:Y:S01]  /*def0*/  LOP3.LUT R8, R23, 0xffff0000, RZ, 0xc0, !PT ;  /* 0xffff000017087812 */ /* 0x000fe200078ec0ff */
[----:B------:R-:W-:-:S02]  /*df00*/  FMUL.FTZ R0, R10, R6 ;  /* 0x000000060a007220 */ /* 0x000fc40000410000 */
[----:B------:R-:W-:Y:S01]  /*df10*/  FFMA.FTZ R10, R24, R6, -R3 ;  /* 0x00000006180a7223 */ /* 0x000fe20000010803 */
[----:B------:R-:W-:Y:S01]  /*df20*/  LOP3.LUT R6, R26, 0xffff0000, RZ, 0xc0, !PT ;  /* 0xffff00001a067812 */ /* 0x000fe200078ec0ff */
[----:B------:R-:W-:Y:S02]  /*df30*/  FFMA.FTZ R9, R17, R11, -R5 ;  /* 0x0000000b11097223 */ /* 0x000fe40000010805 */
[C---:B------:R-:W-:Y:S02]  /*df40*/  FMUL.FTZ R5, R22.reuse, R8 ;  /* 0x0000000816057220 */ /* 0x040fe40000410000 */
[----:B------:R-:W-:Y:S01]  /*df50*/  FMUL.FTZ R4, R22, R6 ;  /* 0x0000000616047220 */ /* 0x000fe20000410000 */
[----:B------:R-:W-:Y:S01]  /*df60*/  F2FP.BF16.PACK_AB R9, R9, R31 ;  /* 0x0000001f0909723e */ /* 0x000fe200000010ff */
        /* <DEDUP_REMOVED lines=13> */
[----:B------:R-:W-:Y:S01]  /*e040*/  F2FP.BF16.PACK_AB R7, R0, R15 ;  /* 0x0000000f0007723e */ /* 0x000fe200000010ff */
[----:B------:R1:W-:Y:S04]  /*e050*/  STS.128 [R35+0x6100], R8 ;  /* 0x0061000823007388 */ /* 0x0003e80000000c00 */
[----:B------:R1:W-:Y:S02]  /*e060*/  STS.128 [R34+0x6100], R4 ;  /* 0x0061000422007388 */ /* 0x0003e40000000c00 */
.L_x_825:
[----:B------:R-:W-:Y:S05]  /*e070*/  BSYNC B0 ;  /* 0x0000000000007941 */ /* 0x000fea0003800000 */
.L_x_824:
[----:B-1----:R-:W-:Y:S01]  /*e080*/  IADD3 R4, R57, 0x10, RZ ;  /* 0x0000001039047810 */ /* 0x002fe20007ffe0ff */
[----:B------:R-:W-:Y:S03]  /*e090*/  BSSY B0, `(.L_x_826) ;  /* 0x000007f000007945 */ /* 0x000fe60003800000 */
[----:B------:R-:W-:-:S13]  /*e0a0*/  ISETP.GE.AND P0, PT, R4, c[0x0][0x27c], PT ;  /* 0x00009f0004007a0c */ /* 0x000fda0003f06270 */
[----:B------:R-:W-:Y:S05]  /*e0b0*/  @P0 BRA `(.L_x_827) ;  /* 0x000007c000000947 */ /* 0x000fea0003800000 */
[----:B------:R-:W-:Y:S01]  /*e0c0*/  SHF.R.S32.HI R0, RZ, 0x1f, R19 ;  /* 0x0000001fff007819 */ /* 0x000fe20000011413 */
[----:B------:R-:W-:Y:S01]  /*e0d0*/  IMAD.MOV.U32 R10, RZ, RZ, c[0x0][0x27c] ;  /* 0x00009f00ff0a7624 */ /* 0x000fe200078e00ff */
        /* <DEDUP_REMOVED lines=30> */
[----:B----4-:R-:W-:Y:S01]  /*e2c0*/  SHF.R.U64 R14, R72, 0x10, R73 ;  /* 0x00000010480e7819 */ /* 0x010fe20000001249 */
[----:B------:R-:W-:Y:S01]  /*e2d0*/  IMAD.SHL.U32 R34, R0, 0x2, RZ ;  /* 0x0000000200227824 */ /* 0x000fe200078e00ff */
[----:B------:R-:W-:Y:S02]  /*e2e0*/  PRMT R26, R101, 0x5432, R12 ;  /* 0x00005432651a7816 */ /* 0x000fe4000000000c */
[----:B------:R-:W1:Y:S01]  /*e2f0*/  LDS.128 R8, [R36+0x6100] ;  /* 0x0061000024087984 */ /* 0x000e620000000c00 */
[--C-:B------:R-:W-:Y:S02]  /*e300*/  SHF.R.U64 R0, R68, 0x10, R69.reuse ;  /* 0x0000001044007819 */ /* 0x100fe40000001245 */
[----:B------:R-:W-:Y:S01]  /*e310*/  SHF.R.U32.HI R3, RZ, 0x10, R69 ;  /* 0x00000010ff037819 */ /* 0x000fe20000011645 */
[----:B------:R-:W2:Y:S01]  /*e320*/  LDS.128 R4, [R34+0x6100] ;  /* 0x0061000022047984 */ /* 0x000ea20000000c00 */
[----:B------:R-:W-:-:S02]  /*e330*/  PRMT R12, R98, 0x5432, R14 ;  /* 0x00005432620c7816 */ /* 0x000fc4000000000e */
[----:B------:R-:W-:Y:S02]  /*e340*/  SHF.R.U64 R16, R74, 0x10, R75 ;  /* 0x000000104a107819 */ /* 0x000fe4000000124b */
[----:B------:R-:W-:Y:S01]  /*e350*/  SHF.R.U32.HI R13, RZ, 0x10, R71 ;  /* 0x00000010ff0d7819 */ /* 0x000fe20000011647 */
[----:B------:R-:W-:Y:S01]  /*e360*/  IMAD.U32 R30, R12, 0x10000, RZ ;  /* 0x000100000c1e7824 */ /* 0x000fe200078e00ff */
[C---:B------:R-:W-:Y:S02]  /*e370*/  PRMT R18, R100.reuse, 0x5432, R0 ;  /* 0x0000543264127816 */ /* 0x040fe40000000000 */
[----:B------:R-:W-:Y:S02]  /*e380*/  PRMT R21, R100, 0x5410, R3 ;  /* 0x0000541064157816 */ /* 0x000fe40000000003 */
[----:B------:R-:W-:Y:S02]  /*e390*/  SHF.R.U32.HI R15, RZ, 0x10, R73 ;  /* 0x00000010ff0f7819 */ /* 0x000fe40000011649 */
[----:B------:R-:W-:-:S02]  /*e3a0*/  PRMT R23, R99, 0x5432, R16 ;  /* 0x0000543263177816 */ /* 0x000fc40000000010 */
[----:B------:R-:W-:Y:S02]  /*e3b0*/  PRMT R27, R101, 0x5410, R13 ;  /* 0x00005410651b7816 */ /* 0x000fe4000000000d */
[----:B------:R-:W-:Y:S02]  /*e3c0*/  PRMT R20, R98, 0x5410, R15 ;  /* 0x0000541062147816 */ /* 0x000fe4000000000f */
[----:B------:R-:W-:Y:S02]  /*e3d0*/  SHF.R.U32.HI R17, RZ, 0x10, R75 ;  /* 0x00000010ff117819 */ /* 0x000fe4000001164b */
[----:B------:R-:W-:Y:S01]  /*e3e0*/  LOP3.LUT R31, R12, 0xffff0000, RZ, 0xc0, !PT ;  /* 0xffff00000c1f7812 */ /* 0x000fe200078ec0ff */
[----:B------:R-:W-:Y:S01]  /*e3f0*/  IMAD.U32 R12, R20, 0x10000, RZ ;  /* 0x00010000140c7824 */ /* 0x000fe200078e00ff */
        /* <DEDUP_REMOVED lines=8> */
[----:B------:R-:W-:Y:S01]  /*e480*/  LOP3.LUT R29, R10, 0xffff0000, RZ, 0xc0, !PT ;  /* 0xffff00000a1d7812 */ /* 0x000fe200078ec0ff */
[----:B------:R-:W-:Y:S01]  /*e490*/  FMUL.FTZ R0, R3, R30 ;  /* 0x0000001e03007220 */ /* 0x000fe20000410000 */
[----:B------:R-:W-:Y:S01]  /*e4a0*/  LOP3.LUT R17, R9, 0xffff0000, RZ, 0xc0, !PT ;  /* 0xffff000009117812 */ /* 0x000fe200078ec0ff */
[-C--:B------:R-:W-:Y:S01]  /*e4b0*/  FMUL.FTZ R3, R3, R11.reuse ;  /* 0x0000000b03037220 */ /* 0x080fe20000410000 */
[----:B------:R-:W-:Y:S01]  /*e4c0*/  LOP3.LUT R22, R6, 0xffff0000, RZ, 0xc0, !PT ;  /* 0xffff000006167812 */ /* 0x000fe200078ec0ff */
[----:B------:R-:W-:Y:S01]  /*e4d0*/  FFMA.FTZ R37, R13, R11, -R0 ;  /* 0x0000000b0d257223 */ /* 0x000fe20000010800 */
[----:B------:R-:W-:Y:S01]  /*e4e0*/  LOP3.LUT R11, R18, 0xffff0000, RZ, 0xc0, !PT ;  /* 0xffff0000120b7812 */ /* 0x000fe200078ec0ff */
[----:B------:R-:W-:-:S02]  /*e4f0*/  IMAD.U32 R8, R5, 0x10000, RZ ;  /* 0x0001000005087824 */ /* 0x000fc400078e00ff */
[----:B------:R-:W-:Y:S02]  /*e500*/  IMAD.U32 R24, R10, 0x10000, RZ ;  /* 0x000100000a187824 */ /* 0x000fe400078e00ff */
[----:B------:R-:W-:Y:S02]  /*e510*/  FMUL.FTZ R0, R4, R31 ;  /* 0x0000001f04007220 */ /* 0x000fe40000410000 */
[----:B------:R-:W-:Y:S01]  /*e520*/  IMAD.U32 R15, R9, 0x10000, RZ ;  /* 0x00010000090f7824 */ /* 0x000fe200078e00ff */
[----:B------:R-:W-:Y:S01]  /*e530*/  LOP3.LUT R9, R5, 0xffff0000, RZ, 0xc0, !PT ;  /* 0xffff000005097812 */ /* 0x000fe200078ec0ff */
[----:B------:R-:W-:Y:S02]  /*e540*/  IMAD.U32 R10, R6, 0x10000, RZ ;  /* 0x00010000060a7824 */ /* 0x000fe400078e00ff */
[----:B------:R-:W-:Y:S02]  /*e550*/  FFMA.FTZ R35, R13, R30, R3 ;  /* 0x0000001e0d237223 */ /* 0x000fe40000010003 */
[----:B------:R-:W-:-:S02]  /*e560*/  FMUL.FTZ R4, R4, R11 ;  /* 0x0000000b04047220 */ /* 0x000fc40000410000 */
[----:B------:R-:W-:Y:S02]  /*e570*/  IMAD.U32 R6, R21, 0x10000, RZ ;  /* 0x0001000015067824 */ /* 0x000fe400078e00ff */
[----:B------:R-:W-:Y:S02]  /*e580*/  FMUL.FTZ R3, R8, R12 ;  /* 0x0000000c08037220 */ /* 0x000fe40000410000 */
        /* <DEDUP_REMOVED lines=47> */
.L_x_827:
[----:B------:R-:W-:Y:S05]  /*e880*/  BSYNC B0 ;  /* 0x0000000000007941 */ /* 0x000fea0003800000 */
.L_x_826:
[----:B------:R-:W-:-:S04]  /*e890*/  IADD3 R0, R57, 0x20, RZ ;  /* 0x0000002039007810 */ /* 0x000fc80007ffe0ff */
[----:B------:R-:W-:-:S13]  /*e8a0*/  ISETP.GE.AND P0, PT, R0, c[0x0][0x27c], PT ;  /* 0x00009f0000007a0c */ /* 0x000fda0003f06270 */
[----:B------:R-:W-:Y:S05]  /*e8b0*/  @P0 BRA `(.L_x_803) ;  /* 0x000007c000000947 */ /* 0x000fea0003800000 */
[----:B------:R-:W-:Y:S01]  /*e8c0*/  SHF.R.S32.HI R3, RZ, 0x1f, R19 ;  /* 0x0000001fff037819 */ /* 0x000fe20000011413 */
[----:B-1----:R-:W-:Y:S01]  /*e8d0*/  IMAD.MOV.U32 R11, RZ, RZ, c[0x0][0x27c] ;  /* 0x00009f00ff0b7624 */ /* 0x002fe200078e00ff */
[-C--:B------:R-:W-:Y:S02]  /*e8e0*/  LEA.HI R5, R19, R19.reuse, RZ, 0x1 ;  /* 0x0000001313057211 */ /* 0x080fe400078f08ff */
[----:B------:R-:W-:Y:S02]  /*e8f0*/  SHF.R.S32.HI R10, RZ, 0x1f, R0 ;  /* 0x0000001fff0a7819 */ /* 0x000fe40000011400 */
[----:B------:R-:W-:Y:S02]  /*e900*/  LEA.HI R3, R3, R19, RZ, 0x3 ;  /* 0x0000001303037211 */ /* 0x000fe400078f18ff */
[C---:B------:R-:W-:Y:S01]  /*e910*/  LOP3.LUT R4, R5.reuse, 0x7fffffe, RZ, 0xc0, !PT ;  /* 0x07fffffe05047812 */ /* 0x040fe200078ec0ff */
[----:B------:R-:W-:Y:S01]  /*e920*/  IMAD.SHL.U32 R5, R5, 0x20, RZ ;  /* 0x0000002005057824 */ /* 0x000fe200078e00ff */
[----:B------:R-:W-:Y:S01]  /*e930*/  LEA.HI R6, R10, R0, RZ, 0x3 ;  /* 0x000000000a067211 */ /* 0x000fe200078f18ff */
[----:B------:R-:W-:Y:S01]  /*e940*/  IMAD.SHL.U32 R3, R3, 0x20, RZ ;  /* 0x0000002003037824 */ /* 0x000fe200078e00ff */
[----:B------:R-:W-:Y:S01]  /*e950*/  SHF.R.U64 R12, R82, 0x10, R83 ;  /* 0x00000010520c7819 */ /* 0x000fe20000001253 */
[----:B------:R-:W-:Y:S01]  /*e960*/  IMAD.IADD R9, R19, 0x1, -R4 ;  /* 0x0000000113097824 */ /* 0x000fe200078e0a04 */
[----:B------:R-:W-:-:S02]  /*e970*/  SHF.R.S32.HI R8, RZ, 0x3, R6 ;  /* 0x00000003ff087819 */ /* 0x000fc40000011406 */
[----:B------:R-:W-:Y:S02]  /*e980*/  LEA.HI R4, R10, R0, RZ, 0x5 ;  /* 0x000000000a047211 */ /* 0x000fe400078f28ff */
[----:B------:R-:W-:Y:S02]  /*e990*/  LOP3.LUT R7, R3, 0xffffff00, RZ, 0xc0, !PT ;  /* 0xffffff0003077812 */ /* 0x000fe400078ec0ff */
[----:B------:R-:W-:Y:S01]  /*e9a0*/  LOP3.LUT R0, R5, 0xc0, RZ, 0xc0, !PT ;  /* 0x000000c005007812 */ /* 0x000fe200078ec0ff */
[----:B------:R-:W-:Y:S01]  /*e9b0*/  IMAD.SHL.U32 R5, R4, 0x80, RZ ;  /* 0x0000008004057824 */ /* 0x000fe200078e00ff */
[----:B------:R-:W-:Y:S01]  /*e9c0*/  LEA.HI R3, R11, R8, RZ, 0x1d ;  /* 0x000000080b037211 */ /* 0x000fe200078fe8ff */
[----:B------:R-:W-:Y:S01]  /*e9d0*/  IMAD R8, R9, 0x20, R7 ;  /* 0x0000002009087824 */ /* 0x000fe200078e0207 */
[----:B------:R-:W-:Y:S02]  /*e9e0*/  LOP3.LUT R6, R0, 0x18, R6, 0xf8, !PT ;  /* 0x0000001800067812 */ /* 0x000fe400078ef806 */
[----:B------:R-:W-:-:S02]  /*e9f0*/  SHF.R.S32.HI R4, RZ, 0x1f, R3 ;  /* 0x0000001fff047819 */ /* 0x000fc40000011403 */
[----:B------:R-:W-:Y:S01]  /*ea00*/  LOP3.LUT R7, R5, 0x7ffff000, RZ, 0xc0, !PT ;  /* 0x7ffff00005077812 */ /* 0x000fe200078ec0ff */
[----:B------:R-:W-:Y:S01]  /*ea10*/  IMAD.SHL.U32 R5, R3, 0x8, RZ ;  /* 0x0000000803057824 */ /* 0x000fe200078e00ff */
[----:B------:R-:W-:Y:S02]  /*ea20*/  LEA.HI R3, R4, R3, RZ, 0x2 ;  /* 0x0000000304037211 */ /* 0x000fe400078f10ff */
[----:B------:R-:W-:Y:S02]  /*ea30*/  SHF.R.U32.HI R9, RZ, 0x3, R0 ;  /* 0x00000003ff097819 */ /* 0x000fe40000011600 */
[----:B------:R-:W-:Y:S01]  /*ea40*/  LOP3.LUT R4, R0, 0x18, R5, 0xf8, !PT ;  /* 0x0000001800047812 */ /* 0x000fe200078ef805 */
[----:B------:R-:W-:Y:S01]  /*ea50*/  IMAD.SHL.U32 R0, R3, 0x400, RZ ;  /* 0x0000040003007824 */ /* 0x000fe200078e00ff */
[-C--:B------:R-:W-:Y:S02]  /*ea60*/  LOP3.LUT R6, R6, R9.reuse, RZ, 0x3c, !PT ;  /* 0x0000000906067212 */ /* 0x080fe400078e3cff */
[----:B------:R-:W-:-:S02]  /*ea70*/  LOP3.LUT R3, R4, R9, RZ, 0x3c, !PT ;  /* 0x0000000904037212 */ /* 0x000fc400078e3cff */
[----:B------:R-:W-:Y:S02]  /*ea80*/  LOP3.LUT R0, R0, 0x7ffff000, RZ, 0xc0, !PT ;  /* 0x7ffff00000007812 */ /* 0x000fe400078ec0ff */
[----:B------:R-:W-:Y:S02]  /*ea90*/  IADD3 R5, R6, R8, R7 ;  /* 0x0000000806057210 */ /* 0x000fe40007ffe007 */
[----:B------:R-:W-:Y:S02]  /*eaa0*/  IADD3 R0, R3, R0, R8 ;  /* 0x0000000003007210 */ /* 0x000fe40007ffe008 */
[----:B----4-:R-:W-:Y:S01]  /*eab0*/  SHF.R.U64 R14, R76, 0x10, R77 ;  /* 0x000000104c0e7819 */ /* 0x010fe2000000124d */
[----:B------:R-:W-:Y:S01]  /*eac0*/  IMAD.SHL.U32 R35, R5, 0x2, RZ ;  /* 0x0000000205237824 */ /* 0x000fe200078e00ff */
[----:B------:R-:W-:Y:S01]  /*ead0*/  PRMT R26, R107, 0x5432, R12 ;  /* 0x000054326b1a7816 */ /* 0x000fe2000000000c */
[----:B------:R-:W-:Y:S01]  /*eae0*/  IMAD.SHL.U32 R33, R0, 0x2, RZ ;  /* 0x0000000200217824 */ /* 0x000fe200078e00ff */
[----:B------:R-:W-:-:S02]  /*eaf0*/  SHF.R.U64 R0, R80, 0x10, R81 ;  /* 0x0000001050007819 */ /* 0x000fc40000001251 */
[----:B------:R-:W1:Y:S01]  /*eb00*/  LDS.128 R8, [R35+0x6100] ;  /* 0x0061000023087984 */ /* 0x000e620000000c00 */
[----:B------:R-:W-:Y:S02]  /*eb10*/  SHF.R.U32.HI R3, RZ, 0x10, R81 ;  /* 0x00000010ff037819 */ /* 0x000fe40000011651 */
[----:B------:R-:W-:Y:S01]  /*eb20*/  SHF.R.U64 R16, R78, 0x10, R79 ;  /* 0x000000104e107819 */ /* 0x000fe2000000124f */
[----:B------:R-:W2:Y:S01]  /*eb30*/  LDS.128 R4, [R33+0x6100] ;  /* 0x0061000021047984 */ /* 0x000ea20000000c00 */
[----:B------:R-:W-:Y:S02]  /*eb40*/  PRMT R12, R103, 0x5432, R14 ;  /* 0x00005432670c7816 */ /* 0x000fe4000000000e */
[----:B------:R-:W-:Y:S02]  /*eb50*/  PRMT R18, R106, 0x5432, R0 ;  /* 0x000054326a127816 */ /* 0x000fe40000000000 */
[----:B------:R-:W-:Y:S01]  /*eb60*/  SHF.R.U32.HI R15, RZ, 0x10, R77 ;  /* 0x00000010ff0f7819 */ /* 0x000fe2000001164d */
[----:B------:R-:W-:Y:S01]  /*eb70*/  IMAD.U32 R30, R12, 0x10000, RZ ;  /* 0x000100000c1e7824 */ /* 0x000fe200078e00ff */
[----:B------:R-:W-:-:S02]  /*eb80*/  SHF.R.U32.HI R13, RZ, 0x10, R83 ;  /* 0x00000010ff0d7819 */ /* 0x000fc40000011653 */
[----:B------:R-:W-:Y:S02]  /*eb90*/  SHF.R.U32.HI R17, RZ, 0x10, R79 ;  /* 0x00000010ff117819 */ /* 0x000fe4000001164f */
[----:B------:R-:W-:Y:S02]  /*eba0*/  PRMT R20, R106, 0x5410, R3 ;  /* 0x000054106a147816 */ /* 0x000fe40000000003 */
[----:B------:R-:W-:Y:S02]  /*ebb0*/  PRMT R23, R105, 0x5432, R16 ;  /* 0x0000543269177816 */ /* 0x000fe40000000010 */
[----:B------:R-:W-:Y:S02]  /*ebc0*/  PRMT R19, R103, 0x5410, R15 ;  /* 0x0000541067137816 */ /* 0x000fe4000000000f */
[----:B------:R-:W-:Y:S02]  /*ebd0*/  PRMT R27, R107, 0x5410, R13 ;  /* 0x000054106b1b7816 */ /* 0x000fe4000000000d */
[----:B------:R-:W-:-:S02]  /*ebe0*/  PRMT R24, R105, 0x5410, R17 ;  /* 0x0000541069187816 */ /* 0x000fc40000000011 */
[----:B------:R-:W-:Y:S01]  /*ebf0*/  LOP3.LUT R12, R12, 0xffff0000, RZ, 0xc0, !PT ;  /* 0xffff00000c0c7812 */ /* 0x000fe200078ec0ff */
[C---:B-1----:R-:W-:Y:S01]  /*ec00*/  IMAD.U32 R16, R11.reuse, 0x10000, RZ ;  /* 0x000100000b107824 */ /* 0x042fe200078e00ff */
[----:B------:R-:W-:Y:S01]  /*ec10*/  LOP3.LUT R28, R11, 0xffff0000, RZ, 0xc0, !PT ;  /* 0xffff00000b1c7812 */ /* 0x000fe200078ec0ff */
[----:B------:R-:W-:Y:S01]  /*ec20*/  IMAD.U32 R11, R18, 0x10000, RZ ;  /* 0x00010000120b7824 */ /* 0x000fe200078e00ff */
[----:B------:R-:W-:Y:S01]  /*ec30*/  LOP3.LUT R14, R8, 0xffff0000, RZ, 0xc0, !PT ;  /* 0xffff0000080e7812 */ /* 0x000fe200078ec0ff */
[----:B--2---:R-:W-:Y:S01]  /*ec40*/  IMAD.U32 R3, R4, 0x10000, RZ ;  /* 0x0001000004037824 */ /* 0x004fe200078e00ff */
[C---:B------:R-:W-:Y:S01]  /*ec50*/  LOP3.LUT R17, R9.reuse, 0xffff0000, RZ, 0xc0, !PT ;  /* 0xffff000009117812 */ /* 0x040fe200078ec0ff */
[----:B------:R-:W-:Y:S01]  /*ec60*/  IMAD.U32 R13, R8, 0x10000, RZ ;  /* 0x00010000080d7824 */ /* 0x000fe200078e00ff */
        /* <DEDUP_REMOVED lines=9> */
[----:B------:R-:W-:Y:S01]  /*ed00*/  FMUL.FTZ R3, R3, R11 ;  /* 0x0000000b03037220 */ /* 0x000fe20000410000 */
[----:B------:R-:W-:Y:S01]  /*ed10*/  LOP3.LUT R22, R6, 0xffff0000, RZ, 0xc0, !PT ;  /* 0xffff000006167812 */ /* 0x000fe200078ec0ff */
[----:B------:R-:W-:-:S02]  /*ed20*/  IMAD.U32 R7, R19, 0x10000, RZ ;  /* 0x0001000013077824 */ /* 0x000fc400078e00ff */
[----:B------:R-:W-:Y:S02]  /*ed30*/  IMAD.U32 R25, R10, 0x10000, RZ ;  /* 0x000100000a197824 */ /* 0x000fe400078e00ff */
[C---:B------:R-:W-:Y:S02]  /*ed40*/  FFMA.FTZ R36, R13.reuse, R11, -R0 ;  /* 0x0000000b0d247223 */ /* 0x040fe40000010800 */
[----:B------:R-:W-:Y:S02]  /*ed50*/  IMAD.U32 R10, R6, 0x10000, RZ ;  /* 0x00010000060a7824 */ /* 0x000fe400078e00ff */
[----:B------:R-:W-:Y:S02]  /*ed60*/  FMUL.FTZ R0, R4, R12 ;  /* 0x0000000c04007220 */ /* 0x000fe40000410000 */
[----:B------:R-:W-:Y:S02]  /*ed70*/  FFMA.FTZ R34, R13, R30, R3 ;  /* 0x0000001e0d227223 */ /* 0x000fe40000010003 */
[C---:B------:R-:W-:Y:S01]  /*ed80*/  IMAD.U32 R6, R20.reuse, 0x10000, RZ ;  /* 0x0001000014067824 */ /* 0x040fe200078e00ff */
[----:B------:R-:W-:Y:S01]  /*ed90*/  LOP3.LUT R20, R20, 0xffff0000, RZ, 0xc0, !PT ;  /* 0xffff000014147812 */ /* 0x000fe200078ec0ff */
[----:B------:R-:W-:-:S02]  /*eda0*/  FMUL.FTZ R4, R4, R18 ;  /* 0x0000001204047220 */ /* 0x000fc40000410000 */
[----:B------:R-:W-:Y:S02]  /*edb0*/  FMUL.FTZ R3, R8, R7 ;  /* 0x0000000708037220 */ /* 0x000fe40000410000 */
[----:B------:R-:W-:Y:S02]  /*edc0*/  IMAD.U32 R13, R24, 0x10000, RZ ;  /* 0x00010000180d7824 */ /* 0x000fe400078e00ff */
[----:B------:R-:W-:Y:S02]  /*edd0*/  FFMA.FTZ R32, R14, R18, -R0 ;  /* 0x000000120e207223 */ /* 0x000fe40000010800 */
[----:B------:R-:W-:Y:S01]  /*ede0*/  FMUL.FTZ R0, R8, R6 ;  /* 0x0000000608007220 */ /* 0x000fe20000410000 */
[----:B------:R-:W-:Y:S01]  /*edf0*/  LOP3.LUT R8, R27, 0xffff0000, RZ, 0xc0, !PT ;  /* 0xffff00001b087812 */ /* 0x000fe200078ec0ff */
[----:B------:R-:W-:Y:S01]  /*ee00*/  FFMA.FTZ R31, R14, R12, R4 ;  /* 0x0000000c0e1f7223 */ /* 0x000fe20000010004 */
[----:B------:R-:W-:Y:S01]  /*ee10*/  LOP3.LUT R14, R24, 0xffff0000, RZ, 0xc0, !PT ;  /* 0xffff0000180e7812 */ /* 0x000fe200078ec0ff */
[----:B------:R-:W-:-:S02]  /*ee20*/  FFMA.FTZ R30, R15, R6, -R3 ;  /* 0x000000060f1e7223 */ /* 0x000fc40000010803 */
[----:B------:R-:W-:Y:S02]  /*ee30*/  IMAD.U32 R4, R27, 0x10000, RZ ;  /* 0x000100001b047824 */ /* 0x000fe400078e00ff */
[----:B------:R-:W-:Y:S02]  /*ee40*/  FMUL.FTZ R3, R5, R13 ;  /* 0x0000000d05037220 */ /* 0x000fe40000410000 */
[----:B------:R-:W-:Y:S02]  /*ee50*/  IMAD.U32 R11, R23, 0x10000, RZ ;  /* 0x00010000170b7824 */ /* 0x000fe400078e00ff */
[----:B------:R-:W-:Y:S01]  /*ee60*/  FFMA.FTZ R18, R15, R7, R0 ;  /* 0x000000070f127223 */ /* 0x000fe20000010000 */
[----:B------:R-:W-:Y:S01]  /*ee70*/  LOP3.LUT R7, R19, 0xffff0000, RZ, 0xc0, !PT ;  /* 0xffff000013077812 */ /* 0x000fe200078ec0ff */
[-C--:B------:R-:W-:Y:S02]  /*ee80*/  FMUL.FTZ R0, R5, R4.reuse ;  /* 0x0000000405007220 */ /* 0x080fe40000410000 */
[----:B------:R-:W-:-:S02]  /*ee90*/  FFMA.FTZ R15, R16, R4, -R3 ;  /* 0x00000004100f7223 */ /* 0x000fc40000010803 */
[C---:B------:R-:W-:Y:S02]  /*eea0*/  FMUL.FTZ R4, R9.reuse, R20 ;  /* 0x0000001409047220 */ /* 0x040fe40000410000 */
[----:B------:R-:W-:Y:S02]  /*eeb0*/  IMAD.U32 R6, R26, 0x10000, RZ ;  /* 0x000100001a067824 */ /* 0x000fe400078e00ff */
[----:B------:R-:W-:Y:S02]  /*eec0*/  FMUL.FTZ R3, R10, R11 ;  /* 0x0000000b0a037220 */ /* 0x000fe40000410000 */
[----:B------:R-:W-:Y:S02]  /*eed0*/  FFMA.FTZ R16, R16, R13, R0 ;  /* 0x0000000d10107223 */ /* 0x000fe40000010000 */
        /* <DEDUP_REMOVED lines=13> */
[----:B------:R-:W-:Y:S01]  /*efb0*/  FFMA.FTZ R10, R29, R6, -R5 ;  /* 0x000000061d0a7223 */ /* 0x000fe20000010805 */
[----:B------:R-:W-:Y:S01]  /*efc0*/  F2FP.BF16.PACK_AB R5, R13, R18 ;  /* 0x000000120d05723e */ /* 0x000fe200000010ff */
[----:B------:R-:W-:Y:S01]  /*efd0*/  FFMA.FTZ R6, R29, R7, R4 ;  /* 0x000000071d067223 */ /* 0x000fe20000010004 */
[----:B------:R-:W-:Y:S01]  /*efe0*/  F2FP.BF16.PACK_AB R4, R31, R34 ;  /* 0x000000221f04723e */ /* 0x000fe200000010ff */
[----:B------:R-:W-:Y:S01]  /*eff0*/  FFMA.FTZ R3, R28, R8, -R3 ;  /* 0x000000081c037223 */ /* 0x000fe20000010803 */
[----:B------:R-:W-:Y:S01]  /*f000*/  F2FP.BF16.PACK_AB R8, R32, R36 ;  /* 0x000000242008723e */ /* 0x000fe200000010ff */
[----:B------:R-:W-:Y:S01]  /*f010*/  FFMA.FTZ R0, R28, R14, R0 ;  /* 0x0000000e1c007223 */ /* 0x000fe20000010000 */
[----:B------:R-:W-:Y:S02]  /*f020*/  F2FP.BF16.PACK_AB R6, R6, R11 ;  /* 0x0000000b0606723e */ /* 0x000fe400000010ff */
[----:B------:R-:W-:-:S02]  /*f030*/  F2FP.BF16.PACK_AB R10, R10, R12 ;  /* 0x0000000c0a0a723e */ /* 0x000fc400000010ff */
[----:B------:R-:W-:Y:S02]  /*f040*/  F2FP.BF16.PACK_AB R11, R3, R15 ;  /* 0x0000000f030b723e */ /* 0x000fe400000010ff */
[----:B------:R-:W-:-:S03]  /*f050*/  F2FP.BF16.PACK_AB R7, R0, R16 ;  /* 0x000000100007723e */ /* 0x000fc600000010ff */
[----:B------:R1:W-:Y:S04]  /*f060*/  STS.128 [R35+0x6100], R8 ;  /* 0x0061000823007388 */ /* 0x0003e80000000c00 */
[----:B------:R1:W-:Y:S02]  /*f070*/  STS.128 [R33+0x6100], R4 ;  /* 0x0061000421007388 */ /* 0x0003e40000000c00 */
.L_x_803:
[----:B------:R-:W-:Y:S05]  /*f080*/  BSYNC B2 ;  /* 0x0000000000027941 */ /* 0x000fea0003800000 */
.L_x_785:
[----:B------:R-:W-:Y:S01]  /*f090*/  IMAD R0, R109, c[0x0][0x208], RZ ;  /* 0x000082006d007a24 */ /* 0x000fe200078e02ff */
[----:B-1----:R-:W-:Y:S01]  /*f0a0*/  LOP3.LUT R7, R113, 0xfffffff8, RZ, 0xc0, !PT ;  /* 0xfffffff871077812 */ /* 0x002fe200078ec0ff */
[----:B------:R-:W-:Y:S01]  /*f0b0*/  IMAD.WIDE.U32 R4, R115, c[0x0][0x208], RZ ;  /* 0x0000820073047a25 */ /* 0x000fe200078e00ff */
[----:B------:R-:W-:Y:S01]  /*f0c0*/  SHF.R.S32.HI R16, RZ, 0x1f, R97 ;  /* 0x0000001fff107819 */ /* 0x000fe20000011461 */
[----:B------:R-:W-:-:S04]  /*f0d0*/  DEPBAR.LE SB0, 0x0 ;  /* 0x000080000000791a */ /* 0x000fc80000000000 */
[----:B------:R-:W-:Y:S01]  /*f0e0*/  IMAD R0, R115, c[0x0][0x20c], R0 ;  /* 0x0000830073007a24 */ /* 0x000fe200078e0200 */
[----:B------:R-:W-:Y:S01]  /*f0f0*/  SHF.R.S32.HI R13, RZ, 0x1f, R102 ;  /* 0x0000001fff0d7819 */ /* 0x000fe20000011466 */
[----:B------:R-:W-:Y:S01]  /*f100*/  IMAD.IADD R7, R159, 0x1, -R7 ;  /* 0x000000019f077824 */ /* 0x000fe200078e0a07 */
[----:B------:R-:W-:Y:S01]  /*f110*/  ISETP.GE.AND P2, PT, R161, c[0x0][0x1d4], PT ;  /* 0x00007500a1007a0c */ /* 0x000fe20003f46270 */
[----:B------:R-:W-:Y:S01]  /*f120*/  IMAD.IADD R5, R5, 0x1, R0 ;  /* 0x0000000105057824 */ /* 0x000fe200078e0200 */
[----:B------:R-:W-:Y:S01]  /*f130*/  P2R R64, PR, RZ, 0x8 ;  /* 0x00000008ff407803 */ /* 0x000fe20000000000 */
[----:B------:R-:W-:Y:S01]  /*f140*/  IMAD R0, R110, c[0x0][0x218], RZ ;  /* 0x000086006e007a24 */ /* 0x000fe200078e02ff */
[----:B------:R-:W-:Y:S01]  /*f150*/  LEA.HI R3, R7, R7, RZ, 0x1 ;  /* 0x0000000707037211 */ /* 0x000fe200078f08ff */
[----:B------:R-:W-:Y:S01]  /*f160*/  IMAD.WIDE.U32 R4, R114, c[0x0][0x218], R4 ;  /* 0x0000860072047a25 */ /* 0x000fe200078e0004 */
[----:B------:R-:W-:Y:S01]  /*f170*/  SHF.R.S32.HI R162, RZ, 0x1f, R161 ;  /* 0x0000001fffa27819 */ /* 0x000fe200000114a1 */
[----:B------:R-:W-:-:S02]  /*f180*/  UISETP.GE.AND UP0, UPT, UR8, 0x2, UPT ;  /* 0x000000020800788c */ /* 0x000fc4000bf06270 */
[----:B------:R-:W-:Y:S01]  /*f190*/  IMAD R0, R114, c[0x0][0x21c], R0 ;  /* 0x0000870072007a24 */ /* 0x000fe200078e0200 */
[----:B------:R-:W-:Y:S01]  /*f1a0*/  BAR.SYNC.DEFER_BLOCKING 0x0 ;  /* 0x0000000000007b1d */ /* 0x000fe20000010000 */
[----:B------:R-:W-:Y:S01]  /*f1b0*/  IADD3 R6, P0, R4, UR24, RZ ;  /* 0x0000001804067c10 */ /* 0x000fe2000ff1e0ff */
[----:B----4-:R-:W-:-:S03]  /*f1c0*/  IMAD.WIDE R14, R161, 0x2, RZ ;  /* 0x00000002a10e7825 */ /* 0x010fc600078e02ff */
[----:B------:R-:W-:Y:S01]  /*f1d0*/  IADD3.X R4, R5, UR10, R0, P0, !PT ;  /* 0x0000000a05047c10 */ /* 0x000fe200087fe400 */
[----:B------:R-:W-:Y:S01]  /*f1e0*/  IMAD.SHL.U32 R155, R92, 0x2, RZ ;  /* 0x000000025c9b7824 */ /* 0x000fe200078e00ff */
[----:B------:R-:W-:Y:S02]  /*f1f0*/  LEA R0, P0, R6, c[0x0][0x1f8], 0x1 ;  /* 0x00007e0006007a11 */ /* 0x000fe400078008ff */
[----:B------:R-:W-:Y:S02]  /*f200*/  LEA.HI R5, R90, R90, RZ, 0x1 ;  /* 0x0000005a5a057211 */ /* 0x000fe400078f08ff */
[----:B------:R-:W-:Y:S01]  /*f210*/  LEA.HI.X R4, R6, c[0x0][0x1fc], R4, 0x1, P0 ;  /* 0x00007f0006047a11 */ /* 0x000fe200000f0c04 */
[----:B------:R-:W1:Y:S01]  /*f220*/  SHFL.IDX PT, R11, R0, RZ, 0x1c1f ;  /* 0x001c1fff000b7589 */ /* 0x000e6200000e0000 */
[----:B------:R-:W-:Y:S02]  /*f230*/  SHF.R.S32.HI R6, RZ, 0x1, R3 ;  /* 0x00000001ff067819 */ /* 0x000fe40000011403 */
[----:B------:R-:W-:Y:S01]  /*f240*/  LOP3.LUT R5, R5, 0xfffffffe, RZ, 0xc0, !PT ;  /* 0xfffffffe05057812 */ /* 0x000fe200078ec0ff */
[----:B------:R-:W2:Y:S01]  /*f250*/  SHFL.IDX PT, R12, R4, RZ, 0x1c1f ;  /* 0x001c1fff040c7589 */ /* 0x000ea200000e0000 */
[----:B------:R-:W-:-:S03]  /*f260*/  LOP3.LUT P1, RZ, R6, 0x2, RZ, 0xc0, !PT ;  /* 0x0000000206ff7812 */ /* 0x000fc6000782c0ff */
[----:B------:R3:W4:Y:S01]  /*f270*/  SHFL.IDX PT, R9, R0, 0x1, 0x1c1f ;  /* 0x003c1f0000097f89 */ /* 0x00072200000e0000 */
[----:B------:R-:W-:-:S03]  /*f280*/  IMAD.IADD R8, R90, 0x1, -R5 ;  /* 0x000000015a087824 */ /* 0x000fc600078e0a05 */
[----:B------:R5:W5:Y:S01]  /*f290*/  SHFL.IDX PT, R10, R4, 0x1, 0x1c1f ;  /* 0x003c1f00040a7f89 */ /* 0x000b6200000e0000 */
[----:B-1----:R-:W-:-:S05]  /*f2a0*/  IADD3 R58, P0, R11, R14, RZ ;  /* 0x0000000e0b3a7210 */ /* 0x002fca0007f1e0ff */
[----:B--2---:R-:W-:Y:S01]  /*f2b0*/  IMAD.X R59, R12, 0x1, R15, P0 ;  /* 0x000000010c3b7824 */ /* 0x004fe200000e060f */
[----:B---3--:R-:W-:Y:S01]  /*f2c0*/  LOP3.LUT R0, R3, 0x3fffffe, RZ, 0xc0, !PT ;  /* 0x03fffffe03007812 */ /* 0x008fe200078ec0ff */
[----:B------:R-:W-:Y:S01]  /*f2d0*/  IMAD.SHL.U32 R3, R6, 0x40, RZ ;  /* 0x0000004006037824 */ /* 0x000fe200078e00ff */
[----:B----4-:R-:W-:Y:S02]  /*f2e0*/  IADD3 R56, P0, R14, R9, RZ ;  /* 0x000000090e387210 */ /* 0x010fe40007f1e0ff */
[----:B-----5:R-:W-:Y:S01]  /*f2f0*/  LOP3.LUT R4, R108, 0x7fffffe, RZ, 0xc0, !PT ;  /* 0x07fffffe6c047812 */ /* 0x020fe200078ec0ff */
[----:B------:R-:W-:Y:S01]  /*f300*/  IMAD.IADD R5, R7, 0x1, -R0 ;  /* 0x0000000107057824 */ /* 0x000fe200078e0a00 */
[----:B------:R-:W-:Y:S01]  /*f310*/  LOP3.LUT R0, R3, 0xc0, RZ, 0xc0, !PT ;  /* 0x000000c003007812 */ /* 0x000fe200078ec0ff */
[----:B------:R-:W-:Y:S01]  /*f320*/  IMAD.SHL.U32 R7, R112, 0x8, RZ ;  /* 0x0000000870077824 */ /* 0x000fe200078e00ff */
[----:B------:R-:W-:Y:S01]  /*f330*/  SHF.R.S32.HI R6, RZ, 0x1f, R96 ;  /* 0x0000001fff067819 */ /* 0x000fe20000011460 */
[----:B------:R-:W-:Y:S01]  /*f340*/  IMAD.IADD R150, R102, 0x1, -R4 ;  /* 0x0000000166967824 */ /* 0x000fe200078e0a04 */
[----:B------:R-:W-:Y:S01]  /*f350*/  LEA.HI R4, R16, R97, RZ, 0x3 ;  /* 0x0000006110047211 */ /* 0x000fe200078f18ff */
[----:B------:R-:W-:Y:S01]  /*f360*/  IMAD.X R57, R15, 0x1, R10, P0 ;  /* 0x000000010f397824 */ /* 0x000fe200000e060a */
[----:B------:R-:W-:-:S02]  /*f370*/  LOP3.LUT R3, R0, 0x8, R7, 0xf8, !PT ;  /* 0x0000000800037812 */ /* 0x000fc400078ef807 */
[----:B------:R-:W-:Y:S02]  /*f380*/  SHF.R.U32.HI R0, RZ, 0x3, R0 ;  /* 0x00000003ff007819 */ /* 0x000fe40000011600 */
[----:B------:R-:W-:Y:S02]  /*f390*/  LOP3.LUT R158, R4, 0xfffffff8, RZ, 0xc0, !PT ;  /* 0xfffffff8049e7812 */ /* 0x000fe400078ec0ff */
[----:B------:R-:W-:Y:S01]  /*f3a0*/  LOP3.LUT R3, R3, R0, RZ, 0x3c, !PT ;  /* 0x0000000003037212 */ /* 0x000fe200078e3cff */
[----:B------:R-:W-:Y:S01]  /*f3b0*/  IMAD R0, R8, 0x8, R5 ;  /* 0x0000000808007824 */ /* 0x000fe200078e0205 */
[----:B------:R-:W-:Y:S01]  /*f3c0*/  LEA.HI R7, R13, R102, RZ, 0x3 ;  /* 0x000000660d077211 */ /* 0x000fe200078f18ff */
[----:B------:R-:W-:Y:S01]  /*f3d0*/  IMAD.WIDE R4, R158, 0x2, RZ ;  /* 0x000000029e047825 */ /* 0x000fe200078e02ff */
[----:B------:R-:W-:Y:S01]  /*f3e0*/  LEA.HI R6, R6, R96, RZ, 0x3 ;  /* 0x0000006006067211 */ /* 0x000fe200078f18ff */
[----:B------:R-:W-:Y:S01]  /*f3f0*/  STL [R1+0x58], R158 ;  /* 0x0000589e01007387 */ /* 0x000fe20000100800 */
[----:B------:R-:W-:Y:S01]  /*f400*/  SHF.R.S32.HI R160, RZ, 0x1f, R158 ;  /* 0x0000001fffa07819 */ /* 0x000fe2000001149e */
[----:B------:R-:W-:Y:S01]  /*f410*/  IMAD.SHL.U32 R7, R7, 0x20, RZ ;  /* 0x0000002007077824 */ /* 0x000fe200078e00ff */
[----:B------:R-:W-:Y:S01]  /*f420*/  IADD3 R54, P0, R11, R4, RZ ;  /* 0x000000040b367210 */ /* 0x000fe20007f1e0ff */
[----:B------:R-:W-:Y:S01]  /*f430*/  IMAD.U32 R0, R0, 0x20, R3 ;  /* 0x0000002000007824 */ /* 0x000fe200078e0003 */
[----:B------:R-:W-:Y:S01]  /*f440*/  LOP3.LUT R156, R6, 0xfffffff8, RZ, 0xc0, !PT ;  /* 0xfffffff8069c7812 */ /* 0x000fe200078ec0ff */
[----:B------:R-:W-:Y:S01]  /*f450*/  IMAD.SHL.U32 R3, R111, 0x40, RZ ;  /* 0x000000406f037824 */ /* 0x000fe200078e00ff */
[----:B------:R-:W-:Y:S01]  /*f460*/  LOP3.LUT R149, R7, 0xffffff00, RZ, 0xc0, !PT ;  /* 0xffffff0007957812 */ /* 0x000fe200078ec0ff */
[----:B------:R-:W-:Y:S01]  /*f470*/  IMAD.X R55, R12, 0x1, R5, P0 ;  /* 0x000000010c377824 */ /* 0x000fe200000e0605 */
[-C--:B------:R-:W-:Y:S01]  /*f480*/  IADD3 R52, P0, R4, R9.reuse, RZ ;  /* 0x0000000904347210 */ /* 0x080fe20007f1e0ff */
[----:B------:R-:W-:Y:S01]  /*f490*/  IMAD.SHL.U32 R8, R8, 0x8, RZ ;  /* 0x0000000808087824 */ /* 0x000fe200078e00ff */
[----:B------:R-:W-:Y:S01]  /*f4a0*/  LOP3.LUT R3, R3, 0xc0, RZ, 0xc0, !PT ;  /* 0x000000c003037812 */ /* 0x000fe200078ec0ff */
[----:B------:R-:W-:Y:S01]  /*f4b0*/  IMAD.WIDE R6, R156, 0x2, RZ ;  /* 0x000000029c067825 */ /* 0x000fe200078e02ff */
[----:B------:R-:W-:Y:S01]  /*f4c0*/  SHF.R.S32.HI R157, RZ, 0x1f, R156 ;  /* 0x0000001fff9d7819 */ /* 0x000fe2000001149c */
[----:B------:R-:W-:Y:S01]  /*f4d0*/  STL [R1+0x60], R156 ;  /* 0x0000609c01007387 */ /* 0x000fe20000100800 */
[----:B------:R-:W-:Y:S01]  /*f4e0*/  LOP3.LUT R8, R3, 0x8, R8, 0xf8, !PT ;  /* 0x0000000803087812 */ /* 0x000fe200078ef808 */
[----:B------:R-:W-:Y:S01]  /*f4f0*/  IMAD.X R53, R5, 0x1, R10, P0 ;  /* 0x0000000105357824 */ /* 0x000fe200000e060a */
[----:B------:R-:W-:Y:S01]  /*f500*/  SHF.R.U32.HI R4, RZ, 0x3, R3 ;  /* 0x00000003ff047819 */ /* 0x000fe20000011603 */
[----:B------:R-:W-:Y:S01]  /*f510*/  IMAD R3, R153, 0x200, R149 ;  /* 0x0000020099037824 */ /* 0x000fe200078e0295 */
[----:B------:R-:W-:Y:S01]  /*f520*/  IADD3 R38, P0, R11, R6, RZ ;  /* 0x000000060b267210 */ /* 0x000fe20007f1e0ff */
[----:B------:R-:W-:Y:S01]  /*f530*/  IMAD.SHL.U32 R224, R0, 0x2, RZ ;  /* 0x0000000200e07824 */ /* 0x000fe200078e00ff */
[----:B------:R-:W-:Y:S01]  /*f540*/  LOP3.LUT R148, R8, R4, RZ, 0x3c, !PT ;  /* 0x0000000408947212 */ /* 0x000fe200078e3cff */
[----:B------:R-:W-:Y:S01]  /*f550*/  IMAD R0, R150, 0x20, R3 ;  /* 0x0000002096007824 */ /* 0x000fe200078e0203 */
[----:B------:R-:W-:Y:S01]  /*f560*/  STL [R1], R155 ;  /* 0x0000009b01007387 */ /* 0x000fe20000100800 */
[----:B------:R-:W-:Y:S01]  /*f570*/  IMAD.X R39, R12, 0x1, R7, P0 ;  /* 0x000000010c277824 */ /* 0x000fe200000e0607 */
[----:B------:R-:W-:Y:S01]  /*f580*/  IADD3 R36, P0, R6, R9, RZ ;  /* 0x0000000906247210 */ /* 0x000fe20007f1e0ff */
[----:B------:R-:W-:Y:S01]  /*f590*/  IMAD.IADD R0, R148, 0x1, R0 ;  /* 0x0000000194007824 */ /* 0x000fe200078e0200 */
[C---:B------:R-:W-:Y:S01]  /*f5a0*/  IADD3 R3, R224.reuse, 0x3100, RZ ;  /* 0x00003100e0037810 */ /* 0x040fe20007ffe0ff */
[----:B------:R-:W-:Y:S01]  /*f5b0*/  LDSM.16.M88.4 R24, [R224+0x3900] ;  /* 0x00390000e018783b */ /* 0x000fe20000000200 */
[----:B------:R-:W-:Y:S01]  /*f5c0*/  IADD3 R229, R224, 0x3120, RZ ;  /* 0x00003120e0e57810 */ /* 0x000fe20007ffe0ff */
[----:B------:R-:W-:Y:S01]  /*f5d0*/  IMAD.X R37, R7, 0x1, R10, P0 ;  /* 0x0000000107257824 */ /* 0x000fe200000e060a */
[----:B------:R-:W-:Y:S01]  /*f5e0*/  ISETP.LT.OR P0, PT, R104, 0x1, P2 ;  /* 0x000000016800780c */ /* 0x000fe20001701670 */
[----:B------:R-:W-:Y:S01]  /*f5f0*/  IMAD.SHL.U32 R227, R0, 0x2, RZ ;  /* 0x0000000200e37824 */ /* 0x000fe200078e00ff */
[----:B------:R-:W-:Y:S01]  /*f600*/  @P1 IADD3 R229, R3, -0x20, RZ ;  /* 0xffffffe003e51810 */ /* 0x000fe20007ffe0ff */
[----:B------:R-:W-:Y:S01]  /*f610*/  LDSM.16.M88.4 R32, [R224+0x3100] ;  /* 0x00310000e020783b */ /* 0x000fe20000000200 */
[----:B------:R-:W-:Y:S01]  /*f620*/  ISETP.GE.AND P1, PT, R97, c[0x0][0x1d4], PT ;  /* 0x0000750061007a0c */ /* 0x000fe20003f26270 */
[----:B------:R-:W-:Y:S01]  /*f630*/  IMAD R228, R2, 0x2, R227 ;  /* 0x0000000202e47824 */ /* 0x000fe200078e02e3 */
[----:B------:R-:W-:Y:S01]  /*f640*/  ISETP.LT.OR P2, PT, R104, 0x21, P2 ;  /* 0x000000216800780c */ /* 0x000fe20001741670 */
[----:B------:R-:W1:Y:S01]  /*f650*/  LDSM.16.M88.4 R4, [R227+0x7100] ;  /* 0x00710000e304783b */ /* 0x000e620000000200 */
[----:B------:R-:W-:Y:S01]  /*f660*/  IMAD R0, R150, 0x20, R149 ;  /* 0x0000002096007824 */ /* 0x000fe200078e0295 */
[----:B------:R-:W-:-:S02]  /*f670*/  IADD3 R240, R229, 0x400, RZ ;  /* 0x00000400e5f07810 */ /* 0x000fc40007ffe0ff */
[----:B------:R-:W2:Y:S01]  /*f680*/  LDSM.16.M88.4 R28, [R224+0x3500] ;  /* 0x00350000e01c783b */ /* 0x000ea20000000200 */
[----:B------:R-:W-:Y:S01]  /*f690*/  IMAD.IADD R0, R148, 0x1, R0 ;  /* 0x0000000194007824 */ /* 0x000fe200078e0200 */
[C---:B------:R-:W-:Y:S02]  /*f6a0*/  IADD3 R239, R229.reuse, 0x800, RZ ;  /* 0x00000800e5ef7810 */ /* 0x040fe40007ffe0ff */
[----:B------:R-:W3:Y:S01]  /*f6b0*/  LDSM.16.M88.4 R20, [R224+0x3d00] ;  /* 0x003d0000e014783b */ /* 0x000ee20000000200 */
[C---:B------:R-:W-:Y:S02]  /*f6c0*/  IADD3 R238, R229.reuse, 0xc00, RZ ;  /* 0x00000c00e5ee7810 */ /* 0x040fe40007ffe0ff */
[C---:B------:R-:W-:Y:S01]  /*f6d0*/  IADD3 R237, R229.reuse, 0x1000, RZ ;  /* 0x00001000e5ed7810 */ /* 0x040fe20007ffe0ff */
[----:B------:R-:W4:Y:S01]  /*f6e0*/  LDSM.16.M88.4 R8, [R227+0x6100] ;  /* 0x00610000e308783b */ /* 0x000f220000000200 */
[C---:B------:R-:W-:Y:S02]  /*f6f0*/  IADD3 R236, R229.reuse, 0x1400, RZ ;  /* 0x00001400e5ec7810 */ /* 0x040fe40007ffe0ff */
[C---:B------:R-:W-:Y:S01]  /*f700*/  IADD3 R235, R229.reuse, 0x1800, RZ ;  /* 0x00001800e5eb7810 */ /* 0x040fe20007ffe0ff */
[----:B------:R-:W-:Y:S01]  /*f710*/  LDSM.16.M88.4 R16, [R228+0x6100] ;  /* 0x00610000e410783b */ /* 0x000fe20000000200 */
[----:B------:R-:W-:-:S02]  /*f720*/  IADD3 R234, R229, 0x1c00, RZ ;  /* 0x00001c00e5ea7810 */ /* 0x000fc40007ffe0ff */
[C---:B------:R-:W-:Y:S01]  /*f730*/  IADD3 R233, R229.reuse, 0x2000, RZ ;  /* 0x00002000e5e97810 */ /* 0x040fe20007ffe0ff */
[----:B------:R-:W-:Y:S01]  /*f740*/  LDSM.16.M88.4 R12, [R228+0x7100] ;  /* 0x00710000e40c783b */ /* 0x000fe20000000200 */
[C---:B------:R-:W-:Y:S02]  /*f750*/  IADD3 R232, R229.reuse, 0x2400, RZ ;  /* 0x00002400e5e87810 */ /* 0x040fe40007ffe0ff */
[C---:B------:R-:W-:Y:S01]  /*f760*/  IADD3 R231, R229.reuse, 0x2800, RZ ;  /* 0x00002800e5e77810 */ /* 0x040fe20007ffe0ff */
[----:B------:R-:W-:Y:S01]  /*f770*/  LDSM.16.M88.4 R48, [R229] ;  /* 0x00000000e530783b */ /* 0x000fe20000000200 */
[----:B------:R-:W-:-:S03]  /*f780*/  IADD3 R230, R229, 0x2c00, RZ ;  /* 0x00002c00e5e67810 */ /* 0x000fc60007ffe0ff */
[----:B------:R-:W-:Y:S04]  /*f790*/  LDSM.16.M88.4 R44, [R229+0x400] ;  /* 0x00040000e52c783b */ /* 0x000fe80000000200 */
[----:B------:R-:W5:Y:S04]  /*f7a0*/  LDSM.16.M88.4 R40, [R229+0x800] ;  /* 0x00080000e528783b */ /* 0x000f680000000200 */
[----:B------:R-:W3:Y:S04]  /*f7b0*/  LDSM.16.M88.4 R60, [R229+0xc00] ;  /* 0x000c0000e53c783b */ /* 0x000ee80000000200 */
[----:B------:R-:W-:Y:S01]  /*f7c0*/  @!PT LDS RZ, [RZ] ;  /* 0x00000000fffff984 */ /* 0x000fe20000000800 */
[----:B------:R-:W-:Y:S01]  /*f7d0*/  @!PT LDS RZ, [RZ] ;  /* 0x00000000fffff984 */ /* 0x000fe20000000800 */
[----:B------:R-:W-:Y:S01]  /*f7e0*/  @!PT LDS RZ, [RZ] ;  /* 0x00000000fffff984 */ /* 0x000fe20000000800 */
[----:B------:R3:W-:Y:S01]  /*f7f0*/  LDGSTS.E.BYPASS.LTC128B.128 [R155+0x100], [R58.64], !P0 ;  /* 0x001000003a9b7fae */ /* 0x0007e2000c101d54 */
[C---:B------:R-:W-:Y:S01]  /*f800*/  ISETP.LT.OR P0, PT, R104.reuse, 0x1, P1 ;  /* 0x000000016800780c */ /* 0x040fe20000f01670 */
[C---:B-1----:R-:W-:Y:S01]  /*f810*/  HMMA.16816.F32.BF16 R100, R4.reuse, R26, RZ ;  /* 0x0000001a0464723c */ /* 0x042fe200000418ff */
[----:B------:R-:W-:Y:S01]  /*f820*/  ISETP.LT.OR P1, PT, R104, 0x21, P1 ;  /* 0x000000216800780c */ /* 0x000fe20000f21670 */
[----:B------:R-:W-:Y:S04]  /*f830*/  STL [R1+0x30], R162 ;  /* 0x000030a201007387 */ /* 0x000fe80000100800 */
[----:B------:R-:W-:Y:S02]  /*f840*/  STL [R1+0x5c], R160 ;  /* 0x00005ca001007387 */ /* 0x000fe40000100800 */
[C---:B------:R-:W-:Y:S02]  /*f850*/  HMMA.16816.F32.BF16 R76, R4.reuse, R32, RZ ;  /* 0x00000020044c723c */ /* 0x040fe400000418ff */
[----:B------:R-:W-:Y:S04]  /*f860*/  STL [R1+0x64], R157 ;  /* 0x0000649d01007387 */ /* 0x000fe80000100800 */
[----:B------:R1:W-:Y:S01]  /*f870*/  LDGSTS.E.BYPASS.LTC128B.128 [R155+0x1100], [R54.64], !P0 ;  /* 0x01100000369b7fae */ /* 0x0003e2000c101d54 */
[----:B------:R-:W-:Y:S01]  /*f880*/  ISETP.GE.AND P0, PT, R96, c[0x0][0x1d4], PT ;  /* 0x0000750060007a0c */ /* 0x000fe20003f06270 */
[----:B--2---:R-:W-:Y:S03]  /*f890*/  HMMA.16816.F32.BF16 R68, R4, R28, RZ ;  /* 0x0000001c0444723c */ /* 0x004fe600000418ff */
[----:B------:R-:W-:-:S02]  /*f8a0*/  ISETP.LT.OR P3, PT, R104, 0x1, P0 ;  /* 0x000000016800780c */ /* 0x000fc40000761670 */
[----:B------:R-:W-:-:S03]  /*f8b0*/  ISETP.LT.OR P0, PT, R104, 0x21, P0 ;  /* 0x000000216800780c */ /* 0x000fc60000701670 */
[C---:B------:R-:W-:Y:S08]  /*f8c0*/  HMMA.16816.F32.BF16 R72, R4.reuse, R34, RZ ;  /* 0x000000220448723c */ /* 0x040ff000000418ff */
[----:B------:R2:W-:Y:S01]  /*f8d0*/  LDGSTS.E.BYPASS.LTC128B.128 [R155+0x2100], [R38.64], !P3 ;  /* 0x02100000269b7fae */ /* 0x0005e2000d901d54 */
[----:B------:R-:W-:Y:S01]  /*f8e0*/  ISETP.NE.AND P3, PT, R64, RZ, PT ;  /* 0x000000ff4000720c */ /* 0x000fe20003f65270 */
[C---:B------:R-:W-:Y:S02]  /*f8f0*/  HMMA.16816.F32.BF16 R96, R4.reuse, R30, RZ ;  /* 0x0000001e0460723c */ /* 0x040fe400000418ff */
[----:B------:R1:W-:Y:S04]  /*f900*/  LDGSTS.E.BYPASS.LTC128B.128 [R155+0x900], [R56.64], !P2 ;  /* 0x00900000389b7fae */ /* 0x0003e8000d101d54 */
[----:B------:R2:W-:Y:S02]  /*f910*/  LDGSTS.E.BYPASS.LTC128B.128 [R155+0x1900], [R52.64], !P1 ;  /* 0x01900000349b7fae */ /* 0x0005e4000c901d54 */
[----:B------:R-:W-:Y:S02]  /*f920*/  HMMA.16816.F32.BF16 R64, R4, R24, RZ ;  /* 0x000000180440723c */ /* 0x000fe400000418ff */
[----:B------:R5:W-:Y:S01]  /*f930*/  LDGSTS.E.BYPASS.LTC128B.128 [R155+0x2900], [R36.64], !P0 ;  /* 0x02900000249b7fae */ /* 0x000be2000c101d54 */
[----:B------:R-:W-:-:S03]  /*f940*/  PLOP3.LUT P0, PT, PT, PT, UP0, 0x80, 0x0 ;  /* 0x000000000000781c */ /* 0x000fc60003f0f008 */
[----:B------:R-:W0:Y:S02]  /*f950*/  LDGDEPBAR ;  /* 0x00000000000079af */ /* 0x000e240000000000 */
[----:B---3--:R-:W-:Y:S08]  /*f960*/  HMMA.16816.F32.BF16 R92, R4, R22, RZ ;  /* 0x00000016045c723c */ /* 0x008ff000000418ff */
[----:B----4-:R-:W-:Y:S08]  /*f970*/  HMMA.16816.F32.BF16 R88, R8, R32, RZ ;  /* 0x000000200858723c */ /* 0x010ff000000418ff */
[----:B-1----:R-:W-:Y:S01]  /*f980*/  HMMA.16816.F32.BF16 R56, R4, R20, RZ ;  /* 0x000000140438723c */ /* 0x002fe200000418ff */
[----:B--2---:R-:W-:Y:S04]  /*f990*/  LDSM.16.M88.4 R52, [R224+0x4500] ;  /* 0x00450000e034783b */ /* 0x004fe80000000200 */
[----:B-----5:R-:W-:Y:S03]  /*f9a0*/  LDSM.16.M88.4 R36, [R224+0x4900] ;  /* 0x00490000e024783b */ /* 0x020fe60000000200 */
[C---:B------:R-:W-:Y:S08]  /*f9b0*/  HMMA.16816.F32.BF16 R84, R8.reuse, R34, RZ ;  /* 0x000000220854723c */ /* 0x040ff000000418ff */
[C---:B------:R-:W-:Y:S08]  /*f9c0*/  HMMA.16816.F32.BF16 R32, R8.reuse, R28, RZ ;  /* 0x0000001c0820723c */ /* 0x040ff000000418ff */
[C---:B------:R-:W-:Y:S08]  /*f9d0*/  HMMA.16816.F32.BF16 R80, R8.reuse, R30, RZ ;  /* 0x0000001e0850723c */ /* 0x040ff000000418ff */
[C---:B------:R-:W-:Y:S08]  /*f9e0*/  HMMA.16816.F32.BF16 R28, R8.reuse, R24, RZ ;  /* 0x00000018081c723c */ /* 0x040ff000000418ff */
[C---:B------:R-:W-:Y:S08]  /*f9f0*/  HMMA.16816.F32.BF16 R4, R8.reuse, R20, RZ ;  /* 0x000000140804723c */ /* 0x040ff000000418ff */
[C---:B------:R-:W-:Y:S08]  /*fa00*/  HMMA.16816.F32.BF16 R24, R8.reuse, R26, RZ ;  /* 0x0000001a0818723c */ /* 0x040ff000000418ff */
[----:B------:R-:W-:Y:S01]  /*fa10*/  HMMA.16816.F32.BF16 R20, R8, R22, RZ ;  /* 0x000000160814723c */ /* 0x000fe200000418ff */
[----:B------:R-:W1:Y:S07]  /*fa20*/  LDSM.16.M88.4 R8, [R227+0x9100] ;  /* 0x00910000e308783b */ /* 0x000e6e0000000200 */
[C---:B------:R-:W-:Y:S08]  /*fa30*/  HMMA.16816.F32.BF16 R112, R12.reuse, R42, R100 ;  /* 0x0000002a0c70723c */ /* 0x040ff00000041864 */
[C---:B------:R-:W-:Y:S08]  /*fa40*/  HMMA.16816.F32.BF16 R76, R12.reuse, R48, R76 ;  /* 0x000000300c4c723c */ /* 0x040ff0000004184c */
[C---:B------:R-:W-:Y:S08]  /*fa50*/  HMMA.16816.F32.BF16 R104, R12.reuse, R44, R68 ;  /* 0x0000002c0c68723c */ /* 0x040ff00000041844 */
[C---:B------:R-:W-:Y:S08]  /*fa60*/  HMMA.16816.F32.BF16 R128, R12.reuse, R40, R64 ;  /* 0x000000280c80723c */ /* 0x040ff00000041840 */
[C---:B------:R-:W-:Y:S01]  /*fa70*/  HMMA.16816.F32.BF16 R108, R12.reuse, R60, R56 ;  /* 0x0000003c0c6c723c */ /* 0x040fe20000041838 */
[----:B------:R-:W2:Y:S07]  /*fa80*/  LDSM.16.M88.4 R56, [R224+0x4100] ;  /* 0x00410000e038783b */ /* 0x000eae0000000200 */
[C---:B------:R-:W-:Y:S08]  /*fa90*/  HMMA.16816.F32.BF16 R72, R12.reuse, R50, R72 ;  /* 0x000000320c48723c */ /* 0x040ff00000041848 */
[C---:B------:R-:W-:Y:S08]  /*faa0*/  HMMA.16816.F32.BF16 R96, R12.reuse, R46, R96 ;  /* 0x0000002e0c60723c */ /* 0x040ff00000041860 */
[----:B------:R-:W-:Y:S01]  /*fab0*/  HMMA.16816.F32.BF16 R100, R12, R62, R92 ;  /* 0x0000003e0c64723c */ /* 0x000fe2000004185c */
[----:B------:R-:W3:Y:S07]  /*fac0*/  LDSM.16.M88.4 R12, [R227+0x8100] ;  /* 0x00810000e30c783b */ /* 0x000eee0000000200 */
[C---:B------:R-:W-:Y:S08]  /*fad0*/  HMMA.16816.F32.BF16 R92, R16.reuse, R48, R88 ;  /* 0x00000030105c723c */ /* 0x040ff00000041858 */
[C---:B------:R-:W-:Y:S01]  /*fae0*/  HMMA.16816.F32.BF16 R116, R16.reuse, R44, R32 ;  /* 0x0000002c1074723c */ /* 0x040fe20000041820 */
[----:B------:R-:W4:Y:S07]  /*faf0*/  LDSM.16.M88.4 R32, [R224+0x4d00] ;  /* 0x004d0000e020783b */ /* 0x000f2e0000000200 */
[C---:B------:R-:W-:Y:S08]  /*fb00*/  HMMA.16816.F32.BF16 R48, R16.reuse, R50, R84 ;  /* 0x000000321030723c */ /* 0x040ff00000041854 */
[C---:B------:R-:W-:Y:S01]  /*fb10*/  HMMA.16816.F32.BF16 R120, R16.reuse, R40, R28 ;  /* 0x000000281078723c */ /* 0x040fe2000004181c */
[----:B------:R-:W-:Y:S07]  /*fb20*/  LDSM.16.M88.4 R28, [R229+0x1000] ;  /* 0x00100000e51c783b */ /* 0x000fee0000000200 */
[C---:B------:R-:W-:Y:S01]  /*fb30*/  HMMA.16816.F32.BF16 R124, R16.reuse, R60, R4 ;  /* 0x0000003c107c723c */ /* 0x040fe20000041804 */
[----:B------:R-:W5:Y:S07]  /*fb40*/  LDSM.16.M88.4 R4, [R228+0x9100] ;  /* 0x00910000e404783b */ /* 0x000f6e0000000200 */
[C---:B------:R-:W-:Y:S08]  /*fb50*/  HMMA.16816.F32.BF16 R44, R16.reuse, R46, R80 ;  /* 0x0000002e102c723c */ /* 0x040ff00000041850 */
[C---:B------:R-:W-:Y:S01]  /*fb60*/  HMMA.16816.F32.BF16 R64, R16.reuse, R42, R24 ;  /* 0x0000002a1040723c */ /* 0x040fe20000041818 */
[----:B------:R-:W-:Y:S04]  /*fb70*/  LDSM.16.M88.4 R40, [R229+0x1800] ;  /* 0x00180000e528783b */ /* 0x000fe80000000200 */
[----:B------:R-:W-:Y:S03]  /*fb80*/  LDSM.16.M88.4 R24, [R229+0x1400] ;  /* 0x00140000e518783b */ /* 0x000fe60000000200 */
[----:B------:R-:W-:Y:S01]  /*fb90*/  HMMA.16816.F32.BF16 R16, R16, R62, R20 ;  /* 0x0000003e1010723c */ /* 0x000fe20000041814 */
[----:B------:R-:W4:Y:S04]  /*fba0*/  LDSM.16.M88.4 R20, [R228+0x8100] ;  /* 0x00810000e414783b */ /* 0x000f280000000200 */
[----:B------:R-:W4:Y:S03]  /*fbb0*/  LDSM.16.M88.4 R60, [R229+0x1c00] ;  /* 0x001c0000e53c783b */ /* 0x000f260000000200 */
[C---:B-1----:R-:W-:Y:S08]  /*fbc0*/  HMMA.16816.F32.BF16 R84, R8.reuse, R54, R96 ;  /* 0x000000360854723c */ /* 0x042ff00000041860 */
[-C--:B--2---:R-:W-:Y:S08]  /*fbd0*/  HMMA.16816.F32.BF16 R68, R8, R56.reuse, R76 ;  /* 0x000000380844723c */ /* 0x084ff0000004184c */
[----:B---3--:R-:W-:Y:S08]  /*fbe0*/  HMMA.16816.F32.BF16 R96, R12, R56, R92 ;  /* 0x000000380c60723c */ /* 0x008ff0000004185c */
[-C--:B------:R-:W-:Y:S08]  /*fbf0*/  HMMA.16816.F32.BF16 R76, R8, R58.reuse, R72 ;  /* 0x0000003a084c723c */ /* 0x080ff00000041848 */
[----:B------:R-:W-:Y:S01]  /*fc00*/  HMMA.16816.F32.BF16 R92, R12, R58, R48 ;  /* 0x0000003a0c5c723c */ /* 0x000fe20000041830 */
[----:B------:R-:W-:Y:S07]  /*fc10*/  LDSM.16.M88.4 R48, [R224+0x5100] ;  /* 0x00510000e030783b */ /* 0x000fee0000000200 */
[C---:B------:R-:W-:Y:S08]  /*fc20*/  HMMA.16816.F32.BF16 R88, R8.reuse, R52, R104 ;  /* 0x000000340858723c */ /* 0x040ff00000041868 */
[----:B------:R-:W-:Y:S08]  /*fc30*/  HMMA.16816.F32.BF16 R112, R8, R38, R112 ;  /* 0x000000260870723c */ /* 0x000ff00000041870 */
[----:B------:R-:W-:Y:S08]  /*fc40*/  HMMA.16816.F32.BF16 R80, R12, R52, R116 ;  /* 0x000000340c50723c */ /* 0x000ff00000041874 */
[C---:B------:R-:W-:Y:S08]  /*fc50*/  HMMA.16816.F32.BF16 R104, R8.reuse, R36, R128 ;  /* 0x000000240868723c */ /* 0x040ff00000041880 */
[C---:B----4-:R-:W-:Y:S08]  /*fc60*/  HMMA.16816.F32.BF16 R108, R8.reuse, R32, R108 ;  /* 0x00000020086c723c */ /* 0x050ff0000004186c */
[----:B------:R-:W-:Y:S08]  /*fc70*/  HMMA.16816.F32.BF16 R100, R8, R34, R100 ;  /* 0x000000220864723c */ /* 0x000ff00000041864 */
[C---:B------:R-:W-:Y:S01]  /*fc80*/  HMMA.16816.F32.BF16 R52, R12.reuse, R54, R44 ;  /* 0x000000360c34723c */ /* 0x040fe2000004182c */
[----:B------:R-:W-:Y:S07]  /*fc90*/  LDSM.16.M88.4 R44, [R224+0x5500] ;  /* 0x00550000e02c783b */ /* 0x000fee0000000200 */
[C---:B------:R-:W-:Y:S08]  /*fca0*/  HMMA.16816.F32.BF16 R8, R12.reuse, R36, R120 ;  /* 0x000000240c08723c */ /* 0x040ff00000041878 */
[C---:B------:R-:W-:Y:S08]  /*fcb0*/  HMMA.16816.F32.BF16 R36, R12.reuse, R38, R64 ;  /* 0x000000260c24723c */ /* 0x040ff00000041840 */
[C---:B------:R-:W-:Y:S08]  /*fcc0*/  HMMA.16816.F32.BF16 R72, R12.reuse, R32, R124 ;  /* 0x000000200c48723c */ /* 0x040ff0000004187c */
[----:B------:R-:W-:Y:S01]  /*fcd0*/  HMMA.16816.F32.BF16 R56, R12, R34, R16 ;  /* 0x000000220c38723c */ /* 0x000fe20000041810 */
[----:B------:R-:W1:Y:S04]  /*fce0*/  LDSM.16.M88.4 R16, [R227+0xb100] ;  /* 0x00b10000e310783b */ /* 0x000e680000000200 */
[----:B------:R-:W2:Y:S03]  /*fcf0*/  LDSM.16.M88.4 R12, [R227+0xa100] ;  /* 0x00a10000e30c783b */ /* 0x000ea60000000200 */
[C---:B-----5:R-:W-:Y:S01]  /*fd00*/  HMMA.16816.F32.BF16 R68, R4.reuse, R28, R68 ;  /* 0x0000001c0444723c */ /* 0x060fe20000041844 */
[----:B------:R-:W3:Y:S07]  /*fd10*/  LDSM.16.M88.4 R32, [R224+0x5900] ;  /* 0x00590000e020783b */ /* 0x000eee0000000200 */
[----:B------:R-:W-:Y:S08]  /*fd20*/  HMMA.16816.F32.BF16 R64, R4, R30, R76 ;  /* 0x0000001e0440723c */ /* 0x000ff0000004184c */
[C---:B------:R-:W-:Y:S08]  /*fd30*/  HMMA.16816.F32.BF16 R124, R20.reuse, R28, R96 ;  /* 0x0000001c147c723c */ /* 0x040ff00000041860 */
[----:B------:R-:W-:Y:S01]  /*fd40*/  HMMA.16816.F32.BF16 R120, R20, R30, R92 ;  /* 0x0000001e1478723c */ /* 0x000fe2000004185c */
[----:B------:R-:W4:Y:S07]  /*fd50*/  LDSM.16.M88.4 R28, [R224+0x5d00] ;  /* 0x005d0000e01c783b */ /* 0x000f2e0000000200 */
[C---:B------:R-:W-:Y:S08]  /*fd60*/  HMMA.16816.F32.BF16 R136, R4.reuse, R42, R112 ;  /* 0x0000002a0488723c */ /* 0x040ff00000041870 */
[C---:B------:R-:W-:Y:S08]  /*fd70*/  HMMA.16816.F32.BF16 R76, R4.reuse, R24, R88 ;  /* 0x00000018044c723c */ /* 0x040ff00000041858 */
[C---:B------:R-:W-:Y:S08]  /*fd80*/  HMMA.16816.F32.BF16 R144, R4.reuse, R26, R84 ;  /* 0x0000001a0490723c */ /* 0x040ff00000041854 */
[----:B------:R-:W-:Y:S08]  /*fd90*/  HMMA.16816.F32.BF16 R132, R4, R60, R108 ;  /* 0x0000003c0484723c */ /* 0x000ff0000004186c */
[C---:B------:R-:W-:Y:S08]  /*fda0*/  HMMA.16816.F32.BF16 R116, R20.reuse, R24, R80 ;  /* 0x000000181474723c */ /* 0x040ff00000041850 */
[----:B------:R-:W-:Y:S01]  /*fdb0*/  HMMA.16816.F32.BF16 R112, R20, R26, R52 ;  /* 0x0000001a1470723c */ /* 0x000fe20000041834 */
[----:B------:R-:W-:Y:S07]  /*fdc0*/  LDSM.16.M88.4 R24, [R229+0x2400] ;  /* 0x00240000e518783b */ /* 0x000fee0000000200 */
[C---:B------:R-:W-:Y:S08]  /*fdd0*/  HMMA.16816.F32.BF16 R140, R4.reuse, R40, R104 ;  /* 0x00000028048c723c */ /* 0x040ff00000041868 */
[----:B------:R-:W-:Y:S01]  /*fde0*/  HMMA.16816.F32.BF16 R128, R4, R62, R100 ;  /* 0x0000003e0480723c */ /* 0x000fe20000041864 */
[----:B------:R-:W5:Y:S07]  /*fdf0*/  LDSM.16.M88.4 R4, [R228+0xb100] ;  /* 0x00b10000e404783b */ /* 0x000f6e0000000200 */
[C---:B------:R-:W-:Y:S01]  /*fe00*/  HMMA.16816.F32.BF16 R108, R20.reuse, R40, R8 ;  /* 0x00000028146c723c */ /* 0x040fe20000041808 */
[----:B------:R-:W2:Y:S07]  /*fe10*/  LDSM.16.M88.4 R8, [R228+0xa100] ;  /* 0x00a10000e408783b */ /* 0x000eae0000000200 */
[C---:B------:R-:W-:Y:S01]  /*fe20*/  HMMA.16816.F32.BF16 R104, R20.reuse, R42, R36 ;  /* 0x0000002a1468723c */ /* 0x040fe20000041824 */
[----:B------:R-:W3:Y:S04]  /*fe30*/  LDSM.16.M88.4 R36, [R229+0x2c00] ;  /* 0x002c0000e524783b */ /* 0x000ee80000000200 */
[----:B------:R-:W3:Y:S03]  /*fe40*/  LDSM.16.M88.4 R40, [R229+0x2000] ;  /* 0x00200000e528783b */ /* 0x000ee60000000200 */
[C---:B------:R-:W-:Y:S08]  /*fe50*/  HMMA.16816.F32.BF16 R100, R20.reuse, R60, R72 ;  /* 0x0000003c1464723c */ /* 0x040ff00000041848 */
[----:B------:R-:W-:Y:S01]  /*fe60*/  HMMA.16816.F32.BF16 R96, R20, R62, R56 ;  /* 0x0000003e1460723c */ /* 0x000fe20000041838 */
[----:B------:R-:W3:Y:S01]  /*fe70*/  LDSM.16.M88.4 R20, [R229+0x2800] ;  /* 0x00280000e514783b */ /* 0x000ee20000000200 */
[----:B------:R-:W-:-:S06]  /*fe80*/  DEPBAR.LE SB0, 0x0 ;  /* 0x000080000000791a */ /* 0x000fcc0000000000 */
[C---:B-1----:R-:W-:Y:S08]  /*fe90*/  HMMA.16816.F32.BF16 R92, R16.reuse, R48, R68 ;  /* 0x00000030105c723c */ /* 0x042ff00000041844 */
[----:B------:R-:W-:Y:S08]  /*fea0*/  HMMA.16816.F32.BF16 R88, R16, R50, R64 ;  /* 0x000000321058723c */ /* 0x000ff00000041840 */
[C---:B--2---:R-:W-:Y:S08]  /*feb0*/  HMMA.16816.F32.BF16 R60, R12.reuse, R48, R124 ;  /* 0x000000300c3c723c */ /* 0x044ff0000004187c */
[----:B------:R-:W-:Y:S08]  /*fec0*/  HMMA.16816.F32.BF16 R56, R12, R50, R120 ;  /* 0x000000320c38723c */ /* 0x000ff00000041878 */
[C---:B------:R-:W-:Y:S08]  /*fed0*/  HMMA.16816.F32.BF16 R84, R16.reuse, R44, R76 ;  /* 0x0000002c1054723c */ /* 0x040ff0000004184c */
[----:B------:R-:W-:Y:S08]  /*fee0*/  HMMA.16816.F32.BF16 R80, R16, R46, R144 ;  /* 0x0000002e1050723c */ /* 0x000ff00000041890 */
[C---:B------:R-:W-:Y:S08]  /*fef0*/  HMMA.16816.F32.BF16 R52, R12.reuse, R44, R116 ;  /* 0x0000002c0c34723c */ /* 0x040ff00000041874 */
[----:B------:R-:W-:Y:S08]  /*ff00*/  HMMA.16816.F32.BF16 R48, R12, R46, R112 ;  /* 0x0000002e0c30723c */ /* 0x000ff00000041870 */
[C---:B---3--:R-:W-:Y:S08]  /*ff10*/  HMMA.16816.F32.BF16 R76, R16.reuse, R32, R140 ;  /* 0x00000020104c723c */ /* 0x048ff0000004188c */
[C---:B------:R-:W-:Y:S08]  /*ff20*/  HMMA.16816.F32.BF16 R72, R16.reuse, R34, R136 ;  /* 0x000000221048723c */ /* 0x040ff00000041888 */
[C---:B----4-:R-:W-:Y:S08]  /*ff30*/  HMMA.16816.F32.BF16 R68, R16.reuse, R28, R132 ;  /* 0x0000001c1044723c */ /* 0x050ff00000041884 */
[----:B------:R-:W-:Y:S08]  /*ff40*/  HMMA.16816.F32.BF16 R64, R16, R30, R128 ;  /* 0x0000001e1040723c */ /* 0x000ff00000041880 */
[C---:B------:R-:W-:Y:S08]  /*ff50*/  HMMA.16816.F32.BF16 R44, R12.reuse, R32, R108 ;  /* 0x000000200c2c723c */ /* 0x040ff0000004186c */
[C---:B------:R-:W-:Y:S08]  /*ff60*/  HMMA.16816.F32.BF16 R32, R12.reuse, R34, R104 ;  /* 0x000000220c20723c */ /* 0x040ff00000041868 */
[C---:B------:R-:W-:Y:S08]  /*ff70*/  HMMA.16816.F32.BF16 R16, R12.reuse, R28, R100 ;  /* 0x0000001c0c10723c */ /* 0x040ff00000041864 */
[----:B------:R-:W-:Y:S08]  /*ff80*/  HMMA.16816.F32.BF16 R12, R12, R30, R96 ;  /* 0x0000001e0c0c723c */ /* 0x000ff00000041860 */
[C---:B-----5:R-:W-:Y:S08]  /*ff90*/  HMMA.16816.F32.BF16 R84, R4.reuse, R24, R84 ;  /* 0x000000180454723c */ /* 0x060ff00000041854 */
[----:B------:R-:W-:Y:S08]  /*ffa0*/  HMMA.16816.F32.BF16 R80, R4, R26, R80 ;  /* 0x0000001a0450723c */ /* 0x000ff00000041850 */
[C---:B------:R-:W-:Y:S08]  /*ffb0*/  HMMA.16816.F32.BF16 R52, R8.reuse, R24, R52 ;  /* 0x000000180834723c */ /* 0x040ff00000041834 */
[----:B------:R-:W-:Y:S08]  /*ffc0*/  HMMA.16816.F32.BF16 R48, R8, R26, R48 ;  /* 0x0000001a0830723c */ /* 0x000ff00000041830 */
[C---:B------:R-:W-:Y:S08]  /*ffd0*/  HMMA.16816.F32.BF16 R68, R4.reuse, R36, R68 ;  /* 0x000000240444723c */ /* 0x040ff00000041844 */
[----:B------:R-:W-:Y:S08]  /*ffe0*/  HMMA.16816.F32.BF16 R64, R4, R38, R64 ;  /* 0x000000260440723c */ /* 0x000ff00000041840 */
[----:B------:R-:W-:Y:S08]  /*fff0*/  HMMA.16816.F32.BF16 R24, R8, R36, R16 ;  /* 0x000000240818723c */ /* 0x000ff00000041810 */
        /* <DEDUP_REMOVED lines=8> */
[----:B------:R-:W-:Y:S01]  /*10080*/  HMMA.16816.F32.BF16 R36, R8, R38, R12 ;  /* 0x000000260824723c */ /* 0x000fe2000004180c */
[----:B------:R-:W-:Y:S06]  /*10090*/  BAR.SYNC.DEFER_BLOCKING 0x0 ;  /* 0x0000000000007b1d */ /* 0x000fec0000010000 */
[----:B------:R-:W-:Y:S10]  /*100a0*/  @!P0 BRA `(.L_x_828) ;  /* 0x0000045000008947 */ /* 0x000ff40003800000 */
[----:B------:R-:W-:Y:S01]  /*100b0*/  ULEA UR4, UR8, UR13, 0x6 ;  /* 0x0000000d08047291 */ /* 0x000fe2000f8e303f */
[----:B------:R-:W-:Y:S01]  /*100c0*/  ISETP.NE.AND P2, PT, R164, 0x1, PT ;  /* 0x00000001a400780c */ /* 0x000fe20003f45270 */
[----:B------:R-:W-:-:S04]  /*100d0*/  IMAD.MOV.U32 R8, RZ, RZ, RZ ;  /* 0x000000ffff087224 */ /* 0x000fc800078e00ff */
        /* <DEDUP_REMOVED lines=19> */
[----:B------:R-:W-:Y:S01]  /*10210*/  SHF.R.S32.HI R3, RZ, 0x1f, R9 ;  /* 0x0000001fff037819 */ /* 0x000fe20000011409 */
[----:B------:R3:W-:Y:S01]  /*10220*/  STL [R1+0x10], R9 ;  /* 0x0000100901007387 */ /* 0x0007e20000100800 */
[----:B------:R-:W-:-:S03]  /*10230*/  ISETP.NE.U32.AND P2, PT, R20, RZ, PT ;  /* 0x000000ff1400720c */ /* 0x000fc60003f45070 */
[----:B------:R-:W-:-:S04]  /*10240*/  IMAD R3, R3, c[0x0][0x1e0], RZ ;  /* 0x0000780003037a24 */ /* 0x000fc800078e02ff */
[----:B------:R-:W-:-:S04]  /*10250*/  IMAD R3, R9, c[0x0][0x1e4], R3 ;  /* 0x0000790009037a24 */ /* 0x000fc800078e0203 */
[----:B------:R-:W-:Y:S01]  /*10260*/  IMAD.IADD R5, R5, 0x1, R3 ;  /* 0x0000000105057824 */ /* 0x000fe200078e0203 */
[----:B-1----:R-:W-:Y:S02]  /*10270*/  IADD3 R7, -R20, 0x10, RZ ;  /* 0x0000001014077810 */ /* 0x002fe40007ffe1ff */
[----:B---3--:R-:W-:Y:S02]  /*10280*/  SHF.L.U64.HI R9, R158, 0x1, R160 ;  /* 0x000000019e097819 */ /* 0x008fe400000102a0 */
[----:B--2---:R-:W-:Y:S01]  /*10290*/  SHF.R.S32.HI R3, RZ, 0x1f, R8 ;  /* 0x0000001fff037819 */ /* 0x004fe20000011408 */
[----:B------:R-:W-:Y:S01]  /*102a0*/  IMAD.WIDE.U32 R4, R8, c[0x0][0x1f0], R4 ;  /* 0x00007c0008047a25 */ /* 0x000fe200078e0004 */
[----:B------:R1:W-:Y:S03]  /*102b0*/  STL [R1+0xc], R8 ;  /* 0x00000c0801007387 */ /* 0x0003e60000100800 */
[----:B------:R-:W-:-:S04]  /*102c0*/  IMAD R3, R3, c[0x0][0x1f0], RZ ;  /* 0x00007c0003037a24 */ /* 0x000fc800078e02ff */
[----:B------:R-:W-:Y:S01]  /*102d0*/  IMAD R6, R8, c[0x0][0x1f4], R3 ;  /* 0x00007d0008067a24 */ /* 0x000fe200078e0203 */
[----:B------:R-:W-:-:S04]  /*102e0*/  IADD3 R3, P0, R4, UR22, RZ ;  /* 0x0000001604037c10 */ /* 0x000fc8000ff1e0ff */
[----:B------:R-:W-:Y:S02]  /*102f0*/  IADD3.X R6, R5, UR16, R6, P0, !PT ;  /* 0x0000001005067c10 */ /* 0x000fe400087fe406 */
[----:B------:R-:W-:-:S04]  /*10300*/  LEA R5, P0, R3, c[0x0][0x1c8], 0x1 ;  /* 0x0000720003057a11 */ /* 0x000fc800078008ff */
[----:B------:R-:W-:Y:S02]  /*10310*/  LEA.HI.X R6, R3, c[0x0][0x1cc], R6, 0x1, P0 ;  /* 0x0000730003067a11 */ /* 0x000fe400000f0c06 */
[----:B------:R-:W2:Y:S04]  /*10320*/  SHFL.IDX PT, R3, R5, 0x1, 0x1c1f ;  /* 0x003c1f0005037f89 */ /* 0x000ea800000e0000 */
[----:B------:R-:W3:Y:S01]  /*10330*/  SHFL.IDX PT, R4, R6, 0x1, 0x1c1f ;  /* 0x003c1f0006047f89 */ /* 0x000ee200000e0000 */
[----:B-1----:R-:W-:Y:S01]  /*10340*/  LOP3.LUT R8, R7, 0xf, RZ, 0xc0, !PT ;  /* 0x0000000f07087812 */ /* 0x002fe200078ec0ff */
[----:B------:R-:W-:Y:S02]  /*10350*/  IMAD.SHL.U32 R7, R158, 0x2, RZ ;  /* 0x000000029e077824 */ /* 0x000fe400078e00ff */
[----:B------:R-:W1:Y:S04]  /*10360*/  SHFL.IDX PT, R5, R5, RZ, 0x1c1f ;  /* 0x001c1fff05057589 */ /* 0x000e6800000e0000 */
[----:B------:R-:W4:Y:S01]  /*10370*/  SHFL.IDX PT, R6, R6, RZ, 0x1c1f ;  /* 0x001c1fff06067589 */ /* 0x000f2200000e0000 */
[----:B--2---:R-:W-:-:S02]  /*10380*/  IADD3 R16, P1, P0, R8, R3, R21 ;  /* 0x0000000308107210 */ /* 0x004fc4000783e015 */
[----:B------:R-:W-:Y:S02]  /*10390*/  LOP3.LUT R8, R10, 0xf, RZ, 0xc0, !PT ;  /* 0x0000000f0a087812 */ /* 0x000fe400078ec0ff */
[----:B------:R-:W-:Y:S02]  /*103a0*/  IADD3 R10, -R151, 0x10, RZ ;  /* 0x00000010970a7810 */ /* 0x000fe40007ffe1ff */
[-C--:B---3--:R-:W-:Y:S02]  /*103b0*/  IADD3.X R17, RZ, R4.reuse, R11, P1, P0 ;  /* 0x00000004ff117210 */ /* 0x088fe40000fe040b */
[----:B------:R-:W-:Y:S02]  /*103c0*/  IADD3 R14, P1, P0, R8, R3, R7 ;  /* 0x00000003080e7210 */ /* 0x000fe4000783e007 */
[----:B------:R-:W-:Y:S02]  /*103d0*/  LOP3.LUT R8, R10, 0xf, RZ, 0xc0, !PT ;  /* 0x0000000f0a087812 */ /* 0x000fe400078ec0ff */
[----:B------:R-:W-:-:S02]  /*103e0*/  IADD3.X R15, RZ, R4, R9, P1, P0 ;  /* 0x00000004ff0f7210 */ /* 0x000fc40000fe0409 */
[----:B------:R-:W-:Y:S02]  /*103f0*/  IADD3 R12, P1, P0, R8, R3, R18 ;  /* 0x00000003080c7210 */ /* 0x000fe4000783e012 */
[----:B------:R-:W-:-:S04]  /*10400*/  SHF.L.U64.HI R3, R156, 0x1, R157 ;  /* 0x000000019c037819 */ /* 0x000fc8000001029d */
[----:B------:R-:W-:Y:S02]  /*10410*/  IADD3.X R13, RZ, R4, R3, P1, P0 ;  /* 0x00000004ff0d7210 */ /* 0x000fe40000fe0403 */
[C---:B-1----:R-:W-:Y:S02]  /*10420*/  IADD3 R8, P0, R5.reuse, R7, RZ ;  /* 0x0000000705087210 */ /* 0x042fe40007f1e0ff */
[----:B------:R-:W-:-:S03]  /*10430*/  IADD3 R10, P1, R5, R21, RZ ;  /* 0x00000015050a7210 */ /* 0x000fc60007f3e0ff */
[C---:B----4-:R-:W-:Y:S01]  /*10440*/  IMAD.X R9, R6.reuse, 0x1, R9, P0 ;  /* 0x0000000106097824 */ /* 0x050fe200000e0609 */
[----:B------:R-:W-:Y:S01]  /*10450*/  IADD3 R4, P0, R5, R18, RZ ;  /* 0x0000001205047210 */ /* 0x000fe20007f1e0ff */
[----:B------:R-:W-:Y:S01]  /*10460*/  IMAD.X R11, R6, 0x1, R11, P1 ;  /* 0x00000001060b7824 */ /* 0x000fe200008e060b */
[----:B------:R-:W-:-:S03]  /*10470*/  ISETP.NE.U32.AND P1, PT, R19, RZ, PT ;  /* 0x000000ff1300720c */ /* 0x000fc60003f25070 */
[----:B------:R-:W-:Y:S01]  /*10480*/  IMAD.X R5, R6, 0x1, R3, P0 ;  /* 0x0000000106057824 */ /* 0x000fe200000e0603 */
[----:B------:R-:W-:Y:S01]  /*10490*/  ISETP.NE.U32.AND P0, PT, R151, RZ, PT ;  /* 0x000000ff9700720c */ /* 0x000fe20003f05070 */
[----:B------:R1:W-:Y:S04]  /*104a0*/  LDGSTS.E.BYPASS.LTC128B.128 [R155+0x3100], [R10.64], !P5 ;  /* 0x031000000a9b7fae */ /* 0x0003e8000e901d54 */
[----:B------:R1:W-:Y:S04]  /*104b0*/  LDGSTS.E.BYPASS.LTC128B.128 [R155+0x4100], [R8.64], !P6 ;  /* 0x04100000089b7fae */ /* 0x0003e8000f101d54 */
[----:B------:R1:W-:Y:S04]  /*104c0*/  LDGSTS.E.BYPASS.LTC128B.128 [R155+0x5100], [R4.64], !P4 ;  /* 0x05100000049b7fae */ /* 0x0003e8000e101d54 */
[----:B------:R1:W-:Y:S04]  /*104d0*/  LDGSTS.E.BYPASS.LTC128B.128.ZFILL [R155+0x3900], [R16.64], P2 ;  /* 0x03900000109b7fae */ /* 0x0003e80009141d54 */
[----:B------:R1:W-:Y:S04]  /*104e0*/  LDGSTS.E.BYPASS.LTC128B.128.ZFILL [R155+0x4900], [R14.64], P1 ;  /* 0x049000000e9b7fae */ /* 0x0003e80008941d54 */
[----:B------:R1:W-:Y:S02]  /*104f0*/  LDGSTS.E.BYPASS.LTC128B.128.ZFILL [R155+0x5900], [R12.64], P0 ;  /* 0x059000000c9b7fae */ /* 0x0003e40008141d54 */
.L_x_828:
[----:B------:R-:W-:Y:S01]  /*10500*/  FMUL.FTZ R3, R48, c[0x0][0x320] ;  /* 0x0000c80030037a20 */ /* 0x000fe20000410000 */
[----:B-1----:R-:W-:Y:S01]  /*10510*/  SHF.R.S32.HI R5, RZ, 0x1f, R153 ;  /* 0x0000001fff057819 */ /* 0x002fe20000011499 */
[----:B------:R-:W-:Y:S01]  /*10520*/  FMUL.FTZ R4, R26, c[0x0][0x320] ;  /* 0x0000c8001a047a20 */ /* 0x000fe20000410000 */
[----:B------:R-:W-:Y:S01]  /*10530*/  PLOP3.LUT P1, PT, PT, PT, UP2, 0x80, 0x0 ;  /* 0x000000000000781c */ /* 0x000fe20003f2f028 */
[----:B------:R1:W-:Y:S01]  /*10540*/  MUFU.TANH R98, R3 ;  /* 0x0000000300627308 */ /* 0x0003e20000002400 */
[----:B------:R-:W-:Y:S01]  /*10550*/  PLOP3.LUT P0, PT, PT, PT, UP2, 0x80, 0x0 ;  /* 0x000000000000781c */ /* 0x000fe20003f0f028 */
[----:B------:R-:W-:Y:S01]  /*10560*/  UMOV UR4, 0xffffffc0 ;  /* 0xffffffc000047882 */ /* 0x000fe20000000000 */
[----:B------:R-:W-:Y:S01]  /*10570*/  FMUL.FTZ R20, R38, c[0x0][0x320] ;  /* 0x0000c80026147a20 */ /* 0x000fe20000410000 */
[----:B------:R-:W-:Y:S01]  /*10580*/  UIMAD UR4, UR8, UR4, 0x41 ;  /* 0x00000041080474a4 */ /* 0x000fe2000f8e0204 */
[----:B------:R-:W-:Y:S01]  /*10590*/  FMUL.FTZ R16, R27, c[0x0][0x320] ;  /* 0x0000c8001b107a20 */ /* 0x000fe20000410000 */
[----:B------:R-:W-:Y:S01]  /*105a0*/  UIADD3 UR8, UR8, -0x2, URZ ;  /* 0xfffffffe08087890 */ /* 0x000fe2000fffe03f */
[----:B------:R-:W-:Y:S01]  /*105b0*/  FMUL.FTZ R23, R39, c[0x0][0x320] ;  /* 0x0000c80027177a20 */ /* 0x000fe20000410000 */
[----:B------:R2:W-:Y:S01]  /*105c0*/  MUFU.TANH R210, R4 ;  /* 0x0000000400d27308 */ /* 0x0005e20000002400 */
[----:B------:R-:W-:Y:S01]  /*105d0*/  FMUL.FTZ R12, R67, c[0x0][0x320] ;  /* 0x0000c800430c7a20 */ /* 0x000fe20000410000 */
[----:B------:R-:W0:Y:S01]  /*105e0*/  LDGDEPBAR ;  /* 0x00000000000079af */ /* 0x000e220000000000 */
[----:B------:R-:W-:-:S04]  /*105f0*/  IMAD.SHL.U32 R225, R0, 0x2, RZ ;  /* 0x0000000200e17824 */ /* 0x000fc800078e00ff */
[----:B------:R-:W-:Y:S01]  /*10600*/  IMAD R226, R2, 0x2, R225 ;  /* 0x0000000202e27824 */ /* 0x000fe200078e02e1 */
[----:B------:R-:W-:Y:S01]  /*10610*/  MUFU.TANH R12, R12 ;  /* 0x0000000c000c7308 */ /* 0x000fe20000002400 */
[----:B-1----:R-:W-:-:S07]  /*10620*/  FMUL.FTZ R3, R49, c[0x0][0x320] ;  /* 0x0000c80031037a20 */ /* 0x002fce0000410000 */
[----:B------:R1:W-:Y:S01]  /*10630*/  MUFU.TANH R97, R3 ;  /* 0x0000000300617308 */ /* 0x0003e20000002400 */
[----:B--2---:R-:W-:Y:S01]  /*10640*/  LEA.HI R4, R5, R153, RZ, 0x2 ;  /* 0x0000009905047211 */ /* 0x004fe200078f10ff */
[----:B------:R-:W-:-:S03]  /*10650*/  FMUL.FTZ R5, R68, c[0x0][0x320] ;  /* 0x0000c80044057a20 */ /* 0x000fc60000410000 */
[----:B------:R-:W-:-:S03]  /*10660*/  LOP3.LUT R4, R4, 0xffffffc, RZ, 0xc0, !PT ;  /* 0x0ffffffc04047812 */ /* 0x000fc600078ec0ff */
[----:B------:R2:W-:Y:S02]  /*10670*/  MUFU.TANH R28, R5 ;  /* 0x00000005001c7308 */ /* 0x0005e40000002400 */
[----:B------:R-:W-:Y:S01]  /*10680*/  IMAD.IADD R7, R153, 0x1, -R4 ;  /* 0x0000000199077824 */ /* 0x000fe200078e0a04 */
[----:B------:R-:W-:Y:S01]  /*10690*/  LEA.HI R4, R152, R152, RZ, 0x1 ;  /* 0x0000009898047211 */ /* 0x000fe200078f08ff */
[----:B-1----:R-:W-:-:S04]  /*106a0*/  FMUL.FTZ R3, R44, c[0x0][0x320] ;  /* 0x0000c8002c037a20 */ /* 0x002fc80000410000 */
[----:B------:R-:W-:Y:S01]  /*106b0*/  MUFU.TANH R16, R16 ;  /* 0x0000001000107308 */ /* 0x000fe20000002400 */
[----:B--2---:R-:W-:-:S07]  /*106c0*/  FMUL.FTZ R5, R69, c[0x0][0x320] ;  /* 0x0000c80045057a20 */ /* 0x004fce0000410000 */
[----:B------:R1:W-:Y:S08]  /*106d0*/  MUFU.TANH R149, R3 ;  /* 0x0000000300957308 */ /* 0x0003f00000002400 */
[----:B------:R2:W-:Y:S01]  /*106e0*/  MUFU.TANH R26, R5 ;  /* 0x00000005001a7308 */ /* 0x0005e20000002400 */
[----:B-1----:R-:W-:-:S07]  /*106f0*/  FMUL.FTZ R3, R32, c[0x0][0x320] ;  /* 0x0000c80020037a20 */ /* 0x002fce0000410000 */
[----:B------:R-:W-:Y:S01]  /*10700*/  MUFU.TANH R20, R20 ;  /* 0x0000001400147308 */ /* 0x000fe20000002400 */
[----:B--2---:R-:W-:-:S07]  /*10710*/  IMAD.SHL.U32 R5, R4, 0x20, RZ ;  /* 0x0000002004057824 */ /* 0x004fce00078e00ff */
[----:B------:R1:W-:Y:S08]  /*10720*/  MUFU.TANH R166, R3 ;  /* 0x0000000300a67308 */ /* 0x0003f00000002400 */
[----:B------:R-:W-:Y:S01]  /*10730*/  MUFU.TANH R23, R23 ;  /* 0x0000001700177308 */ /* 0x000fe20000002400 */
[----:B-1----:R-:W-:-:S07]  /*10740*/  FMUL.FTZ R3, R33, c[0x0][0x320] ;  /* 0x0000c80021037a20 */ /* 0x002fce0000410000 */
        /* <DEDUP_REMOVED lines=77> */
[----:B-1----:R-:W-:-:S05]  /*10c20*/  LOP3.LUT R3, R154, 0xffffffe0, RZ, 0xc0, !PT ;  /* 0xffffffe09a037812 */ /* 0x002fca00078ec0ff */
[----:B------:R-:W-:-:S05]  /*10c30*/  IMAD.IADD R3, R159, 0x1, -R3 ;  /* 0x000000019f037824 */ /* 0x000fca00078e0a03 */
[----:B------:R-:W-:-:S04]  /*10c40*/  SHF.R.S32.HI R6, RZ, 0x1f, R3 ;  /* 0x0000001fff067819 */ /* 0x000fc80000011403 */
[----:B------:R-:W-:-:S04]  /*10c50*/  LEA.HI R8, R6, R3, RZ, 0x2 ;  /* 0x0000000306087211 */ /* 0x000fc800078f10ff */
[----:B------:R-:W-:-:S05]  /*10c60*/  LEA.HI.SX32 R6, R8, UR12, 0x1e ;  /* 0x0000000c08067c11 */ /* 0x000fca000f8ff2ff */
[----:B------:R-:W-:Y:S01]  /*10c70*/  IMAD R9, R7, 0x10, R6 ;  /* 0x0000001007097824 */ /* 0x000fe200078e0206 */
[----:B------:R-:W-:Y:S01]  /*10c80*/  LOP3.LUT R6, R4, 0x1ffffffe, RZ, 0xc0, !PT ;  /* 0x1ffffffe04067812 */ /* 0x000fe200078ec0ff */
[----:B------:R-:W-:Y:S01]  /*10c90*/  FMUL.FTZ R7, R70, c[0x0][0x320] ;  /* 0x0000c80046077a20 */ /* 0x000fe20000410000 */
[----:B------:R-:W-:-:S03]  /*10ca0*/  LOP3.LUT R4, R5, 0xffffffc0, RZ, 0xc0, !PT ;  /* 0xffffffc005047812 */ /* 0x000fc600078ec0ff */
[----:B------:R-:W-:Y:S01]  /*10cb0*/  IMAD.IADD R6, R152, 0x1, -R6 ;  /* 0x0000000198067824 */ /* 0x000fe200078e0a06 */
[----:B------:R-:W-:Y:S01]  /*10cc0*/  MUFU.TANH R34, R7 ;  /* 0x0000000700227308 */ /* 0x000fe20000002400 */
[----:B------:R-:W-:Y:S02]  /*10cd0*/  IMAD.IADD R5, R4, 0x1, R9 ;  /* 0x0000000104057824 */ /* 0x000fe400078e0209 */
[----:B------:R-:W-:Y:S02]  /*10ce0*/  FMUL.FTZ R4, R71, c[0x0][0x320] ;  /* 0x0000c80047047a20 */ /* 0x000fe40000410000 */
[----:B------:R-:W-:-:S03]  /*10cf0*/  IMAD R10, R6, 0x8, R5 ;  /* 0x00000008060a7824 */ /* 0x000fc600078e0205 */
[----:B------:R1:W-:Y:S01]  /*10d00*/  MUFU.TANH R31, R4 ;  /* 0x00000004001f7308 */ /* 0x0003e20000002400 */
[----:B------:R-:W-:Y:S01]  /*10d10*/  @P1 IMAD.HI.U32 R6, R10, c[0x0][0x2c8], RZ ;  /* 0x0000b2000a061a27 */ /* 0x000fe200078e00ff */
[----:B------:R5:W-:Y:S03]  /*10d20*/  STL [R1+0x24], R10 ;  /* 0x0000240a01007387 */ /* 0x000be60000100800 */
[----:B------:R-:W-:Y:S01]  /*10d30*/  IMAD.MOV.U32 R5, RZ, RZ, R10 ;  /* 0x000000ffff057224 */ /* 0x000fe200078e000a */
[----:B------:R-:W-:Y:S02]  /*10d40*/  @P0 SHF.R.U32.HI R5, RZ, c[0x0][0x2cc], R6 ;  /* 0x0000b300ff050a19 */ /* 0x000fe40000011606 */
[----:B------:R-:W-:Y:S01]  /*10d50*/  LOP3.LUT R6, R8, 0x7ffffffc, RZ, 0xc0, !PT ;  /* 0x7ffffffc08067812 */ /* 0x000fe200078ec0ff */
[----:B------:R-:W-:Y:S02]  /*10d60*/  FMUL.FTZ R8, R84, c[0x0][0x320] ;  /* 0x0000c80054087a20 */ /* 0x000fe40000410000 */
[----:B------:R-:W2:Y:S02]  /*10d70*/  SHFL.IDX PT, R9, R5, RZ, 0x1c1f ;  /* 0x001c1fff05097589 */ /* 0x000ea400000e0000 */
[----:B------:R3:W-:Y:S02]  /*10d80*/  MUFU.TANH R13, R8 ;  /* 0x00000008000d7308 */ /* 0x0007e40000002400 */
[----:B------:R-:W2:Y:S01]  /*10d90*/  SHFL.IDX PT, R11, R5, 0x2, 0x1c1f ;  /* 0x005c1f00050b7f89 */ /* 0x000ea200000e0000 */
[----:B-1----:R-:W-:-:S05]  /*10da0*/  FMUL.FTZ R4, R89, c[0x0][0x320] ;  /* 0x0000c80059047a20 */ /* 0x002fca0000410000 */
[----:B------:R1:W-:Y:S01]  /*10db0*/  MUFU.TANH R19, R4 ;  /* 0x0000000400137308 */ /* 0x0003e20000002400 */
[----:B-----5:R-:W-:Y:S02]  /*10dc0*/  FMUL.FTZ R10, R65, c[0x0][0x320] ;  /* 0x0000c800410a7a20 */ /* 0x020fe40000410000 */
[----:B---3--:R-:W-:-:S06]  /*10dd0*/  FMUL.FTZ R8, R85, c[0x0][0x320] ;  /* 0x0000c80055087a20 */ /* 0x008fcc0000410000 */
[----:B------:R-:W-:Y:S01]  /*10de0*/  MUFU.TANH R8, R8 ;  /* 0x0000000800087308 */ /* 0x000fe20000002400 */
[----:B-1----:R-:W-:-:S07]  /*10df0*/  FMUL.FTZ R4, R90, c[0x0][0x320] ;  /* 0x0000c8005a047a20 */ /* 0x002fce0000410000 */
[----:B------:R1:W-:Y:S02]  /*10e00*/  MUFU.TANH R25, R4 ;  /* 0x0000000400197308 */ /* 0x0003e40000002400 */
[----:B-1----:R-:W-:-:S06]  /*10e10*/  FMUL.FTZ R4, R64, c[0x0][0x320] ;  /* 0x0000c80040047a20 */ /* 0x002fcc0000410000 */
[----:B------:R1:W-:Y:S02]  /*10e20*/  MUFU.TANH R24, R4 ;  /* 0x0000000400187308 */ /* 0x0003e40000002400 */
[----:B-1----:R-:W-:Y:S02]  /*10e30*/  IMAD.IADD R4, R3, 0x1, -R6 ;  /* 0x0000000103047824 */ /* 0x002fe400078e0a06 */
[----:B------:R-:W-:Y:S02]  /*10e40*/  FMUL.FTZ R3, R92, c[0x0][0x320] ;  /* 0x0000c8005c037a20 */ /* 0x000fe40000410000 */
[----:B------:R-:W-:Y:S01]  /*10e50*/  IMAD.U32 R6, RZ, RZ, UR4 ;  /* 0x00000004ff067e24 */ /* 0x000fe2000f8e00ff */
[----:B------:R-:W-:Y:S01]  /*10e60*/  ULDC.64 UR4, c[0x0][0x2c8] ;  /* 0x0000b20000047ab9 */ /* 0x000fe20000000a00 */
[----:B------:R-:W-:Y:S01]  /*10e70*/  IMAD.SHL.U32 R7, R4, 0x2, RZ ;  /* 0x0000000204077824 */ /* 0x000fe200078e00ff */
[----:B------:R1:W3:Y:S01]  /*10e80*/  MUFU.TANH R15, R3 ;  /* 0x00000003000f7308 */ /* 0x0002e20000002400 */
[----:B------:R-:W-:Y:S01]  /*10e90*/  FMUL.FTZ R4, R93, c[0x0][0x320] ;  /* 0x0000c8005d047a20 */ /* 0x000fe20000410000 */
[----:B------:R-:W-:-:S02]  /*10ea0*/  UIMAD.WIDE.U32 UR22, UR12, UR4, URZ ;  /* 0x000000040c1672a5 */ /* 0x000fc4000f8e003f */
[----:B------:R5:W-:Y:S04]  /*10eb0*/  STL [R1+0x2c], R7 ;  /* 0x00002c0701007387 */ /* 0x000be80000100800 */
[----:B------:R2:W2:Y:S01]  /*10ec0*/  MUFU.TANH R14, R4 ;  /* 0x00000004000e7308 */ /* 0x0004a20000002400 */
[----:B------:R-:W-:Y:S02]  /*10ed0*/  @UP2 UMOV UR7, UR23 ;  /* 0x0000001700072c82 */ /* 0x000fe40008000000 */
[----:B------:R-:W-:-:S04]  /*10ee0*/  @UP2 USHF.R.U32.HI UR12, URZ, UR5, UR7 ;  /* 0x000000053f0c2299 */ /* 0x000fc80008011607 */
[----:B------:R-:W-:Y:S01]  /*10ef0*/  UIADD3 UR12, UR12, UR9, -UR17 ;  /* 0x000000090c0c7290 */ /* 0x000fe2000fffe811 */
[----:B-1----:R-:W-:-:S03]  /*10f00*/  IADD3 R3, -R7, UR9, R6 ;  /* 0x0000000907037c10 */ /* 0x002fc6000fffe106 */
[----:B------:R-:W-:Y:S01]  /*10f10*/  USHF.R.S32.HI UR4, URZ, 0x1f, UR12 ;  /* 0x0000001f3f047899 */ /* 0x000fe2000801140c */
[----:B------:R-:W-:-:S03]  /*10f20*/  IADD3 R6, R3, -UR17, RZ ;  /* 0x8000001103067c10 */ /* 0x000fc6000fffe0ff */
[----:B------:R-:W-:Y:S02]  /*10f30*/  ULEA.HI UR4, UR4, UR12, URZ, 0x6 ;  /* 0x0000000c04047291 */ /* 0x000fe4000f8f303f */
[----:B--2---:R-:W-:Y:S02]  /*10f40*/  IMAD.IADD R3, R6, 0x1, R9 ;  /* 0x0000000106037824 */ /* 0x004fe400078e0209 */
[----:B------:R-:W-:Y:S01]  /*10f50*/  FMUL.FTZ R9, R66, c[0x0][0x320] ;  /* 0x0000c80042097a20 */ /* 0x000fe20000410000 */
[----:B------:R-:W-:Y:S01]  /*10f60*/  USHF.R.S32.HI UR7, URZ, 0x6, UR4 ;  /* 0x000000063f077899 */ /* 0x000fe20008011404 */
[----:B-----5:R-:W-:Y:S02]  /*10f70*/  IADD3 R7, -R7, UR19, RZ ;  /* 0x0000001307077c10 */ /* 0x020fe4000fffe1ff */
[----:B------:R1:W-:Y:S01]  /*10f80*/  MUFU.TANH R27, R9 ;  /* 0x00000009001b7308 */ /* 0x0003e20000002400 */
[----:B------:R-:W-:Y:S01]  /*10f90*/  UISETP.LT.AND UP0, UPT, URZ, UR7, UPT ;  /* 0x000000073f00728c */ /* 0x000fe2000bf01270 */
[----:B------:R-:W-:Y:S01]  /*10fa0*/  IMNMX R4, R7, R3, PT ;  /* 0x0000000307047217 */ /* 0x000fe20003800200 */
[----:B------:R-:W-:-:S02]  /*10fb0*/  IMAD.IADD R3, R6, 0x1, R11 ;  /* 0x0000000106037824 */ /* 0x000fc400078e020b */
[----:B------:R-:W-:Y:S01]  /*10fc0*/  FMUL.FTZ R11, R91, c[0x0][0x320] ;  /* 0x0000c8005b0b7a20 */ /* 0x000fe20000410000 */
[C---:B------:R-:W-:Y:S01]  /*10fd0*/  ISETP.GT.AND P0, PT, R4.reuse, RZ, PT ;  /* 0x000000ff0400720c */ /* 0x040fe20003f04270 */
[----:B------:R-:W-:Y:S01]  /*10fe0*/  USEL UR7, URZ, UR7, !UP0 ;  /* 0x000000073f077287 */ /* 0x000fe2000c000000 */
[C---:B------:R-:W-:Y:S02]  /*10ff0*/  ISETP.GT.AND P1, PT, R4.reuse, 0x1, PT ;  /* 0x000000010400780c */ /* 0x040fe40003f24270 */
[----:B------:R-:W-:Y:S01]  /*11000*/  FSEL R33, R33, -INF , P0 ;  /* 0xff80000021217808 */ /* 0x000fe20000000000 */
[----:B------:R-:W-:Y:S01]  /*11010*/  MUFU.TANH R11, R11 ;  /* 0x0000000b000b7308 */ /* 0x000fe20000002400 */
[----:B------:R-:W-:Y:S02]  /*11020*/  ISETP.GT.AND P0, PT, R4, 0x8, PT ;  /* 0x000000080400780c */ /* 0x000fe40003f04270 */
[----:B------:R-:W-:Y:S02]  /*11030*/  IMNMX R3, R7, R3, PT ;  /* 0x0000000307037217 */ /* 0x000fe40003800200 */
[----:B------:R-:W-:Y:S01]  /*11040*/  FSEL R38, R18, -INF , P1 ;  /* 0xff80000012267808 */ /* 0x000fe20000800000 */
[----:B-1----:R-:W-:Y:S01]  /*11050*/  SHFL.IDX PT, R9, R5, 0x1, 0x1c1f ;  /* 0x003c1f0005097f89 */ /* 0x002fe200000e0000 */
[----:B----4-:R-:W-:-:S02]  /*11060*/  FSEL R45, R17, -INF , P0 ;  /* 0xff800000112d7808 */ /* 0x010fc40000000000 */
[C---:B------:R-:W-:Y:S02]  /*11070*/  ISETP.GT.AND P1, PT, R3.reuse, RZ, PT ;  /* 0x000000ff0300720c */ /* 0x040fe40003f24270 */
[----:B------:R-:W-:Y:S02]  /*11080*/  ISETP.GT.AND P0, PT, R3, 0x1, PT ;  /* 0x000000010300780c */ /* 0x000fe40003f04270 */
[----:B---3--:R-:W-:Y:S02]  /*11090*/  FSEL R17, R15, -INF , P1 ;  /* 0xff8000000f117808 */ /* 0x008fe40000800000 */
[----:B------:R-:W-:Y:S02]  /*110a0*/  FSEL R18, R14, -INF , P0 ;  /* 0xff8000000e127808 */ /* 0x000fe40000000000 */
[C---:B------:R-:W-:Y:S01]  /*110b0*/  ISETP.GT.AND P1, PT, R3.reuse, 0x8, PT ;  /* 0x000000080300780c */ /* 0x040fe20003f24270 */
[----:B------:R1:W2:Y:S01]  /*110c0*/  MUFU.TANH R14, R10 ;  /* 0x0000000a000e7308 */ /* 0x0002a20000002400 */
[----:B------:R-:W-:-:S02]  /*110d0*/  ISETP.GT.AND P0, PT, R3, 0x9, PT ;  /* 0x000000090300780c */ /* 0x000fc40003f04270 */
[----:B------:R-:W-:Y:S02]  /*110e0*/  FSEL R21, R21, -INF , P1 ;  /* 0xff80000015157808 */ /* 0x000fe40000800000 */
[----:B------:R-:W-:Y:S02]  /*110f0*/  FSEL R22, R19, -INF , P0 ;  /* 0xff80000013167808 */ /* 0x000fe40000000000 */
[C---:B------:R-:W-:Y:S02]  /*11100*/  ISETP.GT.AND P1, PT, R3.reuse, 0x10, PT ;  /* 0x000000100300780c */ /* 0x040fe40003f24270 */
[----:B------:R-:W-:Y:S02]  /*11110*/  ISETP.GT.AND P0, PT, R3, 0x11, PT ;  /* 0x000000110300780c */ /* 0x000fe40003f04270 */
[----:B------:R-:W-:Y:S01]  /*11120*/  FSEL R50, R13, -INF , P1 ;  /* 0xff8000000d327808 */ /* 0x000fe20000800000 */
[----:B------:R-:W-:Y:S01]  /*11130*/  FMUL.FTZ R13, R54, c[0x0][0x320] ;  /* 0x0000c800360d7a20 */ /* 0x000fe20000410000 */
[----:B------:R-:W-:-:S02]  /*11140*/  FSEL R49, R8, -INF , P0 ;  /* 0xff80000008317808 */ /* 0x000fc40000000000 */
[C---:B------:R-:W-:Y:S01]  /*11150*/  ISETP.GT.AND P1, PT, R3.reuse, 0x18, PT ;  /* 0x000000180300780c */ /* 0x040fe20003f24270 */
[----:B-1----:R-:W1:Y:S01]  /*11160*/  SHFL.IDX PT, R10, R5, 0x3, 0x1c1f ;  /* 0x007c1f00050a7f89 */ /* 0x002e6200000e0000 */
[----:B------:R-:W-:Y:S02]  /*11170*/  ISETP.GT.AND P0, PT, R3, 0x19, PT ;  /* 0x000000190300780c */ /* 0x000fe40003f04270 */
[----:B------:R-:W-:Y:S02]  /*11180*/  FSEL R48, R40, -INF , P1 ;  /* 0xff80000028307808 */ /* 0x000fe40000800000 */
[----:B------:R-:W-:Y:S02]  /*11190*/  FSEL R51, R37, -INF , P0 ;  /* 0xff80000025337808 */ /* 0x000fe40000000000 */
[C---:B------:R-:W-:Y:S02]  /*111a0*/  ISETP.GT.AND P1, PT, R3.reuse, 0x20, PT ;  /* 0x000000200300780c */ /* 0x040fe40003f24270 */
[----:B------:R-:W-:-:S02]  /*111b0*/  ISETP.GT.AND P0, PT, R3, 0x21, PT ;  /* 0x000000210300780c */ /* 0x000fc40003f04270 */
[----:B------:R-:W-:Y:S02]  /*111c0*/  FMNMX.FTZ R8, R17, R18, !PT ;  /* 0x0000001211087209 */ /* 0x000fe40007810000 */
[----:B------:R-:W-:Y:S02]  /*111d0*/  FSEL R164, R36, -INF , P1 ;  /* 0xff80000024a47808 */ /* 0x000fe40000800000 */
[----:B------:R-:W-:Y:S02]  /*111e0*/  FSEL R159, R32, -INF , P0 ;  /* 0xff800000209f7808 */ /* 0x000fe40000000000 */
[----:B------:R-:W-:Y:S02]  /*111f0*/  FMNMX.FTZ R8, R21, R8, !PT ;  /* 0x0000000815087209 */ /* 0x000fe40007810000 */
[C---:B------:R-:W-:Y:S02]  /*11200*/  ISETP.GT.AND P1, PT, R3.reuse, 0x28, PT ;  /* 0x000000280300780c */ /* 0x040fe40003f24270 */
[----:B------:R-:W-:-:S02]  /*11210*/  ISETP.GT.AND P0, PT, R3, 0x29, PT ;  /* 0x000000290300780c */ /* 0x000fc40003f04270 */
[----:B------:R-:W-:Y:S02]  /*11220*/  FMNMX.FTZ R8, R22, R8, !PT ;  /* 0x0000000816087209 */ /* 0x000fe40007810000 */
[----:B------:R-:W-:Y:S02]  /*11230*/  FSEL R158, R30, -INF , P1 ;  /* 0xff8000001e9e7808 */ /* 0x000fe40000800000 */
[----:B------:R-:W-:Y:S02]  /*11240*/  FSEL R165, R29, -INF , P0 ;  /* 0xff8000001da57808 */ /* 0x000fe40000000000 */
[C---:B------:R-:W-:Y:S02]  /*11250*/  ISETP.GT.AND P1, PT, R3.reuse, 0x30, PT ;  /* 0x000000300300780c */ /* 0x040fe40003f24270 */
[----:B------:R-:W-:Y:S02]  /*11260*/  ISETP.GT.AND P0, PT, R3, 0x31, PT ;  /* 0x000000310300780c */ /* 0x000fe40003f04270 */
[----:B------:R-:W-:-:S02]  /*11270*/  FMNMX.FTZ R8, R50, R8, !PT ;  /* 0x0000000832087209 */ /* 0x000fc40007810000 */
[----:B------:R-:W-:Y:S02]  /*11280*/  FSEL R212, R28, -INF , P1 ;  /* 0xff8000001cd47808 */ /* 0x000fe40000800000 */
[----:B------:R-:W-:Y:S02]  /*11290*/  FSEL R218, R26, -INF , P0 ;  /* 0xff8000001ada7808 */ /* 0x000fe40000000000 */
[C---:B------:R-:W-:Y:S02]  /*112a0*/  ISETP.GT.AND P1, PT, R3.reuse, 0x38, PT ;  /* 0x000000380300780c */ /* 0x040fe40003f24270 */
[----:B------:R-:W-:Y:S02]  /*112b0*/  ISETP.GT.AND P0, PT, R3, 0x39, PT ;  /* 0x000000390300780c */ /* 0x000fe40003f04270 */
[----:B------:R-:W-:Y:S01]  /*112c0*/  FMNMX.FTZ R3, R49, R8, !PT ;  /* 0x0000000831037209 */ /* 0x000fe20007810000 */
[----:B-1----:R-:W-:Y:S01]  /*112d0*/  IMAD.IADD R8, R6, 0x1, R10 ;  /* 0x0000000106087824 */ /* 0x002fe200078e020a */
[----:B------:R-:W-:Y:S01]  /*112e0*/  FSEL R214, R24, -INF , P1 ;  /* 0xff80000018d67808 */ /* 0x000fe20000800000 */
[----:B------:R-:W-:Y:S01]  /*112f0*/  IMAD.IADD R6, R6, 0x1, R9 ;  /* 0x0000000106067824 */ /* 0x000fe200078e0209 */
[----:B------:R-:W-:Y:S01]  /*11300*/  FMNMX.FTZ R104, R48, R3, !PT ;  /* 0x0000000330687209 */ /* 0x000fe20007810000 */
[----:B------:R-:W-:Y:S01]  /*11310*/  FMUL.FTZ R10, R55, c[0x0][0x320] ;  /* 0x0000c800370a7a20 */ /* 0x000fe20000410000 */
[----:B------:R-:W-:-:S02]  /*11320*/  IMNMX R3, R7, R8, PT ;  /* 0x0000000807037217 */ /* 0x000fc40003800200 */
[----:B--2---:R-:W-:Y:S02]  /*11330*/  FSEL R219, R14, -INF , P0 ;  /* 0xff8000000edb7808 */ /* 0x004fe40000000000 */
[C---:B------:R-:W-:Y:S01]  /*11340*/  ISETP.GT.AND P1, PT, R3.reuse, RZ, PT ;  /* 0x000000ff0300720c */ /* 0x040fe20003f24270 */
[----:B------:R-:W-:Y:S01]  /*11350*/  MUFU.TANH R10, R10 ;  /* 0x0000000a000a7308 */ /* 0x000fe20000002400 */
[C---:B------:R-:W-:Y:S02]  /*11360*/  ISETP.GT.AND P0, PT, R3.reuse, 0x1, PT ;  /* 0x000000010300780c */ /* 0x040fe40003f04270 */
[----:B------:R-:W-:Y:S02]  /*11370*/  FSEL R14, R42, -INF , P1 ;  /* 0xff8000002a0e7808 */ /* 0x000fe40000800000 */
[----:B------:R-:W-:Y:S02]  /*11380*/  ISETP.GT.AND P1, PT, R3, 0x8, PT ;  /* 0x000000080300780c */ /* 0x000fe40003f24270 */
[----:B------:R-:W-:-:S02]  /*11390*/  FSEL R15, R41, -INF , P0 ;  /* 0xff800000290f7808 */ /* 0x000fc40000000000 */
[----:B------:R-:W-:Y:S02]  /*113a0*/  FSEL R19, R25, -INF , P1 ;  /* 0xff80000019137808 */ /* 0x000fe40000800000 */
[C---:B------:R-:W-:Y:S02]  /*113b0*/  ISETP.GT.AND P0, PT, R3.reuse, 0x9, PT ;  /* 0x000000090300780c */ /* 0x040fe40003f04270 */
[----:B------:R-:W-:Y:S02]  /*113c0*/  ISETP.GT.AND P1, PT, R3, 0x10, PT ;  /* 0x000000100300780c */ /* 0x000fe40003f24270 */
[----:B------:R-:W-:Y:S02]  /*113d0*/  FMNMX.FTZ R104, R51, R104, !PT ;  /* 0x0000006833687209 */ /* 0x000fe40007810000 */
[----:B------:R-:W-:Y:S02]  /*113e0*/  FMNMX.FTZ R5, R14, R15, !PT ;  /* 0x0000000f0e057209 */ /* 0x000fe40007810000 */
        /* <DEDUP_REMOVED lines=8> */
[C---:B------:R-:W-:Y:S01]  /*11470*/  ISETP.GT.AND P0, PT, R3.reuse, 0x19, PT ;  /* 0x000000190300780c */ /* 0x040fe20003f04270 */
[----:B------:R-:W-:Y:S01]  /*11480*/  LDSM.16.MT88.4 R40, [R226+0x2100] ;  /* 0x00210000e228783b */ /* 0x000fe20000004200 */
[----:B------:R-:W-:Y:S02]  /*11490*/  ISETP.GT.AND P1, PT, R3, 0x20, PT ;  /* 0x000000200300780c */ /* 0x000fe40003f24270 */
[----:B------:R-:W-:Y:S02]  /*114a0*/  FMNMX.FTZ R104, R159, R104, !PT ;  /* 0x000000689f687209 */ /* 0x000fe40007810000 */
[----:B------:R-:W-:Y:S02]  /*114b0*/  FMNMX.FTZ R5, R32, R5, !PT ;  /* 0x0000000520057209 */ /* 0x000fe40007810000 */
[----:B------:R-:W-:-:S02]  /*114c0*/  FSEL R81, R81, -INF , P0 ;  /* 0xff80000051517808 */ /* 0x000fc40000000000 */
[----:B------:R-:W-:Y:S02]  /*114d0*/  FSEL R100, R100, -INF , P1 ;  /* 0xff80000064647808 */ /* 0x000fe40000800000 */
[----:B------:R-:W-:Y:S02]  /*114e0*/  FMNMX.FTZ R104, R158, R104, !PT ;  /* 0x000000689e687209 */ /* 0x000fe40007810000 */
        /* <DEDUP_REMOVED lines=13> */
[C---:B------:R-:W-:Y:S02]  /*115c0*/  ISETP.GT.AND P0, PT, R3.reuse, 0x31, PT ;  /* 0x000000310300780c */ /* 0x040fe40003f04270 */
[----:B------:R-:W-:Y:S02]  /*115d0*/  ISETP.GT.AND P1, PT, R3, 0x38, PT ;  /* 0x000000380300780c */ /* 0x000fe40003f24270 */
[----:B------:R-:W-:-:S02]  /*115e0*/  FMNMX.FTZ R104, R218, R104, !PT ;  /* 0x00000068da687209 */ /* 0x000fc40007810000 */
[----:B------:R-:W-:Y:S02]  /*115f0*/  FMNMX.FTZ R5, R81, R5, !PT ;  /* 0x0000000551057209 */ /* 0x000fe40007810000 */
[----:B------:R-:W-:Y:S02]  /*11600*/  FSEL R206, R31, -INF , P0 ;  /* 0xff8000001fce7808 */ /* 0x000fe40000000000 */
[----:B------:R-:W-:Y:S01]  /*11610*/  FSEL R205, R27, -INF , P1 ;  /* 0xff8000001bcd7808 */ /* 0x000fe20000800000 */
[----:B------:R-:W-:Y:S01]  /*11620*/  LDSM.16.MT88.4 R28, [R225+0x100] ;  /* 0x00010000e11c783b */ /* 0x000fe20000004200 */
[----:B------:R-:W-:Y:S02]  /*11630*/  ISETP.GT.AND P0, PT, R3, 0x39, PT ;  /* 0x000000390300780c */ /* 0x000fe40003f04270 */
[----:B------:R-:W-:Y:S01]  /*11640*/  ISETP.GT.AND P1, PT, R4, 0x9, PT ;  /* 0x000000090400780c */ /* 0x000fe20003f24270 */
[----:B------:R-:W-:Y:S01]  /*11650*/  LDSM.16.MT88.4 R24, [R226+0x100] ;  /* 0x00010000e218783b */ /* 0x000fe20000004200 */
[----:B------:R-:W-:-:S02]  /*11660*/  FMNMX.FTZ R104, R214, R104, !PT ;  /* 0x00000068d6687209 */ /* 0x000fc40007810000 */
[----:B------:R-:W-:Y:S02]  /*11670*/  FMNMX.FTZ R5, R100, R5, !PT ;  /* 0x0000000564057209 */ /* 0x000fe40007810000 */
[----:B------:R-:W-:Y:S02]  /*11680*/  FSEL R207, R12, -INF , P0 ;  /* 0xff8000000ccf7808 */ /* 0x000fe40000000000 */
[----:B------:R-:W-:Y:S02]  /*11690*/  FSEL R37, R61, -INF , P1 ;  /* 0xff8000003d257808 */ /* 0x000fe40000800000 */
[----:B------:R-:W-:Y:S02]  /*116a0*/  FMNMX.FTZ R104, R219, R104, !PT ;  /* 0x00000068db687209 */ /* 0x000fe40007810000 */
[C---:B------:R-:W-:Y:S02]  /*116b0*/  ISETP.GT.AND P0, PT, R4.reuse, 0x10, PT ;  /* 0x000000100400780c */ /* 0x040fe40003f04270 */
[----:B------:R-:W-:Y:S01]  /*116c0*/  ISETP.GT.AND P1, PT, R4, 0x11, PT ;  /* 0x000000110400780c */ /* 0x000fe20003f24270 */
[----:B------:R-:W1:Y:S01]  /*116d0*/  SHFL.BFLY PT, R8, R104, 0x2, 0x1f ;  /* 0x0c401f0068087f89 */ /* 0x000e6200000e0000 */
[----:B------:R-:W-:-:S02]  /*116e0*/  FMNMX.FTZ R5, R101, R5, !PT ;  /* 0x0000000565057209 */ /* 0x000fc40007810000 */
[----:B------:R-:W-:Y:S02]  /*116f0*/  FSEL R44, R96, -INF , P0 ;  /* 0xff800000602c7808 */ /* 0x000fe40000000000 */
[----:B------:R-:W-:Y:S02]  /*11700*/  FSEL R80, R60, -INF , P1 ;  /* 0xff8000003c507808 */ /* 0x000fe40000800000 */
[----:B------:R-:W-:Y:S02]  /*11710*/  FMNMX.FTZ R5, R151, R5, !PT ;  /* 0x0000000597057209 */ /* 0x000fe40007810000 */
[C---:B------:R-:W-:Y:S02]  /*11720*/  ISETP.GT.AND P0, PT, R4.reuse, 0x18, PT ;  /* 0x000000180400780c */ /* 0x040fe40003f04270 */
[----:B------:R-:W-:Y:S02]  /*11730*/  ISETP.GT.AND P1, PT, R4, 0x19, PT ;  /* 0x000000190400780c */ /* 0x000fe40003f24270 */
[----:B------:R-:W-:-:S02]  /*11740*/  FMNMX.FTZ R5, R157, R5, !PT ;  /* 0x000000059d057209 */ /* 0x000fc40007810000 */
[----:B------:R-:W-:Y:S02]  /*11750*/  FSEL R83, R98, -INF , P0 ;  /* 0xff80000062537808 */ /* 0x000fe40000000000 */
[----:B------:R-:W-:Y:S02]  /*11760*/  FSEL R82, R97, -INF , P1 ;  /* 0xff80000061527808 */ /* 0x000fe40000800000 */
[C---:B------:R-:W-:Y:S02]  /*11770*/  ISETP.GT.AND P0, PT, R4.reuse, 0x20, PT ;  /* 0x000000200400780c */ /* 0x040fe40003f04270 */
[----:B------:R-:W-:Y:S02]  /*11780*/  ISETP.GT.AND P1, PT, R4, 0x21, PT ;  /* 0x000000210400780c */ /* 0x000fe40003f24270 */
[----:B------:R-:W-:Y:S02]  /*11790*/  FMNMX.FTZ R5, R201, R5, !PT ;  /* 0x00000005c9057209 */ /* 0x000fe40007810000 */
[----:B------:R-:W-:-:S02]  /*117a0*/  IMNMX R3, R7, R6, PT ;  /* 0x0000000607037217 */ /* 0x000fc40003800200 */
[----:B------:R-:W-:Y:S01]  /*117b0*/  FSEL R149, R149, -INF , P0 ;  /* 0xff80000095957808 */ /* 0x000fe20000000000 */
[----:B------:R2:W3:Y:S01]  /*117c0*/  MUFU.TANH R7, R13 ;  /* 0x0000000d00077308 */ /* 0x0004e20000002400 */
        /* <DEDUP_REMOVED lines=13> */
[----:B------:R-:W-:Y:S02]  /*118a0*/  FSEL R209, R209, -INF , P1 ;  /* 0xff800000d1d17808 */ /* 0x000fe40000800000 */
[----:B------:R-:W-:Y:S02]  /*118b0*/  FMNMX.FTZ R5, R207, R5, !PT ;  /* 0x00000005cf057209 */ /* 0x000fe40007810000 */
[C---:B------:R-:W-:Y:S02]  /*118c0*/  ISETP.GT.AND P0, PT, R4.reuse, 0x38, PT ;  /* 0x000000380400780c */ /* 0x040fe40003f04270 */
[----:B------:R-:W-:-:S02]  /*118d0*/  ISETP.GT.AND P1, PT, R4, 0x39, PT ;  /* 0x000000390400780c */ /* 0x000fc40003f24270 */
[----:B------:R-:W-:Y:S02]  /*118e0*/  FMNMX.FTZ R4, R44, R6, !PT ;  /* 0x000000062c047209 */ /* 0x000fe40007810000 */
[----:B-1----:R-:W-:Y:S02]  /*118f0*/  FMNMX.FTZ R104, R104, R8, !PT ;  /* 0x0000000868687209 */ /* 0x002fe40007810000 */
[----:B------:R-:W1:Y:S01]  /*11900*/  SHFL.BFLY PT, R8, R5, 0x2, 0x1f ;  /* 0x0c401f0005087f89 */ /* 0x000e6200000e0000 */
[----:B------:R-:W-:Y:S02]  /*11910*/  FMNMX.FTZ R4, R80, R4, !PT ;  /* 0x0000000450047209 */ /* 0x000fe40007810000 */
[----:B------:R-:W-:Y:S01]  /*11920*/  FSEL R222, R222, -INF , P0 ;  /* 0xff800000dede7808 */ /* 0x000fe20000000000 */
[----:B------:R-:W4:Y:S01]  /*11930*/  SHFL.BFLY PT, R9, R104, 0x1, 0x1f ;  /* 0x0c201f0068097f89 */ /* 0x000f2200000e0000 */
[----:B------:R-:W-:Y:S02]  /*11940*/  FMNMX.FTZ R4, R83, R4, !PT ;  /* 0x0000000453047209 */ /* 0x000fe40007810000 */
[----:B------:R-:W-:-:S02]  /*11950*/  ISETP.GT.AND P0, PT, R3, RZ, PT ;  /* 0x000000ff0300720c */ /* 0x000fc40003f04270 */
[----:B------:R-:W-:Y:S02]  /*11960*/  FMNMX.FTZ R4, R82, R4, !PT ;  /* 0x0000000452047209 */ /* 0x000fe40007810000 */
[----:B------:R-:W-:Y:S02]  /*11970*/  FSEL R223, R223, -INF , P1 ;  /* 0xff800000dfdf7808 */ /* 0x000fe40000800000 */
[----:B------:R-:W-:Y:S02]  /*11980*/  FMNMX.FTZ R4, R149, R4, !PT ;  /* 0x0000000495047209 */ /* 0x000fe40007810000 */
[----:B------:R-:W-:Y:S02]  /*11990*/  ISETP.GT.AND P1, PT, R3, 0x1, PT ;  /* 0x000000010300780c */ /* 0x000fe40003f24270 */
[----:B------:R-:W-:Y:S02]  /*119a0*/  FMNMX.FTZ R4, R156, R4, !PT ;  /* 0x000000049c047209 */ /* 0x000fe40007810000 */
[----:B------:R-:W-:-:S02]  /*119b0*/  FSEL R36, R57, -INF , P0 ;  /* 0xff80000039247808 */ /* 0x000fc40000000000 */
[----:B------:R-:W-:Y:S02]  /*119c0*/  FMNMX.FTZ R4, R166, R4, !PT ;  /* 0x00000004a6047209 */ /* 0x000fe40007810000 */
[----:B------:R-:W-:Y:S02]  /*119d0*/  ISETP.GT.AND P0, PT, R3, 0x8, PT ;  /* 0x000000080300780c */ /* 0x000fe40003f04270 */
[----:B--2---:R-:W-:Y:S02]  /*119e0*/  FSEL R13, R56, -INF , P1 ;  /* 0xff800000380d7808 */ /* 0x004fe40000800000 */
[----:B-1----:R-:W-:Y:S02]  /*119f0*/  FMNMX.FTZ R8, R5, R8, !PT ;  /* 0x0000000805087209 */ /* 0x002fe40007810000 */
[----:B------:R-:W-:Y:S02]  /*11a00*/  FMNMX.FTZ R4, R167, R4, !PT ;  /* 0x00000004a7047209 */ /* 0x000fe40007810000 */
[----:B------:R-:W-:Y:S01]  /*11a10*/  ISETP.GT.AND P1, PT, R3, 0x9, PT ;  /* 0x000000090300780c */ /* 0x000fe20003f24270 */
[----:B------:R-:W-:Y:S01]  /*11a20*/  SHFL.BFLY PT, R102, R8, 0x1, 0x1f ;  /* 0x0c201f0008667f89 */ /* 0x000fe200000e0000 */
[----:B------:R-:W-:-:S02]  /*11a30*/  FSEL R11, R53, -INF , P0 ;  /* 0xff800000350b7808 */ /* 0x000fc40000000000 */
[----:B------:R-:W-:Y:S02]  /*11a40*/  FMNMX.FTZ R5, R36, R13, !PT ;  /* 0x0000000d24057209 */ /* 0x000fe40007810000 */
[----:B----4-:R-:W-:Y:S02]  /*11a50*/  FMNMX.FTZ R104, R104, R9, !PT ;  /* 0x0000000968687209 */ /* 0x010fe40007810000 */
[----:B------:R-:W-:Y:S02]  /*11a60*/  FMNMX.FTZ R4, R208, R4, !PT ;  /* 0x00000004d0047209 */ /* 0x000fe40007810000 */
[----:B------:R-:W-:Y:S01]  /*11a70*/  ISETP.GT.AND P0, PT, R3, 0x10, PT ;  /* 0x000000100300780c */ /* 0x000fe20003f04270 */
[----:B------:R-:W-:Y:S01]  /*11a80*/  FMUL.FTZ R12, R104, c[0x0][0x2d0] ;  /* 0x0000b400680c7a20 */ /* 0x000fe20000410000 */
[----:B------:R-:W-:Y:S02]  /*11a90*/  FSEL R9, R35, -INF , P1 ;  /* 0xff80000023097808 */ /* 0x000fe40000800000 */
[----:B------:R-:W-:-:S02]  /*11aa0*/  FMNMX.FTZ R5, R11, R5, !PT ;  /* 0x000000050b057209 */ /* 0x000fc40007810000 */
[----:B------:R-:W-:Y:S02]  /*11ab0*/  FMNMX.FTZ R4, R209, R4, !PT ;  /* 0x00000004d1047209 */ /* 0x000fe40007810000 */
[----:B------:R-:W-:Y:S02]  /*11ac0*/  ISETP.GT.AND P1, PT, R3, 0x11, PT ;  /* 0x000000110300780c */ /* 0x000fe40003f24270 */
[----:B---3--:R-:W-:Y:S02]  /*11ad0*/  FSEL R67, R7, -INF , P0 ;  /* 0xff80000007437808 */ /* 0x008fe40000000000 */
[----:B------:R-:W-:Y:S02]  /*11ae0*/  FMNMX.FTZ R5, R9, R5, !PT ;  /* 0x0000000509057209 */ /* 0x000fe40007810000 */
[----:B------:R-:W-:Y:S02]  /*11af0*/  FMNMX.FTZ R4, R222, R4, !PT ;  /* 0x00000004de047209 */ /* 0x000fe40007810000 */
[----:B------:R-:W-:-:S02]  /*11b00*/  ISETP.GT.AND P0, PT, R3, 0x18, PT ;  /* 0x000000180300780c */ /* 0x000fc40003f04270 */
        /* <DEDUP_REMOVED lines=32> */
[----:B------:R-:W-:-:S02]  /*11d10*/  FSEL R220, R20, -INF , P0 ;  /* 0xff80000014dc7808 */ /* 0x000fc40000000000 */
        /* <DEDUP_REMOVED lines=24> */
[--C-:B------:R-:W-:Y:S02]  /*11ea0*/  FFMA.FTZ R2, R32, c[0x0][0x2d0], -R3.reuse ;  /* 0x0000b40020027a23 */ /* 0x100fe40000010803 */
[----:B------:R4:W-:Y:S01]  /*11eb0*/  MUFU.EX2 R188, R0 ;  /* 0x0000000000bc7308 */ /* 0x0009e20000000800 */
[----:B-1----:R-:W-:Y:S02]  /*11ec0*/  FFMA.FTZ R6, R14, c[0x0][0x2d0], -R3 ;  /* 0x0000b4000e067a23 */ /* 0x002fe40000010803 */
[----:B-----5:R-:W-:-:S05]  /*11ed0*/  IMAD.MOV.U32 R15, RZ, RZ, R58 ;  /* 0x000000ffff0f7224 */ /* 0x020fca00078e003a */
[----:B------:R-:W-:Y:S01]  /*11ee0*/  MUFU.EX2 R176, R2 ;  /* 0x0000000200b07308 */ /* 0x000fe20000000800 */
[----:B--2---:R-:W-:Y:S02]  /*11ef0*/  FMNMX.FTZ R105, R5, R4, !PT ;  /* 0x0000000405697209 */ /* 0x004fe40007810000 */
[----:B------:R-:W-:Y:S01]  /*11f00*/  F2FP.BF16.PACK_AB R4, R15, R189 ;  /* 0x000000bd0f04723e */ /* 0x000fe200000010ff */
[----:B----4-:R-:W-:-:S04]  /*11f10*/  FFMA.FTZ R0, R19, c[0x0][0x2d0], -R3 ;  /* 0x0000b40013007a23 */ /* 0x010fc80000010803 */
[----:B------:R3:W1:Y:S01]  /*11f20*/  MUFU.EX2 R187, R6 ;  /* 0x0000000600bb7308 */ /* 0x0006620000000800 */
[----:B------:R-:W2:Y:S07]  /*11f30*/  LDSM.16.MT88.4 R16, [R226+0x1100] ;  /* 0x00110000e210783b */ /* 0x000eae0000004200 */
[----:B------:R4:W5:Y:S01]  /*11f40*/  MUFU.EX2 R184, R0 ;  /* 0x0000000000b87308 */ /* 0x0009620000000800 */
[----:B---3--:R-:W-:Y:S02]  /*11f50*/  F2FP.BF16.PACK_AB R6, R177, R185 ;  /* 0x000000b9b106723e */ /* 0x008fe400000010ff */
[----:B-1----:R-:W-:Y:S01]  /*11f60*/  F2FP.BF16.PACK_AB R5, R188, R187 ;  /* 0x000000bbbc05723e */ /* 0x002fe200000010ff */
[----:B----4-:R-:W-:Y:S01]  /*11f70*/  FMUL.FTZ R0, R106, c[0x0][0x2d0] ;  /* 0x0000b4006a007a20 */ /* 0x010fe20000410000 */
[----:B-----5:R-:W-:-:S04]  /*11f80*/  F2FP.BF16.PACK_AB R7, R176, R184 ;  /* 0x000000b8b007723e */ /* 0x020fc800000010ff */
[----:B------:R-:W-:Y:S02]  /*11f90*/  FSEL R0, R0, RZ, P0 ;  /* 0x000000ff00007208 */ /* 0x000fe40000000000 */
[----:B------:R-:W-:Y:S01]  /*11fa0*/  FSETP.NEU.FTZ.AND P0, PT, R105, -INF , PT ;  /* 0xff8000006900780b */ /* 0x000fe20003f1d000 */
[C---:B------:R-:W-:Y:S02]  /*11fb0*/  HMMA.16816.F32.BF16 R120, R4.reuse, R28, RZ ;  /* 0x0000001c0478723c */ /* 0x040fe400000418ff */
[--C-:B------:R-:W-:Y:S02]  /*11fc0*/  FFMA.FTZ R2, R33, c[0x0][0x2d0], -R0.reuse ;  /* 0x0000b40021027a23 */ /* 0x100fe40000010800 */
[----:B------:R-:W1:Y:S01]  /*11fd0*/  LDSM.16.MT88.4 R32, [R225+0x2100] ;  /* 0x00210000e120783b */ /* 0x000e620000004200 */
[--C-:B------:R-:W-:Y:S01]  /*11fe0*/  FFMA.FTZ R8, R45, c[0x0][0x2d0], -R0.reuse ;  /* 0x0000b4002d087a23 */ /* 0x100fe20000010800 */
[----:B------:R3:W-:Y:S02]  /*11ff0*/  MUFU.EX2 R14, R2 ;  /* 0x00000002000e7308 */ /* 0x0007e40000000800 */
[C---:B------:R-:W-:Y:S06]  /*12000*/  HMMA.16816.F32.BF16 R116, R4.reuse, R24, RZ ;  /* 0x000000180474723c */ /* 0x040fec00000418ff */
[----:B------:R4:W-:Y:S02]  /*12010*/  MUFU.EX2 R186, R8 ;  /* 0x0000000800ba7308 */ /* 0x0009e40000000800 */
[----:B------:R-:W-:Y:S01]  /*12020*/  HMMA.16816.F32.BF16 R112, R4, R20, RZ ;  /* 0x000000140470723c */ /* 0x000fe200000418ff */
[----:B---3--:R-:W-:-:S07]  /*12030*/  FFMA.FTZ R2, R38, c[0x0][0x2d0], -R0 ;  /* 0x0000b40026027a23 */ /* 0x008fce0000010800 */
[----:B--2---:R-:W-:Y:S01]  /*12040*/  HMMA.16816.F32.BF16 R108, R4, R16, RZ ;  /* 0x00000010046c723c */ /* 0x004fe200000418ff */
[----:B------:R2:W-:Y:S01]  /*12050*/  MUFU.EX2 R249, R2 ;  /* 0x0000000200f97308 */ /* 0x0005e20000000800 */
[----:B----4-:R-:W-:-:S06]  /*12060*/  FFMA.FTZ R8, R37, c[0x0][0x2d0], -R0 ;  /* 0x0000b40025087a23 */ /* 0x010fcc0000010800 */
[C---:B------:R-:W-:Y:S01]  /*12070*/  HMMA.16816.F32.BF16 R92, R4.reuse, R40, RZ ;  /* 0x00000028045c723c */ /* 0x040fe200000418ff */
[----:B------:R-:W3:Y:S07]  /*12080*/  MUFU.EX2 R179, R8 ;  /* 0x0000000800b37308 */ /* 0x000eee0000000800 */
[----:B------:R-:W-:Y:S01]  /*12090*/  HMMA.16816.F32.BF16 R88, R4, R30, RZ ;  /* 0x0000001e0458723c */ /* 0x000fe200000418ff */
[----:B--2---:R-:W-:-:S05]  /*120a0*/  FMUL.FTZ R2, R105, c[0x0][0x2d0] ;  /* 0x0000b40069027a20 */ /* 0x004fca0000410000 */
[----:B------:R-:W-:Y:S02]  /*120b0*/  FSEL R2, R2, RZ, P0 ;  /* 0x000000ff02027208 */ /* 0x000fe40000000000 */
[----:B-1----:R-:W-:Y:S01]  /*120c0*/  HMMA.16816.F32.BF16 R96, R4, R32, RZ ;  /* 0x000000200460723c */ /* 0x002fe200000418ff */
[----:B---3--:R-:W-:Y:S02]  /*120d0*/  F2FP.BF16.PACK_AB R10, R179, R186 ;  /* 0x000000bab30a723e */ /* 0x008fe400000010ff */
[----:B------:R-:W-:-:S05]  /*120e0*/  FFMA.FTZ R8, R36, c[0x0][0x2d0], -R2 ;  /* 0x0000b40024087a23 */ /* 0x000fca0000010802 */
[C---:B------:R-:W-:Y:S01]  /*120f0*/  HMMA.16816.F32.BF16 R84, R4.reuse, R26, RZ ;  /* 0x0000001a0454723c */ /* 0x040fe200000418ff */
[----:B------:R1:W-:Y:S07]  /*12100*/  MUFU.EX2 R246, R8 ;  /* 0x0000000800f67308 */ /* 0x0003ee0000000800 */
[C---:B------:R-:W-:Y:S08]  /*12110*/  HMMA.16816.F32.BF16 R76, R4.reuse, R22, RZ ;  /* 0x00000016044c723c */ /* 0x040ff000000418ff */
[----:B------:R-:W-:Y:S01]  /*12120*/  HMMA.16816.F32.BF16 R72, R4, R18, RZ ;  /* 0x000000120448723c */ /* 0x000fe200000418ff */
[----:B-1----:R-:W-:-:S02]  /*12130*/  FFMA.FTZ R8, R13, c[0x0][0x2d0], -R2 ;  /* 0x0000b4000d087a23 */ /* 0x002fc40000010802 */
[----:B------:R-:W-:Y:S02]  /*12140*/  FFMA.FTZ R13, R151, c[0x0][0x2d0], -R3 ;  /* 0x0000b400970d7a23 */ /* 0x000fe40000010803 */
[----:B------:R1:W2:Y:S01]  /*12150*/  MUFU.EX2 R245, R8 ;  /* 0x0000000800f57308 */ /* 0x0002a20000000800 */
[----:B------:R-:W-:Y:S02]  /*12160*/  IMAD.MOV.U32 R151, RZ, RZ, R179 ;  /* 0x000000ffff977224 */ /* 0x000fe400078e00b3 */
[C---:B------:R-:W-:Y:S08]  /*12170*/  HMMA.16816.F32.BF16 R68, R4.reuse, R34, RZ ;  /* 0x000000220444723c */ /* 0x040ff000000418ff */
[----:B------:R-:W-:Y:S01]  /*12180*/  HMMA.16816.F32.BF16 R60, R4, R42, RZ ;  /* 0x0000002a043c723c */ /* 0x000fe200000418ff */
[----:B-1----:R-:W-:-:S06]  /*12190*/  FFMA.FTZ R8, R11, c[0x0][0x2d0], -R2 ;  /* 0x0000b4000b087a23 */ /* 0x002fcc0000010802 */
        /* <DEDUP_REMOVED lines=71> */
[----:B-1----:R-:W-:-:S04]  /*12610*/  FFMA.FTZ R8, R164, c[0x0][0x2d0], -R12 ;  /* 0x0000b400a4087a23 */ /* 0x002fc8000001080c */
        /* <DEDUP_REMOVED lines=13> */
[----:B------:R-:W-:Y:S01]  /*126f0*/  LDSM.16.MT88.4 R20, [R225+0x1900] ;  /* 0x00190000e114783b */ /* 0x000fe20000004200 */
[----:B------:R1:W-:Y:S01]  /*12700*/  MUFU.EX2 R193, R8 ;  /* 0x0000000800c17308 */ /* 0x0003e20000000800 */
[----:B------:R-:W-:-:S04]  /*12710*/  IMAD.MOV.U32 R158, RZ, RZ, R188 ;  /* 0x000000ffff9e7224 */ /* 0x000fc800078e00bc */
[----:B------:R-:W-:Y:S01]  /*12720*/  IMAD.MOV.U32 R140, RZ, RZ, R184 ;  /* 0x000000ffff8c7224 */ /* 0x000fe200078e00b8 */
[----:B------:R-:W-:Y:S01]  /*12730*/  HMMA.16816.F32.BF16 R196, R4, R36, R44 ;  /* 0x0000002404c4723c */ /* 0x000fe2000004182c */
[----:B------:R-:W-:Y:S01]  /*12740*/  IMAD.MOV.U32 R141, RZ, RZ, R185 ;  /* 0x000000ffff8d7224 */ /* 0x000fe200078e00b9 */
[----:B------:R3:W-:Y:S01]  /*12750*/  MUFU.EX2 R184, R13 ;  /* 0x0000000d00b87308 */ /* 0x0007e20000000800 */
[----:B------:R-:W-:Y:S02]  /*12760*/  IMAD.MOV.U32 R143, RZ, RZ, R187 ;  /* 0x000000ffff8f7224 */ /* 0x000fe400078e00bb */
[----:B------:R-:W-:-:S03]  /*12770*/  IMAD.MOV.U32 R142, RZ, RZ, R186 ;  /* 0x000000ffff8e7224 */ /* 0x000fc600078e00ba */
[----:B------:R-:W-:Y:S01]  /*12780*/  HMMA.16816.F32.BF16 R64, R4, R16, R56 ;  /* 0x000000100440723c */ /* 0x000fe20000041838 */
[----:B-1----:R-:W-:-:S04]  /*12790*/  FFMA.FTZ R8, R165, c[0x0][0x2d0], -R12 ;  /* 0x0000b400a5087a23 */ /* 0x002fc8000001080c */
[----:B------:R1:W-:Y:S03]  /*127a0*/  MUFU.EX2 R192, R8 ;  /* 0x0000000800c07308 */ /* 0x0003e60000000800 */
[C---:B------:R-:W-:Y:S01]  /*127b0*/  HMMA.16816.F32.BF16 R44, R4.reuse, R18, R132 ;  /* 0x00000012042c723c */ /* 0x040fe20000041884 */
[----:B------:R-:W4:Y:S01]  /*127c0*/  LDSM.16.MT88.4 R16, [R225+0x900] ;  /* 0x00090000e110783b */ /* 0x000f220000004200 */
[--C-:B---3--:R-:W-:Y:S02]  /*127d0*/  FFMA.FTZ R13, R157, c[0x0][0x2d0], -R3.reuse ;  /* 0x0000b4009d0d7a23 */ /* 0x108fe40000010803 */
[----:B------:R-:W-:Y:S02]  /*127e0*/  IMAD.MOV.U32 R157, RZ, RZ, R178 ;  /* 0x000000ffff9d7224 */ /* 0x000fe400078e00b2 */
[----:B------:R3:W-:Y:S02]  /*127f0*/  MUFU.EX2 R185, R13 ;  /* 0x0000000d00b97308 */ /* 0x0007e40000000800 */
[----:B------:R-:W-:Y:S01]  /*12800*/  HMMA.16816.F32.BF16 R60, R4, R28, R52 ;  /* 0x0000001c043c723c */ /* 0x000fe20000041834 */
[----:B-1----:R-:W-:-:S07]  /*12810*/  FFMA.FTZ R8, R100, c[0x0][0x2d0], -R3 ;  /* 0x0000b40064087a23 */ /* 0x002fce0000010803 */
[----:B------:R-:W-:Y:S01]  /*12820*/  HMMA.16816.F32.BF16 R40, R4, R30, R152 ;  /* 0x0000001e0428723c */ /* 0x000fe20000041898 */
[----:B------:R-:W1:Y:S01]  /*12830*/  LDSM.16.MT88.4 R28, [R225+0x2900] ;  /* 0x00290000e11c783b */ /* 0x000e620000004200 */
[----:B------:R5:W-:Y:S01]  /*12840*/  MUFU.EX2 R187, R8 ;  /* 0x0000000800bb7308 */ /* 0x000be20000000800 */
[----:B---3--:R-:W-:-:S05]  /*12850*/  FFMA.FTZ R13, R149, c[0x0][0x2d0], -R0 ;  /* 0x0000b400950d7a23 */ /* 0x008fca0000010800 */
[C---:B------:R-:W-:Y:S01]  /*12860*/  HMMA.16816.F32.BF16 R76, R4.reuse, R24, R128 ;  /* 0x00000018044c723c */ /* 0x040fe20000041880 */
[----:B------:R-:W-:Y:S01]  /*12870*/  IMAD.MOV.U32 R149, RZ, RZ, R177 ;  /* 0x000000ffff957224 */ /* 0x000fe200078e00b1 */
[----:B------:R3:W-:Y:S06]  /*12880*/  MUFU.EX2 R178, R13 ;  /* 0x0000000d00b27308 */ /* 0x0007ec0000000800 */
[----:B------:R-:W-:Y:S01]  /*12890*/  HMMA.16816.F32.BF16 R56, R4, R26, R144 ;  /* 0x0000001a0438723c */ /* 0x000fe20000041890 */
[----:B------:R-:W1:Y:S01]  /*128a0*/  LDSM.16.MT88.4 R24, [R226+0x1900] ;  /* 0x00190000e218783b */ /* 0x000e620000004200 */
[----:B-----5:R-:W-:-:S04]  /*128b0*/  FFMA.FTZ R8, R101, c[0x0][0x2d0], -R3 ;  /* 0x0000b40065087a23 */ /* 0x020fc80000010803 */
[----:B------:R5:W2:Y:S02]  /*128c0*/  MUFU.EX2 R186, R8 ;  /* 0x0000000800ba7308 */ /* 0x000aa40000000800 */
[C---:B------:R-:W-:Y:S01]  /*128d0*/  HMMA.16816.F32.BF16 R52, R4.reuse, R34, R160 ;  /* 0x000000220434723c */ /* 0x040fe200000418a0 */
[----:B------:R-:W-:Y:S01]  /*128e0*/  LDSM.16.MT88.4 R32, [R226+0x2900] ;  /* 0x00290000e220783b */ /* 0x000fe20000004200 */
[----:B---3--:R-:W-:Y:S02]  /*128f0*/  FFMA.FTZ R13, R156, c[0x0][0x2d0], -R0 ;  /* 0x0000b4009c0d7a23 */ /* 0x008fe40000010800 */
[----:B------:R-:W-:Y:S02]  /*12900*/  IMAD.MOV.U32 R156, RZ, RZ, R176 ;  /* 0x000000ffff9c7224 */ /* 0x000fe400078e00b0 */
[----:B------:R3:W1:Y:S02]  /*12910*/  MUFU.EX2 R176, R13 ;  /* 0x0000000d00b07308 */ /* 0x0006640000000800 */
[----:B------:R-:W-:Y:S01]  /*12920*/  HMMA.16816.F32.BF16 R36, R4, R38, R168 ;  /* 0x000000260424723c */ /* 0x000fe200000418a8 */
[----:B-----5:R-:W5:Y:S06]  /*12930*/  LDSM.16.MT88.4 R8, [R226+0x900] ;  /* 0x00090000e208783b */ /* 0x020f6c0000004200 */
[----:B--2---:R-:W-:-:S02]  /*12940*/  F2FP.BF16.PACK_AB R4, R194, R195 ;  /* 0x000000c3c204723e */ /* 0x004fc400000010ff */
[----:B------:R-:W-:Y:S02]  /*12950*/  F2FP.BF16.PACK_AB R5, R186, R187 ;  /* 0x000000bbba05723e */ /* 0x000fe400000010ff */
[----:B------:R-:W-:Y:S02]  /*12960*/  F2FP.BF16.PACK_AB R6, R192, R193 ;  /* 0x000000c1c006723e */ /* 0x000fe400000010ff */
[----:B------:R-:W-:Y:S01]  /*12970*/  F2FP.BF16.PACK_AB R7, R185, R184 ;  /* 0x000000b8b907723e */ /* 0x000fe200000010ff */
[----:B---3--:R-:W-:-:S04]  /*12980*/  FFMA.FTZ R13, R166, c[0x0][0x2d0], -R0 ;  /* 0x0000b400a60d7a23 */ /* 0x008fc80000010800 */
[----:B------:R2:W-:Y:S02]  /*12990*/  MUFU.EX2 R177, R13 ;  /* 0x0000000d00b17308 */ /* 0x0005e40000000800 */
[C---:B----4-:R-:W-:Y:S08]  /*129a0*/  HMMA.16816.F32.BF16 R116, R4.reuse, R16, R180 ;  /* 0x000000100474723c */ /* 0x050ff000000418b4 */
[----:B------:R-:W-:Y:S01]  /*129b0*/  HMMA.16816.F32.BF16 R152, R4, R20, R112 ;  /* 0x000000140498723c */ /* 0x000fe20000041870 */
[----:B--2---:R-:W-:-:S07]  /*129c0*/  FFMA.FTZ R13, R167, c[0x0][0x2d0], -R0 ;  /* 0x0000b400a70d7a23 */ /* 0x004fce0000010800 */
[C---:B-1----:R-:W-:Y:S01]  /*129d0*/  HMMA.16816.F32.BF16 R180, R4.reuse, R28, R96 ;  /* 0x0000001c04b4723c */ /* 0x042fe20000041860 */
[----:B------:R1:W-:Y:S07]  /*129e0*/  MUFU.EX2 R179, R13 ;  /* 0x0000000d00b37308 */ /* 0x0003ee0000000800 */
[C---:B------:R-:W-:Y:S08]  /*129f0*/  HMMA.16816.F32.BF16 R164, R4.reuse, R24, R108 ;  /* 0x0000001804a4723c */ /* 0x040ff0000004186c */
[----:B-----5:R-:W-:Y:S01]  /*12a00*/  HMMA.16816.F32.BF16 R132, R4, R8, R172 ;  /* 0x000000080484723c */ /* 0x020fe200000418ac */
[----:B------:R-:W-:Y:S01]  /*12a10*/  LDSM.16.MT88.4 R172, [R226+0x1d00] ;  /* 0x001d0000e2ac783b */ /* 0x000fe20000004200 */
[----:B-1----:R-:W-:-:S04]  /*12a20*/  FFMA.FTZ R13, R148, c[0x0][0x2d0], -R2 ;  /* 0x0000b400940d7a23 */ /* 0x002fc80000010802 */
[----:B------:R1:W-:Y:S02]  /*12a30*/  MUFU.EX2 R100, R13 ;  /* 0x0000000d00647308 */ /* 0x0003e40000000800 */
[C---:B------:R-:W-:Y:S08]  /*12a40*/  HMMA.16816.F32.BF16 R188, R4.reuse, R32, R92 ;  /* 0x0000002004bc723c */ /* 0x040ff0000004185c */
[----:B------:R-:W-:Y:S01]  /*12a50*/  HMMA.16816.F32.BF16 R120, R4, R18, R120 ;  /* 0x000000120478723c */ /* 0x000fe20000041878 */
[----:B-1----:R-:W-:-:S07]  /*12a60*/  FFMA.FTZ R13, R107, c[0x0][0x2d0], -R2 ;  /* 0x0000b4006b0d7a23 */ /* 0x002fce0000010802 */
[C---:B------:R-:W-:Y:S01]  /*12a70*/  HMMA.16816.F32.BF16 R136, R4.reuse, R10, R136 ;  /* 0x0000000a0488723c */ /* 0x040fe20000041888 */
[----:B------:R1:W2:Y:S07]  /*12a80*/  MUFU.EX2 R107, R13 ;  /* 0x0000000d006b7308 */ /* 0x0002ae0000000800 */
[C---:B------:R-:W-:Y:S08]  /*12a90*/  HMMA.16816.F32.BF16 R88, R4.reuse, R22, R88 ;  /* 0x000000160458723c */ /* 0x040ff00000041858 */
[----:B------:R-:W-:Y:S01]  /*12aa0*/  HMMA.16816.F32.BF16 R168, R4, R26, R84 ;  /* 0x0000001a04a8723c */ /* 0x000fe20000041854 */
[----:B-1----:R-:W-:-:S04]  /*12ab0*/  FFMA.FTZ R13, R103, c[0x0][0x2d0], -R2 ;  /* 0x0000b400670d7a23 */ /* 0x002fc80000010802 */
[----:B------:R1:W-:Y:S03]  /*12ac0*/  MUFU.EX2 R103, R13 ;  /* 0x0000000d00677308 */ /* 0x0003e60000000800 */
[C---:B------:R-:W-:Y:S01]  /*12ad0*/  HMMA.16816.F32.BF16 R112, R4.reuse, R30, R80 ;  /* 0x0000001e0470723c */ /* 0x040fe20000041850 */
[----:B------:R-:W-:Y:S07]  /*12ae0*/  LDSM.16.MT88.4 R80, [R225+0x2d00] ;  /* 0x002d0000e150783b */ /* 0x000fee0000004200 */
[----:B------:R-:W-:Y:S01]  /*12af0*/  HMMA.16816.F32.BF16 R96, R4, R34, R68 ;  /* 0x000000220460723c */ /* 0x000fe20000041844 */
[----:B-1----:R-:W-:-:S06]  /*12b00*/  FFMA.FTZ R13, R150, c[0x0][0x2d0], -R2 ;  /* 0x0000b400960d7a23 */ /* 0x002fcc0000010802 */
[----:B------:R-:W-:Y:S02]  /*12b10*/  F2FP.BF16.PACK_AB R4, R176, R178 ;  /* 0x000000b2b004723e */ /* 0x000fe400000010ff */
[----:B--2---:R-:W-:Y:S01]  /*12b20*/  F2FP.BF16.PACK_AB R5, R107, R100 ;  /* 0x000000646b05723e */ /* 0x004fe200000010ff */
[----:B------:R-:W1:Y:S01]  /*12b30*/  MUFU.EX2 R101, R13 ;  /* 0x0000000d00657308 */ /* 0x000e620000000800 */
[----:B------:R-:W-:Y:S02]  /*12b40*/  F2FP.BF16.PACK_AB R6, R179, R177 ;  /* 0x000000b1b306723e */ /* 0x000fe400000010ff */
[----:B-1----:R-:W-:-:S07]  /*12b50*/  F2FP.BF16.PACK_AB R7, R101, R103 ;  /* 0x000000676507723e */ /* 0x002fce00000010ff */
[C---:B------:R-:W-:Y:S07]  /*12b60*/  HMMA.16816.F32.BF16 R128, R4.reuse, R8, R72 ;  /* 0x000000080480723c */ /* 0x040fee0000041848 */
[----:B------:R-:W-:Y:S01]  /*12b70*/  FFMA.FTZ R8, R212, c[0x0][0x2d0], -R12 ;  /* 0x0000b400d4087a23 */ /* 0x000fe2000001080c */
[----:B------:R-:W-:Y:S01]  /*12b80*/  HMMA.16816.F32.BF16 R108, R4, R10, R48 ;  /* 0x0000000a046c723c */ /* 0x000fe20000041830 */
[----:B------:R-:W-:Y:S02]  /*12b90*/  IMAD.MOV.U32 R212, RZ, RZ, R157 ;  /* 0x000000ffffd47224 */ /* 0x000fe400078e009d */
[----:B------:R1:W-:Y:S01]  /*12ba0*/  MUFU.EX2 R49, R8 ;  /* 0x0000000800317308 */ /* 0x0003e20000000800 */
[----:B------:R-:W-:-:S03]  /*12bb0*/  IMAD.MOV.U32 R9, RZ, RZ, R140 ;  /* 0x000000ffff097224 */ /* 0x000fc600078e008c */
[----:B------:R-:W-:Y:S01]  /*12bc0*/  IMAD.MOV.U32 R51, RZ, RZ, R156 ;  /* 0x000000ffff337224 */ /* 0x000fe200078e009c */
[----:B------:R-:W-:Y:S01]  /*12bd0*/  HMMA.16816.F32.BF16 R144, R4, R18, R56 ;  /* 0x000000120490723c */ /* 0x000fe20000041838 */
[----:B------:R-:W-:Y:S02]  /*12be0*/  IMAD.MOV.U32 R10, RZ, RZ, R141 ;  /* 0x000000ffff0a7224 */ /* 0x000fe400078e008d */
[----:B------:R-:W-:Y:S02]  /*12bf0*/  IMAD.MOV.U32 R11, RZ, RZ, R142 ;  /* 0x000000ffff0b7224 */ /* 0x000fe400078e008e */
[----:B------:R-:W-:-:S03]  /*12c00*/  IMAD.MOV.U32 R50, RZ, RZ, R149 ;  /* 0x000000ffff327224 */ /* 0x000fc600078e0095 */
[C---:B------:R-:W-:Y:S01]  /*12c10*/  HMMA.16816.F32.BF16 R56, R4.reuse, R22, R44 ;  /* 0x000000160438723c */ /* 0x040fe2000004182c */
[----:B-1----:R-:W-:Y:S02]  /*12c20*/  FFMA.FTZ R8, R218, c[0x0][0x2d0], -R12 ;  /* 0x0000b400da087a23 */ /* 0x002fe4000001080c */
[----:B------:R-:W-:Y:S02]  /*12c30*/  IMAD.MOV.U32 R218, RZ, RZ, R151 ;  /* 0x000000ffffda7224 */ /* 0x000fe400078e0097 */
[----:B------:R1:W2:Y:S03]  /*12c40*/  MUFU.EX2 R48, R8 ;  /* 0x0000000800307308 */ /* 0x0002a60000000800 */
[----:B------:R-:W-:Y:S01]  /*12c50*/  HMMA.16816.F32.BF16 R60, R4, R24, R60 ;  /* 0x00000018043c723c */ /* 0x000fe2000004183c */
[----:B------:R-:W-:Y:S02]  /*12c60*/  IMAD.MOV.U32 R46, RZ, RZ, R158 ;  /* 0x000000ffff2e7224 */ /* 0x000fe400078e009e */
[----:B------:R-:W-:-:S02]  /*12c70*/  IMAD.MOV.U32 R45, RZ, RZ, R159 ;  /* 0x000000ffff2d7224 */ /* 0x000fc400078e009f */
[----:B------:R-:W3:Y:S01]  /*12c80*/  LDSM.16.MT88.4 R156, [R225+0x1d00] ;  /* 0x001d0000e19c783b */ /* 0x000ee20000004200 */
[----:B------:R-:W-:Y:S02]  /*12c90*/  IMAD.MOV.U32 R47, RZ, RZ, R143 ;  /* 0x000000ffff2f7224 */ /* 0x000fe400078e008f */
[----:B------:R-:W-:Y:S01]  /*12ca0*/  HMMA.16816.F32.BF16 R64, R4, R20, R64 ;  /* 0x000000140440723c */ /* 0x000fe20000041840 */
[----:B------:R-:W-:Y:S01]  /*12cb0*/  LDSM.16.MT88.4 R140, [R226+0xd00] ;  /* 0x000d0000e28c783b */ /* 0x000fe20000004200 */
[----:B------:R-:W-:Y:S02]  /*12cc0*/  IMAD.MOV.U32 R25, RZ, RZ, R14 ;  /* 0x000000ffff197224 */ /* 0x000fe400078e000e */
[----:B-1----:R-:W-:-:S04]  /*12cd0*/  FFMA.FTZ R8, R214, c[0x0][0x2d0], -R12 ;  /* 0x0000b400d6087a23 */ /* 0x002fc8000001080c */
[C---:B------:R-:W-:Y:S01]  /*12ce0*/  HMMA.16816.F32.BF16 R160, R4.reuse, R16, R76 ;  /* 0x0000001004a0723c */ /* 0x040fe2000004184c */
[----:B------:R-:W-:Y:S01]  /*12cf0*/  IMAD.MOV.U32 R214, RZ, RZ, R15 ;  /* 0x000000ffffd67224 */ /* 0x000fe200078e000f */
[----:B--2---:R-:W-:Y:S01]  /*12d00*/  F2FP.BF16.PACK_AB R92, R48, R49 ;  /* 0x00000031305c723e */ /* 0x004fe200000010ff */
[----:B------:R1:W-:Y:S05]  /*12d10*/  MUFU.EX2 R44, R8 ;  /* 0x00000008002c7308 */ /* 0x0003ea0000000800 */
[C---:B------:R-:W-:Y:S08]  /*12d20*/  HMMA.16816.F32.BF16 R40, R4.reuse, R26, R40 ;  /* 0x0000001a0428723c */ /* 0x040ff00000041828 */
[----:B------:R-:W-:Y:S01]  /*12d30*/  HMMA.16816.F32.BF16 R68, R4, R28, R124 ;  /* 0x0000001c0444723c */ /* 0x000fe2000004187c */
[----:B------:R-:W2:Y:S01]  /*12d40*/  LDSM.16.MT88.4 R124, [R225+0xd00] ;  /* 0x000d0000e17c783b */ /* 0x000ea20000004200 */
[----:B-1----:R-:W-:-:S04]  /*12d50*/  FFMA.FTZ R8, R219, c[0x0][0x2d0], -R12 ;  /* 0x0000b400db087a23 */ /* 0x002fc8000001080c */
[----:B------:R1:W4:Y:S02]  /*12d60*/  MUFU.EX2 R24, R8 ;  /* 0x0000000800187308 */ /* 0x0003240000000800 */
[C---:B------:R-:W-:Y:S08]  /*12d70*/  HMMA.16816.F32.BF16 R52, R4.reuse, R30, R52 ;  /* 0x0000001e0434723c */ /* 0x040ff00000041834 */
[----:B------:R-:W-:Y:S01]  /*12d80*/  HMMA.16816.F32.BF16 R84, R4, R32, R196 ;  /* 0x000000200454723c */ /* 0x000fe200000418c4 */
[----:B-1----:R-:W-:-:S07]  /*12d90*/  FFMA.FTZ R8, R201, c[0x0][0x2d0], -R3 ;  /* 0x0000b400c9087a23 */ /* 0x002fce0000010803 */
[----:B------:R-:W-:Y:S01]  /*12da0*/  HMMA.16816.F32.BF16 R36, R4, R34, R36 ;  /* 0x000000220424723c */ /* 0x000fe20000041824 */
[----:B------:R-:W1:Y:S01]  /*12db0*/  LDSM.16.MT88.4 R4, [R226+0x2d00] ;  /* 0x002d0000e204783b */ /* 0x000e620000004200 */
        /* <DEDUP_REMOVED lines=13> */
[C---:B---3--:R-:W-:Y:S08]  /*12e90*/  HMMA.16816.F32.BF16 R148, R92.reuse, R156, R152 ;  /* 0x0000009c5c94723c */ /* 0x048ff00000041898 */
[----:B------:R-:W-:Y:S01]  /*12ea0*/  HMMA.16816.F32.BF16 R152, R92, R158, R88 ;  /* 0x0000009e5c98723c */ /* 0x000fe20000041858 */
[----:B-1----:R-:W-:-:S04]  /*12eb0*/  FFMA.FTZ R3, R209, c[0x0][0x2d0], -R0 ;  /* 0x0000b400d1037a23 */ /* 0x002fc80000010800 */
[----:B------:R1:W3:Y:S03]  /*12ec0*/  MUFU.EX2 R18, R3 ;  /* 0x0000000300127308 */ /* 0x0002e60000000800 */
[C---:B--2---:R-:W-:Y:S08]  /*12ed0*/  HMMA.16816.F32.BF16 R116, R92.reuse, R124, R116 ;  /* 0x0000007c5c74723c */ /* 0x044ff00000041874 */
[----:B------:R-:W-:Y:S01]  /*12ee0*/  HMMA.16816.F32.BF16 R120, R92, R126, R120 ;  /* 0x0000007e5c78723c */ /* 0x000fe20000041878 */
[----:B-1----:R-:W-:-:S07]  /*12ef0*/  FFMA.FTZ R3, R222, c[0x0][0x2d0], -R0 ;  /* 0x0000b400de037a23 */ /* 0x002fce0000010800 */
[C---:B------:R-:W-:Y:S01]  /*12f00*/  HMMA.16816.F32.BF16 R132, R92.reuse, R140, R132 ;  /* 0x0000008c5c84723c */ /* 0x040fe20000041884 */
[----:B------:R-:W-:Y:S01]  /*12f10*/  FFMA.FTZ R0, R223, c[0x0][0x2d0], -R0 ;  /* 0x0000b400df007a23 */ /* 0x000fe20000010800 */
[----:B------:R1:W-:Y:S06]  /*12f20*/  MUFU.EX2 R17, R3 ;  /* 0x0000000300117308 */ /* 0x0003ec0000000800 */
[C---:B------:R-:W-:Y:S02]  /*12f30*/  HMMA.16816.F32.BF16 R136, R92.reuse, R142, R136 ;  /* 0x0000008e5c88723c */ /* 0x040fe40000041888 */
[----:B------:R2:W4:Y:S06]  /*12f40*/  MUFU.EX2 R16, R0 ;  /* 0x0000000000107308 */ /* 0x00052c0000000800 */
[----:B------:R-:W-:Y:S01]  /*12f50*/  HMMA.16816.F32.BF16 R164, R92, R172, R164 ;  /* 0x000000ac5ca4723c */ /* 0x000fe200000418a4 */
[----:B-1----:R-:W-:-:S04]  /*12f60*/  FADD.FTZ R3, R45, R214 ;  /* 0x000000d62d037221 */ /* 0x002fc80000010000 */
[----:B------:R-:W-:-:S03]  /*12f70*/  FADD.FTZ R10, R10, R3 ;  /* 0x000000030a0a7221 */ /* 0x000fc60000010000 */
[----:B------:R-:W-:Y:S01]  /*12f80*/  HMMA.16816.F32.BF16 R168, R92, R174, R168 ;  /* 0x000000ae5ca8723c */ /* 0x000fe200000418a8 */
[----:B--2---:R-:W-:-:S04]  /*12f90*/  FFMA.FTZ R0, R210, c[0x0][0x2d0], -R2 ;  /* 0x0000b400d2007a23 */ /* 0x004fc80000010802 */
        /* <DEDUP_REMOVED lines=8> */
[----:B----4-:R-:W-:Y:S01]  /*13020*/  F2FP.BF16.PACK_AB R98, R16, R17 ;  /* 0x000000111062723e */ /* 0x010fe200000010ff */
        /* <DEDUP_REMOVED lines=9> */
[----:B------:R-:W-:Y:S02]  /*130c0*/  FADD.FTZ R11, R248, R8 ;  /* 0x00000008f80b7221 */ /* 0x000fe40000010000 */
[----:B--2---:R-:W-:Y:S01]  /*130d0*/  FADD.FTZ R2, R47, R46 ;  /* 0x0000002e2f027221 */ /* 0x004fe20000010000 */
[----:B---3--:R-:W-:Y:S01]  /*130e0*/  F2FP.BF16.PACK_AB R99, R15, R14 ;  /* 0x0000000e0f63723e */ /* 0x008fe200000010ff */
[----:B------:R-:W-:Y:S02]  /*130f0*/  FADD.FTZ R8, R218, R0 ;  /* 0x00000000da087221 */ /* 0x000fe40000010000 */
[----:B------:R-:W-:Y:S02]  /*13100*/  FADD.FTZ R9, R9, R2 ;  /* 0x0000000209097221 */ /* 0x000fe40000010000 */
[----:B------:R-:W-:-:S02]  /*13110*/  FADD.FTZ R3, R212, R11 ;  /* 0x0000000bd4037221 */ /* 0x000fc40000010000 */
        /* <DEDUP_REMOVED lines=69> */
[----:B------:R-:W3:Y:S01]  /*13570*/  LDL R50, [R1+0x64] ;  /* 0x0000640001327983 */ /* 0x000ee20000100800 */
[----:B-1----:R-:W-:Y:S01]  /*13580*/  SEL R3, RZ, 0x10, P6 ;  /* 0x00000010ff037807 */ /* 0x002fe20003000000 */
[----:B------:R-:W-:Y:S01]  /*13590*/  IMAD.MOV.U32 R103, RZ, RZ, R105 ;  /* 0x000000ffff677224 */ /* 0x000fe200078e0069 */
[----:B------:R-:W-:Y:S01]  /*135a0*/  MOV R100, R106 ;  /* 0x0000006a00647202 */ /* 0x000fe20000000f00 */
[----:B------:R-:W-:Y:S01]  /*135b0*/  IMAD.MOV.U32 R108, RZ, RZ, R102 ;  /* 0x000000ffff6c7224 */ /* 0x000fe200078e0066 */
[----:B------:R-:W-:Y:S01]  /*135c0*/  MOV R107, R104 ;  /* 0x00000068006b7202 */ /* 0x000fe20000000f00 */
[----:B------:R-:W-:Y:S01]  /*135d0*/  IMAD.MOV.U32 R243, RZ, RZ, R220 ;  /* 0x000000fffff37224 */ /* 0x000fe200078e00dc */
[----:B------:R-:W-:-:S02]  /*135e0*/  ULDC UR5, c[0x0][0x210] ;  /* 0x0000840000057ab9 */ /* 0x000fc40000000800 */
[----:B------:R-:W-:Y:S02]  /*135f0*/  ULDC UR4, c[0x0][0x1e8] ;  /* 0x00007a0000047ab9 */ /* 0x000fe40000000800 */
[----:B------:R-:W-:Y:S02]  /*13600*/  UIMAD UR5, UR11, UR5, URZ ;  /* 0x000000050b0572a4 */ /* 0x000fe4000f8e023f */
[----:B------:R-:W-:Y:S01]  /*13610*/  UIMAD UR4, UR11, UR4, URZ ;  /* 0x000000040b0472a4 */ /* 0x000fe2000f8e023f */
[----:B--2---:R-:W-:-:S05]  /*13620*/  SHF.L.U32 R0, R212, 0x1, RZ ;  /* 0x00000001d4007819 */ /* 0x004fca00000006ff */
[----:B------:R1:W-:Y:S01]  /*13630*/  STL [R1+0x1c], R0 ;  /* 0x00001c0001007387 */ /* 0x0003e20000100800 */
[----:B---3--:R-:W-:-:S03]  /*13640*/  SHF.L.U64.HI R2, R51, 0x1, R50 ;  /* 0x0000000133027819 */ /* 0x008fc60000010232 */
[----:B------:R2:W-:Y:S01]  /*13650*/  STL [R1+0x28], R3 ;  /* 0x0000280301007387 */ /* 0x0005e20000100800 */
[----:B-1----:R-:W-:-:S05]  /*13660*/  IMAD.SHL.U32 R0, R51, 0x2, RZ ;  /* 0x0000000233007824 */ /* 0x002fca00078e00ff */
[----:B------:R2:W-:Y:S04]  /*13670*/  STL [R1+0x14], R0 ;  /* 0x0000140001007387 */ /* 0x0005e80000100800 */
[----:B------:R2:W-:Y:S02]  /*13680*/  STL [R1+0x18], R2 ;  /* 0x0000180201007387 */ /* 0x0005e40000100800 */
.L_x_832:
[----:B-1----:R1:W5:Y:S01]  /*13690*/  LDL R250, [R1+0x5c] ;  /* 0x00005c0001fa7983 */ /* 0x0023620000100800 */
[----:B------:R-:W-:Y:S04]  /*136a0*/  DEPBAR.LE SB0, 0x0 ;  /* 0x000080000000791a */ /* 0x000fe80000000000 */
[----:B------:R-:W-:Y:S01]  /*136b0*/  BAR.SYNC.DEFER_BLOCKING 0x0 ;  /* 0x0000000000007b1d */ /* 0x000fe20000010000 */
[----:B------:R-:W-:Y:S05]  /*136c0*/  ISETP.GE.AND P0, PT, R243, RZ, PT ;  /* 0x000000fff300720c */ /* 0x000fea0003f06270 */
[----:B------:R1:W5:Y:S04]  /*136d0*/  LDL R249, [R1+0x58] ;  /* 0x0000580001f97983 */ /* 0x0003680000100800 */
[----:B------:R1:W5:Y:S04]  /*136e0*/  LDL R248, [R1+0x30] ;  /* 0x0000300001f87983 */ /* 0x0003680000100800 */
[----:B------:R1:W5:Y:S04]  /*136f0*/  LDL R247, [R1+0x20] ;  /* 0x0000200001f77983 */ /* 0x0003680000100800 */
[----:B------:R1:W5:Y:S04]  /*13700*/  LDL R246, [R1+0x1c] ;  /* 0x00001c0001f67983 */ /* 0x0003680000100800 */
[----:B------:R1:W5:Y:S04]  /*13710*/  LDL R245, [R1+0x14] ;  /* 0x0000140001f57983 */ /* 0x0003680000100800 */
[----:B------:R1:W3:Y:S04]  /*13720*/  LDSM.16.M88.4 R64, [R227+0x6100] ;  /* 0x00610000e340783b */ /* 0x0002e80000000200 */
[----:B------:R1:W5:Y:S04]  /*13730*/  LDL R244, [R1+0x28] ;  /* 0x0000280001f47983 */ /* 0x0003680000100800 */
[----:B------:R1:W4:Y:S04]  /*13740*/  LDSM.16.M88.4 R60, [R227+0x7100] ;  /* 0x00710000e33c783b */ /* 0x0003280000000200 */
[----:B------:R1:W5:Y:S04]  /*13750*/  LDL R242, [R1+0x18] ;  /* 0x0000180001f27983 */ /* 0x0003680000100800 */
[----:B------:R1:W2:Y:S04]  /*13760*/  LDSM.16.M88.4 R16, [R224+0x3100] ;  /* 0x00310000e010783b */ /* 0x0002a80000000200 */
[----:B------:R1:W5:Y:S04]  /*13770*/  LDL R241, [R1] ;  /* 0x0000000001f17983 */ /* 0x0003680000100800 */
        /* <DEDUP_REMOVED lines=10> */
[----:B--2345:R-:W-:Y:S01]  /*13820*/  IADD3 R14, -R244, 0x10, RZ ;  /* 0x00000010f40e7810 */ /* 0x03cfe20007ffe1ff */
[----:B------:R-:W2:Y:S01]  /*13830*/  LDL R4, [R1+0x10] ;  /* 0x0000100001047983 */ /* 0x000ea20000100800 */
[----:B------:R-:W-:Y:S01]  /*13840*/  SEL R20, RZ, 0x10, P4 ;  /* 0x00000010ff147807 */ /* 0x000fe20002000000 */
[----:B------:R-:W-:Y:S01]  /*13850*/  IMAD.SHL.U32 R10, R247, 0x2, RZ ;  /* 0x00000002f70a7824 */ /* 0x000fe200078e00ff */
[----:B------:R-:W-:Y:S01]  /*13860*/  LOP3.LUT R14, R14, 0xf, RZ, 0xc0, !PT ;  /* 0x0000000f0e0e7812 */ /* 0x000fe200078ec0ff */
[----:B------:R-:W3:Y:S01]  /*13870*/  LDL R5, [R1+0xc] ;  /* 0x00000c0001057983 */ /* 0x000ee20000100800 */
[----:B------:R-:W-:Y:S02]  /*13880*/  IADD3 R12, -R20, 0x10, RZ ;  /* 0x00000010140c7810 */ /* 0x000fe40007ffe1ff */
[----:B------:R-:W-:Y:S02]  /*13890*/  SHF.L.U64.HI R7, R249, 0x1, R250 ;  /* 0x00000001f9077819 */ /* 0x000fe400000102fa */
[----:B------:R-:W-:Y:S02]  /*138a0*/  LOP3.LUT R12, R12, 0xf, RZ, 0xc0, !PT ;  /* 0x0000000f0c0c7812 */ /* 0x000fe400078ec0ff */
[----:B--2---:R-:W-:Y:S01]  /*138b0*/  SHF.R.S32.HI R0, RZ, 0x1f, R4 ;  /* 0x0000001fff007819 */ /* 0x004fe20000011404 */
[----:B------:R-:W-:Y:S04]  /*138c0*/  IMAD.WIDE.U32 R2, R4, c[0x0][0x208], RZ ;  /* 0x0000820004027a25 */ /* 0x000fe800078e00ff */
[----:B------:R-:W-:Y:S04]  /*138d0*/  IMAD R0, R0, c[0x0][0x208], RZ ;  /* 0x0000820000007a24 */ /* 0x000fe800078e02ff */
[----:B------:R-:W-:Y:S01]  /*138e0*/  IMAD R0, R4, c[0x0][0x20c], R0 ;  /* 0x0000830004007a24 */ /* 0x000fe200078e0200 */
[----:B---3--:R-:W-:Y:S03]  /*138f0*/  SHF.R.S32.HI R4, RZ, 0x1f, R5 ;  /* 0x0000001fff047819 */ /* 0x008fe60000011405 */
[----:B------:R-:W-:Y:S02]  /*13900*/  IMAD.IADD R3, R3, 0x1, R0 ;  /* 0x0000000103037824 */ /* 0x000fe400078e0200 */
[----:B------:R-:W-:Y:S02]  /*13910*/  IMAD R4, R4, c[0x0][0x218], RZ ;  /* 0x0000860004047a24 */ /* 0x000fe400078e02ff */
[C---:B------:R-:W-:Y:S04]  /*13920*/  IMAD.WIDE.U32 R2, R5.reuse, c[0x0][0x218], R2 ;  /* 0x0000860005027a25 */ /* 0x040fe800078e0002 */
[----:B------:R-:W-:Y:S01]  /*13930*/  IMAD R4, R5, c[0x0][0x21c], R4 ;  /* 0x0000870005047a24 */ /* 0x000fe200078e0204 */
[----:B------:R-:W-:Y:S02]  /*13940*/  IADD3 R0, P0, R2, UR5, RZ ;  /* 0x0000000502007c10 */ /* 0x000fe4000ff1e0ff */
[----:B------:R-:W-:Y:S02]  /*13950*/  SHF.L.U64.HI R5, R247, 0x1, R248 ;  /* 0x00000001f7057819 */ /* 0x000fe400000102f8 */
[----:B------:R-:W-:Y:S02]  /*13960*/  IADD3.X R4, R3, UR10, R4, P0, !PT ;  /* 0x0000000a03047c10 */ /* 0x000fe400087fe404 */
[C---:B------:R-:W-:Y:S04]  /*13970*/  LEA R3, P0, R0.reuse, c[0x0][0x1f8], 0x1 ;  /* 0x00007e0000037a11 */ /* 0x040fe800078008ff */
[----:B------:R-:W-:Y:S02]  /*13980*/  LEA.HI.X R4, R0, c[0x0][0x1fc], R4, 0x1, P0 ;  /* 0x00007f0000047a11 */ /* 0x000fe400000f0c04 */
[----:B------:R-:W2:Y:S04]  /*13990*/  SHFL.IDX PT, R0, R3, 0x1, 0x1c1f ;  /* 0x003c1f0003007f89 */ /* 0x000ea800000e0000 */
[----:B------:R-:W3:Y:S04]  /*139a0*/  SHFL.IDX PT, R2, R4, 0x1, 0x1c1f ;  /* 0x003c1f0004027f89 */ /* 0x000ee800000e0000 */
[----:B------:R-:W4:Y:S04]  /*139b0*/  SHFL.IDX PT, R3, R3, RZ, 0x1c1f ;  /* 0x001c1fff03037589 */ /* 0x000f2800000e0000 */
[----:B------:R-:W1:Y:S01]  /*139c0*/  SHFL.IDX PT, R4, R4, RZ, 0x1c1f ;  /* 0x001c1fff04047589 */ /* 0x000e6200000e0000 */
[----:B--2---:R-:W-:Y:S04]  /*139d0*/  IADD3 R14, P1, P0, R14, R0, R246 ;  /* 0x000000000e0e7210 */ /* 0x004fe8000783e0f6 */
[----:B---3--:R-:W-:Y:S02]  /*139e0*/  IADD3.X R15, RZ, R2, R7, P1, P0 ;  /* 0x00000002ff0f7210 */ /* 0x008fe40000fe0407 */
[----:B------:R-:W-:Y:S04]  /*139f0*/  IADD3 R12, P1, P0, R12, R0, R245 ;  /* 0x000000000c0c7210 */ /* 0x000fe8000783e0f5 */
[--C-:B------:R-:W-:Y:S02]  /*13a00*/  IADD3.X R13, RZ, R2, R242.reuse, P1, P0 ;  /* 0x00000002ff0d7210 */ /* 0x100fe40000fe04f2 */
[-C--:B------:R-:W-:Y:S02]  /*13a10*/  IADD3 R8, P0, R0, R10.reuse, RZ ;  /* 0x0000000a00087210 */ /* 0x080fe40007f1e0ff */
[C---:B----4-:R-:W-:Y:S02]  /*13a20*/  IADD3 R10, P2, R3.reuse, R10, RZ ;  /* 0x0000000a030a7210 */ /* 0x050fe40007f5e0ff */
[----:B------:R-:W-:Y:S01]  /*13a30*/  IADD3 R6, P1, R3, R246, RZ ;  /* 0x000000f603067210 */ /* 0x000fe20007f3e0ff */
[--C-:B------:R-:W-:Y:S01]  /*13a40*/  IMAD.X R9, R2, 0x1, R5.reuse, P0 ;  /* 0x0000000102097824 */ /* 0x100fe200000e0605 */
[----:B------:R-:W-:Y:S01]  /*13a50*/  IADD3 R0, R241, 0x100, RZ ;  /* 0x00000100f1007810 */ /* 0x000fe20007ffe0ff */
[C---:B-1----:R-:W-:Y:S01]  /*13a60*/  IMAD.X R11, R4.reuse, 0x1, R5, P2 ;  /* 0x00000001040b7824 */ /* 0x042fe200010e0605 */
[----:B------:R-:W-:Y:S01]  /*13a70*/  IADD3 R2, P0, R3, R245, RZ ;  /* 0x000000f503027210 */ /* 0x000fe20007f1e0ff */
[----:B------:R-:W-:Y:S01]  /*13a80*/  IMAD.X R7, R4, 0x1, R7, P1 ;  /* 0x0000000104077824 */ /* 0x000fe200008e0607 */
[----:B------:R-:W-:Y:S02]  /*13a90*/  ISETP.NE.U32.AND P1, PT, R244, RZ, PT ;  /* 0x000000fff400720c */ /* 0x000fe40003f25070 */
[----:B------:R1:W-:Y:S01]  /*13aa0*/  LDGSTS.E.BYPASS.LTC128B.128 [R0], [R10.64], !P5 ;  /* 0x000000000a007fae */ /* 0x0003e2000e901d54 */
[----:B------:R-:W-:Y:S01]  /*13ab0*/  IMAD.X R3, R4, 0x1, R242, P0 ;  /* 0x0000000104037824 */ /* 0x000fe200000e06f2 */
[----:B------:R-:W-:Y:S02]  /*13ac0*/  ISETP.NE.U32.AND P0, PT, R20, RZ, PT ;  /* 0x000000ff1400720c */ /* 0x000fe40003f05070 */
[----:B------:R1:W-:Y:S04]  /*13ad0*/  LDGSTS.E.BYPASS.LTC128B.128 [R0+0x1000], [R6.64], !P6 ;  /* 0x0100000006007fae */ /* 0x0003e8000f101d54 */
[----:B------:R1:W-:Y:S04]  /*13ae0*/  LDGSTS.E.BYPASS.LTC128B.128 [R0+0x2000], [R2.64], !P4 ;  /* 0x0200000002007fae */ /* 0x0003e8000e101d54 */
[----:B------:R1:W-:Y:S04]  /*13af0*/  LDGSTS.E.BYPASS.LTC128B.128 [R0+0x800], [R8.64], !P5 ;  /* 0x0080000008007fae */ /* 0x0003e8000e901d54 */
[----:B------:R1:W-:Y:S04]  /*13b00*/  LDGSTS.E.BYPASS.LTC128B.128.ZFILL [R0+0x1800], [R14.64], P1 ;  /* 0x018000000e007fae */ /* 0x0003e80008941d54 */
[----:B------:R1:W-:Y:S02]  /*13b10*/  LDGSTS.E.BYPASS.LTC128B.128.ZFILL [R0+0x2800], [R12.64], P0 ;  /* 0x028000000c007fae */ /* 0x0003e40008141d54 */
.L_x_830:
[-C--:B-1234-:R-:W-:Y:S01]  /*13b20*/  HMMA.16816.F32.BF16 R4, R64, R16.reuse, RZ ;  /* 0x000000104004723c */ /* 0x09efe200000418ff */
        /* <DEDUP_REMOVED lines=9> */
[----:B------:R-:W-:Y:S07]  /*13bc0*/  LDSM.16.M88.4 R216, [R228+0x9100] ;  /* 0x00910000e4d8783b */ /* 0x000fee0000000200 */
[C---:B------:R-:W-:Y:S01]  /*13bd0*/  HMMA.16816.F32.BF16 R24, R60.reuse, R32, RZ ;  /* 0x000000203c18723c */ /* 0x040fe200000418ff */
[----:B------:R-:W-:Y:S07]  /*13be0*/  LDSM.16.M88.4 R220, [R233] ;  /* 0x00000000e9dc783b */ /* 0x000fee0000000200 */
        /* <DEDUP_REMOVED lines=26> */
[-C--:B------:R-:W-:Y:S08]  /*13d90*/  HMMA.16816.F32.BF16 R52, R180, R200.reuse, R52 ;  /* 0x000000c8b434723c */ /* 0x080ff00000041834 */
[C---:B------:R-:W-:Y:S08]  /*13da0*/  HMMA.16816.F32.BF16 R56, R188.reuse, R200, R56 ;  /* 0x000000c8bc38723c */ /* 0x040ff00000041838 */
[-C--:B------:R-:W-:Y:S01]  /*13db0*/  HMMA.16816.F32.BF16 R60, R188, R202.reuse, R60 ;  /* 0x000000cabc3c723c */ /* 0x080fe2000004183c */
[----:B------:R-:W2:Y:S07]  /*13dc0*/  LDSM.16.M88.4 R188, [R228+0x8100] ;  /* 0x00810000e4bc783b */ /* 0x000eae0000000200 */
[----:B------:R-:W-:Y:S01]  /*13dd0*/  HMMA.16816.F32.BF16 R64, R180, R202, R64 ;  /* 0x000000cab440723c */ /* 0x000fe20000041840 */
[----:B------:R-:W2:Y:S08]  /*13de0*/  LDSM.16.M88.4 R180, [R236] ;  /* 0x00000000ecb4783b */ /* 0x000eb00000000200 */
[----:B------:R-:W3:Y:S01]  /*13df0*/  LDSM.16.M88.4 R200, [R235] ;  /* 0x00000000ebc8783b */ /* 0x000ee20000000200 */
[-C--:B-1----:R-:W-:Y:S08]  /*13e00*/  HMMA.16816.F32.BF16 R4, R176, R204.reuse, R4 ;  /* 0x000000ccb004723c */ /* 0x082ff00000041804 */
[C---:B------:R-:W-:Y:S08]  /*13e10*/  HMMA.16816.F32.BF16 R8, R208.reuse, R204, R8 ;  /* 0x000000ccd008723c */ /* 0x040ff00000041808 */
[-C--:B------:R-:W-:Y:S08]  /*13e20*/  HMMA.16816.F32.BF16 R12, R208, R206.reuse, R12 ;  /* 0x000000ced00c723c */ /* 0x080ff0000004180c */
[C---:B------:R-:W-:Y:S01]  /*13e30*/  HMMA.16816.F32.BF16 R16, R176.reuse, R206, R16 ;  /* 0x000000ceb010723c */ /* 0x040fe20000041810 */
[----:B------:R-:W-:Y:S07]  /*13e40*/  LDSM.16.M88.4 R204, [R224+0x5900] ;  /* 0x00590000e0cc783b */ /* 0x000fee0000000200 */
[-C--:B--2---:R-:W-:Y:S08]  /*13e50*/  HMMA.16816.F32.BF16 R20, R176, R184.reuse, R20 ;  /* 0x000000b8b014723c */ /* 0x084ff00000041814 */
[C---:B------:R-:W-:Y:S08]  /*13e60*/  HMMA.16816.F32.BF16 R24, R208.reuse, R184, R24 ;  /* 0x000000b8d018723c */ /* 0x040ff00000041818 */
[-C--:B------:R-:W-:Y:S08]  /*13e70*/  HMMA.16816.F32.BF16 R28, R208, R186.reuse, R28 ;  /* 0x000000bad01c723c */ /* 0x080ff0000004181c */
[C---:B------:R-:W-:Y:S01]  /*13e80*/  HMMA.16816.F32.BF16 R32, R176.reuse, R186, R32 ;  /* 0x000000bab020723c */ /* 0x040fe20000041820 */
[----:B------:R-:W-:Y:S07]  /*13e90*/  LDSM.16.M88.4 R184, [R227+0xa100] ;  /* 0x00a10000e3b8783b */ /* 0x000fee0000000200 */
        /* <DEDUP_REMOVED lines=10> */
[----:B------:R-:W1:Y:S07]  /*13f40*/  LDSM.16.M88.4 R176, [R234] ;  /* 0x00000000eab0783b */ /* 0x000e6e0000000200 */
[-C--:B------:R-:W-:Y:S01]  /*13f50*/  HMMA.16816.F32.BF16 R4, R188, R212.reuse, R4 ;  /* 0x000000d4bc04723c */ /* 0x080fe20000041804 */
[----:B------:R-:W2:Y:S07]  /*13f60*/  LDSM.16.M88.4 R196, [R227+0xb100] ;  /* 0x00b10000e3c4783b */ /* 0x000eae0000000200 */
        /* <DEDUP_REMOVED lines=12> */
[C---:B------:R-:W-:Y:S08]  /*14030*/  HMMA.16816.F32.BF16 R48, R188.reuse, R202, R48 ;  /* 0x000000cabc30723c */ /* 0x040ff00000041830 */
[-C--:B-1----:R-:W-:Y:S08]  /*14040*/  HMMA.16816.F32.BF16 R52, R188, R176.reuse, R52 ;  /* 0x000000b0bc34723c */ /* 0x082ff00000041834 */
[C---:B------:R-:W-:Y:S08]  /*14050*/  HMMA.16816.F32.BF16 R56, R216.reuse, R176, R56 ;  /* 0x000000b0d838723c */ /* 0x040ff00000041838 */
[-C--:B------:R-:W-:Y:S08]  /*14060*/  HMMA.16816.F32.BF16 R60, R216, R178.reuse, R60 ;  /* 0x000000b2d83c723c */ /* 0x080ff0000004183c */
[----:B------:R-:W-:Y:S01]  /*14070*/  HMMA.16816.F32.BF16 R64, R188, R178, R64 ;  /* 0x000000b2bc40723c */ /* 0x000fe20000041840 */
[----:B------:R-:W1:Y:S07]  /*14080*/  LDSM.16.M88.4 R176, [R228+0xb100] ;  /* 0x00b10000e4b0783b */ /* 0x000e6e0000000200 */
[-C--:B------:R-:W-:Y:S08]  /*14090*/  HMMA.16816.F32.BF16 R4, R184, R192.reuse, R4 ;  /* 0x000000c0b804723c */ /* 0x080ff00000041804 */
        /* <DEDUP_REMOVED lines=96> */
[----:B--2---:R-:W-:Y:S02]  /*146a0*/  FMUL.FTZ R25, R48, c[0x0][0x320] ;  /* 0x0000c80030197a20 */ /* 0x004fe40000410000 */
        /* <DEDUP_REMOVED lines=68> */
[----:B--2345:R-:W-:Y:S01]  /*14af0*/  IADD3 R14, -R244, 0x10, RZ ;  /* 0x00000010f40e7810 */ /* 0x03cfe20007ffe1ff */
[----:B------:R-:W2:Y:S01]  /*14b00*/  LDL R0, [R1+0x54] ;  /* 0x0000540001007983 */ /* 0x000ea20000100800 */
[----:B-1----:R-:W-:Y:S01]  /*14b10*/  SEL R16, RZ, 0x10, P4 ;  /* 0x00000010ff107807 */ /* 0x002fe20002000000 */
[----:B------:R-:W-:Y:S01]  /*14b20*/  IMAD.MOV.U32 R2, RZ, RZ, c[0x0][0x2b8] ;  /* 0x0000ae00ff027624 */ /* 0x000fe200078e00ff */
[----:B------:R-:W-:Y:S01]  /*14b30*/  LOP3.LUT R14, R14, 0xf, RZ, 0xc0, !PT ;  /* 0x0000000f0e0e7812 */ /* 0x000fe200078ec0ff */
[----:B------:R-:W-:Y:S01]  /*14b40*/  IMAD.MOV.U32 R6, RZ, RZ, RZ ;  /* 0x000000ffff067224 */ /* 0x000fe200078e00ff */
[----:B------:R-:W-:Y:S01]  /*14b50*/  IADD3 R12, -R16, 0x10, RZ ;  /* 0x00000010100c7810 */ /* 0x000fe20007ffe1ff */
[----:B------:R-:W-:Y:S01]  /*14b60*/  IMAD.SHL.U32 R10, R247, 0x2, RZ ;  /* 0x00000002f70a7824 */ /* 0x000fe200078e00ff */
[----:B------:R-:W-:Y:S02]  /*14b70*/  ISETP.NE.AND P1, PT, R2, 0x1, PT ;  /* 0x000000010200780c */ /* 0x000fe40003f25270 */
[----:B------:R-:W-:Y:S02]  /*14b80*/  LEA R2, R243, UR13, 0x6 ;  /* 0x0000000df3027c11 */ /* 0x000fe4000f8e30ff */
[----:B------:R-:W-:Y:S02]  /*14b90*/  LOP3.LUT R12, R12, 0xf, RZ, 0xc0, !PT ;  /* 0x0000000f0c0c7812 */ /* 0x000fe400078ec0ff */
[----:B--2---:R-:W-:Y:S07]  /*14ba0*/  IADD3 R2, R2, -0x40, R0 ;  /* 0xffffffc002027810 */ /* 0x004fee0007ffe000 */
        /* <DEDUP_REMOVED lines=10> */
[----:B------:R1:W-:Y:S01]  /*14c50*/  STL [R1+0x10], R7 ;  /* 0x0000100701007387 */ /* 0x0003e20000100800 */
[----:B------:R-:W-:Y:S03]  /*14c60*/  SHF.R.S32.HI R0, RZ, 0x1f, R7 ;  /* 0x0000001fff007819 */ /* 0x000fe60000011407 */
[----:B------:R2:W3:Y:S02]  /*14c70*/  @!P3 LDG.E R6, [R4.64] ;  /* 0x000000140406b981 */ /* 0x0004e4000c1e1900 */
[----:B------:R-:W-:Y:S04]  /*14c80*/  IMAD R0, R0, c[0x0][0x1e0], RZ ;  /* 0x0000780000007a24 */ /* 0x000fe800078e02ff */
[----:B------:R-:W-:Y:S04]  /*14c90*/  IMAD R0, R7, c[0x0][0x1e4], R0 ;  /* 0x0000790007007a24 */ /* 0x000fe800078e0200 */
[----:B------:R-:W-:Y:S01]  /*14ca0*/  IMAD.IADD R3, R3, 0x1, R0 ;  /* 0x0000000103037824 */ /* 0x000fe200078e0200 */
[----:B-1----:R-:W-:Y:S02]  /*14cb0*/  SHF.L.U64.HI R7, R249, 0x1, R250 ;  /* 0x00000001f9077819 */ /* 0x002fe400000102fa */
[----:B--2---:R-:W-:Y:S01]  /*14cc0*/  SHF.L.U64.HI R5, R247, 0x1, R248 ;  /* 0x00000001f7057819 */ /* 0x004fe200000102f8 */
[----:B---3--:R-:W-:Y:S01]  /*14cd0*/  STL [R1+0xc], R6 ;  /* 0x00000c0601007387 */ /* 0x008fe20000100800 */
[----:B------:R-:W-:Y:S01]  /*14ce0*/  SHF.R.S32.HI R4, RZ, 0x1f, R6 ;  /* 0x0000001fff047819 */ /* 0x000fe20000011406 */
[----:B------:R-:W-:Y:S04]  /*14cf0*/  IMAD.WIDE.U32 R2, R6, c[0x0][0x1f0], R2 ;  /* 0x00007c0006027a25 */ /* 0x000fe800078e0002 */
[----:B------:R-:W-:Y:S01]  /*14d00*/  IMAD R4, R4, c[0x0][0x1f0], RZ ;  /* 0x00007c0004047a24 */ /* 0x000fe200078e02ff */
[----:B------:R-:W-:Y:S03]  /*14d10*/  IADD3 R0, P0, R2, UR4, RZ ;  /* 0x0000000402007c10 */ /* 0x000fe6000ff1e0ff */
[----:B------:R-:W-:Y:S05]  /*14d20*/  IMAD R4, R6, c[0x0][0x1f4], R4 ;  /* 0x00007d0006047a24 */ /* 0x000fea00078e0204 */
[----:B------:R-:W-:Y:S02]  /*14d30*/  IADD3.X R4, R3, UR16, R4, P0, !PT ;  /* 0x0000001003047c10 */ /* 0x000fe400087fe404 */
[C---:B------:R-:W-:Y:S04]  /*14d40*/  LEA R3, P0, R0.reuse, c[0x0][0x1c8], 0x1 ;  /* 0x0000720000037a11 */ /* 0x040fe800078008ff */
[----:B------:R-:W-:Y:S02]  /*14d50*/  LEA.HI.X R4, R0, c[0x0][0x1cc], R4, 0x1, P0 ;  /* 0x0000730000047a11 */ /* 0x000fe400000f0c04 */
[----:B------:R-:W1:Y:S04]  /*14d60*/  SHFL.IDX PT, R0, R3, 0x1, 0x1c1f ;  /* 0x003c1f0003007f89 */ /* 0x000e6800000e0000 */
[----:B------:R-:W2:Y:S04]  /*14d70*/  SHFL.IDX PT, R2, R4, 0x1, 0x1c1f ;  /* 0x003c1f0004027f89 */ /* 0x000ea800000e0000 */
[----:B------:R-:W3:Y:S04]  /*14d80*/  SHFL.IDX PT, R3, R3, RZ, 0x1c1f ;  /* 0x001c1fff03037589 */ /* 0x000ee800000e0000 */
[----:B------:R-:W4:Y:S01]  /*14d90*/  SHFL.IDX PT, R4, R4, RZ, 0x1c1f ;  /* 0x001c1fff04047589 */ /* 0x000f2200000e0000 */
[----:B-1----:R-:W-:Y:S04]  /*14da0*/  IADD3 R14, P1, P0, R14, R0, R246 ;  /* 0x000000000e0e7210 */ /* 0x002fe8000783e0f6 */
[----:B--2---:R-:W-:Y:S02]  /*14db0*/  IADD3.X R15, RZ, R2, R7, P1, P0 ;  /* 0x00000002ff0f7210 */ /* 0x004fe40000fe0407 */
[----:B------:R-:W-:Y:S04]  /*14dc0*/  IADD3 R12, P1, P0, R12, R0, R245 ;  /* 0x000000000c0c7210 */ /* 0x000fe8000783e0f5 */
[--C-:B------:R-:W-:Y:S02]  /*14dd0*/  IADD3.X R13, RZ, R2, R242.reuse, P1, P0 ;  /* 0x00000002ff0d7210 */ /* 0x100fe40000fe04f2 */
[-C--:B------:R-:W-:Y:S02]  /*14de0*/  IADD3 R8, P0, R0, R10.reuse, RZ ;  /* 0x0000000a00087210 */ /* 0x080fe40007f1e0ff */
[C---:B---3--:R-:W-:Y:S02]  /*14df0*/  IADD3 R10, P2, R3.reuse, R10, RZ ;  /* 0x0000000a030a7210 */ /* 0x048fe40007f5e0ff */
[C---:B------:R-:W-:Y:S01]  /*14e00*/  IADD3 R6, P1, R3.reuse, R246, RZ ;  /* 0x000000f603067210 */ /* 0x040fe20007f3e0ff */
[--C-:B------:R-:W-:Y:S01]  /*14e10*/  IMAD.X R9, R2, 0x1, R5.reuse, P0 ;  /* 0x0000000102097824 */ /* 0x100fe200000e0605 */
[----:B------:R-:W-:Y:S01]  /*14e20*/  IADD3 R2, P0, R3, R245, RZ ;  /* 0x000000f503027210 */ /* 0x000fe20007f1e0ff */
[C---:B----4-:R-:W-:Y:S02]  /*14e30*/  IMAD.X R11, R4.reuse, 0x1, R5, P2 ;  /* 0x00000001040b7824 */ /* 0x050fe400010e0605 */
[----:B------:R-:W-:Y:S01]  /*14e40*/  IMAD.X R7, R4, 0x1, R7, P1 ;  /* 0x0000000104077824 */ /* 0x000fe200008e0607 */
[----:B------:R-:W-:Y:S01]  /*14e50*/  ISETP.NE.U32.AND P1, PT, R244, RZ, PT ;  /* 0x000000fff400720c */ /* 0x000fe20003f25070 */
[----:B------:R-:W-:Y:S01]  /*14e60*/  IMAD.X R3, R4, 0x1, R242, P0 ;  /* 0x0000000104037824 */ /* 0x000fe200000e06f2 */
[----:B------:R1:W-:Y:S01]  /*14e70*/  LDGSTS.E.BYPASS.LTC128B.128 [R241+0x3100], [R10.64], !P5 ;  /* 0x031000000af17fae */ /* 0x0003e2000e901d54 */
[----:B------:R-:W-:Y:S03]  /*14e80*/  ISETP.NE.U32.AND P0, PT, R16, RZ, PT ;  /* 0x000000ff1000720c */ /* 0x000fe60003f05070 */
[----:B------:R1:W-:Y:S04]  /*14e90*/  LDGSTS.E.BYPASS.LTC128B.128 [R241+0x4100], [R6.64], !P6 ;  /* 0x0410000006f17fae */ /* 0x0003e8000f101d54 */
[----:B------:R1:W-:Y:S04]  /*14ea0*/  LDGSTS.E.BYPASS.LTC128B.128 [R241+0x5100], [R2.64], !P4 ;  /* 0x0510000002f17fae */ /* 0x0003e8000e101d54 */
[----:B------:R1:W-:Y:S04]  /*14eb0*/  LDGSTS.E.BYPASS.LTC128B.128 [R241+0x3900], [R8.64], !P5 ;  /* 0x0390000008f17fae */ /* 0x0003e8000e901d54 */
[----:B------:R1:W-:Y:S04]  /*14ec0*/  LDGSTS.E.BYPASS.LTC128B.128.ZFILL [R241+0x4900], [R14.64], P1 ;  /* 0x049000000ef17fae */ /* 0x0003e80008941d54 */
[----:B------:R1:W-:Y:S02]  /*14ed0*/  LDGSTS.E.BYPASS.LTC128B.128.ZFILL [R241+0x5900], [R12.64], P0 ;  /* 0x059000000cf17fae */ /* 0x0003e40008141d54 */
.L_x_831:
[----:B-1234-:R-:W2:Y:S01]  /*14ee0*/  LDL R3, [R1+0x24] ;  /* 0x0000240001037983 */ /* 0x01eea20000100800 */
        /* <DEDUP_REMOVED lines=10> */
[----:B------:R-:W1:Y:S08]  /*14f90*/  SHFL.IDX PT, R0, R3, RZ, 0x1c1f ;  /* 0x001c1fff03007589 */ /* 0x000e7000000e0000 */
[----:B------:R-:W-:Y:S08]  /*14fa0*/  SHFL.IDX PT, R6, R3, 0x1, 0x1c1f ;  /* 0x003c1f0003067f89 */ /* 0x000ff000000e0000 */
[----:B------:R-:W-:Y:S01]  /*14fb0*/  SHFL.IDX PT, R7, R3, 0x2, 0x1c1f ;  /* 0x005c1f0003077f89 */ /* 0x000fe200000e0000 */
[----:B-1----:R-:W-:Y:S07]  /*14fc0*/  IMAD.IADD R0, R4, 0x1, R0 ;  /* 0x0000000104007824 */ /* 0x002fee00078e0200 */
        /* <DEDUP_REMOVED lines=42> */
[----:B------:R-:W-:Y:S02]  /*15270*/  FSEL R212, R17, -INF , P1 ;  /* 0xff80000011d47808 */ /* 0x000fe40000800000 */
[----:B------:R-:W-:Y:S02]  /*15280*/  ISETP.GT.AND P1, PT, R2, 0x1, PT ;  /* 0x000000010200780c */ /* 0x000fe40003f24270 */
[----:B------:R-:W-:Y:S02]  /*15290*/  FMNMX.FTZ R0, R200, R0, !PT ;  /* 0x00000000c8007209 */ /* 0x000fe40007810000 */
[----:B------:R-:W-:Y:S02]  /*152a0*/  FSEL R52, R18, -INF , P0 ;  /* 0xff80000012347808 */ /* 0x000fe40000000000 */
[----:B------:R-:W-:Y:S02]  /*152b0*/  FSEL R15, R184, -INF , P1 ;  /* 0xff800000b80f7808 */ /* 0x000fe40000800000 */
[C---:B------:R-:W-:Y:S02]  /*152c0*/  ISETP.GT.AND P1, PT, R2.reuse, 0x9, PT ;  /* 0x000000090200780c */ /* 0x040fe40003f24270 */
[----:B------:R-:W-:Y:S02]  /*152d0*/  ISETP.GT.AND P0, PT, R2, RZ, PT ;  /* 0x000000ff0200720c */ /* 0x000fe40003f04270 */
[----:B------:R-:W-:Y:S02]  /*152e0*/  FMNMX.FTZ R0, R204, R0, !PT ;  /* 0x00000000cc007209 */ /* 0x000fe40007810000 */
[----:B------:R-:W-:Y:S02]  /*152f0*/  FSEL R20, R180, -INF , P1 ;  /* 0xff800000b4147808 */ /* 0x000fe40000800000 */
[----:B------:R-:W-:Y:S02]  /*15300*/  FSEL R6, R185, -INF , P0 ;  /* 0xff800000b9067808 */ /* 0x000fe40000000000 */
[C---:B------:R-:W-:Y:S02]  /*15310*/  ISETP.GT.AND P0, PT, R2.reuse, 0x8, PT ;  /* 0x000000080200780c */ /* 0x040fe40003f04270 */
[----:B------:R-:W-:Y:S02]  /*15320*/  ISETP.GT.AND P1, PT, R2, 0x11, PT ;  /* 0x000000110200780c */ /* 0x000fe40003f24270 */
[----:B------:R-:W-:Y:S01]  /*15330*/  FMNMX.FTZ R106, R205, R0, !PT ;  /* 0x00000000cd6a7209 */ /* 0x000fe20007810000 */
[----:B------:R-:W-:Y:S01]  /*15340*/  IMAD.IADD R0, R4, 0x1, R7 ;  /* 0x0000000104007824 */ /* 0x000fe200078e0207 */
[----:B------:R-:W-:Y:S02]  /*15350*/  FSEL R18, R181, -INF , P0 ;  /* 0xff800000b5127808 */ /* 0x000fe40000000000 */
[----:B------:R-:W-:Y:S02]  /*15360*/  FSEL R45, R110, -INF , P1 ;  /* 0xff8000006e2d7808 */ /* 0x000fe40000800000 */
[C---:B------:R-:W-:Y:S02]  /*15370*/  ISETP.GT.AND P1, PT, R2.reuse, 0x19, PT ;  /* 0x000000190200780c */ /* 0x040fe40003f24270 */
[----:B------:R-:W-:Y:S02]  /*15380*/  ISETP.GT.AND P0, PT, R2, 0x10, PT ;  /* 0x000000100200780c */ /* 0x000fe40003f04270 */
[----:B------:R-:W-:Y:S02]  /*15390*/  FMNMX.FTZ R106, R64, R106, !PT ;  /* 0x0000006a406a7209 */ /* 0x000fe40007810000 */
[----:B------:R-:W-:Y:S02]  /*153a0*/  FSEL R44, R111, -INF , P0 ;  /* 0xff8000006f2c7808 */ /* 0x000fe40000000000 */
[C---:B------:R-:W-:Y:S02]  /*153b0*/  ISETP.GT.AND P0, PT, R2.reuse, 0x18, PT ;  /* 0x000000180200780c */ /* 0x040fe40003f04270 */
        /* <DEDUP_REMOVED lines=11> */
[----:B------:R-:W-:Y:S01]  /*15470*/  FSEL R210, R54, -INF , P1 ;  /* 0xff80000036d27808 */ /* 0x000fe20000800000 */
[----:B------:R-:W-:Y:S01]  /*15480*/  LDSM.16.MT88.4 R36, [R226+0x100] ;  /* 0x00010000e224783b */ /* 0x000fe20000004200 */
[----:B------:R-:W-:Y:S02]  /*15490*/  ISETP.GT.AND P1, PT, R2, 0x31, PT ;  /* 0x000000310200780c */ /* 0x000fe40003f24270 */
[----:B------:R-:W-:Y:S02]  /*154a0*/  FMNMX.FTZ R7, R18, R7, !PT ;  /* 0x0000000712077209 */ /* 0x000fe40007810000 */
[----:B------:R-:W-:Y:S02]  /*154b0*/  ISETP.GT.AND P0, PT, R2, 0x28, PT ;  /* 0x000000280200780c */ /* 0x000fe40003f04270 */
[----:B------:R-:W-:Y:S02]  /*154c0*/  FMNMX.FTZ R106, R212, R106, !PT ;  /* 0x0000006ad46a7209 */ /* 0x000fe40007810000 */
[----:B------:R-:W-:Y:S02]  /*154d0*/  FMNMX.FTZ R7, R20, R7, !PT ;  /* 0x0000000714077209 */ /* 0x000fe40007810000 */
[----:B------:R-:W-:Y:S01]  /*154e0*/  FSEL R202, R50, -INF , P0 ;  /* 0xff80000032ca7808 */ /* 0x000fe20000000000 */
[----:B------:R-:W1:Y:S01]  /*154f0*/  SHFL.BFLY PT, R8, R106, 0x2, 0x1f ;  /* 0x0c401f006a087f89 */ /* 0x000e6200000e0000 */
[----:B------:R-:W-:Y:S02]  /*15500*/  FSEL R50, R55, -INF , P1 ;  /* 0xff80000037327808 */ /* 0x000fe40000800000 */
[C---:B------:R-:W-:Y:S02]  /*15510*/  ISETP.GT.AND P1, PT, R2.reuse, 0x38, PT ;  /* 0x000000380200780c */ /* 0x040fe40003f24270 */
[----:B------:R-:W-:Y:S02]  /*15520*/  ISETP.GT.AND P2, PT, R2, 0x29, PT ;  /* 0x000000290200780c */ /* 0x000fe40003f44270 */
[----:B------:R-:W-:Y:S02]  /*15530*/  FSEL R48, R22, -INF , P1 ;  /* 0xff80000016307808 */ /* 0x000fe40000800000 */
[----:B------:R-:W-:Y:S02]  /*15540*/  ISETP.GT.AND P1, PT, R2, 0x39, PT ;  /* 0x000000390200780c */ /* 0x000fe40003f24270 */
[----:B------:R-:W-:Y:S02]  /*15550*/  FMNMX.FTZ R2, R44, R7, !PT ;  /* 0x000000072c027209 */ /* 0x000fe40007810000 */
[----:B------:R-:W-:Y:S02]  /*15560*/  ISETP.GT.AND P0, PT, R0, RZ, PT ;  /* 0x000000ff0000720c */ /* 0x000fe40003f04270 */
[----:B------:R-:W-:Y:S02]  /*15570*/  FMNMX.FTZ R2, R45, R2, !PT ;  /* 0x000000022d027209 */ /* 0x000fe40007810000 */
[----:B------:R-:W-:Y:S02]  /*15580*/  FSEL R4, R207, -INF , P0 ;  /* 0xff800000cf047808 */ /* 0x000fe40000000000 */
[----:B------:R-:W-:Y:S02]  /*15590*/  FMNMX.FTZ R2, R60, R2, !PT ;  /* 0x000000023c027209 */ /* 0x000fe40007810000 */
[----:B------:R-:W-:Y:S02]  /*155a0*/  ISETP.GT.AND P0, PT, R0, 0x1, PT ;  /* 0x000000010000780c */ /* 0x000fe40003f04270 */
[----:B------:R-:W-:Y:S02]  /*155b0*/  FMNMX.FTZ R2, R61, R2, !PT ;  /* 0x000000023d027209 */ /* 0x000fe40007810000 */
[----:B------:R-:W-:Y:S02]  /*155c0*/  FSEL R17, R199, -INF , P0 ;  /* 0xff800000c7117808 */ /* 0x000fe40000000000 */
[----:B------:R-:W-:Y:S02]  /*155d0*/  FMNMX.FTZ R2, R194, R2, !PT ;  /* 0x00000002c2027209 */ /* 0x000fe40007810000 */
[----:B------:R-:W-:Y:S02]  /*155e0*/  ISETP.GT.AND P0, PT, R0, 0x8, PT ;  /* 0x000000080000780c */ /* 0x000fe40003f04270 */
[----:B------:R-:W-:Y:S02]  /*155f0*/  FMNMX.FTZ R2, R195, R2, !PT ;  /* 0x00000002c3027209 */ /* 0x000fe40007810000 */
[----:B-1----:R-:W-:Y:S02]  /*15600*/  FMNMX.FTZ R106, R8, R106, !PT ;  /* 0x0000006a086a7209 */ /* 0x002fe40007810000 */
[----:B------:R-:W-:Y:S02]  /*15610*/  FSEL R8, R198, -INF , P0 ;  /* 0xff800000c6087808 */ /* 0x000fe40000000000 */
[----:B------:R-:W-:Y:S01]  /*15620*/  ISETP.GT.AND P0, PT, R0, 0x9, PT ;  /* 0x000000090000780c */ /* 0x000fe20003f04270 */
[----:B------:R-:W1:Y:S01]  /*15630*/  SHFL.BFLY PT, R22, R106, 0x1, 0x1f ;  /* 0x0c201f006a167f89 */ /* 0x000e6200000e0000 */
[----:B------:R-:W-:Y:S02]  /*15640*/  FSEL R203, R51, -INF , P2 ;  /* 0xff80000033cb7808 */ /* 0x000fe40001000000 */
[----:B------:R-:W-:Y:S02]  /*15650*/  FMNMX.FTZ R2, R202, R2, !PT ;  /* 0x00000002ca027209 */ /* 0x000fe40007810000 */
[----:B------:R-:W-:Y:S02]  /*15660*/  FSEL R14, R196, -INF , P0 ;  /* 0xff800000c40e7808 */ /* 0x000fe40000000000 */
[----:B------:R-:W-:Y:S02]  /*15670*/  ISETP.GT.AND P0, PT, R3, RZ, PT ;  /* 0x000000ff0300720c */ /* 0x000fe40003f04270 */
[----:B-----5:R-:W-:Y:S01]  /*15680*/  FSEL R248, R67, -INF , P1 ;  /* 0xff80000043f87808 */ /* 0x020fe20000800000 */
[----:B------:R-:W-:Y:S01]  /*15690*/  IMAD.MOV.U32 R67, RZ, RZ, R53 ;  /* 0x000000ffff437224 */ /* 0x000fe200078e0035 */
        /* <DEDUP_REMOVED lines=9> */
[----:B------:R-:W-:Y:S01]  /*15730*/  IMAD.MOV.U32 R209, RZ, RZ, R52 ;  /* 0x000000ffffd17224 */ /* 0x000fe200078e0034 */
[----:B------:R-:W-:Y:S01]  /*15740*/  ISETP.GT.AND P0, PT, R3, 0x8, PT ;  /* 0x000000080300780c */ /* 0x000fe20003f04270 */
[----:B------:R-:W-:Y:S01]  /*15750*/  LDSM.16.MT88.4 R52, [R225+0x1100] ;  /* 0x00110000e134783b */ /* 0x000fe20000004200 */
        /* <DEDUP_REMOVED lines=10> */
[----:B------:R-:W-:Y:S02]  /*15800*/  ISETP.GT.AND P2, PT, R0, 0x10, PT ;  /* 0x000000100000780c */ /* 0x000fe40003f44270 */
[----:B------:R-:W-:Y:S02]  /*15810*/  FSEL R9, R206, -INF , P0 ;  /* 0xff800000ce097808 */ /* 0x000fe40000000000 */
[C---:B------:R-:W-:Y:S02]  /*15820*/  ISETP.GT.AND P0, PT, R3.reuse, 0x10, PT ;  /* 0x000000100300780c */ /* 0x040fe40003f04270 */
[----:B------:R-:W-:Y:S02]  /*15830*/  FSEL R199, R102, -INF , P1 ;  /* 0xff80000066c77808 */ /* 0x000fe40000800000 */
[----:B------:R-:W-:Y:S02]  /*15840*/  ISETP.GT.AND P1, PT, R0, 0x21, PT ;  /* 0x000000210000780c */ /* 0x000fe40003f24270 */
[----:B------:R-:W-:Y:S02]  /*15850*/  FMNMX.FTZ R2, R248, R2, !PT ;  /* 0x00000002f8027209 */ /* 0x000fe40007810000 */
[----:B------:R-:W-:Y:S02]  /*15860*/  FSEL R186, R186, -INF , P2 ;  /* 0xff800000baba7808 */ /* 0x000fe40001000000 */
[----:B------:R-:W-:Y:S01]  /*15870*/  FMNMX.FTZ R12, R14, R12, !PT ;  /* 0x0000000c0e0c7209 */ /* 0x000fe20007810000 */
[----:B------:R-:W2:Y:S01]  /*15880*/  SHFL.BFLY PT, R105, R2, 0x2, 0x1f ;  /* 0x0c401f0002697f89 */ /* 0x000ea200000e0000 */
        /* <DEDUP_REMOVED lines=31> */
[----:B------:R-:W-:Y:S02]  /*15a80*/  ISETP.GT.AND P0, PT, R3, 0x28, PT ;  /* 0x000000280300780c */ /* 0x000fe40003f04270 */
        /* <DEDUP_REMOVED lines=20> */
[C---:B------:R-:W-:Y:S02]  /*15bd0*/  ISETP.GT.AND P2, PT, R3.reuse, 0x29, PT ;  /* 0x000000290300780c */ /* 0x040fe40003f44270 */
[----:B------:R-:W-:Y:S02]  /*15be0*/  FSEL R62, R62, -INF , P1 ;  /* 0xff8000003e3e7808 */ /* 0x000fe40000800000 */
[----:B------:R-:W-:Y:S01]  /*15bf0*/  ISETP.GT.AND P1, PT, R3, 0x39, PT ;  /* 0x000000390300780c */ /* 0x000fe20003f24270 */
[--C-:B------:R-:W-:Y:S01]  /*15c00*/  FFMA.FTZ R3, R16, c[0x0][0x2d0], -R110.reuse ;  /* 0x0000b40010037a23 */ /* 0x100fe2000001086e */
[----:B------:R-:W-:Y:S02]  /*15c10*/  FMNMX.FTZ R12, R192, R2, !PT ;  /* 0x00000002c00c7209 */ /* 0x000fe40007810000 */
[----:B------:R-:W-:Y:S01]  /*15c20*/  FMNMX.FTZ R2, R213, R0, !PT ;  /* 0x00000000d5027209 */ /* 0x000fe20007810000 */
[----:B------:R1:W-:Y:S01]  /*15c30*/  MUFU.EX2 R218, R3 ;  /* 0x0000000300da7308 */ /* 0x0003e20000000800 */
[----:B------:R-:W-:Y:S02]  /*15c40*/  FMNMX.FTZ R0, R193, R12, !PT ;  /* 0x0000000cc1007209 */ /* 0x000fe40007810000 */
[----:B------:R-:W-:Y:S01]  /*15c50*/  FMNMX.FTZ R2, R222, R2, !PT ;  /* 0x00000002de027209 */ /* 0x000fe20007810000 */
[----:B------:R-:W2:Y:S01]  /*15c60*/  SHFL.BFLY PT, R12, R105, 0x1, 0x1f ;  /* 0x0c201f00690c7f89 */ /* 0x000ea200000e0000 */
[----:B------:R-:W-:Y:S02]  /*15c70*/  FMNMX.FTZ R0, R198, R0, !PT ;  /* 0x00000000c6007209 */ /* 0x000fe40007810000 */
[----:B------:R-:W-:Y:S02]  /*15c80*/  FMNMX.FTZ R2, R208, R2, !PT ;  /* 0x00000002d0027209 */ /* 0x000fe40007810000 */
[----:B------:R-:W-:Y:S02]  /*15c90*/  FMNMX.FTZ R0, R196, R0, !PT ;  /* 0x00000000c4007209 */ /* 0x000fe40007810000 */
[----:B------:R-:W-:Y:S02]  /*15ca0*/  FMNMX.FTZ R2, R214, R2, !PT ;  /* 0x00000002d6027209 */ /* 0x000fe40007810000 */
[----:B------:R-:W-:Y:S02]  /*15cb0*/  FSEL R216, R47, -INF , P2 ;  /* 0xff8000002fd87808 */ /* 0x000fe40001000000 */
[----:B------:R-:W-:Y:S01]  /*15cc0*/  FMNMX.FTZ R0, R215, R0, !PT ;  /* 0x00000000d7007209 */ /* 0x000fe20007810000 */
[----:B------:R-:W3:Y:S01]  /*15cd0*/  SHFL.BFLY PT, R104, R2, 0x2, 0x1f ;  /* 0x0c401f0002687f89 */ /* 0x000ee200000e0000 */
[----:B------:R-:W-:Y:S02]  /*15ce0*/  FSEL R109, R63, -INF , P1 ;  /* 0xff8000003f6d7808 */ /* 0x000fe40000800000 */
[----:B------:R-:W-:Y:S04]  /*15cf0*/  FMNMX.FTZ R0, R216, R0, !PT ;  /* 0x00000000d8007209 */ /* 0x000fe80007810000 */
[----:B------:R-:W-:Y:S01]  /*15d00*/  FMNMX.FTZ R0, R252, R0, !PT ;  /* 0x00000000fc007209 */ /* 0x000fe20007810000 */
[--C-:B-1----:R-:W-:Y:S03]  /*15d10*/  FFMA.FTZ R3, R19, c[0x0][0x2d0], -R110.reuse ;  /* 0x0000b40013037a23 */ /* 0x102fe6000001086e */
[----:B------:R-:W-:Y:S01]  /*15d20*/  FMNMX.FTZ R0, R49, R0, !PT ;  /* 0x0000000031007209 */ /* 0x000fe20007810000 */
[----:B------:R1:W-:Y:S01]  /*15d30*/  MUFU.EX2 R207, R3 ;  /* 0x0000000300cf7308 */ /* 0x0003e20000000800 */
[----:B--2---:R-:W-:Y:S02]  /*15d40*/  FMNMX.FTZ R105, R105, R12, !PT ;  /* 0x0000000c69697209 */ /* 0x004fe40007810000 */
[----:B------:R-:W-:Y:S02]  /*15d50*/  FMNMX.FTZ R0, R62, R0, !PT ;  /* 0x000000003e007209 */ /* 0x000fe40007810000 */
[C---:B------:R-:W-:Y:S01]  /*15d60*/  FSETP.NEU.FTZ.AND P1, PT, R105.reuse, -INF , PT ;  /* 0xff8000006900780b */ /* 0x040fe20003f3d000 */
[----:B------:R-:W-:Y:S01]  /*15d70*/  FMUL.FTZ R111, R105, c[0x0][0x2d0] ;  /* 0x0000b400696f7a20 */ /* 0x000fe20000410000 */
[----:B------:R-:W-:Y:S04]  /*15d80*/  FMNMX.FTZ R0, R109, R0, !PT ;  /* 0x000000006d007209 */ /* 0x000fe80007810000 */
[----:B------:R-:W-:Y:S02]  /*15d90*/  FSEL R111, R111, RZ, P1 ;  /* 0x000000ff6f6f7208 */ /* 0x000fe40000800000 */
[----:B---3--:R-:W-:Y:S02]  /*15da0*/  FMNMX.FTZ R104, R2, R104, !PT ;  /* 0x0000006802687209 */ /* 0x008fe40007810000 */
[----:B------:R-:W2:Y:S01]  /*15db0*/  SHFL.BFLY PT, R2, R0, 0x2, 0x1f ;  /* 0x0c401f0000027f89 */ /* 0x000ea200000e0000 */
[--C-:B------:R-:W-:Y:S04]  /*15dc0*/  FFMA.FTZ R6, R6, c[0x0][0x2d0], -R111.reuse ;  /* 0x0000b40006067a23 */ /* 0x100fe8000001086f */
[----:B------:R-:W-:Y:S03]  /*15dd0*/  MUFU.EX2 R176, R6 ;  /* 0x0000000600b07308 */ /* 0x000fe60000000800 */
[----:B------:R-:W3:Y:S01]  /*15de0*/  SHFL.BFLY PT, R5, R104, 0x1, 0x1f ;  /* 0x0c201f0068057f89 */ /* 0x000ee200000e0000 */
[----:B-1----:R-:W-:Y:S06]  /*15df0*/  FFMA.FTZ R3, R21, c[0x0][0x2d0], -R110 ;  /* 0x0000b40015037a23 */ /* 0x002fec000001086e */
[----:B------:R1:W4:Y:S01]  /*15e00*/  MUFU.EX2 R245, R3 ;  /* 0x0000000300f57308 */ /* 0x0003220000000800 */
[----:B--2---:R-:W-:Y:S01]  /*15e10*/  FMNMX.FTZ R0, R0, R2, !PT ;  /* 0x0000000200007209 */ /* 0x004fe20007810000 */
[--C-:B------:R-:W-:Y:S08]  /*15e20*/  FFMA.FTZ R2, R18, c[0x0][0x2d0], -R111.reuse ;  /* 0x0000b40012027a23 */ /* 0x100ff0000001086f */
[----:B------:R2:W-:Y:S01]  /*15e30*/  MUFU.EX2 R66, R2 ;  /* 0x0000000200427308 */ /* 0x0005e20000000800 */
[----:B---3--:R-:W-:Y:S01]  /*15e40*/  FMNMX.FTZ R104, R104, R5, !PT ;  /* 0x0000000568687209 */ /* 0x008fe20007810000 */
[--C-:B------:R-:W-:Y:S02]  /*15e50*/  FFMA.FTZ R5, R20, c[0x0][0x2d0], -R111.reuse ;  /* 0x0000b40014057a23 */ /* 0x100fe4000001086f */
[----:B------:R-:W-:Y:S02]  /*15e60*/  LDSM.16.MT88.4 R20, [R225+0x100] ;  /* 0x00010000e114783b */ /* 0x000fe40000004200 */
[----:B------:R-:W-:Y:S02]  /*15e70*/  FMUL.FTZ R184, R104, c[0x0][0x2d0] ;  /* 0x0000b40068b87a20 */ /* 0x000fe40000410000 */
[----:B-1----:R-:W-:Y:S02]  /*15e80*/  FFMA.FTZ R3, R15, c[0x0][0x2d0], -R111 ;  /* 0x0000b4000f037a23 */ /* 0x002fe4000001086f */
[----:B------:R-:W1:Y:S01]  /*15e90*/  MUFU.EX2 R244, R5 ;  /* 0x0000000500f47308 */ /* 0x000e620000000800 */
[----:B----4-:R-:W-:Y:S09]  /*15ea0*/  F2FP.BF16.PACK_AB R178, R245, R207 ;  /* 0x000000cff5b2723e */ /* 0x010ff200000010ff */
[----:B------:R3:W-:Y:S01]  /*15eb0*/  MUFU.EX2 R217, R3 ;  /* 0x0000000300d97308 */ /* 0x0007e20000000800 */
[----:B--2---:R-:W2:Y:S01]  /*15ec0*/  SHFL.BFLY PT, R2, R0, 0x1, 0x1f ;  /* 0x0c201f0000027f89 */ /* 0x004ea200000e0000 */
[----:B-1----:R-:W-:Y:S02]  /*15ed0*/  F2FP.BF16.PACK_AB R179, R244, R66 ;  /* 0x00000042f4b3723e */ /* 0x002fe400000010ff */
[----:B---3--:R-:W-:Y:S02]  /*15ee0*/  FSEL R3, R106, RZ, P0 ;  /* 0x000000ff6a037208 */ /* 0x008fe40000000000 */
[----:B------:R-:W-:Y:S02]  /*15ef0*/  FSETP.NEU.FTZ.AND P0, PT, R104, -INF , PT ;  /* 0xff8000006800780b */ /* 0x000fe40003f1d000 */
[----:B--2---:R-:W-:Y:S02]  /*15f00*/  FMNMX.FTZ R102, R2, R0, !PT ;  /* 0x0000000002667209 */ /* 0x004fe40007810000 */
[----:B------:R-:W-:Y:S02]  /*15f10*/  FSEL R184, R184, RZ, P0 ;  /* 0x000000ffb8b87208 */ /* 0x000fe40000000000 */
[----:B------:R-:W-:Y:S01]  /*15f20*/  FSEL R2, R105, RZ, P1 ;  /* 0x000000ff69027208 */ /* 0x000fe20000800000 */
[C---:B------:R-:W-:Y:S01]  /*15f30*/  FMUL.FTZ R185, R102.reuse, c[0x0][0x2d0] ;  /* 0x0000b40066b97a20 */ /* 0x040fe20000410000 */
[----:B------:R-:W-:Y:S01]  /*15f40*/  FSETP.NEU.FTZ.AND P1, PT, R102, -INF , PT ;  /* 0xff8000006600780b */ /* 0x000fe20003f3d000 */
[--C-:B------:R-:W-:Y:S02]  /*15f50*/  FFMA.FTZ R0, R14, c[0x0][0x2d0], -R184.reuse ;  /* 0x0000b4000e007a23 */ /* 0x100fe400000108b8 */
[--C-:B------:R-:W-:Y:S01]  /*15f60*/  FFMA.FTZ R4, R4, c[0x0][0x2d0], -R184.reuse ;  /* 0x0000b40004047a23 */ /* 0x100fe200000108b8 */
[----:B------:R-:W-:Y:S01]  /*15f70*/  FSEL R185, R185, RZ, P1 ;  /* 0x000000ffb9b97208 */ /* 0x000fe20000800000 */
[----:B------:R1:W-:Y:S01]  /*15f80*/  MUFU.EX2 R242, R0 ;  /* 0x0000000000f27308 */ /* 0x0003e20000000800 */
[----:B------:R-:W-:Y:S03]  /*15f90*/  FFMA.FTZ R8, R8, c[0x0][0x2d0], -R184 ;  /* 0x0000b40008087a23 */ /* 0x000fe600000108b8 */
[--C-:B------:R-:W-:Y:S02]  /*15fa0*/  FFMA.FTZ R7, R7, c[0x0][0x2d0], -R185.reuse ;  /* 0x0000b40007077a23 */ /* 0x100fe400000108b9 */
[--C-:B------:R-:W-:Y:S02]  /*15fb0*/  FFMA.FTZ R11, R11, c[0x0][0x2d0], -R185.reuse ;  /* 0x0000b4000b0b7a23 */ /* 0x100fe400000108b9 */
[--C-:B------:R-:W-:Y:S02]  /*15fc0*/  FFMA.FTZ R10, R10, c[0x0][0x2d0], -R185.reuse ;  /* 0x0000b4000a0a7a23 */ /* 0x100fe400000108b9 */
[----:B------:R2:W-:Y:S01]  /*15fd0*/  MUFU.EX2 R211, R4 ;  /* 0x0000000400d37308 */ /* 0x0005e20000000800 */
[----:B------:R-:W-:Y:S09]  /*15fe0*/  FFMA.FTZ R9, R9, c[0x0][0x2d0], -R185 ;  /* 0x0000b40009097a23 */ /* 0x000ff200000108b9 */
[----:B------:R-:W-:Y:S01]  /*15ff0*/  MUFU.EX2 R220, R7 ;  /* 0x0000000700dc7308 */ /* 0x000fe20000000800 */
[----:B-1----:R-:W-:Y:S04]  /*16000*/  FADD.FTZ R0, -R3, R100 ;  /* 0x0000006403007221 */ /* 0x002fe80000010100 */
[----:B------:R-:W-:Y:S05]  /*16010*/  FMUL.FTZ R0, R0, c[0x0][0x2d0] ;  /* 0x0000b40000007a20 */ /* 0x000fea0000410000 */
[----:B------:R-:W1:Y:S01]  /*16020*/  MUFU.EX2 R65, R8 ;  /* 0x0000000800417308 */ /* 0x000e620000000800 */
[----:B--2---:R-:W-:Y:S09]  /*16030*/  FFMA.FTZ R4, R17, c[0x0][0x2d0], -R184 ;  /* 0x0000b40011047a23 */ /* 0x004ff200000108b8 */
[----:B------:R2:W3:Y:S10]  /*16040*/  MUFU.EX2 R101, R0 ;  /* 0x0000000000657308 */ /* 0x0004f40000000800 */
[----:B------:R-:W4:Y:S01]  /*16050*/  MUFU.EX2 R223, R4 ;  /* 0x0000000400df7308 */ /* 0x000f220000000800 */
[----:B-1----:R-:W-:Y:S09]  /*16060*/  F2FP.BF16.PACK_AB R182, R242, R65 ;  /* 0x00000041f2b6723e */ /* 0x002ff200000010ff */
[----:B------:R-:W1:Y:S01]  /*16070*/  MUFU.EX2 R51, R11 ;  /* 0x0000000b00337308 */ /* 0x000e620000000800 */
[----:B--2---:R-:W-:Y:S01]  /*16080*/  FADD.FTZ R0, -R2, R103 ;  /* 0x0000006702007221 */ /* 0x004fe20000010100 */
[----:B------:R-:W-:Y:S01]  /*16090*/  FSEL R2, R104, RZ, P0 ;  /* 0x000000ff68027208 */ /* 0x000fe20000000000 */
[----:B---3--:R-:W-:Y:S01]  /*160a0*/  FMUL.FTZ R5, R101, R113 ;  /* 0x0000007165057220 */ /* 0x008fe20000410000 */
[----:B------:R-:W-:Y:S01]  /*160b0*/  ISETP.GT.AND P0, PT, R243, UR7, PT ;  /* 0x00000007f3007c0c */ /* 0x000fe2000bf04270 */
[----:B------:R-:W-:Y:S05]  /*160c0*/  FMUL.FTZ R0, R0, c[0x0][0x2d0] ;  /* 0x0000b40000007a20 */ /* 0x000fea0000410000 */
[----:B------:R-:W-:Y:S01]  /*160d0*/  MUFU.EX2 R246, R10 ;  /* 0x0000000a00f67308 */ /* 0x000fe20000000800 */
[C---:B------:R-:W-:Y:S02]  /*160e0*/  FMUL.FTZ R16, R101.reuse, R124 ;  /* 0x0000007c65107220 */ /* 0x040fe40000410000 */
[----:B------:R-:W-:Y:S01]  /*160f0*/  FMUL.FTZ R17, R101, R125 ;  /* 0x0000007d65117220 */ /* 0x000fe20000410000 */
[----:B----4-:R-:W-:Y:S01]  /*16100*/  F2FP.BF16.PACK_AB R180, R223, R211 ;  /* 0x000000d3dfb4723e */ /* 0x010fe200000010ff */
[C---:B------:R-:W-:Y:S02]  /*16110*/  FMUL.FTZ R4, R101.reuse, R112 ;  /* 0x0000007065047220 */ /* 0x040fe40000410000 */
[C---:B------:R-:W-:Y:S01]  /*16120*/  FMUL.FTZ R32, R101.reuse, R140 ;  /* 0x0000008c65207220 */ /* 0x040fe20000410000 */
[----:B------:R-:W-:Y:S01]  /*16130*/  MOV R140, R65 ;  /* 0x00000041008c7202 */ /* 0x000fe20000000f00 */
[----:B------:R-:W-:Y:S01]  /*16140*/  FMUL.FTZ R33, R101, R141 ;  /* 0x0000008d65217220 */ /* 0x000fe20000410000 */
[----:B------:R2:W3:Y:S01]  /*16150*/  MUFU.EX2 R100, R0 ;  /* 0x0000000000647308 */ /* 0x0004e20000000800 */
[----:B------:R-:W-:Y:S02]  /*16160*/  FFMA.FTZ R103, R205, c[0x0][0x2d0], -R110 ;  /* 0x0000b400cd677a23 */ /* 0x000fe4000001086e */
[----:B------:R-:W-:Y:S01]  /*16170*/  FMUL.FTZ R65, R101, R173 ;  /* 0x000000ad65417220 */ /* 0x000fe20000410000 */
[----:B-1----:R-:W-:Y:S01]  /*16180*/  F2FP.BF16.PACK_AB R181, R51, R220 ;  /* 0x000000dc33b5723e */ /* 0x002fe200000010ff */
[----:B------:R-:W-:Y:S02]  /*16190*/  IMAD.MOV.U32 R141, RZ, RZ, R66 ;  /* 0x000000ffff8d7224 */ /* 0x000fe400078e0042 */
[C---:B------:R-:W-:Y:S02]  /*161a0*/  FMUL.FTZ R68, R101.reuse, R68 ;  /* 0x0000004465447220 */ /* 0x040fe40000410000 */
[C---:B------:R-:W-:Y:S01]  /*161b0*/  FMUL.FTZ R69, R101.reuse, R69 ;  /* 0x0000004565457220 */ /* 0x040fe20000410000 */
[----:B------:R-:W1:Y:S01]  /*161c0*/  MUFU.EX2 R241, R9 ;  /* 0x0000000900f17308 */ /* 0x000e620000000800 */
[C---:B------:R-:W-:Y:S02]  /*161d0*/  FMUL.FTZ R80, R101.reuse, R80 ;  /* 0x0000005065507220 */ /* 0x040fe40000410000 */
[C---:B------:R-:W-:Y:S02]  /*161e0*/  FMUL.FTZ R81, R101.reuse, R81 ;  /* 0x0000005165517220 */ /* 0x040fe40000410000 */
[C---:B------:R-:W-:Y:S02]  /*161f0*/  FMUL.FTZ R84, R101.reuse, R84 ;  /* 0x0000005465547220 */ /* 0x040fe40000410000 */
[C---:B------:R-:W-:Y:S02]  /*16200*/  FMUL.FTZ R85, R101.reuse, R85 ;  /* 0x0000005565557220 */ /* 0x040fe40000410000 */
[C---:B------:R-:W-:Y:S02]  /*16210*/  FMUL.FTZ R96, R101.reuse, R96 ;  /* 0x0000006065607220 */ /* 0x040fe40000410000 */
[----:B------:R-:W-:Y:S02]  /*16220*/  FMUL.FTZ R97, R101, R97 ;  /* 0x0000006165617220 */ /* 0x000fe40000410000 */
[----:B--2---:R-:W-:Y:S01]  /*16230*/  FADD.FTZ R0, -R2, R107 ;  /* 0x0000006b02007221 */ /* 0x004fe20000010100 */
[----:B------:R-:W-:Y:S01]  /*16240*/  FSEL R2, R102, RZ, P1 ;  /* 0x000000ff66027208 */ /* 0x000fe20000800000 */
[----:B---3--:R-:W-:Y:S02]  /*16250*/  FMUL.FTZ R6, R100, R114 ;  /* 0x0000007264067220 */ /* 0x008fe40000410000 */
[----:B------:R-:W-:Y:S02]  /*16260*/  FMUL.FTZ R0, R0, c[0x0][0x2d0] ;  /* 0x0000b40000007a20 */ /* 0x000fe40000410000 */
[C---:B------:R-:W-:Y:S02]  /*16270*/  FMUL.FTZ R7, R100.reuse, R115 ;  /* 0x0000007364077220 */ /* 0x040fe40000410000 */
[----:B------:R2:W3:Y:S01]  /*16280*/  MUFU.EX2 R3, R0 ;  /* 0x0000000000037308 */ /* 0x0004e20000000800 */
[C---:B------:R-:W-:Y:S01]  /*16290*/  FMUL.FTZ R18, R100.reuse, R126 ;  /* 0x0000007e64127220 */ /* 0x040fe20000410000 */
[----:B-1----:R-:W-:Y:S01]  /*162a0*/  F2FP.BF16.PACK_AB R183, R241, R246 ;  /* 0x000000f6f1b7723e */ /* 0x002fe200000010ff */
[C---:B------:R-:W-:Y:S01]  /*162b0*/  FMUL.FTZ R19, R100.reuse, R127 ;  /* 0x0000007f64137220 */ /* 0x040fe20000410000 */
[----:B------:R-:W1:Y:S01]  /*162c0*/  LDSM.16.MT88.4 R112, [R226+0x1100] ;  /* 0x00110000e270783b */ /* 0x000e620000004200 */
[C---:B------:R-:W-:Y:S02]  /*162d0*/  FMUL.FTZ R34, R100.reuse, R142 ;  /* 0x0000008e64227220 */ /* 0x040fe40000410000 */
[C---:B------:R-:W-:Y:S02]  /*162e0*/  FMUL.FTZ R35, R100.reuse, R143 ;  /* 0x0000008f64237220 */ /* 0x040fe40000410000 */
[----:B------:R-:W-:Y:S02]  /*162f0*/  IMAD.MOV.U32 R107, RZ, RZ, R208 ;  /* 0x000000ffff6b7224 */ /* 0x000fe400078e00d0 */
[----:B------:R-:W-:Y:S01]  /*16300*/  IMAD.MOV.U32 R142, RZ, RZ, R207 ;  /* 0x000000ffff8e7224 */ /* 0x000fe200078e00cf */
[----:B------:R-:W-:Y:S01]  /*16310*/  LDSM.16.MT88.4 R124, [R226+0x500] ;  /* 0x00050000e27c783b */ /* 0x000fe20000004200 */
[----:B------:R-:W-:Y:S02]  /*16320*/  IMAD.MOV.U32 R143, RZ, RZ, R51 ;  /* 0x000000ffff8f7224 */ /* 0x000fe400078e0033 */
[C---:B------:R-:W-:Y:S02]  /*16330*/  FMUL.FTZ R51, R100.reuse, R159 ;  /* 0x0000009f64337220 */ /* 0x040fe40000410000 */
[----:B------:R-:W-:Y:S02]  /*16340*/  IMAD.MOV.U32 R159, RZ, RZ, R64 ;  /* 0x000000ffff9f7224 */ /* 0x000fe400078e0040 */
[----:B------:R-:W-:Y:S02]  /*16350*/  FMUL.FTZ R64, R101, R172 ;  /* 0x000000ac65407220 */ /* 0x000fe40000410000 */
[C---:B------:R-:W-:Y:S02]  /*16360*/  FMUL.FTZ R66, R100.reuse, R174 ;  /* 0x000000ae64427220 */ /* 0x040fe40000410000 */
[----:B------:R-:W-:Y:S02]  /*16370*/  FMUL.FTZ R70, R100, R70 ;  /* 0x0000004664467220 */ /* 0x000fe40000410000 */
[----:B--2---:R-:W-:Y:S01]  /*16380*/  FADD.FTZ R0, -R2, R108 ;  /* 0x0000006c02007221 */ /* 0x004fe20000010100 */
[----:B------:R-:W-:Y:S01]  /*16390*/  MOV R108, R176 ;  /* 0x000000b0006c7202 */ /* 0x000fe20000000f00 */
[--C-:B------:R-:W-:Y:S01]  /*163a0*/  FFMA.FTZ R2, R40, c[0x0][0x2d0], -R110.reuse ;  /* 0x0000b40028027a23 */ /* 0x100fe2000001086e */
[----:B------:R-:W-:Y:S01]  /*163b0*/  F2FP.BF16.PACK_AB R176, R218, R247 ;  /* 0x000000f7dab0723e */ /* 0x000fe200000010ff */
[----:B------:R-:W-:Y:S01]  /*163c0*/  FMUL.FTZ R0, R0, c[0x0][0x2d0] ;  /* 0x0000b40000007a20 */ /* 0x000fe20000410000 */
[----:B------:R-:W-:Y:S01]  /*163d0*/  F2FP.BF16.PACK_AB R177, R217, R108 ;  /* 0x0000006cd9b1723e */ /* 0x000fe200000010ff */
[----:B------:R2:W-:Y:S01]  /*163e0*/  MUFU.EX2 R251, R2 ;  /* 0x0000000200fb7308 */ /* 0x0005e20000000800 */
[C---:B---3--:R-:W-:Y:S02]  /*163f0*/  FMUL.FTZ R8, R3.reuse, R116 ;  /* 0x0000007403087220 */ /* 0x048fe40000410000 */
[C---:B------:R-:W-:Y:S02]  /*16400*/  FMUL.FTZ R9, R3.reuse, R117 ;  /* 0x0000007503097220 */ /* 0x040fe40000410000 */
[C---:B------:R-:W-:Y:S01]  /*16410*/  FMUL.FTZ R12, R3.reuse, R120 ;  /* 0x00000078030c7220 */ /* 0x040fe20000410000 */
[-C--:B------:R-:W-:Y:S01]  /*16420*/  HMMA.16816.F32.BF16 R4, R176, R20.reuse, R4 ;  /* 0x00000014b004723c */ /* 0x080fe20000041804 */
[C---:B------:R-:W-:Y:S02]  /*16430*/  FMUL.FTZ R13, R3.reuse, R121 ;  /* 0x00000079030d7220 */ /* 0x040fe40000410000 */
[C---:B------:R-:W-:Y:S01]  /*16440*/  FMUL.FTZ R28, R3.reuse, R136 ;  /* 0x00000088031c7220 */ /* 0x040fe20000410000 */
[----:B------:R-:W3:Y:S01]  /*16450*/  MUFU.EX2 R0, R0 ;  /* 0x0000000000007308 */ /* 0x000ee20000000800 */
[----:B------:R-:W-:Y:S01]  /*16460*/  MOV R136, R247 ;  /* 0x000000f700887202 */ /* 0x000fe20000000f00 */
[C---:B------:R-:W-:Y:S01]  /*16470*/  FMUL.FTZ R24, R3.reuse, R132 ;  /* 0x0000008403187220 */ /* 0x040fe20000410000 */
[----:B------:R-:W-:Y:S01]  /*16480*/  MOV R132, R214 ;  /* 0x000000d600847202 */ /* 0x000fe20000000f00 */
[C---:B------:R-:W-:Y:S04]  /*16490*/  FMUL.FTZ R25, R3.reuse, R133 ;  /* 0x0000008503197220 */ /* 0x040fe80000410000 */
[C---:B------:R-:W-:Y:S02]  /*164a0*/  FMUL.FTZ R29, R3.reuse, R137 ;  /* 0x00000089031d7220 */ /* 0x040fe40000410000 */
[----:B------:R-:W-:Y:S02]  /*164b0*/  FMUL.FTZ R40, R3, R148 ;  /* 0x0000009403287220 */ /* 0x000fe40000410000 */
[----:B------:R-:W-:Y:S02]  /*164c0*/  IMAD.MOV.U32 R148, RZ, RZ, R241 ;  /* 0x000000ffff947224 */ /* 0x000fe400078e00f1 */
[----:B--2---:R-:W-:Y:S02]  /*164d0*/  FFMA.FTZ R2, R41, c[0x0][0x2d0], -R110 ;  /* 0x0000b40029027a23 */ /* 0x004fe4000001086e */
[----:B------:R-:W-:Y:S02]  /*164e0*/  IMAD.MOV.U32 R137, RZ, RZ, R211 ;  /* 0x000000ffff897224 */ /* 0x000fe400078e00d3 */
[----:B------:R2:W4:Y:S01]  /*164f0*/  MUFU.EX2 R250, R2 ;  /* 0x0000000200fa7308 */ /* 0x0005220000000800 */
[----:B------:R-:W-:Y:S01]  /*16500*/  FMUL.FTZ R41, R3, R149 ;  /* 0x0000009503297220 */ /* 0x000fe20000410000 */
[----:B------:R-:W-:Y:S01]  /*16510*/  MOV R149, R62 ;  /* 0x0000003e00957202 */ /* 0x000fe20000000f00 */
[----:B------:R-:W-:Y:S02]  /*16520*/  IMAD.MOV.U32 R133, RZ, RZ, R49 ;  /* 0x000000ffff857224 */ /* 0x000fe400078e0031 */
[C---:B------:R-:W-:Y:S01]  /*16530*/  FMUL.FTZ R49, R101.reuse, R157 ;  /* 0x0000009d65317220 */ /* 0x040fe20000410000 */
[----:B------:R-:W-:Y:S01]  /*16540*/  MOV R157, R210 ;  /* 0x000000d2009d7202 */ /* 0x000fe20000000f00 */
[C---:B---3--:R-:W-:Y:S02]  /*16550*/  FMUL.FTZ R10, R0.reuse, R118 ;  /* 0x00000076000a7220 */ /* 0x048fe40000410000 */
[C---:B------:R-:W-:Y:S01]  /*16560*/  FMUL.FTZ R11, R0.reuse, R119 ;  /* 0x00000077000b7220 */ /* 0x040fe20000410000 */
[----:B------:R-:W-:Y:S01]  /*16570*/  MUFU.EX2 R210, R103 ;  /* 0x0000006700d27308 */ /* 0x000fe20000000800 */
[----:B------:R-:W3:Y:S01]  /*16580*/  LDSM.16.MT88.4 R116, [R225+0x2100] ;  /* 0x00210000e174783b */ /* 0x000ee20000004200 */
[C---:B------:R-:W-:Y:S02]  /*16590*/  FMUL.FTZ R14, R0.reuse, R122 ;  /* 0x0000007a000e7220 */ /* 0x040fe40000410000 */
[C---:B------:R-:W-:Y:S02]  /*165a0*/  FMUL.FTZ R15, R0.reuse, R123 ;  /* 0x0000007b000f7220 */ /* 0x040fe40000410000 */
[C---:B------:R-:W-:Y:S01]  /*165b0*/  HMMA.16816.F32.BF16 R8, R180.reuse, R20, R8 ;  /* 0x00000014b408723c */ /* 0x040fe20000041808 */
[C---:B------:R-:W-:Y:S02]  /*165c0*/  FMUL.FTZ R26, R0.reuse, R134 ;  /* 0x00000086001a7220 */ /* 0x040fe40000410000 */
[----:B------:R-:W-:Y:S02]  /*165d0*/  IMAD.MOV.U32 R134, RZ, RZ, R217 ;  /* 0x000000ffff867224 */ /* 0x000fe400078e00d9 */
[----:B------:R-:W-:Y:S02]  /*165e0*/  FMUL.FTZ R27, R0, R135 ;  /* 0x00000087001b7220 */ /* 0x000fe40000410000 */
[----:B------:R-:W-:Y:S01]  /*165f0*/  FMUL.FTZ R20, R101, R128 ;  /* 0x0000008065147220 */ /* 0x000fe20000410000 */
[-C--:B------:R-:W-:Y:S01]  /*16600*/  HMMA.16816.F32.BF16 R12, R180, R22.reuse, R12 ;  /* 0x00000016b40c723c */ /* 0x080fe2000004180c */
[--C-:B--2---:R-:W-:Y:S03]  /*16610*/  FFMA.FTZ R2, R44, c[0x0][0x2d0], -R111.reuse ;  /* 0x0000b4002c027a23 */ /* 0x104fe6000001086f */
[----:B------:R-:W-:Y:S01]  /*16620*/  FMUL.FTZ R44, R3, R152 ;  /* 0x00000098032c7220 */ /* 0x000fe20000410000 */
[----:B------:R2:W-:Y:S01]  /*16630*/  MUFU.EX2 R249, R2 ;  /* 0x0000000200f97308 */ /* 0x0005e20000000800 */
[----:B------:R-:W-:Y:S02]  /*16640*/  IMAD.MOV.U32 R152, RZ, RZ, R248 ;  /* 0x000000ffff987224 */ /* 0x000fe400078e00f8 */
[C---:B------:R-:W-:Y:S01]  /*16650*/  HMMA.16816.F32.BF16 R16, R176.reuse, R22, R16 ;  /* 0x00000016b010723c */ /* 0x040fe20000041810 */
[----:B------:R-:W-:Y:S03]  /*16660*/  FMUL.FTZ R21, R101, R129 ;  /* 0x0000008165157220 */ /* 0x000fe60000410000 */
[C---:B------:R-:W-:Y:S02]  /*16670*/  FMUL.FTZ R30, R0.reuse, R138 ;  /* 0x0000008a001e7220 */ /* 0x040fe40000410000 */
[----:B------:R-:W-:Y:S01]  /*16680*/  FMUL.FTZ R31, R0, R139 ;  /* 0x0000008b001f7220 */ /* 0x000fe20000410000 */
[----:B------:R-:W-:Y:S01]  /*16690*/  MOV R139, R220 ;  /* 0x000000dc008b7202 */ /* 0x000fe20000000f00 */
[C---:B------:R-:W-:Y:S04]  /*166a0*/  FMUL.FTZ R22, R100.reuse, R130 ;  /* 0x0000008264167220 */ /* 0x040fe80000410000 */
[----:B------:R-:W-:Y:S02]  /*166b0*/  FMUL.FTZ R23, R100, R131 ;  /* 0x0000008364177220 */ /* 0x000fe40000410000 */
[----:B------:R-:W-:Y:S01]  /*166c0*/  LDSM.16.MT88.4 R128, [R225+0x1500] ;  /* 0x00150000e180783b */ /* 0x000fe20000004200 */
[----:B------:R-:W-:Y:S02]  /*166d0*/  IMAD.MOV.U32 R135, RZ, RZ, R218 ;  /* 0x000000ffff877224 */ /* 0x000fe400078e00da */
[C---:B------:R-:W-:Y:S02]  /*166e0*/  FMUL.FTZ R42, R0.reuse, R150 ;  /* 0x00000096002a7220 */ /* 0x040fe40000410000 */
[-C--:B------:R-:W-:Y:S01]  /*166f0*/  HMMA.16816.F32.BF16 R20, R176, R36.reuse, R20 ;  /* 0x00000024b014723c */ /* 0x080fe20000041814 */
[C---:B------:R-:W-:Y:S01]  /*16700*/  FMUL.FTZ R46, R0.reuse, R154 ;  /* 0x0000009a002e7220 */ /* 0x040fe20000410000 */
[----:B------:R-:W-:Y:S01]  /*16710*/  MOV R154, R212 ;  /* 0x000000d4009a7202 */ /* 0x000fe20000000f00 */
[----:B--2---:R-:W-:Y:S02]  /*16720*/  FFMA.FTZ R2, R45, c[0x0][0x2d0], -R111 ;  /* 0x0000b4002d027a23 */ /* 0x004fe4000001086f */
[C---:B------:R-:W-:Y:S02]  /*16730*/  FMUL.FTZ R43, R0.reuse, R151 ;  /* 0x00000097002b7220 */ /* 0x040fe40000410000 */
[----:B------:R2:W1:Y:S01]  /*16740*/  MUFU.EX2 R248, R2 ;  /* 0x0000000200f87308 */ /* 0x0004620000000800 */
[C---:B------:R-:W-:Y:S01]  /*16750*/  HMMA.16816.F32.BF16 R24, R180.reuse, R36, R24 ;  /* 0x00000024b418723c */ /* 0x040fe20000041818 */
[----:B------:R-:W-:Y:S03]  /*16760*/  FMUL.FTZ R47, R0, R155 ;  /* 0x0000009b002f7220 */ /* 0x000fe60000410000 */
[----:B------:R-:W-:Y:S01]  /*16770*/  FMUL.FTZ R45, R3, R153 ;  /* 0x00000099032d7220 */ /* 0x000fe20000410000 */
[----:B------:R-:W-:Y:S01]  /*16780*/  MOV R153, R48 ;  /* 0x0000003000997202 */ /* 0x000fe20000000f00 */
[C---:B------:R-:W-:Y:S01]  /*16790*/  FMUL.FTZ R48, R101.reuse, R156 ;  /* 0x0000009c65307220 */ /* 0x040fe20000410000 */
[----:B------:R-:W-:Y:S01]  /*167a0*/  MOV R155, R209 ;  /* 0x000000d1009b7202 */ /* 0x000fe20000000f00 */
[-C--:B------:R-:W-:Y:S01]  /*167b0*/  HMMA.16816.F32.BF16 R28, R180, R38.reuse, R28 ;  /* 0x00000026b41c723c */ /* 0x080fe2000004181c */
[C---:B------:R-:W-:Y:S03]  /*167c0*/  FMUL.FTZ R36, R101.reuse, R144 ;  /* 0x0000009065247220 */ /* 0x040fe60000410000 */
[----:B------:R-:W-:Y:S02]  /*167d0*/  IMAD.MOV.U32 R144, RZ, RZ, R246 ;  /* 0x000000ffff907224 */ /* 0x000fe400078e00f6 */
[----:B------:R-:W-:Y:S02]  /*167e0*/  FMUL.FTZ R37, R101, R145 ;  /* 0x0000009165257220 */ /* 0x000fe40000410000 */
[C---:B------:R-:W-:Y:S01]  /*167f0*/  HMMA.16816.F32.BF16 R32, R176.reuse, R38, R32 ;  /* 0x00000026b020723c */ /* 0x040fe20000041820 */
[----:B------:R-:W-:Y:S03]  /*16800*/  IMAD.MOV.U32 R145, RZ, RZ, R245 ;  /* 0x000000ffff917224 */ /* 0x000fe600078e00f5 */
[----:B------:R-:W-:Y:S02]  /*16810*/  IMAD.MOV.U32 R138, RZ, RZ, R223 ;  /* 0x000000ffff8a7224 */ /* 0x000fe400078e00df */
[----:B------:R-:W-:Y:S02]  /*16820*/  IMAD.MOV.U32 R150, RZ, RZ, R222 ;  /* 0x000000ffff967224 */ /* 0x000fe400078e00de */
[----:B--2---:R-:W-:Y:S04]  /*16830*/  FFMA.FTZ R2, R56, c[0x0][0x2d0], -R110 ;  /* 0x0000b40038027a23 */ /* 0x004fe8000001086e */
[----:B------:R2:W-:Y:S01]  /*16840*/  MUFU.EX2 R247, R2 ;  /* 0x0000000200f77308 */ /* 0x0005e20000000800 */
[C---:B------:R-:W-:Y:S01]  /*16850*/  FMUL.FTZ R38, R100.reuse, R146 ;  /* 0x0000009264267220 */ /* 0x040fe20000410000 */
[----:B------:R-:W-:Y:S01]  /*16860*/  MOV R146, R244 ;  /* 0x000000f400927202 */ /* 0x000fe20000000f00 */
[C---:B------:R-:W-:Y:S02]  /*16870*/  FMUL.FTZ R39, R100.reuse, R147 ;  /* 0x0000009364277220 */ /* 0x040fe40000410000 */
[----:B------:R-:W-:Y:S02]  /*16880*/  IMAD.MOV.U32 R147, RZ, RZ, R242 ;  /* 0x000000ffff937224 */ /* 0x000fe400078e00f2 */
[----:B------:R-:W-:Y:S02]  /*16890*/  IMAD.MOV.U32 R151, RZ, RZ, R213 ;  /* 0x000000ffff977224 */ /* 0x000fe400078e00d5 */
[----:B------:R-:W-:Y:S01]  /*168a0*/  IMAD.MOV.U32 R156, RZ, RZ, R50 ;  /* 0x000000ffff9c7224 */ /* 0x000fe200078e0032 */
[-C--:B------:R-:W-:Y:S01]  /*168b0*/  HMMA.16816.F32.BF16 R36, R176, R52.reuse, R36 ;  /* 0x00000034b024723c */ /* 0x080fe20000041824 */
[C---:B------:R-:W-:Y:S01]  /*168c0*/  FMUL.FTZ R50, R100.reuse, R158 ;  /* 0x0000009e64327220 */ /* 0x040fe20000410000 */
[----:B------:R-:W-:Y:S01]  /*168d0*/  MOV R158, R67 ;  /* 0x00000043009e7202 */ /* 0x000fe20000000f00 */
[----:B------:R-:W-:Y:S02]  /*168e0*/  FMUL.FTZ R67, R100, R175 ;  /* 0x000000af64437220 */ /* 0x000fe40000410000 */
[----:B------:R-:W-:Y:S01]  /*168f0*/  LDSM.16.MT88.4 R172, [R226+0x1d00] ;  /* 0x001d0000e2ac783b */ /* 0x000fe20000004200 */
[----:B------:R-:W-:Y:S02]  /*16900*/  FMUL.FTZ R56, R3, R164 ;  /* 0x000000a403387220 */ /* 0x000fe40000410000 */
[C---:B------:R-:W-:Y:S01]  /*16910*/  HMMA.16816.F32.BF16 R40, R180.reuse, R52, R40 ;  /* 0x00000034b428723c */ /* 0x040fe20000041828 */
[C---:B------:R-:W-:Y:S03]  /*16920*/  FMUL.FTZ R58, R0.reuse, R166 ;  /* 0x000000a6003a7220 */ /* 0x040fe60000410000 */
[C---:B------:R-:W-:Y:S02]  /*16930*/  FMUL.FTZ R59, R0.reuse, R167 ;  /* 0x000000a7003b7220 */ /* 0x040fe40000410000 */
[----:B--2---:R-:W-:Y:S02]  /*16940*/  FFMA.FTZ R2, R57, c[0x0][0x2d0], -R110 ;  /* 0x0000b40039027a23 */ /* 0x004fe4000001086e */
[-C--:B------:R-:W-:Y:S01]  /*16950*/  HMMA.16816.F32.BF16 R44, R180, R54.reuse, R44 ;  /* 0x00000036b42c723c */ /* 0x080fe2000004182c */
[C---:B------:R-:W-:Y:S01]  /*16960*/  FMUL.FTZ R52, R101.reuse, R160 ;  /* 0x000000a065347220 */ /* 0x040fe20000410000 */
[----:B------:R2:W1:Y:S02]  /*16970*/  MUFU.EX2 R246, R2 ;  /* 0x0000000200f67308 */ /* 0x0004640000000800 */
[----:B------:R-:W-:Y:S02]  /*16980*/  FMUL.FTZ R53, R101, R161 ;  /* 0x000000a165357220 */ /* 0x000fe40000410000 */
[----:B------:R-:W-:Y:S02]  /*16990*/  FMUL.FTZ R57, R3, R165 ;  /* 0x000000a503397220 */ /* 0x000fe40000410000 */
[C---:B------:R-:W-:Y:S01]  /*169a0*/  HMMA.16816.F32.BF16 R48, R176.reuse, R54, R48 ;  /* 0x00000036b030723c */ /* 0x040fe20000041830 */
[C---:B------:R-:W-:Y:S03]  /*169b0*/  FMUL.FTZ R62, R0.reuse, R170 ;  /* 0x000000aa003e7220 */ /* 0x040fe60000410000 */
[----:B------:R-:W-:Y:S02]  /*169c0*/  FMUL.FTZ R63, R0, R171 ;  /* 0x000000ab003f7220 */ /* 0x000fe40000410000 */
[--C-:B------:R-:W-:Y:S02]  /*169d0*/  FFMA.FTZ R103, R201, c[0x0][0x2d0], -R184.reuse ;  /* 0x0000b400c9677a23 */ /* 0x100fe400000108b8 */
[C---:B------:R-:W-:Y:S04]  /*169e0*/  FMUL.FTZ R54, R100.reuse, R162 ;  /* 0x000000a264367220 */ /* 0x040fe80000410000 */
[C---:B------:R-:W-:Y:S02]  /*169f0*/  FMUL.FTZ R55, R100.reuse, R163 ;  /* 0x000000a364377220 */ /* 0x040fe40000410000 */
[----:B------:R-:W-:Y:S02]  /*16a00*/  FMUL.FTZ R71, R100, R71 ;  /* 0x0000004764477220 */ /* 0x000fe40000410000 */
[C---:B------:R-:W-:Y:S02]  /*16a10*/  FMUL.FTZ R72, R3.reuse, R72 ;  /* 0x0000004803487220 */ /* 0x040fe40000410000 */
[--C-:B--2---:R-:W-:Y:S01]  /*16a20*/  FFMA.FTZ R2, R60, c[0x0][0x2d0], -R111.reuse ;  /* 0x0000b4003c027a23 */ /* 0x104fe2000001086f */
[-C--:B-1----:R-:W-:Y:S01]  /*16a30*/  HMMA.16816.F32.BF16 R52, R176, R112.reuse, R52 ;  /* 0x00000070b034723c */ /* 0x082fe20000041834 */
[C---:B------:R-:W-:Y:S02]  /*16a40*/  FMUL.FTZ R60, R3.reuse, R168 ;  /* 0x000000a8033c7220 */ /* 0x040fe40000410000 */
[----:B------:R1:W-:Y:S01]  /*16a50*/  MUFU.EX2 R245, R2 ;  /* 0x0000000200f57308 */ /* 0x0003e20000000800 */
[C---:B------:R-:W-:Y:S02]  /*16a60*/  FMUL.FTZ R73, R3.reuse, R73 ;  /* 0x0000004903497220 */ /* 0x040fe40000410000 */
[C---:B------:R-:W-:Y:S02]  /*16a70*/  FMUL.FTZ R74, R0.reuse, R74 ;  /* 0x0000004a004a7220 */ /* 0x040fe40000410000 */
[C---:B------:R-:W-:Y:S01]  /*16a80*/  HMMA.16816.F32.BF16 R56, R180.reuse, R112, R56 ;  /* 0x00000070b438723c */ /* 0x040fe20000041838 */
[C---:B------:R-:W-:Y:S03]  /*16a90*/  FMUL.FTZ R75, R0.reuse, R75 ;  /* 0x0000004b004b7220 */ /* 0x040fe60000410000 */
[C---:B------:R-:W-:Y:S02]  /*16aa0*/  FMUL.FTZ R76, R3.reuse, R76 ;  /* 0x0000004c034c7220 */ /* 0x040fe40000410000 */
[----:B------:R-:W-:Y:S02]  /*16ab0*/  FMUL.FTZ R77, R3, R77 ;  /* 0x0000004d034d7220 */ /* 0x000fe40000410000 */
[C---:B------:R-:W-:Y:S04]  /*16ac0*/  FMUL.FTZ R78, R0.reuse, R78 ;  /* 0x0000004e004e7220 */ /* 0x040fe80000410000 */
[----:B------:R-:W-:Y:S02]  /*16ad0*/  FMUL.FTZ R79, R0, R79 ;  /* 0x0000004f004f7220 */ /* 0x000fe40000410000 */
[C---:B------:R-:W-:Y:S02]  /*16ae0*/  FMUL.FTZ R82, R100.reuse, R82 ;  /* 0x0000005264527220 */ /* 0x040fe40000410000 */
[C---:B------:R-:W-:Y:S02]  /*16af0*/  FMUL.FTZ R83, R100.reuse, R83 ;  /* 0x0000005364537220 */ /* 0x040fe40000410000 */
[----:B------:R-:W-:Y:S02]  /*16b00*/  FMUL.FTZ R86, R100, R86 ;  /* 0x0000005664567220 */ /* 0x000fe40000410000 */
[----:B-1----:R-:W-:Y:S02]  /*16b10*/  FFMA.FTZ R2, R61, c[0x0][0x2d0], -R111 ;  /* 0x0000b4003d027a23 */ /* 0x002fe4000001086f */
[C---:B------:R-:W-:Y:S02]  /*16b20*/  FMUL.FTZ R61, R3.reuse, R169 ;  /* 0x000000a9033d7220 */ /* 0x040fe40000410000 */
[----:B------:R1:W2:Y:S01]  /*16b30*/  MUFU.EX2 R244, R2 ;  /* 0x0000000200f47308 */ /* 0x0002a20000000800 */
[C---:B------:R-:W-:Y:S02]  /*16b40*/  FMUL.FTZ R88, R3.reuse, R88 ;  /* 0x0000005803587220 */ /* 0x040fe40000410000 */
[C---:B------:R-:W-:Y:S02]  /*16b50*/  FMUL.FTZ R89, R3.reuse, R89 ;  /* 0x0000005903597220 */ /* 0x040fe40000410000 */
[-C--:B------:R-:W-:Y:S01]  /*16b60*/  HMMA.16816.F32.BF16 R60, R180, R114.reuse, R60 ;  /* 0x00000072b43c723c */ /* 0x080fe2000004183c */
[C---:B------:R-:W-:Y:S02]  /*16b70*/  FMUL.FTZ R90, R0.reuse, R90 ;  /* 0x0000005a005a7220 */ /* 0x040fe40000410000 */
[C---:B------:R-:W-:Y:S02]  /*16b80*/  FMUL.FTZ R91, R0.reuse, R91 ;  /* 0x0000005b005b7220 */ /* 0x040fe40000410000 */
[C---:B------:R-:W-:Y:S02]  /*16b90*/  FMUL.FTZ R92, R3.reuse, R92 ;  /* 0x0000005c035c7220 */ /* 0x040fe40000410000 */
[----:B------:R-:W-:Y:S01]  /*16ba0*/  FMUL.FTZ R93, R3, R93 ;  /* 0x0000005d035d7220 */ /* 0x000fe20000410000 */
[C---:B------:R-:W-:Y:S01]  /*16bb0*/  HMMA.16816.F32.BF16 R64, R176.reuse, R114, R64 ;  /* 0x00000072b040723c */ /* 0x040fe20000041840 */
[----:B------:R-:W2:Y:S03]  /*16bc0*/  LDSM.16.MT88.4 R112, [R226+0x2100] ;  /* 0x00210000e270783b */ /* 0x000ea60000004200 */
[C---:B------:R-:W-:Y:S02]  /*16bd0*/  FMUL.FTZ R94, R0.reuse, R94 ;  /* 0x0000005e005e7220 */ /* 0x040fe40000410000 */
[----:B------:R-:W-:Y:S02]  /*16be0*/  FMUL.FTZ R95, R0, R95 ;  /* 0x0000005f005f7220 */ /* 0x000fe40000410000 */
[-C--:B---3--:R-:W-:Y:S01]  /*16bf0*/  HMMA.16816.F32.BF16 R68, R176, R116.reuse, R68 ;  /* 0x00000074b044723c */ /* 0x088fe20000041844 */
[----:B------:R-:W-:Y:S03]  /*16c00*/  FMUL.FTZ R87, R100, R87 ;  /* 0x0000005764577220 */ /* 0x000fe60000410000 */
[--C-:B-1----:R-:W-:Y:S02]  /*16c10*/  FFMA.FTZ R2, R186, c[0x0][0x2d0], -R184.reuse ;  /* 0x0000b400ba027a23 */ /* 0x102fe400000108b8 */
[C---:B------:R-:W-:Y:S02]  /*16c20*/  FMUL.FTZ R98, R100.reuse, R98 ;  /* 0x0000006264627220 */ /* 0x040fe40000410000 */
[C---:B------:R-:W-:Y:S01]  /*16c30*/  HMMA.16816.F32.BF16 R72, R180.reuse, R116, R72 ;  /* 0x00000074b448723c */ /* 0x040fe20000041848 */
[----:B------:R1:W-:Y:S03]  /*16c40*/  MUFU.EX2 R242, R2 ;  /* 0x0000000200f27308 */ /* 0x0003e60000000800 */
[----:B------:R-:W-:Y:S04]  /*16c50*/  FMUL.FTZ R99, R100, R99 ;  /* 0x0000006364637220 */ /* 0x000fe80000410000 */
[-C--:B------:R-:W-:Y:S08]  /*16c60*/  HMMA.16816.F32.BF16 R76, R180, R118.reuse, R76 ;  /* 0x00000076b44c723c */ /* 0x080ff0000004184c */
[C---:B------:R-:W-:Y:S01]  /*16c70*/  HMMA.16816.F32.BF16 R80, R176.reuse, R118, R80 ;  /* 0x00000076b050723c */ /* 0x040fe20000041850 */
[----:B------:R-:W3:Y:S07]  /*16c80*/  LDSM.16.MT88.4 R116, [R225+0x500] ;  /* 0x00050000e174783b */ /* 0x000eee0000004200 */
[-C--:B--2---:R-:W-:Y:S01]  /*16c90*/  HMMA.16816.F32.BF16 R84, R176, R112.reuse, R84 ;  /* 0x00000070b054723c */ /* 0x084fe20000041854 */
[--C-:B-1----:R-:W-:Y:S04]  /*16ca0*/  FFMA.FTZ R2, R187, c[0x0][0x2d0], -R184.reuse ;  /* 0x0000b400bb027a23 */ /* 0x102fe800000108b8 */
[----:B------:R1:W2:Y:S03]  /*16cb0*/  MUFU.EX2 R241, R2 ;  /* 0x0000000200f17308 */ /* 0x0002a60000000800 */
        /* <DEDUP_REMOVED lines=10> */
[----:B--2---:R-:W-:Y:S04]  /*16d60*/  F2FP.BF16.PACK_AB R120, R241, R242 ;  /* 0x000000f2f178723e */ /* 0x004fe800000010ff */
[-C--:B---3--:R-:W-:Y:S01]  /*16d70*/  HMMA.16816.F32.BF16 R4, R112, R116.reuse, R4 ;  /* 0x000000747004723c */ /* 0x088fe20000041804 */
        /* <DEDUP_REMOVED lines=98> */
[--C-:B---3--:R-:W-:Y:S02]  /*173a0*/  FFMA.FTZ R2, R156, c[0x0][0x2d0], -R111.reuse ;  /* 0x0000b4009c027a23 */ /* 0x108fe4000001086f */
[----:B------:R-:W-:Y:S05]  /*173b0*/  LDSM.16.MT88.4 R156, [R225+0x1d00] ;  /* 0x001d0000e19c783b */ /* 0x000fea0000004200 */
[C---:B------:R-:W-:Y:S01]  /*173c0*/  HMMA.16816.F32.BF16 R48, R112.reuse, R130, R48 ;  /* 0x000000827030723c */ /* 0x040fe20000041830 */
[----:B------:R3:W-:Y:S02]  /*173d0*/  MUFU.EX2 R193, R2 ;  /* 0x0000000200c17308 */ /* 0x0007e40000000800 */
[----:B------:R-:W4:Y:S05]  /*173e0*/  LDSM.16.MT88.4 R128, [R226+0x2900] ;  /* 0x00290000e280783b */ /* 0x000f2a0000004200 */
        /* <DEDUP_REMOVED lines=19> */
[--C-:B-1----:R-:W-:Y:S03]  /*17520*/  FFMA.FTZ R2, R151, c[0x0][0x2d0], -R184.reuse ;  /* 0x0000b40097027a23 */ /* 0x102fe600000108b8 */
[----:B------:R-:W-:Y:S01]  /*17530*/  MOV R151, R149 ;  /* 0x0000009500977202 */ /* 0x000fe20000000f00 */
[----:B------:R1:W-:Y:S01]  /*17540*/  MUFU.EX2 R189, R2 ;  /* 0x0000000200bd7308 */ /* 0x0003e20000000800 */
[----:B------:R-:W-:Y:S02]  /*17550*/  MOV R149, R147 ;  /* 0x0000009300957202 */ /* 0x000fe40000000f00 */
[-C--:B------:R-:W-:Y:S01]  /*17560*/  HMMA.16816.F32.BF16 R92, R120, R130.reuse, R92 ;  /* 0x00000082785c723c */ /* 0x080fe2000004185c */
[----:B------:R-:W-:Y:S03]  /*17570*/  MOV R147, R145 ;  /* 0x0000009100937202 */ /* 0x000fe60000000f00 */
[----:B------:R-:W-:Y:S02]  /*17580*/  MOV R145, R143 ;  /* 0x0000008f00917202 */ /* 0x000fe40000000f00 */
[----:B------:R-:W-:Y:S02]  /*17590*/  MOV R143, R141 ;  /* 0x0000008d008f7202 */ /* 0x000fe40000000f00 */
[----:B------:R-:W-:Y:S01]  /*175a0*/  HMMA.16816.F32.BF16 R96, R112, R130, R96 ;  /* 0x000000827060723c */ /* 0x000fe20000041860 */
[----:B------:R-:W-:Y:S03]  /*175b0*/  MOV R141, R139 ;  /* 0x0000008b008d7202 */ /* 0x000fe60000000f00 */
[----:B------:R-:W-:Y:S02]  /*175c0*/  MOV R139, R134 ;  /* 0x00000086008b7202 */ /* 0x000fe40000000f00 */
[----:B------:R-:W-:Y:S02]  /*175d0*/  MOV R216, R147 ;  /* 0x0000009300d87202 */ /* 0x000fe40000000f00 */
[----:B--2---:R-:W-:Y:S04]  /*175e0*/  F2FP.BF16.PACK_AB R111, R190, R191 ;  /* 0x000000bfbe6f723e */ /* 0x004fe800000010ff */
[----:B------:R-:W-:Y:S01]  /*175f0*/  MOV R221, R149 ;  /* 0x0000009500dd7202 */ /* 0x000fe20000000f00 */
[----:B-1----:R-:W-:Y:S02]  /*17600*/  FFMA.FTZ R2, R150, c[0x0][0x2d0], -R184 ;  /* 0x0000b40096027a23 */ /* 0x002fe400000108b8 */
[----:B------:R-:W-:Y:S02]  /*17610*/  IMAD.MOV.U32 R150, RZ, RZ, R148 ;  /* 0x000000ffff967224 */ /* 0x000fe400078e0094 */
[----:B------:R1:W2:Y:S01]  /*17620*/  MUFU.EX2 R188, R2 ;  /* 0x0000000200bc7308 */ /* 0x0002a20000000800 */
[----:B------:R-:W-:Y:S02]  /*17630*/  IMAD.MOV.U32 R148, RZ, RZ, R146 ;  /* 0x000000ffff947224 */ /* 0x000fe400078e0092 */
[----:B------:R-:W-:Y:S02]  /*17640*/  IMAD.MOV.U32 R146, RZ, RZ, R144 ;  /* 0x000000ffff927224 */ /* 0x000fe400078e0090 */
[----:B------:R-:W-:Y:S02]  /*17650*/  IMAD.MOV.U32 R144, RZ, RZ, R142 ;  /* 0x000000ffff907224 */ /* 0x000fe400078e008e */
[----:B------:R-:W-:Y:S02]  /*17660*/  IMAD.MOV.U32 R142, RZ, RZ, R140 ;  /* 0x000000ffff8e7224 */ /* 0x000fe400078e008c */
[----:B------:R-:W-:Y:S02]  /*17670*/  IMAD.MOV.U32 R140, RZ, RZ, R135 ;  /* 0x000000ffff8c7224 */ /* 0x000fe400078e0087 */
[----:B------:R-:W-:Y:S02]  /*17680*/  IMAD.MOV.U32 R147, RZ, RZ, R142 ;  /* 0x000000ffff937224 */ /* 0x000fe400078e008e */
[----:B------:R-:W-:Y:S01]  /*17690*/  IMAD.MOV.U32 R215, RZ, RZ, R148 ;  /* 0x000000ffffd77224 */ /* 0x000fe200078e0094 */
[----:B------:R-:W-:Y:S01]  /*176a0*/  MOV R148, R143 ;  /* 0x0000008f00947202 */ /* 0x000fe20000000f00 */
[----:B------:R-:W-:Y:S01]  /*176b0*/  IMAD.MOV.U32 R219, RZ, RZ, R150 ;  /* 0x000000ffffdb7224 */ /* 0x000fe200078e0096 */
[----:B------:R-:W-:Y:S01]  /*176c0*/  MOV R150, R145 ;  /* 0x0000009100967202 */ /* 0x000fe20000000f00 */
[----:B------:R-:W-:Y:S02]  /*176d0*/  IMAD.MOV.U32 R145, RZ, RZ, R140 ;  /* 0x000000ffff917224 */ /* 0x000fe400078e008c */
[----:B------:R-:W-:Y:S01]  /*176e0*/  IMAD.MOV.U32 R149, RZ, RZ, R144 ;  /* 0x000000ffff957224 */ /* 0x000fe200078e0090 */
[----:B------:R-:W-:Y:S01]  /*176f0*/  MOV R144, R139 ;  /* 0x0000008b00907202 */ /* 0x000fe20000000f00 */
[----:B------:R-:W-:Y:S01]  /*17700*/  IMAD.MOV.U32 R139, RZ, RZ, R138 ;  /* 0x000000ffff8b7224 */ /* 0x000fe200078e008a */
[----:B------:R-:W-:Y:S01]  /*17710*/  MOV R138, R108 ;  /* 0x0000006c008a7202 */ /* 0x000fe20000000f00 */
[--C-:B-1----:R-:W-:Y:S01]  /*17720*/  FFMA.FTZ R2, R252, c[0x0][0x2d0], -R185.reuse ;  /* 0x0000b400fc027a23 */ /* 0x102fe200000108b9 */
[----:B------:R-:W-:Y:S01]  /*17730*/  F2FP.BF16.PACK_AB R108, R196, R197 ;  /* 0x000000c5c46c723e */ /* 0x000fe200000010ff */
[----:B------:R-:W-:Y:S01]  /*17740*/  IMAD.MOV.U32 R252, RZ, RZ, R146 ;  /* 0x000000fffffc7224 */ /* 0x000fe200078e0092 */
[----:B------:R-:W-:Y:S01]  /*17750*/  MOV R146, R141 ;  /* 0x0000008d00927202 */ /* 0x000fe20000000f00 */
[----:B------:R1:W-:Y:S01]  /*17760*/  MUFU.EX2 R186, R2 ;  /* 0x0000000200ba7308 */ /* 0x0003e20000000800 */
[----:B------:R-:W-:Y:S01]  /*17770*/  LDSM.16.MT88.4 R140, [R226+0xd00] ;  /* 0x000d0000e28c783b */ /* 0x000fe20000004200 */
[----:B--2---:R-:W-:Y:S01]  /*17780*/  F2FP.BF16.PACK_AB R176, R188, R189 ;  /* 0x000000bdbcb0723e */ /* 0x004fe200000010ff */
[--C-:B-1----:R-:W-:Y:S07]  /*17790*/  FFMA.FTZ R2, R133, c[0x0][0x2d0], -R185.reuse ;  /* 0x0000b40085027a23 */ /* 0x102fee00000108b9 */
        /* <DEDUP_REMOVED lines=10> */
[----:B------:R1:W-:Y:S01]  /*17840*/  MUFU.EX2 R103, R2 ;  /* 0x0000000200677308 */ /* 0x0003e20000000800 */
[----:B---3--:R-:W-:Y:S09]  /*17850*/  F2FP.BF16.PACK_AB R178, R184, R107 ;  /* 0x0000006bb8b2723e */ /* 0x008ff200000010ff */
[----:B------:R-:W3:Y:S01]  /*17860*/  MUFU.EX2 R185, R185 ;  /* 0x000000b900b97308 */ /* 0x000ee20000000800 */
[-C--:B--2---:R-:W-:Y:S01]  /*17870*/  HMMA.16816.F32.BF16 R112, R108, R132.reuse, R4 ;  /* 0x000000846c70723c */ /* 0x084fe20000041804 */
[----:B------:R-:W2:Y:S08]  /*17880*/  LDSM.16.MT88.4 R4, [R226+0x2d00] ;  /* 0x002d0000e204783b */ /* 0x000eb00000004200 */
[----:B-1----:R-:W4:Y:S03]  /*17890*/  LDL.LU R2, [R1+0x40] ;  /* 0x0000400001027983 */ /* 0x002f260000300800 */
[----:B---3--:R-:W-:Y:S07]  /*178a0*/  F2FP.BF16.PACK_AB R179, R185, R103 ;  /* 0x00000067b9b3723e */ /* 0x008fee00000010ff */
[C---:B------:R-:W-:Y:S07]  /*178b0*/  HMMA.16816.F32.BF16 R116, R176.reuse, R132, R8 ;  /* 0x00000084b074723c */ /* 0x040fee0000041808 */
[----:B------:R-:W-:Y:S01]  /*178c0*/  MOV R11, R147 ;  /* 0x00000093000b7202 */ /* 0x000fe20000000f00 */
[-C--:B------:R-:W-:Y:S01]  /*178d0*/  HMMA.16816.F32.BF16 R120, R176, R134.reuse, R12 ;  /* 0x00000086b078723c */ /* 0x080fe2000004180c */
[----:B------:R-:W-:Y:S03]  /*178e0*/  IMAD.MOV.U32 R8, RZ, RZ, R150 ;  /* 0x000000ffff087224 */ /* 0x000fe600078e0096 */
[----:B------:R-:W-:Y:S01]  /*178f0*/  MOV R9, R149 ;  /* 0x0000009500097202 */ /* 0x000fe20000000f00 */
[----:B------:R-:W-:Y:S02]  /*17900*/  IMAD.MOV.U32 R10, RZ, RZ, R148 ;  /* 0x000000ffff0a7224 */ /* 0x000fe400078e0094 */
[----:B------:R-:W-:Y:S01]  /*17910*/  MOV R15, R139 ;  /* 0x0000008b000f7202 */ /* 0x000fe20000000f00 */
[C---:B------:R-:W-:Y:S01]  /*17920*/  HMMA.16816.F32.BF16 R124, R108.reuse, R134, R16 ;  /* 0x000000866c7c723c */ /* 0x040fe20000041810 */
[----:B------:R-:W3:Y:S03]  /*17930*/  LDL.LU R17, [R1+0x38] ;  /* 0x0000380001117983 */ /* 0x000ee60000300800 */
[----:B------:R-:W-:Y:S01]  /*17940*/  IMAD.MOV.U32 R12, RZ, RZ, R146 ;  /* 0x000000ffff0c7224 */ /* 0x000fe200078e0092 */
[----:B------:R-:W3:Y:S01]  /*17950*/  LDL.LU R19, [R1+0x3c] ;  /* 0x00003c0001137983 */ /* 0x000ee20000300800 */
[----:B------:R-:W-:Y:S01]  /*17960*/  MOV R13, R145 ;  /* 0x00000091000d7202 */ /* 0x000fe20000000f00 */
[----:B------:R-:W-:Y:S01]  /*17970*/  IMAD.MOV.U32 R14, RZ, RZ, R144 ;  /* 0x000000ffff0e7224 */ /* 0x000fe200078e0090 */
[-C--:B------:R-:W-:Y:S01]  /*17980*/  HMMA.16816.F32.BF16 R128, R108, R140.reuse, R20 ;  /* 0x0000008c6c80723c */ /* 0x080fe20000041814 */
[----:B------:R-:W3:Y:S03]  /*17990*/  LDL.LU R23, [R1+0x34] ;  /* 0x0000340001177983 */ /* 0x000ee60000300800 */
[----:B------:R-:W-:Y:S01]  /*179a0*/  MOV R18, R137 ;  /* 0x0000008900127202 */ /* 0x000fe20000000f00 */
[----:B------:R-:W-:Y:S02]  /*179b0*/  IMAD.MOV.U32 R16, RZ, RZ, R138 ;  /* 0x000000ffff107224 */ /* 0x000fe400078e008a */
[----:B------:R-:W-:Y:S01]  /*179c0*/  IMAD.MOV.U32 R22, RZ, RZ, R136 ;  /* 0x000000ffff167224 */ /* 0x000fe200078e0088 */
        /* <DEDUP_REMOVED lines=20> */
[----:B----4-:R-:W-:Y:S04]  /*17b10*/  FFMA.FTZ R2, R0, R2, R12 ;  /* 0x0000000200027223 */ /* 0x010fe8000001000c */
[----:B------:R-:W-:Y:S02]  /*17b20*/  FADD.FTZ R2, R8, R2 ;  /* 0x0000000208027221 */ /* 0x000fe40000010000 */
[----:B---3--:R-:W-:Y:S02]  /*17b30*/  FFMA.FTZ R100, R100, R17, R16 ;  /* 0x0000001164647223 */ /* 0x008fe40000010010 */
        /* <DEDUP_REMOVED lines=17> */
[----:B------:R-:W-:Y:S01]  /*17c50*/  IADD3 R220, R243, -0x1, RZ ;  /* 0xfffffffff3dc7810 */ /* 0x000fe20007ffe0ff */
[----:B------:R-:W-:Y:S02]  /*17c60*/  FADD.FTZ R3, R250, R11 ;  /* 0x0000000bfa037221 */ /* 0x000fe40000010000 */
        /* <DEDUP_REMOVED lines=52> */
.L_x_829:
[----:B------:R-:W-:-:S13]  /*17fb0*/  ISETP.GE.AND P0, PT, R220, RZ, PT ;  /* 0x000000ffdc00720c */ /* 0x000fda0003f06270 */
[----:B------:R-:W-:Y:S05]  /*17fc0*/  @!P0 BRA `(.L_x_833) ;  /* 0x0000401000008947 */ /* 0x000fea0003800000 */
[----:B-1----:R-:W2:Y:S04]  /*17fd0*/  LDL.LU R3, [R1+0x30] ;  /* 0x0000300001037983 */ /* 0x002ea80000300800 */
[----:B------:R-:W2:Y:S04]  /*17fe0*/  LDL.LU R2, [R1+0x20] ;  /* 0x0000200001027983 */ /* 0x000ea80000300800 */
[----:B------:R-:W3:Y:S04]  /*17ff0*/  LDL R6, [R1+0x5c] ;  /* 0x00005c0001067983 */ /* 0x000ee80000100800 */
[----:B------:R-:W3:Y:S04]  /*18000*/  LDL R5, [R1+0x58] ;  /* 0x0000580001057983 */ /* 0x000ee80000100800 */
[----:B------:R-:W4:Y:S04]  /*18010*/  LDL R4, [R1+0x64] ;  /* 0x0000640001047983 */ /* 0x000f280000100800 */
[----:B------:R-:W4:Y:S04]  /*18020*/  LDL R0, [R1+0x60] ;  /* 0x0000600001007983 */ /* 0x000f280000100800 */
[----:B------:R-:W5:Y:S01]  /*18030*/  LDL R7, [R1] ;  /* 0x0000000001077983 */ /* 0x000f620000100800 */
[----:B------:R-:W-:Y:S01]  /*18040*/  IMAD.MOV.U32 R107, RZ, RZ, R102 ;  /* 0x000000ffff6b7224 */ /* 0x000fe200078e0066 */
[----:B------:R-:W-:Y:S01]  /*18050*/  MOV R100, R104 ;  /* 0x0000006800647202 */ /* 0x000fe20000000f00 */
[----:B------:R-:W-:-:S02]  /*18060*/  ULDC UR5, c[0x0][0x210] ;  /* 0x0000840000057ab9 */ /* 0x000fc40000000800 */
[----:B------:R-:W-:Y:S02]  /*18070*/  ULDC UR4, c[0x0][0x1e8] ;  /* 0x00007a0000047ab9 */ /* 0x000fe40000000800 */
[----:B------:R-:W-:Y:S02]  /*18080*/  UIMAD UR5, UR11, UR5, URZ ;  /* 0x000000050b0572a4 */ /* 0x000fe4000f8e023f */
[----:B------:R-:W-:Y:S01]  /*18090*/  UIMAD UR4, UR11, UR4, URZ ;  /* 0x000000040b0472a4 */ /* 0x000fe2000f8e023f */
[C---:B--2---:R-:W-:Y:S01]  /*180a0*/  SHF.L.U64.HI R3, R2.reuse, 0x1, R3 ;  /* 0x0000000102037819 */ /* 0x044fe20000010203 */
[----:B------:R-:W-:-:S04]  /*180b0*/  IMAD.SHL.U32 R8, R2, 0x2, RZ ;  /* 0x0000000202087824 */ /* 0x000fc800078e00ff */
[----:B------:R1:W-:Y:S01]  /*180c0*/  STL [R1+0x8], R3 ;  /* 0x0000080301007387 */ /* 0x0003e20000100800 */
[C---:B---3--:R-:W-:Y:S01]  /*180d0*/  SHF.L.U64.HI R6, R5.reuse, 0x1, R6 ;  /* 0x0000000105067819 */ /* 0x048fe20000010206 */
[----:B------:R-:W-:Y:S02]  /*180e0*/  IMAD.SHL.U32 R5, R5, 0x2, RZ ;  /* 0x0000000205057824 */ /* 0x000fe400078e00ff */
[----:B------:R2:W-:Y:S01]  /*180f0*/  STL [R1+0x4], R8 ;  /* 0x0000040801007387 */ /* 0x0005e20000100800 */
[C---:B----4-:R-:W-:Y:S02]  /*18100*/  SHF.L.U64.HI R4, R0.reuse, 0x1, R4 ;  /* 0x0000000100047819 */ /* 0x050fe40000010204 */
[----:B------:R-:W-:Y:S01]  /*18110*/  SHF.L.U32 R0, R0, 0x1, RZ ;  /* 0x0000000100007819 */ /* 0x000fe200000006ff */
[----:B------:R2:W-:Y:S04]  /*18120*/  STL [R1+0x50], R6 ;  /* 0x0000500601007387 */ /* 0x0005e80000100800 */
[----:B------:R2:W-:Y:S04]  /*18130*/  STL [R1+0x4c], R5 ;  /* 0x00004c0501007387 */ /* 0x0005e80000100800 */
[----:B------:R2:W-:Y:S04]  /*18140*/  STL [R1+0x44], R0 ;  /* 0x0000440001007387 */ /* 0x0005e80000100800 */
[----:B------:R2:W-:Y:S01]  /*18150*/  STL [R1+0x48], R4 ;  /* 0x0000480401007387 */ /* 0x0005e20000100800 */
[----:B-1----:R-:W-:Y:S01]  /*18160*/  IMAD.MOV.U32 R3, RZ, RZ, R105 ;  /* 0x000000ffff037224 */ /* 0x002fe200078e0069 */
[----:B------:R-:W-:-:S02]  /*18170*/  MOV R2, R106 ;  /* 0x0000006a00027202 */ /* 0x000fc40000000f00 */
[----:B-----5:R-:W-:Y:S01]  /*18180*/  IADD3 R244, R7, 0x100, RZ ;  /* 0x0000010007f47810 */ /* 0x020fe20007ffe0ff */
[----:B------:R-:W-:Y:S05]  /*18190*/  BRA `(.L_x_834) ;  /* 0x0000040000007947 */ /* 0x000fea0003800000 */
.L_x_836:
[----:B------:R-:W2:Y:S01]  /*181a0*/  LDL R105, [R1+0x54] ;  /* 0x0000540001697983 */ /* 0x000ea20000100800 */
[----:B------:R-:W-:Y:S01]  /*181b0*/  IMAD.MOV.U32 R104, RZ, RZ, c[0x0][0x2b8] ;  /* 0x0000ae00ff687624 */ /* 0x000fe200078e00ff */
[----:B------:R-:W-:Y:S01]  /*181c0*/  LEA R4, R220, UR13, 0x6 ;  /* 0x0000000ddc047c11 */ /* 0x000fe2000f8e30ff */
[----:B------:R-:W-:Y:S01]  /*181d0*/  IMAD.MOV.U32 R8, RZ, RZ, RZ ;  /* 0x000000ffff087224 */ /* 0x000fe200078e00ff */
[----:B------:R-:W3:Y:S02]  /*181e0*/  LDL R9, [R1+0x58] ;  /* 0x0000580001097983 */ /* 0x000ee40000100800 */
[----:B------:R-:W-:Y:S02]  /*181f0*/  ISETP.NE.AND P2, PT, R104, 0x1, PT ;  /* 0x000000016800780c */ /* 0x000fe40003f45270 */
[----:B------:R-:W4:Y:S04]  /*18200*/  LDL R101, [R1+0x4] ;  /* 0x0000040001657983 */ /* 0x000f280000100800 */
[----:B------:R-:W5:Y:S04]  /*18210*/  LDL R12, [R1+0x5c] ;  /* 0x00005c00010c7983 */ /* 0x000f680000100800 */
[----:B------:R-:W3:Y:S04]  /*18220*/  LDL R10, [R1+0x60] ;  /* 0x00006000010a7983 */ /* 0x000ee80000100800 */
[----:B------:R-:W3:Y:S04]  /*18230*/  LDL R11, [R1+0x64] ;  /* 0x00006400010b7983 */ /* 0x000ee80000100800 */
[----:B------:R-:W4:Y:S01]  /*18240*/  LDL R23, [R1] ;  /* 0x0000000001177983 */ /* 0x000f220000100800 */
[----:B--2---:R-:W-:Y:S05]  /*18250*/  IADD3 R4, R4, -0x40, R105 ;  /* 0xffffffc004047810 */ /* 0x004fea0007ffe069 */
[----:B------:R-:W-:Y:S04]  /*18260*/  @P2 IMAD.HI.U32 R5, R4, c[0x0][0x2bc], RZ ;  /* 0x0000af0004052a27 */ /* 0x000fe800078e00ff */
[----:B------:R-:W-:Y:S01]  /*18270*/  IMAD.MOV.U32 R0, RZ, RZ, R4 ;  /* 0x000000ffff007224 */ /* 0x000fe200078e0004 */
[----:B------:R-:W-:Y:S04]  /*18280*/  @P2 SHF.R.U32.HI R0, RZ, c[0x0][0x2c0], R5 ;  /* 0x0000b000ff002a19 */ /* 0x000fe80000011605 */
[C---:B------:R-:W-:Y:S04]  /*18290*/  @!P3 IADD3 R5, P0, R0.reuse, UR14, RZ ;  /* 0x0000000e0005bc10 */ /* 0x040fe8000ff1e0ff */
[----:B------:R-:W-:Y:S01]  /*182a0*/  @!P3 LEA.HI.X.SX32 R7, R0, UR6, 0x1, P0 ;  /* 0x000000060007bc11 */ /* 0x000fe200080f0eff */
[----:B------:R-:W-:Y:S01]  /*182b0*/  IMAD.MOV R0, RZ, RZ, -R0 ;  /* 0x000000ffff007224 */ /* 0x000fe200078e0a00 */
[C---:B------:R-:W-:Y:S02]  /*182c0*/  @!P3 LEA R6, P0, R5.reuse, c[0x0][0x2a0], 0x2 ;  /* 0x0000a8000506ba11 */ /* 0x040fe400078010ff */
[----:B---3--:R-:W-:Y:S01]  /*182d0*/  SHF.L.U64.HI R18, R10, 0x1, R11 ;  /* 0x000000010a127819 */ /* 0x008fe2000001020b */
[----:B------:R-:W-:Y:S01]  /*182e0*/  IMAD R13, R0, c[0x0][0x2b8], R4 ;  /* 0x0000ae00000d7a24 */ /* 0x000fe200078e0204 */
[----:B------:R-:W-:Y:S03]  /*182f0*/  @!P3 LEA.HI.X R7, R5, c[0x0][0x2a4], R7, 0x2, P0 ;  /* 0x0000a9000507ba11 */ /* 0x000fe600000f1407 */
[C---:B------:R-:W-:Y:S01]  /*18300*/  IMAD.WIDE.U32 R4, R13.reuse, c[0x0][0x1e0], RZ ;  /* 0x000078000d047a25 */ /* 0x040fe200078e00ff */
[----:B------:R-:W-:Y:S01]  /*18310*/  STL [R1+0x10], R13 ;  /* 0x0000100d01007387 */ /* 0x000fe20000100800 */
[----:B------:R-:W-:Y:S03]  /*18320*/  SHF.R.S32.HI R0, RZ, 0x1f, R13 ;  /* 0x0000001fff007819 */ /* 0x000fe6000001140d */
[----:B------:R-:W2:Y:S02]  /*18330*/  @!P3 LDG.E R8, [R6.64] ;  /* 0x000000140608b981 */ /* 0x000ea4000c1e1900 */
[----:B------:R-:W-:Y:S04]  /*18340*/  IMAD R0, R0, c[0x0][0x1e0], RZ ;  /* 0x0000780000007a24 */ /* 0x000fe800078e02ff */
[----:B------:R-:W-:Y:S04]  /*18350*/  IMAD R0, R13, c[0x0][0x1e4], R0 ;  /* 0x000079000d007a24 */ /* 0x000fe800078e0200 */
[----:B------:R-:W-:Y:S01]  /*18360*/  IMAD.IADD R5, R5, 0x1, R0 ;  /* 0x0000000105057824 */ /* 0x000fe200078e0200 */
[----:B--2---:R1:W-:Y:S01]  /*18370*/  STL [R1+0xc], R8 ;  /* 0x00000c0801007387 */ /* 0x0043e20000100800 */
[----:B------:R-:W-:Y:S02]  /*18380*/  SHF.R.S32.HI R6, RZ, 0x1f, R8 ;  /* 0x0000001fff067819 */ /* 0x000fe40000011408 */
[----:B------:R-:W-:Y:S04]  /*18390*/  IMAD.WIDE.U32 R4, R8, c[0x0][0x1f0], R4 ;  /* 0x00007c0008047a25 */ /* 0x000fe800078e0004 */
[----:B------:R-:W-:Y:S01]  /*183a0*/  IMAD R6, R6, c[0x0][0x1f0], RZ ;  /* 0x00007c0006067a24 */ /* 0x000fe200078e02ff */
[----:B------:R-:W-:Y:S03]  /*183b0*/  IADD3 R0, P0, R4, UR4, RZ ;  /* 0x0000000404007c10 */ /* 0x000fe6000ff1e0ff */
[----:B------:R-:W-:Y:S05]  /*183c0*/  IMAD R6, R8, c[0x0][0x1f4], R6 ;  /* 0x00007d0008067a24 */ /* 0x000fea00078e0206 */
[----:B------:R-:W-:Y:S02]  /*183d0*/  IADD3.X R4, R5, UR16, R6, P0, !PT ;  /* 0x0000001005047c10 */ /* 0x000fe400087fe406 */
[C---:B------:R-:W-:Y:S04]  /*183e0*/  LEA R7, P0, R0.reuse, c[0x0][0x1c8], 0x1 ;  /* 0x0000720000077a11 */ /* 0x040fe800078008ff */
[----:B------:R-:W-:Y:S01]  /*183f0*/  LEA.HI.X R4, R0, c[0x0][0x1cc], R4, 0x1, P0 ;  /* 0x0000730000047a11 */ /* 0x000fe200000f0c04 */
[----:B------:R-:W4:Y:S01]  /*18400*/  SHFL.IDX PT, R5, R7, RZ, 0x1c1f ;  /* 0x001c1fff07057589 */ /* 0x000f2200000e0000 */
[----:B-1----:R-:W-:Y:S03]  /*18410*/  IMAD.SHL.U32 R8, R10, 0x2, RZ ;  /* 0x000000020a087824 */ /* 0x002fe600078e00ff */
[----:B------:R1:W-:Y:S04]  /*18420*/  SHFL.IDX PT, R0, R7, 0x1, 0x1c1f ;  /* 0x003c1f0007007f89 */ /* 0x0003e800000e0000 */
[----:B------:R-:W2:Y:S04]  /*18430*/  SHFL.IDX PT, R6, R4, RZ, 0x1c1f ;  /* 0x001c1fff04067589 */ /* 0x000ea800000e0000 */
[----:B------:R-:W3:Y:S01]  /*18440*/  SHFL.IDX PT, R4, R4, 0x1, 0x1c1f ;  /* 0x003c1f0004047f89 */ /* 0x000ee200000e0000 */
[----:B----4-:R-:W-:Y:S01]  /*18450*/  IADD3 R16, P0, R5, R101, RZ ;  /* 0x0000006505107210 */ /* 0x010fe20007f1e0ff */
[C---:B-1----:R-:W-:Y:S01]  /*18460*/  IMAD.SHL.U32 R7, R9.reuse, 0x2, RZ ;  /* 0x0000000209077824 */ /* 0x042fe200078e00ff */
[----:B-----5:R-:W-:Y:S04]  /*18470*/  SHF.L.U64.HI R9, R9, 0x1, R12 ;  /* 0x0000000109097819 */ /* 0x020fe8000001020c */
[CC--:B------:R-:W-:Y:S01]  /*18480*/  IADD3 R14, P1, R5.reuse, R7.reuse, RZ ;  /* 0x00000007050e7210 */ /* 0x0c0fe20007f3e0ff */
[C---:B--2---:R-:W-:Y:S01]  /*18490*/  IMAD.X R17, R6.reuse, 0x1, R106, P0 ;  /* 0x0000000106117824 */ /* 0x044fe200000e066a */
[-C--:B------:R-:W-:Y:S03]  /*184a0*/  IADD3 R12, P0, R5, R8.reuse, RZ ;  /* 0x00000008050c7210 */ /* 0x080fe60007f1e0ff */
[--C-:B------:R-:W-:Y:S01]  /*184b0*/  IMAD.X R15, R6, 0x1, R9.reuse, P1 ;  /* 0x00000001060f7824 */ /* 0x100fe200008e0609 */
[----:B------:R1:W-:Y:S01]  /*184c0*/  LDGSTS.E.BYPASS.LTC128B.128 [R23+0x3100], [R16.64], !P5 ;  /* 0x0310000010177fae */ /* 0x0003e2000e901d54 */
[----:B------:R-:W-:Y:S01]  /*184d0*/  IADD3 R10, P1, R0, R7, RZ ;  /* 0x00000007000a7210 */ /* 0x000fe20007f3e0ff */
[--C-:B------:R-:W-:Y:S01]  /*184e0*/  IMAD.X R13, R6, 0x1, R18.reuse, P0 ;  /* 0x00000001060d7824 */ /* 0x100fe200000e0612 */
[----:B------:R-:W-:Y:S01]  /*184f0*/  IADD3 R8, P0, R0, R8, RZ ;  /* 0x0000000800087210 */ /* 0x000fe20007f1e0ff */
[----:B------:R1:W-:Y:S02]  /*18500*/  LDGSTS.E.BYPASS.LTC128B.128 [R23+0x4100], [R14.64], !P6 ;  /* 0x041000000e177fae */ /* 0x0003e4000f101d54 */
[----:B---3--:R-:W-:Y:S01]  /*18510*/  IMAD.X R11, R4, 0x1, R9, P1 ;  /* 0x00000001040b7824 */ /* 0x008fe200008e0609 */
[----:B------:R-:W-:Y:S01]  /*18520*/  IADD3 R6, P1, R0, R101, RZ ;  /* 0x0000006500067210 */ /* 0x000fe20007f3e0ff */
[----:B------:R1:W-:Y:S01]  /*18530*/  LDGSTS.E.BYPASS.LTC128B.128 [R23+0x5100], [R12.64], !P4 ;  /* 0x051000000c177fae */ /* 0x0003e2000e101d54 */
[C---:B------:R-:W-:Y:S03]  /*18540*/  IMAD.X R9, R4.reuse, 0x1, R18, P0 ;  /* 0x0000000104097824 */ /* 0x040fe600000e0612 */
[----:B------:R-:W-:Y:S05]  /*18550*/  IMAD.X R7, R4, 0x1, R106, P1 ;  /* 0x0000000104077824 */ /* 0x000fea00008e066a */
[----:B------:R1:W-:Y:S04]  /*18560*/  LDGSTS.E.BYPASS.LTC128B.128 [R23+0x3900], [R6.64], !P5 ;  /* 0x0390000006177fae */ /* 0x0003e8000e901d54 */
[----:B------:R1:W-:Y:S04]  /*18570*/  LDGSTS.E.BYPASS.LTC128B.128 [R23+0x4900], [R10.64], !P6 ;  /* 0x049000000a177fae */ /* 0x0003e8000f101d54 */
[----:B------:R1:W-:Y:S01]  /*18580*/  LDGSTS.E.BYPASS.LTC128B.128 [R23+0x5900], [R8.64], !P4 ;  /* 0x0590000008177fae */ /* 0x0003e2000e101d54 */
[----:B------:R-:W-:-:S05]  /*18590*/  BRA `(.L_x_835) ;  /* 0x0000136000007947 */ /* 0x000fca0003800000 */
.L_x_834:
[----:B------:R-:W3:Y:S01]  /*185a0*/  LDL R101, [R1+0x10] ;  /* 0x0000100001657983 */ /* 0x000ee20000100800 */
[----:B------:R-:W-:Y:S04]  /*185b0*/  DEPBAR.LE SB0, 0x0 ;  /* 0x000080000000791a */ /* 0x000fe80000000000 */
[----:B------:R-:W4:Y:S04]  /*185c0*/  LDL R104, [R1+0xc] ;  /* 0x00000c0001687983 */ /* 0x000f280000100800 */
[----:B------:R-:W5:Y:S04]  /*185d0*/  LDL R198, [R1+0x4] ;  /* 0x0000040001c67983 */ /* 0x000f680000100800 */
[----:B--2---:R-:W2:Y:S04]  /*185e0*/  LDL R106, [R1+0x8] ;  /* 0x00000800016a7983 */ /* 0x004ea80000100800 */
[----:B------:R-:W2:Y:S04]  /*185f0*/  LDL R197, [R1+0x4c] ;  /* 0x00004c0001c57983 */ /* 0x000ea80000100800 */
[----:B------:R-:W2:Y:S04]  /*18600*/  LDL R195, [R1+0x50] ;  /* 0x0000500001c37983 */ /* 0x000ea80000100800 */
[----:B------:R-:W2:Y:S04]  /*18610*/  LDL R196, [R1+0x44] ;  /* 0x0000440001c47983 */ /* 0x000ea80000100800 */
[----:B------:R-:W2:Y:S04]  /*18620*/  LDL R194, [R1+0x48] ;  /* 0x0000480001c27983 */ /* 0x000ea80000100800 */
[----:B------:R-:W-:Y:S08]  /*18630*/  BAR.SYNC.DEFER_BLOCKING 0x0 ;  /* 0x0000000000007b1d */ /* 0x000ff00000010000 */
        /* <DEDUP_REMOVED lines=37> */
[----:B------:R-:W-:Y:S01]  /*18890*/  SHF.R.S32.HI R0, RZ, 0x1f, R101 ;  /* 0x0000001fff007819 */ /* 0x000fe20000011465 */
[C---:B------:R-:W-:Y:S03]  /*188a0*/  IMAD.WIDE.U32 R102, R101.reuse, c[0x0][0x208], RZ ;  /* 0x0000820065667a25 */ /* 0x040fe600078e00ff */
[C---:B------:R-:W-:Y:S04]  /*188b0*/  HMMA.16816.F32.BF16 R40, R184.reuse, R108, R40 ;  /* 0x0000006cb828723c */ /* 0x040fe80000041828 */
[----:B------:R-:W-:Y:S04]  /*188c0*/  IMAD R0, R0, c[0x0][0x208], RZ ;  /* 0x0000820000007a24 */ /* 0x000fe800078e02ff */
[----:B------:R-:W-:Y:S01]  /*188d0*/  IMAD R0, R101, c[0x0][0x20c], R0 ;  /* 0x0000830065007a24 */ /* 0x000fe200078e0200 */
[----:B----4-:R-:W-:Y:S01]  /*188e0*/  SHF.R.S32.HI R101, RZ, 0x1f, R104 ;  /* 0x0000001fff657819 */ /* 0x010fe20000011468 */
[-C--:B------:R-:W-:Y:S03]  /*188f0*/  HMMA.16816.F32.BF16 R44, R184, R110.reuse, R44 ;  /* 0x0000006eb82c723c */ /* 0x080fe6000004182c */
[----:B------:R-:W-:Y:S01]  /*18900*/  IADD3 R103, R103, R0, RZ ;  /* 0x0000000067677210 */ /* 0x000fe20007ffe0ff */
[----:B------:R-:W-:Y:S04]  /*18910*/  IMAD R101, R101, c[0x0][0x218], RZ ;  /* 0x0000860065657a24 */ /* 0x000fe800078e02ff */
[C---:B------:R-:W-:Y:S01]  /*18920*/  IMAD.WIDE.U32 R102, R104.reuse, c[0x0][0x218], R102 ;  /* 0x0000860068667a25 */ /* 0x040fe200078e0066 */
[C---:B------:R-:W-:Y:S04]  /*18930*/  HMMA.16816.F32.BF16 R48, R176.reuse, R110, R48 ;  /* 0x0000006eb030723c */ /* 0x040fe80000041830 */
[----:B------:R-:W-:Y:S01]  /*18940*/  IMAD R101, R104, c[0x0][0x21c], R101 ;  /* 0x0000870068657a24 */ /* 0x000fe200078e0265 */
[----:B------:R-:W-:Y:S03]  /*18950*/  IADD3 R0, P0, R102, UR5, RZ ;  /* 0x0000000566007c10 */ /* 0x000fe6000ff1e0ff */
[-C--:B-1----:R-:W-:Y:S04]  /*18960*/  HMMA.16816.F32.BF16 R52, R176, R180.reuse, R52 ;  /* 0x000000b4b034723c */ /* 0x082fe80000041834 */
[----:B------:R-:W-:Y:S02]  /*18970*/  IADD3.X R102, R103, UR10, R101, P0, !PT ;  /* 0x0000000a67667c10 */ /* 0x000fe400087fe465 */
[C---:B------:R-:W-:Y:S02]  /*18980*/  LEA R101, P0, R0.reuse, c[0x0][0x1f8], 0x1 ;  /* 0x00007e0000657a11 */ /* 0x040fe400078008ff */
[C---:B------:R-:W-:Y:S03]  /*18990*/  HMMA.16816.F32.BF16 R56, R184.reuse, R180, R56 ;  /* 0x000000b4b838723c */ /* 0x040fe60000041838 */
[----:B------:R-:W5:Y:S01]  /*189a0*/  SHFL.IDX PT, R103, R101, RZ, 0x1c1f ;  /* 0x001c1fff65677589 */ /* 0x000f6200000e0000 */
[----:B------:R-:W-:Y:S04]  /*189b0*/  LEA.HI.X R0, R0, c[0x0][0x1fc], R102, 0x1, P0 ;  /* 0x00007f0000007a11 */ /* 0x000fe800000f0c66 */
[-C--:B------:R-:W-:Y:S03]  /*189c0*/  HMMA.16816.F32.BF16 R60, R184, R182.reuse, R60 ;  /* 0x000000b6b83c723c */ /* 0x080fe6000004183c */
[----:B------:R-:W1:Y:S05]  /*189d0*/  SHFL.IDX PT, R102, R0, RZ, 0x1c1f ;  /* 0x001c1fff00667589 */ /* 0x000e6a00000e0000 */
[----:B------:R-:W-:Y:S03]  /*189e0*/  HMMA.16816.F32.BF16 R64, R176, R182, R64 ;  /* 0x000000b6b040723c */ /* 0x000fe60000041840 */
[----:B------:R-:W3:Y:S08]  /*189f0*/  SHFL.IDX PT, R101, R101, 0x1, 0x1c1f ;  /* 0x003c1f0065657f89 */ /* 0x000ef000000e0000 */
[----:B------:R-:W4:Y:S01]  /*18a00*/  SHFL.IDX PT, R0, R0, 0x1, 0x1c1f ;  /* 0x003c1f0000007f89 */ /* 0x000f2200000e0000 */
[C---:B-----5:R-:W-:Y:S02]  /*18a10*/  IADD3 R104, P1, R103.reuse, R198, RZ ;  /* 0x000000c667687210 */ /* 0x060fe40007f3e0ff */
[C---:B--2---:R-:W-:Y:S02]  /*18a20*/  IADD3 R192, P0, R103.reuse, R197, RZ ;  /* 0x000000c567c07210 */ /* 0x044fe40007f1e0ff */
[C---:B-1----:R-:W-:Y:S02]  /*18a30*/  IADD3.X R105, R102.reuse, R106, RZ, P1, !PT ;  /* 0x0000006a66697210 */ /* 0x042fe40000ffe4ff */
[C---:B------:R-:W-:Y:S02]  /*18a40*/  IADD3.X R193, R102.reuse, R195, RZ, P0, !PT ;  /* 0x000000c366c17210 */ /* 0x040fe400007fe4ff */
[----:B------:R-:W-:Y:S01]  /*18a50*/  IADD3 R188, P0, R103, R196, RZ ;  /* 0x000000c467bc7210 */ /* 0x000fe20007f1e0ff */
[----:B------:R1:W-:Y:S03]  /*18a60*/  LDGSTS.E.BYPASS.LTC128B.128 [R244], [R104.64], !P5 ;  /* 0x0000000068f47fae */ /* 0x0003e6000e901d54 */
[----:B------:R-:W-:Y:S02]  /*18a70*/  IADD3.X R189, R102, R194, RZ, P0, !PT ;  /* 0x000000c266bd7210 */ /* 0x000fe400007fe4ff */
[C---:B---3--:R-:W-:Y:S03]  /*18a80*/  IADD3 R102, P0, R101.reuse, R196, RZ ;  /* 0x000000c465667210 */ /* 0x048fe60007f1e0ff */
[----:B------:R2:W-:Y:S01]  /*18a90*/  LDGSTS.E.BYPASS.LTC128B.128 [R244+0x1000], [R192.64], !P6 ;  /* 0x01000000c0f47fae */ /* 0x0005e2000f101d54 */
[----:B----4-:R-:W-:Y:S02]  /*18aa0*/  IADD3.X R103, R0, R194, RZ, P0, !PT ;  /* 0x000000c200677210 */ /* 0x010fe400007fe4ff */
[----:B------:R-:W-:Y:S05]  /*18ab0*/  ISETP.GE.AND P0, PT, R220, 0x1, PT ;  /* 0x00000001dc00780c */ /* 0x000fea0003f06270 */
[----:B------:R3:W-:Y:S01]  /*18ac0*/  LDGSTS.E.BYPASS.LTC128B.128 [R244+0x2000], [R188.64], !P4 ;  /* 0x02000000bcf47fae */ /* 0x0007e2000e101d54 */
[C---:B-1----:R-:W-:Y:S04]  /*18ad0*/  IADD3 R104, P1, R101.reuse, R197, RZ ;  /* 0x000000c565687210 */ /* 0x042fe80007f3e0ff */
[C---:B------:R-:W-:Y:S02]  /*18ae0*/  IADD3.X R105, R0.reuse, R195, RZ, P1, !PT ;  /* 0x000000c300697210 */ /* 0x040fe40000ffe4ff */
[----:B--2---:R-:W-:Y:S04]  /*18af0*/  IADD3 R192, P2, R101, R198, RZ ;  /* 0x000000c665c07210 */ /* 0x004fe80007f5e0ff */
[----:B------:R-:W-:Y:S05]  /*18b00*/  IADD3.X R193, R0, R106, RZ, P2, !PT ;  /* 0x0000006a00c17210 */ /* 0x000fea00017fe4ff */
[----:B------:R1:W-:Y:S08]  /*18b10*/  LDGSTS.E.BYPASS.LTC128B.128 [R244+0x800], [R192.64], !P5 ;  /* 0x00800000c0f47fae */ /* 0x0003f0000e901d54 */
[----:B------:R2:W-:Y:S08]  /*18b20*/  LDGSTS.E.BYPASS.LTC128B.128 [R244+0x1800], [R104.64], !P6 ;  /* 0x0180000068f47fae */ /* 0x0005f0000f101d54 */
[----:B------:R4:W-:Y:S08]  /*18b30*/  LDGSTS.E.BYPASS.LTC128B.128 [R244+0x2800], [R102.64], !P4 ;  /* 0x0280000066f47fae */ /* 0x0009f0000e101d54 */
[----:B---3--:R-:W-:Y:S08]  /*18b40*/  LDSM.16.M88.4 R188, [R227+0x8100] ;  /* 0x00810000e3bc783b */ /* 0x008ff00000000200 */
[----:B-1----:R-:W1:Y:S08]  /*18b50*/  LDSM.16.M88.4 R192, [R224+0x4100] ;  /* 0x00410000e0c0783b */ /* 0x002e700000000200 */
[----:B------:R-:W3:Y:S08]  /*18b60*/  LDSM.16.M88.4 R196, [R227+0x9100] ;  /* 0x00910000e3c4783b */ /* 0x000ef00000000200 */
[----:B------:R-:W0:Y:S08]  /*18b70*/  LDGDEPBAR ;  /* 0x00000000000079af */ /* 0x000e300000000000 */
[----:B------:R-:W5:Y:S08]  /*18b80*/  LDSM.16.M88.4 R108, [R224+0x4500] ;  /* 0x00450000e06c783b */ /* 0x000f700000000200 */
[----:B------:R-:W2:Y:S08]  /*18b90*/  LDSM.16.M88.4 R200, [R224+0x4900] ;  /* 0x00490000e0c8783b */ /* 0x000eb00000000200 */
[----:B------:R-:W2:Y:S01]  /*18ba0*/  LDSM.16.M88.4 R204, [R224+0x4d00] ;  /* 0x004d0000e0cc783b */ /* 0x000ea20000000200 */
[-C--:B-1----:R-:W-:Y:S07]  /*18bb0*/  HMMA.16816.F32.BF16 R4, R188, R192.reuse, R4 ;  /* 0x000000c0bc04723c */ /* 0x082fee0000041804 */
[----:B------:R-:W-:Y:S01]  /*18bc0*/  LDSM.16.M88.4 R208, [R228+0x8100] ;  /* 0x00810000e4d0783b */ /* 0x000fe20000000200 */
[C---:B---3--:R-:W-:Y:S07]  /*18bd0*/  HMMA.16816.F32.BF16 R8, R196.reuse, R192, R8 ;  /* 0x000000c0c408723c */ /* 0x048fee0000041808 */
[----:B------:R-:W1:Y:S01]  /*18be0*/  LDSM.16.M88.4 R212, [R237] ;  /* 0x00000000edd4783b */ /* 0x000e620000000200 */
[-C--:B------:R-:W-:Y:S07]  /*18bf0*/  HMMA.16816.F32.BF16 R12, R196, R194.reuse, R12 ;  /* 0x000000c2c40c723c */ /* 0x080fee000004180c */
[----:B------:R-:W3:Y:S01]  /*18c00*/  LDSM.16.M88.4 R184, [R228+0x9100] ;  /* 0x00910000e4b8783b */ /* 0x000ee20000000200 */
[C---:B------:R-:W-:Y:S07]  /*18c10*/  HMMA.16816.F32.BF16 R16, R188.reuse, R194, R16 ;  /* 0x000000c2bc10723c */ /* 0x040fee0000041810 */
[----:B------:R-:W1:Y:S01]  /*18c20*/  LDSM.16.M88.4 R176, [R236] ;  /* 0x00000000ecb0783b */ /* 0x000e620000000200 */
[-C--:B-----5:R-:W-:Y:S07]  /*18c30*/  HMMA.16816.F32.BF16 R20, R188, R108.reuse, R20 ;  /* 0x0000006cbc14723c */ /* 0x0a0fee0000041814 */
[----:B------:R-:W-:Y:S01]  /*18c40*/  LDSM.16.M88.4 R180, [R234] ;  /* 0x00000000eab4783b */ /* 0x000fe20000000200 */
[C---:B------:R-:W-:Y:S07]  /*18c50*/  HMMA.16816.F32.BF16 R24, R196.reuse, R108, R24 ;  /* 0x0000006cc418723c */ /* 0x040fee0000041818 */
[----:B------:R-:W-:Y:S01]  /*18c60*/  LDSM.16.M88.4 R192, [R224+0x5100] ;  /* 0x00510000e0c0783b */ /* 0x000fe20000000200 */
[-C--:B------:R-:W-:Y:S07]  /*18c70*/  HMMA.16816.F32.BF16 R28, R196, R110.reuse, R28 ;  /* 0x0000006ec41c723c */ /* 0x080fee000004181c */
[----:B------:R-:W-:Y:S01]  /*18c80*/  LDSM.16.M88.4 R216, [R233] ;  /* 0x00000000e9d8783b */ /* 0x000fe20000000200 */
[C---:B------:R-:W-:Y:S07]  /*18c90*/  HMMA.16816.F32.BF16 R32, R188.reuse, R110, R32 ;  /* 0x0000006ebc20723c */ /* 0x040fee0000041820 */
[----:B------:R-:W5:Y:S01]  /*18ca0*/  LDSM.16.M88.4 R108, [R235] ;  /* 0x00000000eb6c783b */ /* 0x000f620000000200 */
[-C--:B--2---:R-:W-:Y:S08]  /*18cb0*/  HMMA.16816.F32.BF16 R36, R188, R200.reuse, R36 ;  /* 0x000000c8bc24723c */ /* 0x084ff00000041824 */
        /* <DEDUP_REMOVED lines=10> */
[-C--:B-1----:R-:W-:Y:S01]  /*18d60*/  HMMA.16816.F32.BF16 R4, R208, R212.reuse, R4 ;  /* 0x000000d4d004723c */ /* 0x082fe20000041804 */
[----:B------:R-:W1:Y:S07]  /*18d70*/  LDSM.16.M88.4 R204, [R224+0x5900] ;  /* 0x00590000e0cc783b */ /* 0x000e6e0000000200 */
[C---:B---3--:R-:W-:Y:S08]  /*18d80*/  HMMA.16816.F32.BF16 R8, R184.reuse, R212, R8 ;  /* 0x000000d4b808723c */ /* 0x048ff00000041808 */
[-C--:B------:R-:W-:Y:S08]  /*18d90*/  HMMA.16816.F32.BF16 R12, R184, R214.reuse, R12 ;  /* 0x000000d6b80c723c */ /* 0x080ff0000004180c */
[C---:B------:R-:W-:Y:S01]  /*18da0*/  HMMA.16816.F32.BF16 R16, R208.reuse, R214, R16 ;  /* 0x000000d6d010723c */ /* 0x040fe20000041810 */
[----:B------:R-:W3:Y:S07]  /*18db0*/  LDSM.16.M88.4 R212, [R224+0x5d00] ;  /* 0x005d0000e0d4783b */ /* 0x000eee0000000200 */
[-C--:B------:R-:W-:Y:S08]  /*18dc0*/  HMMA.16816.F32.BF16 R20, R208, R176.reuse, R20 ;  /* 0x000000b0d014723c */ /* 0x080ff00000041814 */
[C---:B------:R-:W-:Y:S08]  /*18dd0*/  HMMA.16816.F32.BF16 R24, R184.reuse, R176, R24 ;  /* 0x000000b0b818723c */ /* 0x040ff00000041818 */
[-C--:B------:R-:W-:Y:S08]  /*18de0*/  HMMA.16816.F32.BF16 R28, R184, R178.reuse, R28 ;  /* 0x000000b2b81c723c */ /* 0x080ff0000004181c */
[C---:B------:R-:W-:Y:S01]  /*18df0*/  HMMA.16816.F32.BF16 R32, R208.reuse, R178, R32 ;  /* 0x000000b2d020723c */ /* 0x040fe20000041820 */
[----:B------:R-:W1:Y:S07]  /*18e00*/  LDSM.16.M88.4 R176, [R228+0xa100] ;  /* 0x00a10000e4b0783b */ /* 0x000e6e0000000200 */
[-C--:B-----5:R-:W-:Y:S08]  /*18e10*/  HMMA.16816.F32.BF16 R36, R208, R108.reuse, R36 ;  /* 0x0000006cd024723c */ /* 0x0a0ff00000041824 */
        /* <DEDUP_REMOVED lines=8> */
[-C--:B--2---:R-:W-:Y:S08]  /*18ea0*/  HMMA.16816.F32.BF16 R4, R188, R192.reuse, R4 ;  /* 0x000000c0bc04723c */ /* 0x084ff00000041804 */
        /* <DEDUP_REMOVED lines=11> */
[-C--:B---3--:R-:W-:Y:S08]  /*18f60*/  HMMA.16816.F32.BF16 R52, R188, R212.reuse, R52 ;  /* 0x000000d4bc34723c */ /* 0x088ff00000041834 */
[C---:B------:R-:W-:Y:S08]  /*18f70*/  HMMA.16816.F32.BF16 R56, R196.reuse, R212, R56 ;  /* 0x000000d4c438723c */ /* 0x040ff00000041838 */
[-C--:B------:R-:W-:Y:S08]  /*18f80*/  HMMA.16816.F32.BF16 R60, R196, R214.reuse, R60 ;  /* 0x000000d6c43c723c */ /* 0x080ff0000004183c */
[----:B------:R-:W-:Y:S08]  /*18f90*/  HMMA.16816.F32.BF16 R64, R188, R214, R64 ;  /* 0x000000d6bc40723c */ /* 0x000ff00000041840 */
[-C--:B------:R-:W-:Y:S08]  /*18fa0*/  HMMA.16816.F32.BF16 R4, R176, R216.reuse, R4 ;  /* 0x000000d8b004723c */ /* 0x080ff00000041804 */
        /* <DEDUP_REMOVED lines=25> */
[----:B-----5:R-:W5:Y:S09]  /*19140*/  LDSM.16.M88.4 R4, [R232] ;  /* 0x00000000e804783b */ /* 0x020f720000000200 */
[----:B------:R-:W1:Y:S10]  /*19150*/  MUFU.TANH R186, R10 ;  /* 0x0000000a00ba7308 */ /* 0x000e740000002400 */
[----:B------:R1:W1:Y:S10]  /*19160*/  MUFU.TANH R193, R11 ;  /* 0x0000000b00c17308 */ /* 0x0002740000002400 */
[----:B------:R2:W2:Y:S10]  /*19170*/  MUFU.TANH R185, R12 ;  /* 0x0000000c00b97308 */ /* 0x0004b40000002400 */
[----:B------:R2:W2:Y:S01]  /*19180*/  MUFU.TANH R184, R13 ;  /* 0x0000000d00b87308 */ /* 0x0004a20000002400 */
[----:B-1----:R-:W1:Y:S01]  /*19190*/  LDSM.16.M88.4 R8, [R231] ;  /* 0x00000000e708783b */ /* 0x002e620000000200 */
[-C--:B-----5:R-:W-:Y:S08]  /*191a0*/  HMMA.16816.F32.BF16 R20, R176, R4.reuse, R20 ;  /* 0x00000004b014723c */ /* 0x0a0ff00000041814 */
[----:B------:R1:W1:Y:S01]  /*191b0*/  MUFU.TANH R191, R14 ;  /* 0x0000000e00bf7308 */ /* 0x0002620000002400 */
[C---:B------:R-:W-:Y:S09]  /*191c0*/  HMMA.16816.F32.BF16 R24, R108.reuse, R4, R24 ;  /* 0x000000046c18723c */ /* 0x040ff20000041818 */
[----:B------:R1:W1:Y:S01]  /*191d0*/  MUFU.TANH R190, R15 ;  /* 0x0000000f00be7308 */ /* 0x0002620000002400 */
[-C--:B------:R-:W-:Y:S08]  /*191e0*/  HMMA.16816.F32.BF16 R28, R108, R6.reuse, R28 ;  /* 0x000000066c1c723c */ /* 0x080ff0000004181c */
[C---:B------:R-:W-:Y:S01]  /*191f0*/  HMMA.16816.F32.BF16 R32, R176.reuse, R6, R32 ;  /* 0x00000006b020723c */ /* 0x040fe20000041820 */
[----:B------:R2:W2:Y:S01]  /*19200*/  MUFU.TANH R181, R16 ;  /* 0x0000001000b57308 */ /* 0x0004a20000002400 */
[----:B------:R-:W5:Y:S01]  /*19210*/  LDSM.16.M88.4 R4, [R230] ;  /* 0x00000000e604783b */ /* 0x000f620000000200 */
[----:B------:R-:W-:Y:S04]  /*19220*/  DEPBAR.LE SB0, 0x0 ;  /* 0x000080000000791a */ /* 0x000fe80000000000 */
[----:B------:R-:W-:Y:S02]  /*19230*/  FMUL.FTZ R20, R20, c[0x0][0x320] ;  /* 0x0000c80014147a20 */ /* 0x000fe40000410000 */
[----:B------:R-:W-:Y:S02]  /*19240*/  FMUL.FTZ R21, R21, c[0x0][0x320] ;  /* 0x0000c80015157a20 */ /* 0x000fe40000410000 */
[----:B----4-:R4:W2:Y:S01]  /*19250*/  MUFU.TANH R102, R17 ;  /* 0x0000001100667308 */ /* 0x0108a20000002400 */
        /* <DEDUP_REMOVED lines=106> */
.L_x_835:
        /* <DEDUP_REMOVED lines=37> */
[----:B-1----:R-:W1:Y:S01]  /*19b50*/  SHFL.BFLY PT, R8, R0, 0x2, 0x1f ;  /* 0x0c401f0000087f89 */ /* 0x002e6200000e0000 */
        /* <DEDUP_REMOVED lines=79> */
[--C-:B-1----:R-:W-:Y:S01]  /*1a050*/  FFMA.FTZ R3, R183, c[0x0][0x2d0], -R111.reuse ;  /* 0x0000b400b7037a23 */ /* 0x102fe2000001086f */
[----:B------:R-:W-:Y:S01]  /*1a060*/  LDSM.16.MT88.4 R172, [R226+0x1d00] ;  /* 0x001d0000e2ac783b */ /* 0x000fe20000004200 */
[C---:B------:R-:W-:Y:S02]  /*1a070*/  FMUL.FTZ R70, R101.reuse, R70 ;  /* 0x0000004665467220 */ /* 0x040fe40000410000 */
[----:B------:R1:W4:Y:S01]  /*1a080*/  MUFU.EX2 R11, R3 ;  /* 0x00000003000b7308 */ /* 0x0003220000000800 */
[----:B------:R-:W-:Y:S02]  /*1a090*/  FMUL.FTZ R71, R101, R71 ;  /* 0x0000004765477220 */ /* 0x000fe40000410000 */
[C---:B------:R-:W-:Y:S02]  /*1a0a0*/  FMUL.FTZ R80, R103.reuse, R80 ;  /* 0x0000005067507220 */ /* 0x040fe40000410000 */
[----:B------:R-:W-:Y:S02]  /*1a0b0*/  FMUL.FTZ R81, R103, R81 ;  /* 0x0000005167517220 */ /* 0x000fe40000410000 */
[--C-:B--2---:R-:W-:Y:S01]  /*1a0c0*/  FFMA.FTZ R2, R187, c[0x0][0x2d0], -R110.reuse ;  /* 0x0000b400bb027a23 */ /* 0x104fe2000001086e */
[----:B------:R-:W-:Y:S01]  /*1a0d0*/  MOV R187, R21 ;  /* 0x0000001500bb7202 */ /* 0x000fe20000000f00 */
        /* <DEDUP_REMOVED lines=10> */
[C---:B------:R-:W-:Y:S02]  /*1a180*/  FMUL.FTZ R40, R100.reuse, R148 ;  /* 0x0000009464287220 */ /* 0x040fe40000410000 */
[----:B------:R1:W-:Y:S01]  /*1a190*/  MUFU.EX2 R224, R3 ;  /* 0x0000000300e07308 */ /* 0x0003e20000000800 */
[C---:B------:R-:W-:Y:S02]  /*1a1a0*/  FMUL.FTZ R44, R100.reuse, R152 ;  /* 0x00000098642c7220 */ /* 0x040fe40000410000 */
[C---:B------:R-:W-:Y:S02]  /*1a1b0*/  FMUL.FTZ R56, R100.reuse, R164 ;  /* 0x000000a464387220 */ /* 0x040fe40000410000 */
[C---:B------:R-:W-:Y:S02]  /*1a1c0*/  FMUL.FTZ R57, R100.reuse, R165 ;  /* 0x000000a564397220 */ /* 0x040fe40000410000 */
[----:B--2---:R-:W-:Y:S02]  /*1a1d0*/  FFMA.FTZ R2, R181, c[0x0][0x2d0], -R110 ;  /* 0x0000b400b5027a23 */ /* 0x004fe4000001086e */
[C---:B------:R-:W-:Y:S02]  /*1a1e0*/  FMUL.FTZ R60, R100.reuse, R168 ;  /* 0x000000a8643c7220 */ /* 0x040fe40000410000 */
[----:B------:R2:W-:Y:S01]  /*1a1f0*/  MUFU.EX2 R10, R2 ;  /* 0x00000002000a7308 */ /* 0x0005e20000000800 */
[C---:B------:R-:W-:Y:S02]  /*1a200*/  FMUL.FTZ R61, R100.reuse, R169 ;  /* 0x000000a9643d7220 */ /* 0x040fe40000410000 */
[C---:B------:R-:W-:Y:S02]  /*1a210*/  FMUL.FTZ R72, R100.reuse, R72 ;  /* 0x0000004864487220 */ /* 0x040fe40000410000 */
[C---:B------:R-:W-:Y:S02]  /*1a220*/  FMUL.FTZ R73, R100.reuse, R73 ;  /* 0x0000004964497220 */ /* 0x040fe40000410000 */
[C---:B------:R-:W-:Y:S02]  /*1a230*/  FMUL.FTZ R76, R100.reuse, R76 ;  /* 0x0000004c644c7220 */ /* 0x040fe40000410000 */
[----:B------:R-:W-:Y:S02]  /*1a240*/  FMUL.FTZ R77, R100, R77 ;  /* 0x0000004d644d7220 */ /* 0x000fe40000410000 */
[C---:B------:R-:W-:Y:S02]  /*1a250*/  FMUL.FTZ R82, R101.reuse, R82 ;  /* 0x0000005265527220 */ /* 0x040fe40000410000 */
[--C-:B-1----:R-:W-:Y:S02]  /*1a260*/  FFMA.FTZ R3, R180, c[0x0][0x2d0], -R111.reuse ;  /* 0x0000b400b4037a23 */ /* 0x102fe4000001086f */
[----:B------:R-:W-:Y:S02]  /*1a270*/  FMUL.FTZ R83, R101, R83 ;  /* 0x0000005365537220 */ /* 0x000fe40000410000 */
[----:B------:R-:W-:Y:S01]  /*1a280*/  MUFU.EX2 R28, R3 ;  /* 0x00000003001c7308 */ /* 0x000fe20000000800 */
[C---:B------:R-:W-:Y:S02]  /*1a290*/  FMUL.FTZ R84, R103.reuse, R84 ;  /* 0x0000005467547220 */ /* 0x040fe40000410000 */
[----:B------:R-:W-:Y:S02]  /*1a2a0*/  FMUL.FTZ R85, R103, R85 ;  /* 0x0000005567557220 */ /* 0x000fe40000410000 */
[C---:B------:R-:W-:Y:S01]  /*1a2b0*/  FMUL.FTZ R86, R101.reuse, R86 ;  /* 0x0000005665567220 */ /* 0x040fe20000410000 */
[----:B--2---:R-:W1:Y:S01]  /*1a2c0*/  SHFL.BFLY PT, R2, R0, 0x1, 0x1f ;  /* 0x0c201f0000027f89 */ /* 0x004e6200000e0000 */
[----:B------:R-:W-:Y:S02]  /*1a2d0*/  FMUL.FTZ R87, R101, R87 ;  /* 0x0000005765577220 */ /* 0x000fe40000410000 */
[C---:B------:R-:W-:Y:S02]  /*1a2e0*/  FMUL.FTZ R88, R100.reuse, R88 ;  /* 0x0000005864587220 */ /* 0x040fe40000410000 */
[C---:B------:R-:W-:Y:S02]  /*1a2f0*/  FMUL.FTZ R89, R100.reuse, R89 ;  /* 0x0000005964597220 */ /* 0x040fe40000410000 */
[C---:B------:R-:W-:Y:S02]  /*1a300*/  FMUL.FTZ R92, R100.reuse, R92 ;  /* 0x0000005c645c7220 */ /* 0x040fe40000410000 */
[----:B------:R-:W-:Y:S02]  /*1a310*/  FMUL.FTZ R93, R100, R93 ;  /* 0x0000005d645d7220 */ /* 0x000fe40000410000 */
[C---:B------:R-:W-:Y:S02]  /*1a320*/  FMUL.FTZ R96, R103.reuse, R96 ;  /* 0x0000006067607220 */ /* 0x040fe40000410000 */
[----:B------:R-:W-:Y:S02]  /*1a330*/  FMUL.FTZ R97, R103, R97 ;  /* 0x0000006167617220 */ /* 0x000fe40000410000 */
[C---:B------:R-:W-:Y:S02]  /*1a340*/  FMUL.FTZ R98, R101.reuse, R98 ;  /* 0x0000006265627220 */ /* 0x040fe40000410000 */
[----:B------:R-:W-:Y:S01]  /*1a350*/  FMUL.FTZ R99, R101, R99 ;  /* 0x0000006365637220 */ /* 0x000fe20000410000 */
[----:B-1----:R-:W-:Y:S01]  /*1a360*/  FMNMX.FTZ R102, R2, R0, !PT ;  /* 0x0000000002667209 */ /* 0x002fe20007810000 */
[--C-:B------:R-:W-:Y:S01]  /*1a370*/  FFMA.FTZ R2, R188, c[0x0][0x2d0], -R176.reuse ;  /* 0x0000b400bc027a23 */ /* 0x100fe200000108b0 */
[----:B------:R-:W-:Y:S01]  /*1a380*/  MOV R188, R12 ;  /* 0x0000000c00bc7202 */ /* 0x000fe20000000f00 */
[----:B------:R-:W-:Y:S02]  /*1a390*/  FFMA.FTZ R0, R19, c[0x0][0x2d0], -R111 ;  /* 0x0000b40013007a23 */ /* 0x000fe4000001086f */
[----:B------:R1:W-:Y:S01]  /*1a3a0*/  MUFU.EX2 R6, R2 ;  /* 0x0000000200067308 */ /* 0x0003e20000000800 */
[----:B------:R-:W-:Y:S02]  /*1a3b0*/  FMUL.FTZ R12, R100, R120 ;  /* 0x00000078640c7220 */ /* 0x000fe40000410000 */
[----:B------:R-:W-:Y:S02]  /*1a3c0*/  FMUL.FTZ R19, R101, R127 ;  /* 0x0000007f65137220 */ /* 0x000fe40000410000 */
[----:B------:R-:W-:Y:S05]  /*1a3d0*/  LDSM.16.MT88.4 R124, [R225+0x2100] ;  /* 0x00210000e17c783b */ /* 0x000fea0000004200 */
[----:B------:R2:W3:Y:S01]  /*1a3e0*/  MUFU.EX2 R182, R0 ;  /* 0x0000000000b67308 */ /* 0x0004e20000000800 */
[----:B-1----:R-:W-:Y:S01]  /*1a3f0*/  FFMA.FTZ R2, R192, c[0x0][0x2d0], -R176 ;  /* 0x0000b400c0027a23 */ /* 0x002fe200000108b0 */
[----:B----4-:R-:W-:Y:S08]  /*1a400*/  MOV R192, R11 ;  /* 0x0000000b00c07202 */ /* 0x010ff00000000f00 */
[----:B------:R1:W-:Y:S01]  /*1a410*/  MUFU.EX2 R5, R2 ;  /* 0x0000000200057308 */ /* 0x0003e20000000800 */
[----:B--2---:R-:W-:Y:S01]  /*1a420*/  FADD.FTZ R0, -R102, R107 ;  /* 0x0000006b66007221 */ /* 0x004fe20000010100 */
[----:B------:R-:W-:Y:S02]  /*1a430*/  MOV R107, R20 ;  /* 0x00000014006b7202 */ /* 0x000fe40000000f00 */
[----:B------:R-:W2:Y:S01]  /*1a440*/  LDSM.16.MT88.4 R20, [R225+0x100] ;  /* 0x00010000e114783b */ /* 0x000ea20000004200 */
[----:B------:R-:W-:Y:S01]  /*1a450*/  FMUL.FTZ R0, R0, c[0x0][0x2d0] ;  /* 0x0000b40000007a20 */ /* 0x000fe20000410000 */
[----:B---3--:R-:W-:Y:S02]  /*1a460*/  F2FP.BF16.PACK_AB R115, R182, R28 ;  /* 0x0000001cb673723e */ /* 0x008fe400000010ff */
[----:B------:R-:W-:Y:S01]  /*1a470*/  MOV R156, R107 ;  /* 0x0000006b009c7202 */ /* 0x000fe20000000f00 */
[----:B------:R-:W-:Y:S02]  /*1a480*/  FFMA.FTZ R107, R211, c[0x0][0x2d0], -R110 ;  /* 0x0000b400d36b7a23 */ /* 0x000fe4000001086e */
[----:B------:R-:W3:Y:S01]  /*1a490*/  MUFU.EX2 R0, R0 ;  /* 0x0000000000007308 */ /* 0x000ee20000000800 */
[--C-:B-1----:R-:W-:Y:S01]  /*1a4a0*/  FFMA.FTZ R2, R185, c[0x0][0x2d0], -R176.reuse ;  /* 0x0000b400b9027a23 */ /* 0x102fe200000108b0 */
[----:B------:R-:W-:Y:S08]  /*1a4b0*/  MOV R185, R10 ;  /* 0x0000000a00b97202 */ /* 0x000ff00000000f00 */
[----:B------:R1:W-:Y:S01]  /*1a4c0*/  MUFU.EX2 R4, R2 ;  /* 0x0000000200047308 */ /* 0x0003e20000000800 */
[C---:B---3--:R-:W-:Y:S02]  /*1a4d0*/  FMUL.FTZ R10, R0.reuse, R118 ;  /* 0x00000076000a7220 */ /* 0x048fe40000410000 */
[C---:B------:R-:W-:Y:S02]  /*1a4e0*/  FMUL.FTZ R11, R0.reuse, R119 ;  /* 0x00000077000b7220 */ /* 0x040fe40000410000 */
[C---:B------:R-:W-:Y:S02]  /*1a4f0*/  FMUL.FTZ R14, R0.reuse, R122 ;  /* 0x0000007a000e7220 */ /* 0x040fe40000410000 */
[C---:B------:R-:W-:Y:S02]  /*1a500*/  FMUL.FTZ R15, R0.reuse, R123 ;  /* 0x0000007b000f7220 */ /* 0x040fe40000410000 */
[C---:B------:R-:W-:Y:S01]  /*1a510*/  FMUL.FTZ R30, R0.reuse, R138 ;  /* 0x0000008a001e7220 */ /* 0x040fe20000410000 */
[----:B------:R-:W3:Y:S01]  /*1a520*/  LDSM.16.MT88.4 R120, [R226+0x1100] ;  /* 0x00110000e278783b */ /* 0x000ee20000004200 */
[----:B------:R-:W-:Y:S02]  /*1a530*/  FMUL.FTZ R31, R0, R139 ;  /* 0x0000008b001f7220 */ /* 0x000fe40000410000 */
[----:B-1----:R-:W-:Y:S02]  /*1a540*/  FFMA.FTZ R2, R184, c[0x0][0x2d0], -R176 ;  /* 0x0000b400b8027a23 */ /* 0x002fe400000108b0 */
[C---:B------:R-:W-:Y:S02]  /*1a550*/  FMUL.FTZ R42, R0.reuse, R150 ;  /* 0x00000096002a7220 */ /* 0x040fe40000410000 */
        /* <DEDUP_REMOVED lines=22> */
[----:B------:R-:W-:Y:S01]  /*1a6c0*/  FMUL.FTZ R6, R101, R114 ;  /* 0x0000007265067220 */ /* 0x000fe20000410000 */
[----:B------:R-:W-:Y:S02]  /*1a6d0*/  F2FP.BF16.PACK_AB R114, R27, R185 ;  /* 0x000000b91b72723e */ /* 0x000fe400000010ff */
[----:B------:R1:W4:Y:S02]  /*1a6e0*/  MUFU.EX2 R186, R3 ;  /* 0x0000000300ba7308 */ /* 0x0003240000000800 */
[--C-:B-1----:R-:W-:Y:S01]  /*1a6f0*/  FFMA.FTZ R3, R191, c[0x0][0x2d0], -R2.reuse ;  /* 0x0000b400bf037a23 */ /* 0x102fe20000010802 */
[----:B------:R-:W-:Y:S01]  /*1a700*/  MOV R191, R5 ;  /* 0x0000000500bf7202 */ /* 0x000fe20000000f00 */
[----:B------:R-:W-:Y:S01]  /*1a710*/  FMUL.FTZ R5, R103, R113 ;  /* 0x0000007167057220 */ /* 0x000fe20000410000 */
[----:B------:R-:W-:Y:S05]  /*1a720*/  F2FP.BF16.PACK_AB R113, R224, R192 ;  /* 0x000000c0e071723e */ /* 0x000fea00000010ff */
[----:B------:R1:W1:Y:S01]  /*1a730*/  MUFU.EX2 R26, R3 ;  /* 0x00000003001a7308 */ /* 0x0002620000000800 */
[----:B----4-:R-:W-:Y:S02]  /*1a740*/  F2FP.BF16.PACK_AB R117, R186, R180 ;  /* 0x000000b4ba75723e */ /* 0x010fe400000010ff */
[----:B------:R-:W-:Y:S02]  /*1a750*/  F2FP.BF16.PACK_AB R116, R191, R193 ;  /* 0x000000c1bf74723e */ /* 0x000fe400000010ff */
[----:B------:R-:W-:Y:S01]  /*1a760*/  MOV R139, R191 ;  /* 0x000000bf008b7202 */ /* 0x000fe20000000f00 */
[----:B-1----:R-:W-:Y:S01]  /*1a770*/  FFMA.FTZ R3, R190, c[0x0][0x2d0], -R2 ;  /* 0x0000b400be037a23 */ /* 0x002fe20000010802 */
[----:B------:R-:W-:Y:S01]  /*1a780*/  MOV R190, R4 ;  /* 0x0000000400be7202 */ /* 0x000fe20000000f00 */
[----:B------:R-:W-:Y:S01]  /*1a790*/  FMUL.FTZ R4, R103, R112 ;  /* 0x0000007067047220 */ /* 0x000fe20000410000 */
[----:B------:R-:W-:Y:S01]  /*1a7a0*/  F2FP.BF16.PACK_AB R112, R29, R188 ;  /* 0x000000bc1d70723e */ /* 0x000fe200000010ff */
[----:B------:R-:W1:Y:S01]  /*1a7b0*/  MUFU.EX2 R183, R3 ;  /* 0x0000000300b77308 */ /* 0x000e620000000800 */
[----:B------:R-:W-:Y:S02]  /*1a7c0*/  F2FP.BF16.PACK_AB R118, R181, R190 ;  /* 0x000000beb576723e */ /* 0x000fe400000010ff */
[-C--:B------:R-:W-:Y:S03]  /*1a7d0*/  MOV R133, R26.reuse ;  /* 0x0000001a00857202 */ /* 0x080fe60000000f00 */
[-C--:B--2---:R-:W-:Y:S05]  /*1a7e0*/  HMMA.16816.F32.BF16 R4, R112, R20.reuse, R4 ;  /* 0x000000147004723c */ /* 0x084fea0000041804 */
[----:B-1----:R-:W-:Y:S01]  /*1a7f0*/  F2FP.BF16.PACK_AB R119, R183, R26 ;  /* 0x0000001ab777723e */ /* 0x002fe200000010ff */
[--C-:B------:R-:W-:Y:S02]  /*1a800*/  FFMA.FTZ R3, R194, c[0x0][0x2d0], -R110.reuse ;  /* 0x0000b400c2037a23 */ /* 0x100fe4000001086e */
[C---:B------:R-:W-:Y:S01]  /*1a810*/  FMUL.FTZ R26, R0.reuse, R134 ;  /* 0x00000086001a7220 */ /* 0x040fe20000410000 */
[----:B------:R-:W-:Y:S01]  /*1a820*/  MOV R134, R27 ;  /* 0x0000001b00867202 */ /* 0x000fe20000000f00 */
[----:B------:R1:W-:Y:S02]  /*1a830*/  MUFU.EX2 R132, R3 ;  /* 0x0000000300847308 */ /* 0x0003e40000000800 */
[----:B------:R-:W-:Y:S01]  /*1a840*/  FMUL.FTZ R27, R0, R135 ;  /* 0x00000087001b7220 */ /* 0x000fe20000410000 */
[C---:B------:R-:W-:Y:S04]  /*1a850*/  HMMA.16816.F32.BF16 R8, R116.reuse, R20, R8 ;  /* 0x000000147408723c */ /* 0x040fe80000041808 */
[----:B------:R-:W-:Y:S01]  /*1a860*/  MOV R135, R28 ;  /* 0x0000001c00877202 */ /* 0x000fe20000000f00 */
[C---:B------:R-:W-:Y:S01]  /*1a870*/  FMUL.FTZ R28, R100.reuse, R136 ;  /* 0x00000088641c7220 */ /* 0x040fe20000410000 */
[----:B------:R-:W-:Y:S01]  /*1a880*/  MOV R136, R29 ;  /* 0x0000001d00887202 */ /* 0x000fe20000000f00 */
[C---:B------:R-:W-:Y:S01]  /*1a890*/  FMUL.FTZ R20, R103.reuse, R128 ;  /* 0x0000008067147220 */ /* 0x040fe20000410000 */
[-C--:B------:R-:W-:Y:S04]  /*1a8a0*/  HMMA.16816.F32.BF16 R12, R116, R22.reuse, R12 ;  /* 0x00000016740c723c */ /* 0x080fe8000004180c */
[----:B------:R-:W-:Y:S01]  /*1a8b0*/  FMUL.FTZ R21, R103, R129 ;  /* 0x0000008167157220 */ /* 0x000fe20000410000 */
[----:B------:R-:W-:Y:S01]  /*1a8c0*/  MOV R152, R136 ;  /* 0x0000008800987202 */ /* 0x000fe20000000f00 */
[----:B------:R-:W-:Y:S01]  /*1a8d0*/  FMUL.FTZ R29, R100, R137 ;  /* 0x00000089641d7220 */ /* 0x000fe20000410000 */
[----:B------:R-:W-:Y:S01]  /*1a8e0*/  MOV R136, R134 ;  /* 0x0000008600887202 */ /* 0x000fe20000000f00 */
[C---:B------:R-:W-:Y:S04]  /*1a8f0*/  HMMA.16816.F32.BF16 R16, R112.reuse, R22, R16 ;  /* 0x000000167010723c */ /* 0x040fe80000041810 */
[----:B------:R-:W-:Y:S01]  /*1a900*/  MOV R134, R193 ;  /* 0x000000c100867202 */ /* 0x000fe20000000f00 */
[--C-:B-1----:R-:W-:Y:S02]  /*1a910*/  FFMA.FTZ R3, R195, c[0x0][0x2d0], -R110.reuse ;  /* 0x0000b400c3037a23 */ /* 0x102fe4000001086e */
[C---:B------:R-:W-:Y:S02]  /*1a920*/  FMUL.FTZ R22, R101.reuse, R130 ;  /* 0x0000008265167220 */ /* 0x040fe40000410000 */
[----:B------:R1:W-:Y:S03]  /*1a930*/  MUFU.EX2 R184, R3 ;  /* 0x0000000300b87308 */ /* 0x0003e60000000800 */
[----:B------:R-:W-:Y:S02]  /*1a940*/  FMUL.FTZ R23, R101, R131 ;  /* 0x0000008365177220 */ /* 0x000fe40000410000 */
[----:B------:R-:W-:Y:S05]  /*1a950*/  LDSM.16.MT88.4 R128, [R226+0x500] ;  /* 0x00050000e280783b */ /* 0x000fea0000004200 */
[-C--:B------:R-:W-:Y:S08]  /*1a960*/  HMMA.16816.F32.BF16 R20, R112, R36.reuse, R20 ;  /* 0x000000247014723c */ /* 0x080ff00000041814 */
[C---:B------:R-:W-:Y:S07]  /*1a970*/  HMMA.16816.F32.BF16 R24, R116.reuse, R36, R24 ;  /* 0x000000247418723c */ /* 0x040fee0000041818 */
[C---:B------:R-:W-:Y:S01]  /*1a980*/  FMUL.FTZ R37, R103.reuse, R145 ;  /* 0x0000009167257220 */ /* 0x040fe20000410000 */
[-C--:B------:R-:W-:Y:S04]  /*1a990*/  HMMA.16816.F32.BF16 R28, R116, R38.reuse, R28 ;  /* 0x00000026741c723c */ /* 0x080fe8000004181c */
[----:B------:R-:W-:Y:S01]  /*1a9a0*/  FMUL.FTZ R36, R103, R144 ;  /* 0x0000009067247220 */ /* 0x000fe20000410000 */
[----:B------:R-:W-:Y:S01]  /*1a9b0*/  MOV R144, R192 ;  /* 0x000000c000907202 */ /* 0x000fe20000000f00 */
[--C-:B-1----:R-:W-:Y:S02]  /*1a9c0*/  FFMA.FTZ R3, R198, c[0x0][0x2d0], -R111.reuse ;  /* 0x0000b400c6037a23 */ /* 0x102fe4000001086f */
[C---:B------:R-:W-:Y:S07]  /*1a9d0*/  HMMA.16816.F32.BF16 R32, R112.reuse, R38, R32 ;  /* 0x000000267020723c */ /* 0x040fee0000041820 */
[C---:B------:R-:W-:Y:S02]  /*1a9e0*/  FMUL.FTZ R38, R101.reuse, R146 ;  /* 0x0000009265267220 */ /* 0x040fe40000410000 */
[----:B------:R1:W-:Y:S03]  /*1a9f0*/  MUFU.EX2 R146, R3 ;  /* 0x0000000300927308 */ /* 0x0003e60000000800 */
[----:B------:R-:W-:Y:S07]  /*1aa00*/  FMUL.FTZ R39, R101, R147 ;  /* 0x0000009365277220 */ /* 0x000fee0000410000 */
[-C--:B------:R-:W-:Y:S08]  /*1aa10*/  HMMA.16816.F32.BF16 R36, R112, R52.reuse, R36 ;  /* 0x000000347024723c */ /* 0x080ff00000041824 */
[C---:B------:R-:W-:Y:S04]  /*1aa20*/  HMMA.16816.F32.BF16 R40, R116.reuse, R52, R40 ;  /* 0x000000347428723c */ /* 0x040fe80000041828 */
[--C-:B-1----:R-:W-:Y:S04]  /*1aa30*/  FFMA.FTZ R3, R200, c[0x0][0x2d0], -R111.reuse ;  /* 0x0000b400c8037a23 */ /* 0x102fe8000001086f */
[-C--:B------:R-:W-:Y:S01]  /*1aa40*/  HMMA.16816.F32.BF16 R44, R116, R54.reuse, R44 ;  /* 0x00000036742c723c */ /* 0x080fe2000004182c */
[----:B------:R1:W2:Y:S03]  /*1aa50*/  MUFU.EX2 R140, R3 ;  /* 0x00000003008c7308 */ /* 0x0002a60000000800 */
[C---:B------:R-:W-:Y:S02]  /*1aa60*/  FMUL.FTZ R52, R103.reuse, R160 ;  /* 0x000000a067347220 */ /* 0x040fe40000410000 */
[----:B------:R-:W-:Y:S02]  /*1aa70*/  FMUL.FTZ R53, R103, R161 ;  /* 0x000000a167357220 */ /* 0x000fe40000410000 */
[C---:B------:R-:W-:Y:S07]  /*1aa80*/  HMMA.16816.F32.BF16 R48, R112.reuse, R54, R48 ;  /* 0x000000367030723c */ /* 0x040fee0000041830 */
[C---:B------:R-:W-:Y:S02]  /*1aa90*/  FMUL.FTZ R54, R101.reuse, R162 ;  /* 0x000000a265367220 */ /* 0x040fe40000410000 */
[----:B------:R-:W-:Y:S07]  /*1aaa0*/  FMUL.FTZ R55, R101, R163 ;  /* 0x000000a365377220 */ /* 0x000fee0000410000 */
[-C--:B---3--:R-:W-:Y:S03]  /*1aab0*/  HMMA.16816.F32.BF16 R52, R112, R120.reuse, R52 ;  /* 0x000000787034723c */ /* 0x088fe60000041834 */
[--C-:B-1----:R-:W-:Y:S04]  /*1aac0*/  FFMA.FTZ R3, R197, c[0x0][0x2d0], -R110.reuse ;  /* 0x0000b400c5037a23 */ /* 0x102fe8000001086e */
[----:B------:R1:W-:Y:S01]  /*1aad0*/  MUFU.EX2 R143, R3 ;  /* 0x00000003008f7308 */ /* 0x0003e20000000800 */
[C---:B------:R-:W-:Y:S08]  /*1aae0*/  HMMA.16816.F32.BF16 R56, R116.reuse, R120, R56 ;  /* 0x000000787438723c */ /* 0x040ff00000041838 */
[-C--:B------:R-:W-:Y:S08]  /*1aaf0*/  HMMA.16816.F32.BF16 R60, R116, R122.reuse, R60 ;  /* 0x0000007a743c723c */ /* 0x080ff0000004183c */
[C---:B------:R-:W-:Y:S01]  /*1ab00*/  HMMA.16816.F32.BF16 R64, R112.reuse, R122, R64 ;  /* 0x0000007a7040723c */ /* 0x040fe20000041840 */
[----:B------:R-:W3:Y:S03]  /*1ab10*/  LDSM.16.MT88.4 R120, [R226+0x2100] ;  /* 0x00210000e278783b */ /* 0x000ee60000004200 */
        /* <DEDUP_REMOVED lines=9> */
[-C--:B---3--:R-:W-:Y:S08]  /*1abb0*/  HMMA.16816.F32.BF16 R84, R112, R120.reuse, R84 ;  /* 0x000000787054723c */ /* 0x088ff00000041854 */
[C---:B------:R-:W-:Y:S08]  /*1abc0*/  HMMA.16816.F32.BF16 R88, R116.reuse, R120, R88 ;  /* 0x000000787458723c */ /* 0x040ff00000041858 */
[-C--:B------:R-:W-:Y:S04]  /*1abd0*/  HMMA.16816.F32.BF16 R92, R116, R122.reuse, R92 ;  /* 0x0000007a745c723c */ /* 0x080fe8000004185c */
[--C-:B-1----:R-:W-:Y:S04]  /*1abe0*/  FFMA.FTZ R3, R201, c[0x0][0x2d0], -R111.reuse ;  /* 0x0000b400c9037a23 */ /* 0x102fe8000001086f */
[----:B------:R-:W-:Y:S01]  /*1abf0*/  HMMA.16816.F32.BF16 R96, R112, R122, R96 ;  /* 0x0000007a7060723c */ /* 0x000fe20000041860 */
[----:B------:R-:W1:Y:S01]  /*1ac00*/  LDSM.16.MT88.4 R120, [R225+0x1500] ;  /* 0x00150000e178783b */ /* 0x000e620000004200 */
[----:B------:R3:W3:Y:S05]  /*1ac10*/  MUFU.EX2 R153, R3 ;  /* 0x0000000300997308 */ /* 0x0006ea0000000800 */
[----:B--2---:R-:W-:Y:S02]  /*1ac20*/  F2FP.BF16.PACK_AB R113, R140, R146 ;  /* 0x000000928c71723e */ /* 0x004fe400000010ff */
[----:B----4-:R-:W-:Y:S03]  /*1ac30*/  F2FP.BF16.PACK_AB R114, R149, R143 ;  /* 0x0000008f9572723e */ /* 0x010fe600000010ff */
[----:B------:R-:W-:Y:S01]  /*1ac40*/  F2FP.BF16.PACK_AB R112, R184, R132 ;  /* 0x00000084b870723e */ /* 0x000fe200000010ff */
[--C-:B---3--:R-:W-:Y:S01]  /*1ac50*/  FFMA.FTZ R3, R203, c[0x0][0x2d0], -R176.reuse ;  /* 0x0000b400cb037a23 */ /* 0x108fe200000108b0 */
        /* <DEDUP_REMOVED lines=21> */
[----:B---3--:R-:W-:Y:S02]  /*1adb0*/  F2FP.BF16.PACK_AB R119, R155, R145 ;  /* 0x000000919b77723e */ /* 0x008fe400000010ff */
[----:B------:R-:W-:Y:S05]  /*1adc0*/  MOV R211, R155 ;  /* 0x0000009b00d37202 */ /* 0x000fea0000000f00 */
        /* <DEDUP_REMOVED lines=12> */
[--C-:B--2---:R-:W-:Y:S01]  /*1ae90*/  FFMA.FTZ R3, R216, c[0x0][0x2d0], -R111.reuse ;  /* 0x0000b400d8037a23 */ /* 0x104fe2000001086f */
[----:B----4-:R-:W-:Y:S02]  /*1aea0*/  MOV R216, R138 ;  /* 0x0000008a00d87202 */ /* 0x010fe40000000f00 */
[----:B------:R-:W-:Y:S01]  /*1aeb0*/  MOV R138, R190 ;  /* 0x000000be008a7202 */ /* 0x000fe20000000f00 */
[-C--:B-1----:R-:W-:Y:S01]  /*1aec0*/  HMMA.16816.F32.BF16 R36, R112, R120.reuse, R36 ;  /* 0x000000787024723c */ /* 0x082fe20000041824 */
[----:B------:R1:W-:Y:S07]  /*1aed0*/  MUFU.EX2 R214, R3 ;  /* 0x0000000300d67308 */ /* 0x0003ee0000000800 */
[C---:B------:R-:W-:Y:S08]  /*1aee0*/  HMMA.16816.F32.BF16 R40, R116.reuse, R120, R40 ;  /* 0x000000787428723c */ /* 0x040ff00000041828 */
[-C--:B------:R-:W-:Y:S08]  /*1aef0*/  HMMA.16816.F32.BF16 R44, R116, R122.reuse, R44 ;  /* 0x0000007a742c723c */ /* 0x080ff0000004182c */
[C---:B------:R-:W-:Y:S01]  /*1af00*/  HMMA.16816.F32.BF16 R48, R112.reuse, R122, R48 ;  /* 0x0000007a7030723c */ /* 0x040fe20000041830 */
[----:B------:R-:W2:Y:S03]  /*1af10*/  LDSM.16.MT88.4 R120, [R226+0x2500] ;  /* 0x00250000e278783b */ /* 0x000ea60000004200 */
[--C-:B-1----:R-:W-:Y:S01]  /*1af20*/  FFMA.FTZ R3, R217, c[0x0][0x2d0], -R111.reuse ;  /* 0x0000b400d9037a23 */ /* 0x102fe2000001086f */
[----:B------:R-:W-:Y:S02]  /*1af30*/  MOV R217, R137 ;  /* 0x0000008900d97202 */ /* 0x000fe40000000f00 */
[----:B------:R-:W-:Y:S01]  /*1af40*/  MOV R137, R133 ;  /* 0x0000008500897202 */ /* 0x000fe20000000f00 */
[-C--:B---3--:R-:W-:Y:S01]  /*1af50*/  HMMA.16816.F32.BF16 R52, R112, R124.reuse, R52 ;  /* 0x0000007c7034723c */ /* 0x088fe20000041834 */
[----:B------:R1:W3:Y:S03]  /*1af60*/  MUFU.EX2 R215, R3 ;  /* 0x0000000300d77308 */ /* 0x0002e60000000800 */
[----:B------:R-:W-:Y:S02]  /*1af70*/  MOV R133, R188 ;  /* 0x000000bc00857202 */ /* 0x000fe40000000f00 */
[----:B------:R-:W-:Y:S02]  /*1af80*/  MOV R188, R189 ;  /* 0x000000bd00bc7202 */ /* 0x000fe40000000f00 */
        /* <DEDUP_REMOVED lines=8> */
[----:B------:R3:W3:Y:S07]  /*1b010*/  MUFU.EX2 R209, R3 ;  /* 0x0000000300d17308 */ /* 0x0006ee0000000800 */
[-C--:B------:R-:W-:Y:S04]  /*1b020*/  HMMA.16816.F32.BF16 R76, R116, R130.reuse, R76 ;  /* 0x00000082744c723c */ /* 0x080fe8000004184c */
[----:B-1----:R-:W-:Y:S01]  /*1b030*/  FFMA.FTZ R107, R219, c[0x0][0x2d0], -R176 ;  /* 0x0000b400db6b7a23 */ /* 0x002fe200000108b0 */
[----:B------:R-:W-:Y:S03]  /*1b040*/  MOV R219, R145 ;  /* 0x0000009100db7202 */ /* 0x000fe60000000f00 */
[C---:B------:R-:W-:Y:S01]  /*1b050*/  HMMA.16816.F32.BF16 R80, R112.reuse, R130, R80 ;  /* 0x000000827050723c */ /* 0x040fe20000041850 */
[----:B------:R-:W1:Y:S01]  /*1b060*/  LDSM.16.MT88.4 R128, [R226+0x900] ;  /* 0x00090000e280783b */ /* 0x000e620000004200 */
[----:B------:R4:W-:Y:S02]  /*1b070*/  MUFU.EX2 R205, R107 ;  /* 0x0000006b00cd7308 */ /* 0x0009e40000000800 */
[----:B------:R-:W-:Y:S02]  /*1b080*/  MOV R145, R139 ;  /* 0x0000008b00917202 */ /* 0x000fe40000000f00 */
[----:B------:R-:W-:Y:S02]  /*1b090*/  MOV R139, R137 ;  /* 0x00000089008b7202 */ /* 0x000fe40000000f00 */
[-C--:B--2---:R-:W-:Y:S04]  /*1b0a0*/  HMMA.16816.F32.BF16 R84, R112, R120.reuse, R84 ;  /* 0x000000787054723c */ /* 0x084fe80000041854 */
[--C-:B---3--:R-:W-:Y:S01]  /*1b0b0*/  FFMA.FTZ R3, R212, c[0x0][0x2d0], -R111.reuse ;  /* 0x0000b400d4037a23 */ /* 0x108fe2000001086f */
[----:B------:R-:W-:Y:S02]  /*1b0c0*/  MOV R137, R186 ;  /* 0x000000ba00897202 */ /* 0x000fe40000000f00 */
[----:B------:R-:W-:Y:S01]  /*1b0d0*/  MOV R212, R154 ;  /* 0x0000009a00d47202 */ /* 0x000fe20000000f00 */
        /* <DEDUP_REMOVED lines=8> */
[--C-:B--2---:R-:W-:Y:S01]  /*1b160*/  FFMA.FTZ R3, R213, c[0x0][0x2d0], -R111.reuse ;  /* 0x0000b400d5037a23 */ /* 0x104fe2000001086f */
[----:B------:R-:W-:Y:S03]  /*1b170*/  F2FP.BF16.PACK_AB R113, R215, R214 ;  /* 0x000000d6d771723e */ /* 0x000fe600000010ff */
[----:B------:R2:W1:Y:S01]  /*1b180*/  MUFU.EX2 R207, R3 ;  /* 0x0000000300cf7308 */ /* 0x0004620000000800 */
[----:B------:R-:W-:Y:S02]  /*1b190*/  F2FP.BF16.PACK_AB R114, R210, R209 ;  /* 0x000000d1d272723e */ /* 0x000fe400000010ff */
[----:B------:R-:W-:Y:S01]  /*1b1a0*/  MOV R213, R153 ;  /* 0x0000009900d57202 */ /* 0x000fe20000000f00 */
[--C-:B----4-:R-:W-:Y:S01]  /*1b1b0*/  FFMA.FTZ R107, R251, c[0x0][0x2d0], -R176.reuse ;  /* 0x0000b400fb6b7a23 */ /* 0x110fe200000108b0 */
[----:B------:R-:W-:Y:S05]  /*1b1c0*/  MOV R251, R181 ;  /* 0x000000b500fb7202 */ /* 0x000fea0000000f00 */
[----:B------:R-:W-:Y:S01]  /*1b1d0*/  MUFU.EX2 R189, R107 ;  /* 0x0000006b00bd7308 */ /* 0x000fe20000000800 */
[----:B--2---:R-:W-:Y:S01]  /*1b1e0*/  FFMA.FTZ R3, R218, c[0x0][0x2d0], -R176 ;  /* 0x0000b400da037a23 */ /* 0x004fe200000108b0 */
[----:B-1----:R-:W-:Y:S02]  /*1b1f0*/  F2FP.BF16.PACK_AB R115, R207, R208 ;  /* 0x000000d0cf73723e */ /* 0x002fe400000010ff */
[----:B------:R-:W-:Y:S06]  /*1b200*/  MOV R218, R149 ;  /* 0x0000009500da7202 */ /* 0x000fec0000000f00 */
[----:B------:R1:W2:Y:S01]  /*1b210*/  MUFU.EX2 R206, R3 ;  /* 0x0000000300ce7308 */ /* 0x0002a20000000800 */
[----:B------:R-:W-:Y:S02]  /*1b220*/  MOV R149, R144 ;  /* 0x0000009000957202 */ /* 0x000fe40000000f00 */
[----:B------:R-:W-:Y:S01]  /*1b230*/  MOV R144, R138 ;  /* 0x0000008a00907202 */ /* 0x000fe20000000f00 */
[-C--:B------:R-:W-:Y:S03]  /*1b240*/  HMMA.16816.F32.BF16 R4, R112, R124.reuse, R4 ;  /* 0x0000007c7004723c */ /* 0x080fe60000041804 */
[----:B------:R-:W-:Y:S02]  /*1b250*/  MOV R138, R136 ;  /* 0x00000088008a7202 */ /* 0x000fe40000000f00 */
[----:B------:R-:W-:Y:S01]  /*1b260*/  MOV R136, R185 ;  /* 0x000000b900887202 */ /* 0x000fe20000000f00 */
[--C-:B-1----:R-:W-:Y:S01]  /*1b270*/  FFMA.FTZ R3, R221, c[0x0][0x2d0], -R2.reuse ;  /* 0x0000b400dd037a23 */ /* 0x102fe20000010802 */
[----:B--2---:R-:W-:Y:S02]  /*1b280*/  F2FP.BF16.PACK_AB R116, R205, R206 ;  /* 0x000000cecd74723e */ /* 0x004fe400000010ff */
[----:B------:R-:W-:Y:S01]  /*1b290*/  MOV R221, R151 ;  /* 0x0000009700dd7202 */ /* 0x000fe20000000f00 */
        /* <DEDUP_REMOVED lines=16> */
[----:B------:R-:W-:Y:S02]  /*1b3a0*/  MOV R243, R140 ;  /* 0x0000008c00f37202 */ /* 0x000fe40000000f00 */
[----:B------:R-:W-:Y:S05]  /*1b3b0*/  LDSM.16.MT88.4 R140, [R226+0xd00] ;  /* 0x000d0000e28c783b */ /* 0x000fea0000004200 */
[----:B------:R1:W2:Y:S02]  /*1b3c0*/  MUFU.EX2 R199, R3 ;  /* 0x0000000300c77308 */ /* 0x0002a40000000800 */
[--C-:B-1----:R-:W-:Y:S01]  /*1b3d0*/  FFMA.FTZ R3, R247, c[0x0][0x2d0], -R110.reuse ;  /* 0x0000b400f7037a23 */ /* 0x102fe2000001086e */
[----:B--2---:R-:W-:Y:S02]  /*1b3e0*/  F2FP.BF16.PACK_AB R119, R199, R200 ;  /* 0x000000c8c777723e */ /* 0x004fe400000010ff */
[----:B------:R-:W-:Y:S05]  /*1b3f0*/  MOV R247, R184 ;  /* 0x000000b800f77202 */ /* 0x000fea0000000f00 */
[----:B------:R1:W-:Y:S01]  /*1b400*/  MUFU.EX2 R198, R3 ;  /* 0x0000000300c67308 */ /* 0x0003e20000000800 */
[C---:B------:R-:W-:Y:S09]  /*1b410*/  HMMA.16816.F32.BF16 R8, R116.reuse, R124, R8 ;  /* 0x0000007c7408723c */ /* 0x040ff20000041808 */
[----:B------:R-:W-:Y:S01]  /*1b420*/  MUFU.EX2 R184, R108 ;  /* 0x0000006c00b87308 */ /* 0x000fe20000000800 */
        /* <DEDUP_REMOVED lines=42> */
[----:B------:R-:W-:Y:S02]  /*1b6d0*/  MOV R245, R132 ;  /* 0x0000008400f57202 */ /* 0x000fe40000000f00 */
[----:B------:R-:W-:Y:S01]  /*1b6e0*/  MOV R132, R180 ;  /* 0x000000b400847202 */ /* 0x000fe20000000f00 */
[----:B------:R1:W3:Y:S04]  /*1b6f0*/  MUFU.EX2 R191, R3 ;  /* 0x0000000300bf7308 */ /* 0x0002e80000000800 */
[----:B-1----:R-:W-:Y:S01]  /*1b700*/  FFMA.FTZ R3, R250, c[0x0][0x2d0], -R176 ;  /* 0x0000b400fa037a23 */ /* 0x002fe200000108b0 */
[----:B---3--:R-:W-:Y:S02]  /*1b710*/  F2FP.BF16.PACK_AB R111, R191, R192 ;  /* 0x000000c0bf6f723e */ /* 0x008fe400000010ff */
[----:B------:R-:W-:Y:S03]  /*1b720*/  MOV R250, R183 ;  /* 0x000000b700fa7202 */ /* 0x000fe60000000f00 */
[----:B------:R1:W-:Y:S02]  /*1b730*/  MUFU.EX2 R190, R3 ;  /* 0x0000000300be7308 */ /* 0x0003e40000000800 */
[--C-:B-1----:R-:W-:Y:S08]  /*1b740*/  FFMA.FTZ R3, R188, c[0x0][0x2d0], -R2.reuse ;  /* 0x0000b400bc037a23 */ /* 0x102ff00000010802 */
        /* <DEDUP_REMOVED lines=58> */
[----:B--2---:R-:W-:Y:S01]  /*1baf0*/  FFMA.FTZ R103, R103, R18, R17 ;  /* 0x0000001267677223 */ /* 0x004fe20000010011 */
[----:B------:R-:W-:Y:S01]  /*1bb00*/  MOV R18, R12 ;  /* 0x0000000c00127202 */ /* 0x000fe20000000f00 */
[----:B------:R-:W2:Y:S02]  /*1bb10*/  LDL.LU R17, [R1+0x38] ;  /* 0x0000380001117983 */ /* 0x000ea40000300800 */
[----:B------:R-:W-:Y:S02]  /*1bb20*/  FADD.FTZ R3, R3, R103 ;  /* 0x0000006703037221 */ /* 0x000fe40000010000 */
[----:B------:R-:W3:Y:S02]  /*1bb30*/  LDL.LU R16, [R1+0x3c] ;  /* 0x00003c0001107983 */ /* 0x000ee40000300800 */
[----:B------:R-:W-:Y:S02]  /*1bb40*/  FADD.FTZ R3, R14, R3 ;  /* 0x000000030e037221 */ /* 0x000fe40000010000 */
[----:B------:R-:W4:Y:S02]  /*1bb50*/  LDL.LU R12, [R1+0x40] ;  /* 0x00004000010c7983 */ /* 0x000f240000300800 */
[----:B------:R-:W-:Y:S04]  /*1bb60*/  FADD.FTZ R3, R11, R3 ;  /* 0x000000030b037221 */ /* 0x000fe80000010000 */
[----:B------:R-:W-:Y:S04]  /*1bb70*/  FADD.FTZ R3, R245, R3 ;  /* 0x00000003f5037221 */ /* 0x000fe80000010000 */
[----:B------:R-:W-:Y:S02]  /*1bb80*/  FADD.FTZ R3, R247, R3 ;  /* 0x00000003f7037221 */ /* 0x000fe40000010000 */
[----:B--2---:R-:W-:Y:S02]  /*1bb90*/  FFMA.FTZ R101, R101, R17, R23 ;  /* 0x0000001165657223 */ /* 0x004fe40000010017 */
[----:B---3--:R-:W-:Y:S02]  /*1bba0*/  FFMA.FTZ R100, R100, R16, R18 ;  /* 0x0000001064647223 */ /* 0x008fe40000010012 */
[----:B------:R-:W-:Y:S02]  /*1bbb0*/  FADD.FTZ R2, R2, R101 ;  /* 0x0000006502027221 */ /* 0x000fe40000010000 */
[----:B----4-:R-:W-:Y:S02]  /*1bbc0*/  FFMA.FTZ R0, R0, R12, R19 ;  /* 0x0000000c00007223 */ /* 0x010fe40000010013 */
        /* <DEDUP_REMOVED lines=65> */
.L_x_833:
        /* <DEDUP_REMOVED lines=153> */
.L_x_777:
        /* <DEDUP_REMOVED lines=164> */
.L_x_838:
        /* <DEDUP_REMOVED lines=159> */
.L_x_840:
[----:B---3--:R-:W-:Y:S05]  /*1dda0*/  BSYNC B0 ;  /* 0x0000000000007941 */ /* 0x008fea0003800000 */
.L_x_839:
        /* <DEDUP_REMOVED lines=23> */
.L_x_842:
[----:B------:R-:W-:Y:S05]  /*1df20*/  BSYNC B0 ;  /* 0x0000000000007941 */ /* 0x000fea0003800000 */
.L_x_841:
        /* <DEDUP_REMOVED lines=23> */
.L_x_844:
[----:B------:R-:W-:Y:S05]  /*1e0a0*/  BSYNC B0 ;  /* 0x0000000000007941 */ /* 0x000fea0003800000 */
.L_x_843:
        /* <DEDUP_REMOVED lines=24> */
.L_x_837:
        /* <DEDUP_REMOVED lines=31> */
.L_x_845:
        /* <DEDUP_REMOVED lines=43> */
.L_x_847:
[----:B------:R-:W-:Y:S05]  /*1e6d0*/  BSYNC B0 ;  /* 0x0000000000007941 */ /* 0x000fea0003800000 */
.L_x_846:
        /* <DEDUP_REMOVED lines=70> */
.L_x_849:
[----:B------:R-:W-:Y:S05]  /*1eb40*/  BSYNC B0 ;  /* 0x0000000000007941 */ /* 0x000fea0003800000 */
.L_x_848:
        /* <DEDUP_REMOVED lines=21> */
.L_x_851:
[----:B------:R-:W-:Y:S05]  /*1eca0*/  BSYNC B0 ;  /* 0x0000000000007941 */ /* 0x000fea0003800000 */
.L_x_850:
        /* <DEDUP_REMOVED lines=21> */
.L_x_853:
[----:B------:R-:W-:Y:S05]  /*1ee00*/  BSYNC B0 ;  /* 0x0000000000007941 */ /* 0x000fea0003800000 */
.L_x_852:
        /* <DEDUP_REMOVED lines=22> */
.L_x_854:
        /* <DEDUP_REMOVED lines=9> */
.L_x_1723:


//--------------------- .text._ZN7cutlass13device_kernelIN5flash19enable_sm80_to_sm89INS1_16FlashAttnFwdSm80INS1_25CollectiveMainloopFwdSm80ILi4ELi1ELb0EN4cute5tupleIJNS5_1CILi128EEENS7_ILi64EEENS7_ILi96EEEEEELi96ENS_10bfloat16_tEfNS_4arch4Sm80ELb0ELb0ELb0ELb0ELb1ELb0ELb1ELb0EEENS1_21CollectiveEpilogueFwdINS6_IJS8_SA_S9_EEENS6_IJNS7_ILi1EEESI_SI_EEESC_SE_Li128ELb0ELb1ELb0ELb0EEENS1_19SingleTileSchedulerILb0ELb0ELb1ELi128EEEEEEEEEvNT_6ParamsE --------------------------
	.section	.text._ZN7cutlass13device_kernelIN5flash19enable_sm80_to_sm89INS1_16FlashAttnFwdSm80INS1_25CollectiveMainloopFwdSm80ILi4ELi1ELb0EN4cute5tupleIJNS5_1CILi128EEENS7_ILi64EEENS7_ILi96EEEEEELi96ENS_10bfloat16_tEfNS_4arch4Sm80ELb0ELb0ELb0ELb0ELb1ELb0ELb1ELb0EEENS1_21CollectiveEpilogueFwdINS6_IJS8_SA_S9_EEENS6_IJNS7_ILi1EEESI_SI_EEESC_SE_Li128ELb0ELb1ELb0ELb0EEENS1_19SingleTileSchedulerILb0ELb0ELb1ELi128EEEEEEEEEvNT_6ParamsE,"ax",@progbits
	.sectioninfo	@"SHI_REGISTERS=255"
	.align	128
.text._ZN7cutlass13device_kernelIN5flash19enable_sm80_to_sm89INS1_16FlashAttnFwdSm80INS1_25CollectiveMainloopFwdSm80ILi4ELi1ELb0EN4cute5tupleIJNS5_1CILi128EEENS7_ILi64EEENS7_ILi96EEEEEELi96ENS_10bfloat16_tEfNS_4arch4Sm80ELb0ELb0ELb0ELb0ELb1ELb0ELb1ELb0EEENS1_21CollectiveEpilogueFwdINS6_IJS8_SA_S9_EEENS6_IJNS7_ILi1EEESI_SI_EEESC_SE_Li128ELb0ELb1ELb0ELb0EEENS1_19SingleTileSchedulerILb0ELb0ELb1ELi128EEEEEEEEEvNT_6ParamsE:
        .type           _ZN7cutlass13device_kernelIN5flash19enable_sm80_to_sm89INS1_16FlashAttnFwdSm80INS1_25CollectiveMainloopFwdSm80ILi4ELi1ELb0EN4cute5tupleIJNS5_1CILi128EEENS7_ILi64EEENS7_ILi96EEEEEELi96ENS_10bfloat16_tEfNS_4arch4Sm80ELb0ELb0ELb0ELb0ELb1ELb0ELb1ELb0EEENS1_21CollectiveEpilogueFwdINS6_IJS8_SA_S9_EEENS6_IJNS7_ILi1EEESI_SI_EEESC_SE_Li128ELb0ELb1ELb0ELb0EEENS1_19SingleTileSchedulerILb0ELb0ELb1ELi128EEEEEEEEEvNT_6ParamsE,@function
        .size           _ZN7cutlass13device_kernelIN5flash19enable_sm80_to_sm89INS1_16FlashAttnFwdSm80INS1_25CollectiveMainloopFwdSm80ILi4ELi1ELb0EN4cute5tupleIJNS5_1CILi128EEENS7_ILi64EEENS7_ILi96EEEEEELi96ENS_10bfloat16_tEfNS_4arch4Sm80ELb0ELb0ELb0ELb0ELb1ELb0ELb1ELb0EEENS1_21CollectiveEpilogueFwdINS6_IJS8_SA_S9_EEENS6_IJNS7_ILi1EEESI_SI_EEESC_SE_Li128ELb0ELb1ELb0ELb0EEENS1_19SingleTileSchedulerILb0ELb0ELb1ELi128EEEEEEEEEvNT_6ParamsE,(.L_x_1724 - _ZN7cutlass13device_kernelIN5flash19enable_sm80_to_sm89INS1_16FlashAttnFwdSm80INS1_25CollectiveMainloopFwdSm80ILi4ELi1ELb0EN4cute5tupleIJNS5_1CILi128EEENS7_ILi64EEENS7_ILi96EEEEEELi96ENS_10bfloat16_tEfNS_4arch4Sm80ELb0ELb0ELb0ELb0ELb1ELb0ELb1ELb0EEENS1_21CollectiveEpilogueFwdINS6_IJS8_SA_S9_EEENS6_IJNS7_ILi1EEESI_SI_EEESC_SE_Li128ELb0ELb1ELb0ELb0EEENS1_19SingleTileSchedulerILb0ELb0ELb1ELi128EEEEEEEEEvNT_6ParamsE)
        .other          _ZN7cutlass13device_kernelIN5flash19enable_sm80_to_sm89INS1_16FlashAttnFwdSm80INS1_25CollectiveMainloopFwdSm80ILi4ELi1ELb0EN4cute5tupleIJNS5_1CILi128EEENS7_ILi64EEENS7_ILi96EEEEEELi96ENS_10bfloat16_tEfNS_4arch4Sm80ELb0ELb0ELb0ELb0ELb1ELb0ELb1ELb0EEENS1_21CollectiveEpilogueFwdINS6_IJS8_SA_S9_EEENS6_IJNS7_ILi1EEESI_SI_EEESC_SE_Li128ELb0ELb1ELb0ELb0EEENS1_19SingleTileSchedulerILb0ELb0ELb1ELi128EEEEEEEEEvNT_6ParamsE,@"STO_CUDA_ENTRY STV_DEFAULT"
_ZN7cutlass13device_kernelIN5flash19enable_sm80_to_sm89INS1_16FlashAttnFwdSm80INS1_25CollectiveMainloopFwdSm80ILi4ELi1ELb0EN4cute5tupleIJNS5_1CILi128EEENS7_ILi64EEENS7_ILi96EEEEEELi96ENS_10bfloat16_tEfNS_4arch4Sm80ELb0ELb0ELb0ELb0ELb1ELb0ELb1ELb0EEENS1_21CollectiveEpilogueFwdINS6_IJS8_SA_S9_EEENS6_IJNS7_ILi1EEESI_SI_EEESC_SE_Li128ELb0ELb1ELb0ELb0EEENS1_19SingleTileSchedulerILb0ELb0ELb1ELi128EEEEEEEEEvNT_6ParamsE:
        /* <DEDUP_REMOVED lines=11> */
[----:B------:R-:W-:-:S05]  /*00b0*/  PLOP3.LUT P1, PT, PT, PT, UP0, 0x80, 0x0 ;  /* 0x000000000000781c */ /* 0x000fca0003f2f008 */
[----:B------:R-:W-:Y:S02]  /*00c0*/  @UP0 UMOV UR6, 0x4 ;  /* 0x0000000400060882 */ /* 0x000fe40000000000 */
[----:B------:R-:W-:Y:S02]  /*00d0*/  @UP0 UIMAD.WIDE UR6, UR11, UR6, UR8 ;  /* 0x000000060b0602a5 */ /* 0x000fe4000f8e0208 */
[----:B------:R-:W-:-:S04]  /*00e0*/  UISETP.NE.U32.AND UP0, UPT, URZ, UR4, UPT ;  /* 0x000000043f00728c */ /* 0x000fc8000bf05070 */
[----:B------:R-:W-:Y:S01]  /*00f0*/  UISETP.NE.AND.EX UP0, UPT, URZ, UR5, UPT, UP0 ;  /* 0x000000053f00728c */ /* 0x000fe2000bf05300 */
[----:B------:R-:W-:Y:S02]  /*0100*/  IMAD.U32 R2, RZ, RZ, UR6 ;  /* 0x00000006ff027e24 */ /* 0x000fe4000f8e00ff */
[----:B------:R-:W-:Y:S01]  /*0110*/  IMAD.U32 R3, RZ, RZ, UR7 ;  /* 0x00000007ff037e24 */ /* 0x000fe2000f8e00ff */
[----:B------:R-:W-:Y:S02]  /*0120*/  ULDC.64 UR6, c[0x0][0x340] ;  /* 0x0000d00000067ab9 */ /* 0x000fe40000000a00 */
[----:B------:R-:W-:Y:S02]  /*0130*/  PLOP3.LUT P6, PT, PT, PT, UP0, 0x80, 0x0 ;  /* 0x000000000000781c */ /* 0x000fe40003fcf008 */
[----:B------:R1:W2:Y:S03]  /*0140*/  @P1 LDG.E R5, [R2.64] ;  /* 0x0000000c02051981 */ /* 0x0002a6000c1e1900 */
[----:B------:R-:W-:-:S02]  /*0150*/  @UP0 UMOV UR4, 0x4 ;  /* 0x0000000400040882 */ /* 0x000fc40000000000 */
[----:B------:R-:W-:-:S06]  /*0160*/  @UP0 UIMAD.WIDE UR4, UR11, UR4, UR6 ;  /* 0x000000040b0402a5 */ /* 0x000fcc000f8e0206 */
[----:B------:R-:W-:Y:S02]  /*0170*/  IMAD.U32 R14, RZ, RZ, UR4 ;  /* 0x00000004ff0e7e24 */ /* 0x000fe4000f8e00ff */
[----:B------:R-:W-:Y:S01]  /*0180*/  IMAD.U32 R15, RZ, RZ, UR5 ;  /* 0x00000005ff0f7e24 */ /* 0x000fe2000f8e00ff */
[----:B------:R-:W3:Y:S01]  /*0190*/  S2UR UR8, SR_CTAID.Y ;  /* 0x00000000000879c3 */ /* 0x000ee20000002600 */
[----:B------:R-:W4:Y:S01]  /*01a0*/  S2R R232, SR_CTAID.X ;  /* 0x0000000000e87919 */ /* 0x000f220000002500 */
[----:B------:R-:W-:Y:S01]  /*01b0*/  IMAD.MOV.U32 R6, RZ, RZ, c[0x0][0x2c4] ;  /* 0x0000b100ff067624 */ /* 0x000fe200078e00ff */
[----:B------:R-:W-:Y:S02]  /*01c0*/  ULDC.64 UR4, c[0x0][0x1b8] ;  /* 0x00006e0000047ab9 */ /* 0x000fe40000000a00 */
[----:B------:R5:W2:Y:S01]  /*01d0*/  @P6 LDG.E R14, [R14.64] ;  /* 0x0000000c0e0e6981 */ /* 0x000aa2000c1e1900 */
[----:B------:R-:W-:Y:S01]  /*01e0*/  USHF.R.S32.HI UR9, URZ, 0x1f, UR11 ;  /* 0x0000001f3f097899 */ /* 0x000fe2000801140b */
[C---:B------:R-:W-:Y:S01]  /*01f0*/  ISETP.NE.AND P0, PT, R6.reuse, 0x1, PT ;  /* 0x000000010600780c */ /* 0x040fe20003f05270 */
[----:B------:R-:W-:Y:S01]  /*0200*/  IMAD R6, R6, c[0x0][0x168], RZ ;  /* 0x00005a0006067a24 */ /* 0x000fe200078e02ff */
[----:B------:R-:W-:Y:S01]  /*0210*/  UMOV UR10, URZ ;  /* 0x0000003f000a7c82 */ /* 0x000fe20008000000 */
[----:B------:R-:W-:Y:S01]  /*0220*/  IMAD.MOV.U32 R229, RZ, RZ, c[0x0][0x2b8] ;  /* 0x0000ae00ffe57624 */ /* 0x000fe200078e00ff */
[----:B-1----:R-:W1:Y:S01]  /*0230*/  S2R R3, SR_TID.X ;  /* 0x0000000000037919 */ /* 0x002e620000002100 */
[----:B------:R-:W-:Y:S01]  /*0240*/  LOP3.LUT R36, R36, 0xfffffffb, RZ, 0xc0, !PT ;  /* 0xfffffffb24247812 */ /* 0x000fe200078ec0ff */
[----:B------:R-:W-:-:S02]  /*0250*/  IMAD.MOV.U32 R230, RZ, RZ, RZ ;  /* 0x000000ffffe67224 */ /* 0x000fc400078e00ff */
[----:B------:R-:W-:Y:S01]  /*0260*/  ISETP.NE.AND P3, PT, R229, 0x1, PT ;  /* 0x00000001e500780c */ /* 0x000fe20003f65270 */
[----:B---3--:R-:W-:Y:S02]  /*0270*/  USHF.R.S32.HI UR6, URZ, 0x1f, UR8 ;  /* 0x0000001f3f067899 */ /* 0x008fe40008011408 */
[----:B------:R-:W-:Y:S02]  /*0280*/  UIMAD.WIDE.U32 UR14, UR8, UR4, URZ ;  /* 0x00000004080e72a5 */ /* 0x000fe4000f8e003f */
[----:B------:R-:W-:-:S08]  /*0290*/  UIMAD UR7, UR6, UR4, URZ ;  /* 0x00000004060772a4 */ /* 0x000fd0000f8e023f */
[----:B------:R-:W-:Y:S01]  /*02a0*/  @P3 LOP3.LUT R36, R36, 0x4, RZ, 0xfc, !PT ;  /* 0x0000000424243812 */ /* 0x000fe200078efcff */
[----:B------:R-:W-:Y:S01]  /*02b0*/  UIMAD UR7, UR8, UR5, UR7 ;  /* 0x00000005080772a4 */ /* 0x000fe2000f8e0207 */
[----:B-1----:R-:W-:Y:S02]  /*02c0*/  SHF.R.S32.HI R8, RZ, 0x1f, R3 ;  /* 0x0000001fff087819 */ /* 0x002fe40000011403 */
[----:B------:R-:W-:Y:S02]  /*02d0*/  ULDC.64 UR4, c[0x0][0x1c0] ;  /* 0x0000700000047ab9 */ /* 0x000fe40000000a00 */
[----:B------:R-:W-:Y:S01]  /*02e0*/  UIADD3 UR15, UR15, UR7, URZ ;  /* 0x000000070f0f7290 */ /* 0x000fe2000fffe03f */
[CC--:B------:R-:W-:Y:S01]  /*02f0*/  LEA.HI R4, R8.reuse, R3.reuse, RZ, 0x2 ;  /* 0x0000000308047211 */ /* 0x0c0fe200078f10ff */
[----:B------:R-:W-:Y:S01]  /*0300*/  UIMAD UR9, UR9, UR4, URZ ;  /* 0x00000004090972a4 */ /* 0x000fe2000f8e023f */
[----:B------:R-:W-:Y:S01]  /*0310*/  LEA.HI R7, R8, R3, RZ, 0x5 ;  /* 0x0000000308077211 */ /* 0x000fe200078f28ff */
[----:B------:R-:W-:Y:S01]  /*0320*/  UIMAD.WIDE.U32 UR14, UR11, UR4, UR14 ;  /* 0x000000040b0e72a5 */ /* 0x000fe2000f8e000e */
[----:B------:R-:W-:Y:S01]  /*0330*/  LOP3.LUT R37, R4, 0xfffffffc, RZ, 0xc0, !PT ;  /* 0xfffffffc04257812 */ /* 0x000fe200078ec0ff */
[----:B------:R-:W-:Y:S01]  /*0340*/  UIMAD UR5, UR11, UR5, UR9 ;  /* 0x000000050b0572a4 */ /* 0x000fe2000f8e0209 */
[----:B------:R-:W-:Y:S01]  /*0350*/  SHF.R.S32.HI R4, RZ, 0x2, R4 ;  /* 0x00000002ff047819 */ /* 0x000fe20000011404 */
[----:B------:R-:W-:-:S02]  /*0360*/  ULDC UR4, c[0x0][0x2ac] ;  /* 0x0000ab0000047ab9 */ /* 0x000fc40000000800 */
[----:B------:R-:W-:Y:S01]  /*0370*/  IMAD.IADD R37, R3, 0x1, -R37 ;  /* 0x0000000103257824 */ /* 0x000fe200078e0a25 */
[----:B------:R-:W-:Y:S01]  /*0380*/  UIADD3 UR5, UR15, UR5, URZ ;  /* 0x000000050f057290 */ /* 0x000fe2000fffe03f */
[----:B------:R-:W-:Y:S01]  /*0390*/  IMAD.U32 R13, RZ, RZ, UR15 ;  /* 0x0000000fff0d7e24 */ /* 0x000fe2000f8e00ff */
[----:B------:R-:W-:Y:S01]  /*03a0*/  LEA.HI R233, R4, R4, RZ, 0x1 ;  /* 0x0000000404e97211 */ /* 0x000fe200078f08ff */
[----:B------:R-:W-:Y:S01]  /*03b0*/  IMAD R235, R37, 0x20, R4 ;  /* 0x0000002025eb7824 */ /* 0x000fe200078e0204 */
[----:B------:R-:W-:Y:S01]  /*03c0*/  ULDC UR7, c[0x0][0x1d0] ;  /* 0x0000740000077ab9 */ /* 0x000fe20000000800 */
[----:B------:R-:W-:Y:S01]  /*03d0*/  IMAD.U32 R12, RZ, RZ, UR14 ;  /* 0x0000000eff0c7e24 */ /* 0x000fe2000f8e00ff */
[----:B------:R-:W-:Y:S01]  /*03e0*/  LOP3.LUT R233, R233, 0x7fffffe, RZ, 0xc0, !PT ;  /* 0x07fffffee9e97812 */ /* 0x000fe200078ec0ff */
[----:B----4-:R-:W-:Y:S01]  /*03f0*/  IMAD R234, R232, 0x80, R235 ;  /* 0x00000080e8ea7824 */ /* 0x010fe200078e02eb */
[----:B------:R-:W-:Y:S01]  /*0400*/  UIMAD UR7, UR4, UR7, 0x3f ;  /* 0x0000003f040774a4 */ /* 0x000fe2000f8e0207 */
[----:B------:R-:W-:Y:S01]  /*0410*/  IMAD.U32 R13, RZ, RZ, UR5 ;  /* 0x00000005ff0d7e24 */ /* 0x000fe2000f8e00ff */
[----:B------:R-:W-:Y:S01]  /*0420*/  ULDC UR9, c[0x0][0x1d0] ;  /* 0x0000740000097ab9 */ /* 0x000fe20000000800 */
[----:B------:R-:W-:Y:S01]  /*0430*/  @P0 IMAD.HI.U32 R0, R234, c[0x0][0x2c8], RZ ;  /* 0x0000b200ea000a27 */ /* 0x000fe200078e00ff */
[----:B------:R-:W-:-:S02]  /*0440*/  USHF.R.S32.HI UR5, URZ, 0x1f, UR7 ;  /* 0x0000001f3f057899 */ /* 0x000fc40008011407 */
[----:B------:R-:W-:Y:S01]  /*0450*/  UIMAD UR9, UR4, UR9, URZ ;  /* 0x00000009040972a4 */ /* 0x000fe2000f8e023f */
[----:B------:R-:W-:Y:S01]  /*0460*/  IMAD.MOV.U32 R2, RZ, RZ, R234 ;  /* 0x000000ffff027224 */ /* 0x000fe200078e00ea */
[----:B------:R-:W-:Y:S01]  /*0470*/  @P0 SHF.R.U32.HI R2, RZ, c[0x0][0x2cc], R0 ;  /* 0x0000b300ff020a19 */ /* 0x000fe20000011600 */
[----:B------:R-:W-:Y:S01]  /*0480*/  IMAD.SHL.U32 R37, R37, 0x8, RZ ;  /* 0x0000000825257824 */ /* 0x000fe200078e00ff */
[----:B------:R-:W-:Y:S01]  /*0490*/  ULEA.HI UR7, UR5, UR7, URZ, 0x6 ;  /* 0x0000000705077291 */ /* 0x000fe2000f8f303f */
[----:B------:R-:W-:Y:S01]  /*04a0*/  IMAD R232, R232, 0x80, R4 ;  /* 0x00000080e8e87824 */ /* 0x000fe200078e0204 */
[--C-:B------:R-:W-:Y:S01]  /*04b0*/  SHF.R.S32.HI R0, RZ, 0x1f, R2.reuse ;  /* 0x0000001fff007819 */ /* 0x100fe20000011402 */
[----:B------:R-:W-:Y:S01]  /*04c0*/  IMAD.MOV R16, RZ, RZ, -R2 ;  /* 0x000000ffff107224 */ /* 0x000fe200078e0a02 */
[C---:B------:R-:W-:Y:S01]  /*04d0*/  IADD3 R237, R37.reuse, 0x20, RZ ;  /* 0x0000002025ed7810 */ /* 0x040fe20007ffe0ff */
[----:B------:R-:W-:Y:S01]  /*04e0*/  IMAD.WIDE.U32 R12, R2, c[0x0][0x1b0], R12 ;  /* 0x00006c00020c7a25 */ /* 0x000fe200078e000c */
[----:B------:R-:W-:Y:S01]  /*04f0*/  IADD3 R9, R232, 0x20, RZ ;  /* 0x00000020e8097810 */ /* 0x000fe20007ffe0ff */
[----:B------:R-:W-:Y:S01]  /*0500*/  USHF.R.S32.HI UR7, URZ, 0x6, UR7 ;  /* 0x000000063f077899 */ /* 0x000fe20008011407 */
[----:B------:R-:W-:Y:S01]  /*0510*/  IADD3 R236, R37, 0x40, RZ ;  /* 0x0000004025ec7810 */ /* 0x000fe20007ffe0ff */
[----:B------:R-:W-:Y:S01]  /*0520*/  IMAD R16, R16, c[0x0][0x2c4], R234 ;  /* 0x0000b10010107a24 */ /* 0x000fe200078e02ea */
[----:B------:R-:W-:Y:S01]  /*0530*/  ISETP.GE.AND P2, PT, R9, R6, PT ;  /* 0x000000060900720c */ /* 0x000fe20003f46270 */
[----:B------:R-:W-:Y:S01]  /*0540*/  IMAD R0, R0, c[0x0][0x1b0], RZ ;  /* 0x00006c0000007a24 */ /* 0x000fe200078e02ff */
[----:B------:R-:W-:Y:S01]  /*0550*/  ISETP.GE.AND P5, PT, R37, c[0x0][0x198], PT ;  /* 0x0000660025007a0c */ /* 0x000fe20003fa6270 */
[----:B------:R-:W-:Y:S01]  /*0560*/  IMAD.IADD R233, R4, 0x1, -R233 ;  /* 0x0000000104e97824 */ /* 0x000fe200078e0ae9 */
[----:B------:R-:W-:Y:S01]  /*0570*/  SHF.R.S32.HI R11, RZ, 0x1f, R16 ;  /* 0x0000001fff0b7819 */ /* 0x000fe20000011410 */
[----:B------:R-:W-:Y:S01]  /*0580*/  IMAD R0, R2, c[0x0][0x1b4], R0 ;  /* 0x00006d0002007a24 */ /* 0x000fe200078e0200 */
[----:B------:R-:W-:Y:S01]  /*0590*/  LEA.HI R2, R8, R3, RZ, 0x3 ;  /* 0x0000000308027211 */ /* 0x000fe200078f18ff */
[----:B------:R-:W-:Y:S01]  /*05a0*/  ULDC.64 UR4, c[0x0][0x2b0] ;  /* 0x0000ac0000047ab9 */ /* 0x000fe20000000a00 */
[----:B------:R-:W-:Y:S01]  /*05b0*/  ISETP.GE.AND P4, PT, R237, c[0x0][0x198], PT ;  /* 0x00006600ed007a0c */ /* 0x000fe20003f86270 */
[----:B------:R-:W-:Y:S01]  /*05c0*/  IMAD R11, R11, c[0x0][0x1a8], RZ ;  /* 0x00006a000b0b7a24 */ /* 0x000fe200078e02ff */
[----:B------:R-:W-:Y:S01]  /*05d0*/  SHF.R.S32.HI R18, RZ, 0x3, R2 ;  /* 0x00000003ff127819 */ /* 0x000fe20000011402 */
[----:B------:R-:W-:Y:S01]  /*05e0*/  IMAD.IADD R13, R13, 0x1, R0 ;  /* 0x000000010d0d7824 */ /* 0x000fe200078e0200 */
[----:B------:R-:W-:Y:S01]  /*05f0*/  ISETP.GE.AND P3, PT, R236, c[0x0][0x198], PT ;  /* 0x00006600ec007a0c */ /* 0x000fe20003f66270 */
[----:B------:R-:W-:-:S02]  /*0600*/  IMAD R11, R16, c[0x0][0x1ac], R11 ;  /* 0x00006b00100b7a24 */ /* 0x000fc400078e020b */
[----:B------:R-:W-:Y:S02]  /*0610*/  IMAD.SHL.U32 R10, R18, 0x40, RZ ;  /* 0x00000040120a7824 */ /* 0x000fe400078e00ff */
[----:B------:R-:W-:-:S03]  /*0620*/  IMAD.WIDE.U32 R16, R16, c[0x0][0x1a8], R12 ;  /* 0x00006a0010107a25 */ /* 0x000fc600078e000c */
[----:B------:R-:W-:Y:S01]  /*0630*/  LOP3.LUT R10, R10, 0xc0, RZ, 0xc0, !PT ;  /* 0x000000c00a0a7812 */ /* 0x000fe200078ec0ff */
[----:B------:R-:W-:Y:S01]  /*0640*/  IMAD.IADD R11, R17, 0x1, R11 ;  /* 0x00000001110b7824 */ /* 0x000fe200078e020b */
[C---:B------:R-:W-:Y:S02]  /*0650*/  LEA R12, P0, R16.reuse, c[0x0][0x160], 0x1 ;  /* 0x00005800100c7a11 */ /* 0x040fe400078008ff */
[----:B------:R-:W-:Y:S02]  /*0660*/  SHF.R.U32.HI R0, RZ, 0x3, R10 ;  /* 0x00000003ff007819 */ /* 0x000fe4000001160a */
[----:B------:R-:W-:Y:S01]  /*0670*/  LEA.HI.X R11, R16, c[0x0][0x164], R11, 0x1, P0 ;  /* 0x00005900100b7a11 */ /* 0x000fe200000f0c0b */
[----:B------:R-:W-:Y:S01]  /*0680*/  SHFL.IDX PT, R24, R12, 0x1, 0x1c1f ;  /* 0x003c1f000c187f89 */ /* 0x000fe200000e0000 */
[----:B------:R-:W-:Y:S02]  /*0690*/  LOP3.LUT R10, R10, 0x18, R37, 0xf8, !PT ;  /* 0x000000180a0a7812 */ /* 0x000fe400078ef825 */
[----:B------:R-:W-:Y:S01]  /*06a0*/  ISETP.GE.AND P0, PT, R232, R6, PT ;  /* 0x00000006e800720c */ /* 0x000fe20003f06270 */
[----:B------:R-:W-:Y:S01]  /*06b0*/  SHFL.IDX PT, R16, R12, RZ, 0x1c1f ;  /* 0x001c1fff0c107589 */ /* 0x000fe200000e0000 */
[----:B------:R-:W-:-:S02]  /*06c0*/  LOP3.LUT R10, R10, R0, RZ, 0x3c, !PT ;  /* 0x000000000a0a7212 */ /* 0x000fc400078e3cff */
[----:B------:R-:W-:Y:S01]  /*06d0*/  SHF.R.S32.HI R0, RZ, 0x5, R7 ;  /* 0x00000005ff007819 */ /* 0x000fe20000011407 */
[----:B------:R-:W1:Y:S04]  /*06e0*/  SHFL.IDX PT, R17, R11, RZ, 0x1c1f ;  /* 0x001c1fff0b117589 */ /* 0x000e6800000e0000 */
[----:B------:R-:W-:Y:S01]  /*06f0*/  IMAD R233, R0, 0x8, R233 ;  /* 0x0000000800e97824 */ /* 0x000fe200078e02e9 */
[----:B------:R-:W3:Y:S03]  /*0700*/  SHFL.IDX PT, R25, R11, 0x1, 0x1c1f ;  /* 0x003c1f000b197f89 */ /* 0x000ee600000e0000 */
[----:B------:R-:W-:Y:S01]  /*0710*/  IMAD.U32 R233, R233, 0x20, R10 ;  /* 0x00000020e9e97824 */ /* 0x000fe200078e000a */
[----:B------:R-:W-:Y:S01]  /*0720*/  @!P0 SHF.R.S32.HI R10, RZ, 0x1f, R237 ;  /* 0x0000001fff0a8819 */ /* 0x000fe200000114ed */
[----:B-----5:R-:W-:Y:S01]  /*0730*/  SHFL.IDX PT, R15, R11, 0x2, 0x1c1f ;  /* 0x005c1f000b0f7f89 */ /* 0x020fe200000e0000 */
[----:B------:R-:W-:Y:S01]  /*0740*/  @!P0 SHF.R.S32.HI R9, RZ, 0x1f, R236 ;  /* 0x0000001fff098819 */ /* 0x000fe200000114ec */
[----:B------:R-:W-:Y:S01]  /*0750*/  @!P0 IMAD.SHL.U32 R13, R233, 0x2, RZ ;  /* 0x00000002e90d8824 */ /* 0x000fe200078e00ff */
[----:B------:R-:W-:Y:S01]  /*0760*/  @!P0 LEA.HI R10, R10, R237, RZ, 0x3 ;  /* 0x000000ed0a0a8211 */ /* 0x000fe200078f18ff */
[----:B------:R-:W-:Y:S01]  /*0770*/  SHFL.IDX PT, R11, R11, 0x3, 0x1c1f ;  /* 0x007c1f000b0b7f89 */ /* 0x000fe200000e0000 */
[----:B------:R-:W-:-:S02]  /*0780*/  @!P0 LEA.HI R9, R9, R236, RZ, 0x3 ;  /* 0x000000ec09098211 */ /* 0x000fc400078f18ff */
[----:B------:R-:W-:Y:S02]  /*0790*/  @!P0 LOP3.LUT R10, R10, 0xfffffff8, RZ, 0xc0, !PT ;  /* 0xfffffff80a0a8812 */ /* 0x000fe400078ec0ff */
[----:B------:R-:W-:-:S03]  /*07a0*/  @!P0 LOP3.LUT R9, R9, 0xfffffff8, RZ, 0xc0, !PT ;  /* 0xfffffff809098812 */ /* 0x000fc600078ec0ff */
[----:B-1----:R-:W-:-:S04]  /*07b0*/  @!P0 IMAD.WIDE R20, R10, 0x2, R16 ;  /* 0x000000020a148825 */ /* 0x002fc800078e0210 */
[----:B------:R-:W-:-:S04]  /*07c0*/  @!P0 IMAD.WIDE R22, R9, 0x2, R16 ;  /* 0x0000000209168825 */ /* 0x000fc800078e0210 */
[----:B------:R-:W-:-:S04]  /*07d0*/  @!P0 IMAD.WIDE R16, R37, 0x2, R16 ;  /* 0x0000000225108825 */ /* 0x000fc800078e0210 */
[----:B------:R-:W-:Y:S01]  /*07e0*/  @!P2 IMAD.SHL.U32 R10, R233, 0x2, RZ ;  /* 0x00000002e90aa824 */ /* 0x000fe200078e00ff */
[----:B------:R1:W-:Y:S04]  /*07f0*/  @!P0 LDGSTS.E.BYPASS.LTC128B.128 [R13+0x6100], [R16.64], !P5 ;  /* 0x06100000100d8fae */ /* 0x0003e8000e901d4c */
[----:B------:R4:W-:Y:S04]  /*0800*/  @!P0 LDGSTS.E.BYPASS.LTC128B.128 [R13+0x8100], [R20.64], !P4 ;  /* 0x08100000140d8fae */ /* 0x0009e8000e101d4c */
[----:B------:R5:W-:Y:S01]  /*0810*/  @!P0 LDGSTS.E.BYPASS.LTC128B.128 [R13+0xa100], [R22.64], !P3 ;  /* 0x0a100000160d8fae */ /* 0x000be2000d901d4c */
[----:B-1----:R-:W-:-:S02]  /*0820*/  @!P2 SHF.R.S32.HI R16, RZ, 0x1f, R236 ;  /* 0x0000001fff10a819 */ /* 0x002fc400000114ec */
[----:B----4-:R-:W-:Y:S02]  /*0830*/  @!P2 SHF.R.S32.HI R20, RZ, 0x1f, R237 ;  /* 0x0000001fff14a819 */ /* 0x010fe400000114ed */
[----:B------:R-:W-:Y:S02]  /*0840*/  @!P2 LEA.HI R16, R16, R236, RZ, 0x3 ;  /* 0x000000ec1010a211 */ /* 0x000fe400078f18ff */
[----:B------:R-:W-:Y:S01]  /*0850*/  @!P2 LEA.HI R20, R20, R237, RZ, 0x3 ;  /* 0x000000ed1414a211 */ /* 0x000fe200078f18ff */
[----:B-----5:R-:W-:Y:S01]  /*0860*/  IMAD.U32 R13, RZ, RZ, UR7 ;  /* 0x00000007ff0d7e24 */ /* 0x020fe2000f8e00ff */
[----:B------:R-:W-:Y:S01]  /*0870*/  @!P2 LOP3.LUT R16, R16, 0xfffffff8, RZ, 0xc0, !PT ;  /* 0xfffffff81010a812 */ /* 0x000fe200078ec0ff */
[----:B---3--:R-:W-:Y:S01]  /*0880*/  @!P2 IMAD.WIDE R22, R37, 0x2, R24 ;  /* 0x000000022516a825 */ /* 0x008fe200078e0218 */
[----:B------:R-:W-:-:S03]  /*0890*/  @!P2 LOP3.LUT R20, R20, 0xfffffff8, RZ, 0xc0, !PT ;  /* 0xfffffff81414a812 */ /* 0x000fc600078ec0ff */
[----:B------:R-:W-:Y:S01]  /*08a0*/  IMAD R13, R13, 0x40, R235 ;  /* 0x000000400d0d7824 */ /* 0x000fe200078e02eb */
[----:B------:R1:W-:Y:S01]  /*08b0*/  @!P2 LDGSTS.E.BYPASS.LTC128B.128 [R10+0x6900], [R22.64], !P5 ;  /* 0x06900000160aafae */ /* 0x0003e2000e901d4c */
[----:B------:R-:W-:-:S03]  /*08c0*/  @!P2 IMAD.WIDE R20, R20, 0x2, R24 ;  /* 0x000000021414a825 */ /* 0x000fc600078e0218 */
[----:B------:R-:W-:Y:S01]  /*08d0*/  IADD3 R13, R13, -0x40, RZ ;  /* 0xffffffc00d0d7810 */ /* 0x000fe20007ffe0ff */
[----:B------:R-:W-:Y:S01]  /*08e0*/  @!P2 IMAD.WIDE R16, R16, 0x2, R24 ;  /* 0x000000021010a825 */ /* 0x000fe200078e0218 */
[----:B------:R1:W-:Y:S04]  /*08f0*/  @!P2 LDGSTS.E.BYPASS.LTC128B.128 [R10+0x8900], [R20.64], !P4 ;  /* 0x08900000140aafae */ /* 0x0003e8000e101d4c */
[----:B------:R1:W-:Y:S01]  /*0900*/  @!P2 LDGSTS.E.BYPASS.LTC128B.128 [R10+0xa900], [R16.64], !P3 ;  /* 0x0a900000100aafae */ /* 0x0003e2000d901d4c */
[----:B------:R-:W-:-:S04]  /*0910*/  ISETP.GE.AND P2, PT, R13, UR9, PT ;  /* 0x000000090d007c0c */ /* 0x000fc8000bf46270 */
[----:B------:R-:W-:Y:S01]  /*0920*/  ISETP.GT.OR P2, PT, R235, 0x3f, P2 ;  /* 0x0000003feb00780c */ /* 0x000fe20001744670 */
[----:B-1----:R-:W1:Y:S01]  /*0930*/  SHFL.IDX PT, R10, R12, 0x3, 0x1c1f ;  /* 0x007c1f000c0a7f89 */ /* 0x002e6200000e0000 */
[----:B--2---:R2:W3:Y:S08]  /*0940*/  @P1 R2UR UR10, R5 ;  /* 0x00000000050a13c2 */ /* 0x0044f000000e0000 */
[----:B------:R4:W5:Y:S01]  /*0950*/  @P6 R2UR UR16, R14 ;  /* 0x000000000e1063c2 */ /* 0x00096200000e0000 */
[----:B------:R-:W-:Y:S01]  /*0960*/  ISETP.NE.AND P6, PT, R229, 0x1, PT ;  /* 0x00000001e500780c */ /* 0x000fe20003fc5270 */
[----:B-----5:R-:W-:Y:S01]  /*0970*/  @!UP0 UMOV UR16, UR11 ;  /* 0x0000000b00108c82 */ /* 0x020fe20008000000 */
[C---:B--2---:R-:W-:Y:S01]  /*0980*/  IADD3 R5, R232.reuse, 0x40, RZ ;  /* 0x00000040e8057810 */ /* 0x044fe20007ffe0ff */
[----:B------:R-:W-:Y:S01]  /*0990*/  USHF.R.S32.HI UR11, URZ, 0x1f, UR16 ;  /* 0x0000001f3f0b7899 */ /* 0x000fe20008011410 */
[----:B---3--:R-:W-:Y:S01]  /*09a0*/  IADD3 R13, R13, UR10, RZ ;  /* 0x0000000a0d0d7c10 */ /* 0x008fe2000fffe0ff */
[----:B------:R-:W-:Y:S01]  /*09b0*/  UIMAD.WIDE.U32 UR14, UR16, UR4, URZ ;  /* 0x00000004100e72a5 */ /* 0x000fe2000f8e003f */
[----:B------:R-:W-:Y:S01]  /*09c0*/  ISETP.GE.AND P1, PT, R5, R6, PT ;  /* 0x000000060500720c */ /* 0x000fe20003f26270 */
[----:B------:R-:W-:Y:S01]  /*09d0*/  UIMAD UR11, UR11, UR4, URZ ;  /* 0x000000040b0b72a4 */ /* 0x000fe2000f8e023f */
[----:B------:R-:W-:-:S03]  /*09e0*/  IADD3 R5, R232, 0x60, RZ ;  /* 0x00000060e8057810 */ /* 0x000fc60007ffe0ff */
[----:B------:R-:W-:Y:S01]  /*09f0*/  UIMAD UR11, UR16, UR5, UR11 ;  /* 0x00000005100b72a4 */ /* 0x000fe2000f8e020b */
[----:B------:R-:W-:Y:S02]  /*0a00*/  ISETP.GE.AND P0, PT, R5, R6, PT ;  /* 0x000000060500720c */ /* 0x000fe40003f06270 */
[----:B------:R-:W-:Y:S02]  /*0a10*/  ULDC.64 UR4, c[0x0][0x1e8] ;  /* 0x00007a0000047ab9 */ /* 0x000fe40000000a00 */
[----:B------:R-:W-:-:S03]  /*0a20*/  UIADD3 UR11, UR15, UR11, URZ ;  /* 0x0000000b0f0b7290 */ /* 0x000fc6000fffe03f */
[----:B------:R-:W-:Y:S01]  /*0a30*/  @!P1 SHF.R.S32.HI R6, RZ, 0x1f, R237 ;  /* 0x0000001fff069819 */ /* 0x000fe200000114ed */
[----:B------:R-:W-:Y:S01]  /*0a40*/  @!P1 IMAD.SHL.U32 R9, R233, 0x2, RZ ;  /* 0x00000002e9099824 */ /* 0x000fe200078e00ff */
[----:B----4-:R2:W3:Y:S01]  /*0a50*/  SHFL.IDX PT, R14, R12, 0x2, 0x1c1f ;  /* 0x005c1f000c0e7f89 */ /* 0x0104e200000e0000 */
[----:B------:R-:W-:Y:S02]  /*0a60*/  @!P1 SHF.R.S32.HI R5, RZ, 0x1f, R236 ;  /* 0x0000001fff059819 */ /* 0x000fe400000114ec */
[----:B------:R-:W-:Y:S01]  /*0a70*/  @!P1 LEA.HI R6, R6, R237, RZ, 0x3 ;  /* 0x000000ed06069211 */ /* 0x000fe200078f18ff */
[----:B-1----:R-:W-:Y:S01]  /*0a80*/  @!P0 IMAD.WIDE R20, R37, 0x2, R10 ;  /* 0x0000000225148825 */ /* 0x002fe200078e020a */
[----:B------:R-:W-:Y:S02]  /*0a90*/  @!P1 LEA.HI R5, R5, R236, RZ, 0x3 ;  /* 0x000000ec05059211 */ /* 0x000fe400078f18ff */
[----:B------:R-:W-:Y:S02]  /*0aa0*/  @!P1 LOP3.LUT R6, R6, 0xfffffff8, RZ, 0xc0, !PT ;  /* 0xfffffff806069812 */ /* 0x000fe400078ec0ff */
[----:B------:R-:W-:-:S02]  /*0ab0*/  @!P1 LOP3.LUT R5, R5, 0xfffffff8, RZ, 0xc0, !PT ;  /* 0xfffffff805059812 */ /* 0x000fc400078ec0ff */
[----:B--2---:R-:W-:Y:S01]  /*0ac0*/  @!P0 SHF.R.S32.HI R12, RZ, 0x1f, R237 ;  /* 0x0000001fff0c8819 */ /* 0x004fe200000114ed */
[----:B---3--:R-:W-:Y:S01]  /*0ad0*/  @!P1 IMAD.WIDE R22, R6, 0x2, R14 ;  /* 0x0000000206169825 */ /* 0x008fe200078e020e */
[----:B------:R-:W-:Y:S02]  /*0ae0*/  @!P0 SHF.R.S32.HI R6, RZ, 0x1f, R236 ;  /* 0x0000001fff068819 */ /* 0x000fe400000114ec */
[----:B------:R-:W-:Y:S01]  /*0af0*/  @!P0 LEA.HI R12, R12, R237, RZ, 0x3 ;  /* 0x000000ed0c0c8211 */ /* 0x000fe200078f18ff */
[--C-:B------:R-:W-:Y:S01]  /*0b00*/  @!P1 IMAD.WIDE R24, R5, 0x2, R14.reuse ;  /* 0x0000000205189825 */ /* 0x100fe200078e020e */
[----:B------:R-:W-:Y:S02]  /*0b10*/  @!P0 LEA.HI R6, R6, R236, RZ, 0x3 ;  /* 0x000000ec06068211 */ /* 0x000fe400078f18ff */
[----:B------:R-:W-:Y:S01]  /*0b20*/  @!P0 LOP3.LUT R12, R12, 0xfffffff8, RZ, 0xc0, !PT ;  /* 0xfffffff80c0c8812 */ /* 0x000fe200078ec0ff */
[----:B------:R-:W-:-:S04]  /*0b30*/  @!P1 IMAD.WIDE R14, R37, 0x2, R14 ;  /* 0x00000002250e9825 */ /* 0x000fc800078e020e */
[----:B------:R-:W-:Y:S01]  /*0b40*/  IMAD.MOV.U32 R5, RZ, RZ, R13 ;  /* 0x000000ffff057224 */ /* 0x000fe200078e000d */
[----:B------:R1:W-:Y:S04]  /*0b50*/  @!P1 LDGSTS.E.BYPASS.LTC128B.128 [R9+0x7100], [R14.64], !P5 ;  /* 0x071000000e099fae */ /* 0x0003e8000e901d4c */
[----:B------:R2:W-:Y:S04]  /*0b60*/  @!P1 LDGSTS.E.BYPASS.LTC128B.128 [R9+0x9100], [R22.64], !P4 ;  /* 0x0910000016099fae */ /* 0x0005e8000e101d4c */
[----:B------:R3:W-:Y:S01]  /*0b70*/  @!P1 LDGSTS.E.BYPASS.LTC128B.128 [R9+0xb100], [R24.64], !P3 ;  /* 0x0b10000018099fae */ /* 0x0007e2000d901d4c */
[----:B-1----:R-:W-:-:S04]  /*0b80*/  @P6 IMAD.HI.U32 R14, R13, c[0x0][0x2bc], RZ ;  /* 0x0000af000d0e6a27 */ /* 0x002fc800078e00ff */
[----:B--2---:R-:W-:Y:S01]  /*0b90*/  @!P0 IMAD.WIDE R22, R12, 0x2, R10 ;  /* 0x000000020c168825 */ /* 0x004fe200078e020a */
[----:B------:R-:W-:Y:S02]  /*0ba0*/  @P6 SHF.R.U32.HI R5, RZ, c[0x0][0x2c0], R14 ;  /* 0x0000b000ff056a19 */ /* 0x000fe4000001160e */
[----:B------:R-:W-:Y:S01]  /*0bb0*/  @!P0 LOP3.LUT R14, R6, 0xfffffff8, RZ, 0xc0, !PT ;  /* 0xfffffff8060e8812 */ /* 0x000fe200078ec0ff */
[----:B------:R-:W-:Y:S01]  /*0bc0*/  @!P0 IMAD.SHL.U32 R6, R233, 0x2, RZ ;  /* 0x00000002e9068824 */ /* 0x000fe200078e00ff */
[----:B---3--:R-:W-:-:S04]  /*0bd0*/  @!P2 IADD3 R9, P1, R5, UR14, RZ ;  /* 0x0000000e0509ac10 */ /* 0x008fc8000ff3e0ff */
[----:B------:R-:W-:Y:S01]  /*0be0*/  @!P2 LEA.HI.X.SX32 R15, R5, UR11, 0x1, P1 ;  /* 0x0000000b050fac11 */ /* 0x000fe200088f0eff */
[----:B------:R1:W-:Y:S01]  /*0bf0*/  @!P0 LDGSTS.E.BYPASS.LTC128B.128 [R6+0x7900], [R20.64], !P5 ;  /* 0x0790000014068fae */ /* 0x0003e2000e901d4c */
[----:B------:R-:W-:-:S03]  /*0c00*/  @!P2 LEA R16, P1, R9, c[0x0][0x2a0], 0x2 ;  /* 0x0000a8000910aa11 */ /* 0x000fc600078210ff */
[----:B------:R1:W-:Y:S01]  /*0c10*/  @!P0 LDGSTS.E.BYPASS.LTC128B.128 [R6+0x9900], [R22.64], !P4 ;  /* 0x0990000016068fae */ /* 0x0003e2000e101d4c */
[----:B------:R-:W-:Y:S01]  /*0c20*/  @!P2 LEA.HI.X R17, R9, c[0x0][0x2a4], R15, 0x2, P1 ;  /* 0x0000a9000911aa11 */ /* 0x000fe200008f140f */
[----:B------:R-:W-:-:S05]  /*0c30*/  @!P0 IMAD.WIDE R14, R14, 0x2, R10 ;  /* 0x000000020e0e8825 */ /* 0x000fca00078e020a */
[----:B------:R1:W-:Y:S04]  /*0c40*/  @!P0 LDGSTS.E.BYPASS.LTC128B.128 [R6+0xb900], [R14.64], !P3 ;  /* 0x0b9000000e068fae */ /* 0x0003e8000d901d4c */
[----:B------:R-:W0:Y:S04]  /*0c50*/  LDGDEPBAR ;  /* 0x00000000000079af */ /* 0x000e280000000000 */
[----:B------:R-:W-:Y:S06]  /*0c60*/  BAR.SYNC.DEFER_BLOCKING 0x0 ;  /* 0x0000000000007b1d */ /* 0x000fec0000010000 */
[----:B------:R2:W3:Y:S01]  /*0c70*/  @!P2 LDG.E R230, [R16.64] ;  /* 0x0000000c10e6a981 */ /* 0x0004e2000c1e1900 */
        /* <DEDUP_REMOVED lines=8> */
[----:B------:R-:W-:Y:S01]  /*0d00*/  IMAD.WIDE.U32 R10, R231, c[0x0][0x1e0], RZ ;  /* 0x00007800e70a7a25 */ /* 0x000fe200078e00ff */
[----:B-1----:R-:W-:Y:S01]  /*0d10*/  SHF.R.S32.HI R6, RZ, 0x1f, R231 ;  /* 0x0000001fff067819 */ /* 0x002fe200000114e7 */
[----:B------:R-:W-:Y:S01]  /*0d20*/  UIADD3 UR16, UR19, UR16, URZ ;  /* 0x0000001013107290 */ /* 0x000fe2000fffe03f */
[----:B------:R-:W-:Y:S01]  /*0d30*/  ISETP.GE.AND P5, PT, R236, c[0x0][0x1d4], PT ;  /* 0x00007500ec007a0c */ /* 0x000fe20003fa6270 */
[----:B------:R-:W-:Y:S01]  /*0d40*/  UIADD3 UR17, UR9, -UR17, URZ ;  /* 0x8000001109117290 */ /* 0x000fe2000fffe03f */
[----:B------:R-:W-:Y:S01]  /*0d50*/  IMAD.SHL.U32 R18, R18, 0x8, RZ ;  /* 0x0000000812127824 */ /* 0x000fe200078e00ff */
[----:B------:R-:W-:Y:S01]  /*0d60*/  UISETP.GE.AND UP0, UPT, UR9, 0x1, UPT ;  /* 0x000000010900788c */ /* 0x000fe2000bf06270 */
[----:B------:R-:W-:Y:S01]  /*0d70*/  IMAD R12, R6, c[0x0][0x1e0], RZ ;  /* 0x00007800060c7a24 */ /* 0x000fe200078e02ff */
[----:B------:R-:W-:Y:S01]  /*0d80*/  ULDC.64 UR4, c[0x0][0x210] ;  /* 0x0000840000047ab9 */ /* 0x000fe20000000a00 */
[----:B------:R-:W-:Y:S01]  /*0d90*/  LOP3.LUT R7, R7, 0xffffffe0, RZ, 0xc0, !PT ;  /* 0xffffffe007077812 */ /* 0x000fe200078ec0ff */
[----:B------:R-:W-:Y:S01]  /*0da0*/  UIMAD UR6, UR6, UR4, URZ ;  /* 0x00000004060672a4 */ /* 0x000fe2000f8e023f */
[----:B------:R-:W-:Y:S01]  /*0db0*/  IMAD R12, R231, c[0x0][0x1e4], R12 ;  /* 0x00007900e70c7a24 */ /* 0x000fe200078e020c */
[----:B------:R-:W-:Y:S01]  /*0dc0*/  IADD3 R4, -R4, UR17, RZ ;  /* 0x0000001104047c10 */ /* 0x000fe2000fffe1ff */
[----:B------:R-:W-:Y:S01]  /*0dd0*/  UIMAD.WIDE.U32 UR20, UR8, UR4, URZ ;  /* 0x00000004081472a5 */ /* 0x000fe2000f8e003f */
[----:B------:R-:W-:Y:S01]  /*0de0*/  ISETP.GT.AND P2, PT, R235, 0x3f, PT ;  /* 0x0000003feb00780c */ /* 0x000fe20003f44270 */
[----:B------:R-:W-:Y:S01]  /*0df0*/  IMAD.IADD R13, R11, 0x1, R12 ;  /* 0x000000010b0d7824 */ /* 0x000fe200078e020c */
[----:B--2---:R-:W-:Y:S01]  /*0e00*/  LEA.HI R17, R8, R3, RZ, 0x4 ;  /* 0x0000000308117211 */ /* 0x004fe200078f20ff */
[----:B------:R-:W-:Y:S01]  /*0e10*/  IMAD.MOV.U32 R12, RZ, RZ, R10 ;  /* 0x000000ffff0c7224 */ /* 0x000fe200078e000a */
[----:B------:R-:W-:Y:S01]  /*0e20*/  LOP3.LUT R8, R2, 0xfffffff8, RZ, 0xc0, !PT ;  /* 0xfffffff802087812 */ /* 0x000fe200078ec0ff */
[----:B------:R-:W-:Y:S01]  /*0e30*/  UIMAD UR5, UR8, UR5, UR6 ;  /* 0x00000005080572a4 */ /* 0x000fe2000f8e0206 */
[----:B------:R-:W-:-:S02]  /*0e40*/  LOP3.LUT R10, R17, 0xfffffff0, RZ, 0xc0, !PT ;  /* 0xfffffff0110a7812 */ /* 0x000fc400078ec0ff */
[----:B------:R-:W-:Y:S01]  /*0e50*/  SHF.R.S32.HI R11, RZ, 0x4, R17 ;  /* 0x00000004ff0b7819 */ /* 0x000fe20000011411 */
[C---:B------:R-:W-:Y:S01]  /*0e60*/  IMAD.IADD R8, R3.reuse, 0x1, -R8 ;  /* 0x0000000103087824 */ /* 0x040fe200078e0a08 */
[----:B------:R-:W-:Y:S01]  /*0e70*/  ISETP.GE.AND P1, PT, R4, 0x1, PT ;  /* 0x000000010400780c */ /* 0x000fe20003f26270 */
[----:B------:R-:W-:Y:S01]  /*0e80*/  IMAD.IADD R10, R3, 0x1, -R10 ;  /* 0x00000001030a7824 */ /* 0x000fe200078e0a0a */
[----:B------:R-:W-:Y:S01]  /*0e90*/  LEA.HI R17, R17, R11, RZ, 0x1 ;  /* 0x0000000b11117211 */ /* 0x000fe200078f08ff */
[----:B------:R-:W-:Y:S01]  /*0ea0*/  UIADD3 UR5, UR21, UR5, URZ ;  /* 0x0000000515057290 */ /* 0x000fe2000fffe03f */
[----:B------:R-:W-:Y:S01]  /*0eb0*/  LEA.HI R15, R8, R8, RZ, 0x1 ;  /* 0x00000008080f7211 */ /* 0x000fe200078f08ff */
[----:B------:R-:W-:Y:S01]  /*0ec0*/  IMAD.IADD R3, R3, 0x1, -R7 ;  /* 0x0000000103037824 */ /* 0x000fe200078e0a07 */
[----:B------:R-:W-:Y:S02]  /*0ed0*/  LEA.HI R120, R10, R10, RZ, 0x1 ;  /* 0x0000000a0a787211 */ /* 0x000fe400078f08ff */
[----:B------:R-:W-:-:S02]  /*0ee0*/  LOP3.LUT R14, R15, 0x3fffffe, RZ, 0xc0, !PT ;  /* 0x03fffffe0f0e7812 */ /* 0x000fc400078ec0ff */
[----:B------:R-:W-:Y:S02]  /*0ef0*/  LOP3.LUT R17, R17, 0xfffffffe, RZ, 0xc0, !PT ;  /* 0xfffffffe11117812 */ /* 0x000fe400078ec0ff */
[----:B------:R-:W-:Y:S01]  /*0f00*/  SHF.R.S32.HI R16, RZ, 0x1f, R10 ;  /* 0x0000001fff107819 */ /* 0x000fe2000001140a */
[----:B------:R-:W-:Y:S01]  /*0f10*/  IMAD.IADD R14, R8, 0x1, -R14 ;  /* 0x00000001080e7824 */ /* 0x000fe200078e0a0e */
[----:B------:R-:W-:Y:S01]  /*0f20*/  SHF.R.S32.HI R8, RZ, 0x1, R120 ;  /* 0x00000001ff087819 */ /* 0x000fe20000011478 */
[----:B------:R-:W-:Y:S01]  /*0f30*/  IMAD.IADD R17, R11, 0x1, -R17 ;  /* 0x000000010b117824 */ /* 0x000fe200078e0a11 */
[----:B------:R-:W-:Y:S02]  /*0f40*/  @P1 SHF.R.S32.HI R11, RZ, 0x1f, R236 ;  /* 0x0000001fff0b1819 */ /* 0x000fe400000114ec */
[----:B------:R-:W-:Y:S01]  /*0f50*/  LEA.HI R16, R16, R10, RZ, 0x3 ;  /* 0x0000000a10107211 */ /* 0x000fe200078f18ff */
[----:B------:R-:W-:Y:S01]  /*0f60*/  IMAD R14, R17, 0x8, R14 ;  /* 0x00000008110e7824 */ /* 0x000fe200078e020e */
[----:B------:R-:W-:Y:S01]  /*0f70*/  @P1 LEA.HI R11, R11, R236, RZ, 0x3 ;  /* 0x000000ec0b0b1211 */ /* 0x000fe200078f18ff */
[----:B------:R-:W-:Y:S01]  /*0f80*/  IMAD.SHL.U32 R17, R17, 0x8, RZ ;  /* 0x0000000811117824 */ /* 0x000fe200078e00ff */
[----:B------:R-:W-:Y:S01]  /*0f90*/  SHF.R.S32.HI R15, RZ, 0x1, R15 ;  /* 0x00000001ff0f7819 */ /* 0x000fe2000001140f */
[----:B------:R-:W-:Y:S01]  /*0fa0*/  IMAD.SHL.U32 R16, R16, 0x20, RZ ;  /* 0x0000002010107824 */ /* 0x000fe200078e00ff */
[----:B------:R-:W-:-:S02]  /*0fb0*/  @P1 LOP3.LUT R11, R11, 0xfffffff8, RZ, 0xc0, !PT ;  /* 0xfffffff80b0b1812 */ /* 0x000fc400078ec0ff */
[----:B------:R-:W-:Y:S02]  /*0fc0*/  SEL R38, RZ, 0x10, P5 ;  /* 0x00000010ff267807 */ /* 0x000fe40002800000 */
[----:B------:R-:W-:-:S05]  /*0fd0*/  LOP3.LUT R39, R16, 0xffffff00, RZ, 0xc0, !PT ;  /* 0xffffff0010277812 */ /* 0x000fca00078ec0ff */
[----:B------:R-:W-:Y:S01]  /*0fe0*/  IMAD R0, R0, 0x200, R39 ;  /* 0x0000020000007824 */ /* 0x000fe200078e0227 */
[----:B---3--:R-:W-:Y:S01]  /*0ff0*/  SHF.R.S32.HI R5, RZ, 0x1f, R230 ;  /* 0x0000001fff057819 */ /* 0x008fe200000114e6 */
[----:B------:R-:W-:-:S04]  /*1000*/  IMAD.WIDE.U32 R12, R230, c[0x0][0x1f0], R12 ;  /* 0x00007c00e60c7a25 */ /* 0x000fc800078e000c */
[----:B------:R-:W-:Y:S01]  /*1010*/  IMAD R9, R5, c[0x0][0x1f0], RZ ;  /* 0x00007c0005097a24 */ /* 0x000fe200078e02ff */
[----:B------:R-:W-:Y:S02]  /*1020*/  IADD3 R2, P0, R12, UR18, RZ ;  /* 0x000000120c027c10 */ /* 0x000fe4000ff1e0ff */
[----:B------:R-:W-:Y:S01]  /*1030*/  @P1 SHF.R.S32.HI R12, RZ, 0x1f, R237 ;  /* 0x0000001fff0c1819 */ /* 0x000fe200000114ed */
[----:B------:R-:W-:-:S03]  /*1040*/  IMAD R9, R230, c[0x0][0x1f4], R9 ;  /* 0x00007d00e6097a24 */ /* 0x000fc600078e0209 */
[----:B------:R-:W-:Y:S02]  /*1050*/  @P1 LEA.HI R12, R12, R237, RZ, 0x3 ;  /* 0x000000ed0c0c1211 */ /* 0x000fe400078f18ff */
[----:B------:R-:W-:Y:S01]  /*1060*/  IADD3.X R9, R13, UR16, R9, P0, !PT ;  /* 0x000000100d097c10 */ /* 0x000fe200087fe409 */
[----:B------:R-:W-:Y:S01]  /*1070*/  @P1 IMAD.SHL.U32 R13, R233, 0x2, RZ ;  /* 0x00000002e90d1824 */ /* 0x000fe200078e00ff */
[----:B------:R-:W-:Y:S02]  /*1080*/  LEA R20, P0, R2, c[0x0][0x1c8], 0x1 ;  /* 0x0000720002147a11 */ /* 0x000fe400078008ff */
[----:B------:R-:W-:Y:S02]  /*1090*/  @P1 LOP3.LUT R12, R12, 0xfffffff8, RZ, 0xc0, !PT ;  /* 0xfffffff80c0c1812 */ /* 0x000fe400078ec0ff */
[----:B------:R-:W-:Y:S01]  /*10a0*/  LEA.HI.X R9, R2, c[0x0][0x1cc], R9, 0x1, P0 ;  /* 0x0000730002097a11 */ /* 0x000fe200000f0c09 */
[----:B------:R-:W-:Y:S01]  /*10b0*/  SHFL.IDX PT, R22, R20, RZ, 0x1c1f ;  /* 0x001c1fff14167589 */ /* 0x000fe200000e0000 */
[----:B------:R-:W-:-:S02]  /*10c0*/  SHF.R.S32.HI R2, RZ, 0x1f, R120 ;  /* 0x0000001fff027819 */ /* 0x000fc40000011478 */
[----:B------:R-:W-:Y:S01]  /*10d0*/  ISETP.GE.AND P0, PT, R4, 0x21, PT ;  /* 0x000000210400780c */ /* 0x000fe20003f06270 */
[----:B------:R-:W1:Y:S01]  /*10e0*/  SHFL.IDX PT, R23, R9, RZ, 0x1c1f ;  /* 0x001c1fff09177589 */ /* 0x000e6200000e0000 */
[----:B------:R-:W-:Y:S02]  /*10f0*/  LEA.HI R2, R2, R8, RZ, 0x2 ;  /* 0x0000000802027211 */ /* 0x000fe400078f10ff */
[----:B------:R-:W-:Y:S01]  /*1100*/  LOP3.LUT R120, R120, 0x7fffffe, RZ, 0xc0, !PT ;  /* 0x07fffffe78787812 */ /* 0x000fe200078ec0ff */
[----:B------:R-:W-:Y:S01]  /*1110*/  SHFL.IDX PT, R20, R20, 0x1, 0x1c1f ;  /* 0x003c1f0014147f89 */ /* 0x000fe200000e0000 */
[----:B------:R-:W-:-:S03]  /*1120*/  LOP3.LUT R2, R2, 0xfffffffc, RZ, 0xc0, !PT ;  /* 0xfffffffc02027812 */ /* 0x000fc600078ec0ff */
[----:B------:R2:W3:Y:S01]  /*1130*/  SHFL.IDX PT, R21, R9, 0x1, 0x1c1f ;  /* 0x003c1f0009157f89 */ /* 0x0004e200000e0000 */
[----:B------:R-:W-:Y:S02]  /*1140*/  IMAD.IADD R120, R10, 0x1, -R120 ;  /* 0x000000010a787824 */ /* 0x000fe400078e0a78 */
[----:B------:R-:W-:Y:S01]  /*1150*/  IMAD.IADD R2, R8, 0x1, -R2 ;  /* 0x0000000108027824 */ /* 0x000fe200078e0a02 */
[----:B------:R-:W-:Y:S01]  /*1160*/  @P0 SHF.R.S32.HI R8, RZ, 0x1f, R236 ;  /* 0x0000001fff080819 */ /* 0x000fe200000114ec */
[----:B------:R-:W-:Y:S02]  /*1170*/  @P0 IMAD.SHL.U32 R10, R233, 0x2, RZ ;  /* 0x00000002e90a0824 */ /* 0x000fe400078e00ff */
[----:B------:R-:W-:Y:S01]  /*1180*/  IMAD R228, R120, 0x20, R0 ;  /* 0x0000002078e47824 */ /* 0x000fe200078e0200 */
[----:B------:R-:W-:Y:S01]  /*1190*/  @P0 LEA.HI R8, R8, R236, RZ, 0x3 ;  /* 0x000000ec08080211 */ /* 0x000fe200078f18ff */
[----:B------:R-:W-:-:S03]  /*11a0*/  IMAD.MOV.U32 R0, RZ, RZ, 0x10 ;  /* 0x00000010ff007424 */ /* 0x000fc600078e00ff */
[----:B------:R-:W-:Y:S01]  /*11b0*/  @P0 LOP3.LUT R8, R8, 0xfffffff8, RZ, 0xc0, !PT ;  /* 0xfffffff808080812 */ /* 0x000fe200078ec0ff */
[----:B-1----:R-:W-:-:S04]  /*11c0*/  @P1 IMAD.WIDE R24, R12, 0x2, R22 ;  /* 0x000000020c181825 */ /* 0x002fc800078e0216 */
[----:B------:R-:W-:Y:S01]  /*11d0*/  @P1 IMAD.WIDE R26, R11, 0x2, R22 ;  /* 0x000000020b1a1825 */ /* 0x000fe200078e0216 */
[----:B--2---:R-:W-:-:S03]  /*11e0*/  @P0 SHF.R.S32.HI R9, RZ, 0x1f, R237 ;  /* 0x0000001fff090819 */ /* 0x004fc600000114ed */
[----:B------:R-:W-:Y:S01]  /*11f0*/  @P1 IMAD.WIDE R22, R37, 0x2, R22 ;  /* 0x0000000225161825 */ /* 0x000fe200078e0216 */
[----:B------:R-:W-:-:S04]  /*1200*/  @P0 LEA.HI R9, R9, R237, RZ, 0x3 ;  /* 0x000000ed09090211 */ /* 0x000fc800078f18ff */
[----:B------:R1:W-:Y:S01]  /*1210*/  @P1 LDGSTS.E.BYPASS.LTC128B.128 [R13+0x3100], [R22.64], !P3 ;  /* 0x03100000160d1fae */ /* 0x0003e2000d901d4c */
[----:B------:R-:W-:-:S03]  /*1220*/  @P0 LOP3.LUT R9, R9, 0xfffffff8, RZ, 0xc0, !PT ;  /* 0xfffffff809090812 */ /* 0x000fc600078ec0ff */
[----:B------:R1:W-:Y:S02]  /*1230*/  @P1 LDGSTS.E.BYPASS.LTC128B.128 [R13+0x4100], [R24.64], !P4 ;  /* 0x04100000180d1fae */ /* 0x0003e4000e101d4c */
[--C-:B---3--:R-:W-:Y:S02]  /*1240*/  @P0 IMAD.WIDE R28, R9, 0x2, R20.reuse ;  /* 0x00000002091c0825 */ /* 0x108fe400078e0214 */
[----:B------:R1:W-:Y:S01]  /*1250*/  @P1 LDGSTS.E.BYPASS.LTC128B.128 [R13+0x5100], [R26.64], !P5 ;  /* 0x051000001a0d1fae */ /* 0x0003e2000e901d4c */
[----:B------:R-:W-:Y:S01]  /*1260*/  LOP3.LUT P1, RZ, R15, 0x2, RZ, 0xc0, !PT ;  /* 0x000000020fff7812 */ /* 0x000fe2000782c0ff */
[----:B------:R-:W-:-:S04]  /*1270*/  @P0 IMAD.WIDE R8, R8, 0x2, R20 ;  /* 0x0000000208080825 */ /* 0x000fc800078e0214 */
[----:B------:R-:W-:-:S04]  /*1280*/  @P0 IMAD.WIDE R20, R37, 0x2, R20 ;  /* 0x0000000225140825 */ /* 0x000fc800078e0214 */
[----:B------:R-:W-:Y:S01]  /*1290*/  IMAD.SHL.U32 R15, R15, 0x40, RZ ;  /* 0x000000400f0f7824 */ /* 0x000fe200078e00ff */
[----:B------:R1:W-:Y:S04]  /*12a0*/  @P0 LDGSTS.E.BYPASS.LTC128B.128 [R10+0x3900], [R20.64], !P3 ;  /* 0x03900000140a0fae */ /* 0x0003e8000d901d4c */
[----:B------:R1:W-:Y:S01]  /*12b0*/  @P0 LDGSTS.E.BYPASS.LTC128B.128 [R10+0x4900], [R28.64], !P4 ;  /* 0x049000001c0a0fae */ /* 0x0003e2000e101d4c */
[----:B------:R-:W-:-:S03]  /*12c0*/  LOP3.LUT R15, R15, 0xc0, RZ, 0xc0, !PT ;  /* 0x000000c00f0f7812 */ /* 0x000fc600078ec0ff */
[----:B------:R2:W-:Y:S01]  /*12d0*/  @P0 LDGSTS.E.BYPASS.LTC128B.128 [R10+0x5900], [R8.64], !P5 ;  /* 0x05900000080a0fae */ /* 0x0005e2000e901d4c */
[----:B------:R-:W-:Y:S02]  /*12e0*/  LOP3.LUT R18, R15, 0x8, R18, 0xf8, !PT ;  /* 0x000000080f127812 */ /* 0x000fe400078ef812 */
[----:B------:R-:W-:Y:S01]  /*12f0*/  SHF.R.U32.HI R15, RZ, 0x3, R15 ;  /* 0x00000003ff0f7819 */ /* 0x000fe2000001160f */
[----:B------:R-:W0:Y:S01]  /*1300*/  LDGDEPBAR ;  /* 0x00000000000079af */ /* 0x000e220000000000 */
[----:B------:R-:W-:Y:S02]  /*1310*/  LOP3.LUT P0, RZ, R2, 0x2, RZ, 0xc0, !PT ;  /* 0x0000000202ff7812 */ /* 0x000fe4000780c0ff */
[----:B------:R-:W-:Y:S02]  /*1320*/  LOP3.LUT R15, R18, R15, RZ, 0x3c, !PT ;  /* 0x0000000f120f7212 */ /* 0x000fe400078e3cff */
[----:B------:R-:W-:Y:S02]  /*1330*/  SEL R0, R0, 0xfffffff0, !P0 ;  /* 0xfffffff000007807 */ /* 0x000fe40004000000 */
[----:B------:R-:W-:Y:S01]  /*1340*/  PLOP3.LUT P0, PT, PT, PT, UP0, 0x80, 0x0 ;  /* 0x000000000000781c */ /* 0x000fe20003f0f008 */
[----:B------:R-:W-:-:S04]  /*1350*/  IMAD.U32 R227, R14, 0x20, R15 ;  /* 0x000000200ee37824 */ /* 0x000fc800078e000f */
[----:B------:R-:W-:-:S05]  /*1360*/  IMAD.SHL.U32 R227, R227, 0x2, RZ ;  /* 0x00000002e3e37824 */ /* 0x000fca00078e00ff */
[----:B------:R-:W-:Y:S01]  /*1370*/  IADD3 R226, R227, 0x3120, RZ ;  /* 0x00003120e3e27810 */ /* 0x000fe20007ffe0ff */
[----:B--2---:R-:W-:Y:S01]  /*1380*/  IMAD.SHL.U32 R8, R2, 0x40, RZ ;  /* 0x0000004002087824 */ /* 0x004fe200078e00ff */
[----:B------:R-:W-:-:S04]  /*1390*/  DEPBAR.LE SB0, 0x1 ;  /* 0x000080400000791a */ /* 0x000fc80000000000 */
[----:B------:R-:W-:Y:S01]  /*13a0*/  LOP3.LUT R8, R8, 0xc0, RZ, 0xc0, !PT ;  /* 0x000000c008087812 */ /* 0x000fe200078ec0ff */
[----:B------:R-:W-:-:S04]  /*13b0*/  DEPBAR.LE SB0, 0x0 ;  /* 0x000080000000791a */ /* 0x000fc80000000000 */
[----:B------:R-:W-:Y:S01]  /*13c0*/  BAR.SYNC.DEFER_BLOCKING 0x0 ;  /* 0x0000000000007b1d */ /* 0x000fe20000010000 */
[----:B------:R-:W-:Y:S02]  /*13d0*/  LOP3.LUT R17, R8, 0x8, R17, 0xf8, !PT ;  /* 0x0000000808117812 */ /* 0x000fe400078ef811 */
[----:B------:R-:W-:-:S04]  /*13e0*/  SHF.R.U32.HI R8, RZ, 0x3, R8 ;  /* 0x00000003ff087819 */ /* 0x000fc80000011608 */
[----:B------:R-:W-:Y:S02]  /*13f0*/  LOP3.LUT R2, R17, R8, RZ, 0x3c, !PT ;  /* 0x0000000811027212 */ /* 0x000fe400078e3cff */
[----:B------:R-:W-:-:S03]  /*1400*/  IADD3 R8, R227, 0x3100, RZ ;  /* 0x00003100e3087810 */ /* 0x000fc60007ffe0ff */
[----:B------:R-:W-:Y:S01]  /*1410*/  IMAD.IADD R228, R2, 0x1, R228 ;  /* 0x0000000102e47824 */ /* 0x000fe200078e02e4 */
[----:B------:R-:W-:-:S03]  /*1420*/  @P1 IADD3 R226, R8, -0x20, RZ ;  /* 0xffffffe008e21810 */ /* 0x000fc60007ffe0ff */
[----:B------:R-:W-:Y:S01]  /*1430*/  IMAD.SHL.U32 R228, R228, 0x2, RZ ;  /* 0x00000002e4e47824 */ /* 0x000fe200078e00ff */
[C---:B------:R-:W-:Y:S02]  /*1440*/  IADD3 R222, R226.reuse, 0x400, RZ ;  /* 0x00000400e2de7810 */ /* 0x040fe40007ffe0ff */
[----:B------:R-:W-:Y:S01]  /*1450*/  IADD3 R221, R226, 0x800, RZ ;  /* 0x00000800e2dd7810 */ /* 0x000fe20007ffe0ff */
[----:B------:R-:W-:Y:S01]  /*1460*/  IMAD R224, R0, 0x2, R228 ;  /* 0x0000000200e07824 */ /* 0x000fe200078e02e4 */
[----:B------:R-:W-:Y:S01]  /*1470*/  IADD3 R220, R226, 0xc00, RZ ;  /* 0x00000c00e2dc7810 */ /* 0x000fe20007ffe0ff */
[----:B------:R1:W2:Y:S04]  /*1480*/  LDSM.16.M88.4 R60, [R228+0x6100] ;  /* 0x00610000e43c783b */ /* 0x0002a80000000200 */
        /* <DEDUP_REMOVED lines=12> */
[----:B--23--:R-:W-:Y:S01]  /*1550*/  IMAD R6, R6, c[0x0][0x208], RZ ;  /* 0x0000820006067a24 */ /* 0x00cfe200078e02ff */
[----:B------:R-:W-:Y:S01]  /*1560*/  ISETP.GE.AND P1, PT, R37, c[0x0][0x1d4], PT ;  /* 0x0000750025007a0c */ /* 0x000fe20003f26270 */
[----:B------:R-:W-:-:S04]  /*1570*/  IMAD.WIDE.U32 R8, R231, c[0x0][0x208], RZ ;  /* 0x00008200e7087a25 */ /* 0x000fc800078e00ff */
[----:B------:R-:W-:Y:S02]  /*1580*/  IMAD R6, R231, c[0x0][0x20c], R6 ;  /* 0x00008300e7067a24 */ /* 0x000fe400078e0206 */
[----:B------:R-:W-:Y:S02]  /*1590*/  IMAD R5, R5, c[0x0][0x218], RZ ;  /* 0x0000860005057a24 */ /* 0x000fe400078e02ff */
[----:B------:R-:W-:Y:S02]  /*15a0*/  IMAD.IADD R7, R9, 0x1, R6 ;  /* 0x0000000109077824 */ /* 0x000fe400078e0206 */
[----:B------:R-:W-:Y:S02]  /*15b0*/  IMAD.MOV.U32 R6, RZ, RZ, R8 ;  /* 0x000000ffff067224 */ /* 0x000fe400078e0008 */
[C---:B------:R-:W-:Y:S02]  /*15c0*/  IMAD R5, R230.reuse, c[0x0][0x21c], R5 ;  /* 0x00008700e6057a24 */ /* 0x040fe400078e0205 */
[----:B------:R-:W-:-:S04]  /*15d0*/  IMAD.WIDE.U32 R6, R230, c[0x0][0x218], R6 ;  /* 0x00008600e6067a25 */ /* 0x000fc800078e0006 */
[----:B------:R-:W-:Y:S01]  /*15e0*/  IMAD.WIDE R14, R37, 0x2, RZ ;  /* 0x00000002250e7825 */ /* 0x000fe200078e02ff */
[----:B------:R-:W-:Y:S02]  /*15f0*/  IADD3 R9, P0, R6, UR20, RZ ;  /* 0x0000001406097c10 */ /* 0x000fe4000ff1e0ff */
[----:B------:R-:W-:Y:S02]  /*1600*/  SHF.R.S32.HI R6, RZ, 0x1f, R237 ;  /* 0x0000001fff067819 */ /* 0x000fe400000114ed */
[----:B------:R-:W-:Y:S01]  /*1610*/  IADD3.X R5, R7, UR5, R5, P0, !PT ;  /* 0x0000000507057c10 */ /* 0x000fe200087fe405 */
[----:B------:R-:W-:Y:S01]  /*1620*/  IMAD.SHL.U32 R7, R233, 0x2, RZ ;  /* 0x00000002e9077824 */ /* 0x000fe200078e00ff */
[C---:B------:R-:W-:Y:S02]  /*1630*/  LEA R8, P0, R9.reuse, c[0x0][0x1f8], 0x1 ;  /* 0x00007e0009087a11 */ /* 0x040fe400078008ff */
[----:B------:R-:W-:Y:S02]  /*1640*/  LEA.HI R6, R6, R237, RZ, 0x3 ;  /* 0x000000ed06067211 */ /* 0x000fe400078f18ff */
[----:B------:R-:W-:Y:S01]  /*1650*/  LEA.HI.X R9, R9, c[0x0][0x1fc], R5, 0x1, P0 ;  /* 0x00007f0009097a11 */ /* 0x000fe200000f0c05 */
[----:B-1----:R-:W1:Y:S01]  /*1660*/  SHFL.IDX PT, R10, R8, RZ, 0x1c1f ;  /* 0x001c1fff080a7589 */ /* 0x002e6200000e0000 */
[----:B------:R-:W-:-:S02]  /*1670*/  LOP3.LUT R6, R6, 0xfffffff8, RZ, 0xc0, !PT ;  /* 0xfffffff806067812 */ /* 0x000fc400078ec0ff */
[----:B------:R-:W-:Y:S01]  /*1680*/  SHF.R.S32.HI R5, RZ, 0x1f, R236 ;  /* 0x0000001fff057819 */ /* 0x000fe200000114ec */
[----:B------:R-:W2:Y:S02]  /*1690*/  SHFL.IDX PT, R11, R9, RZ, 0x1c1f ;  /* 0x001c1fff090b7589 */ /* 0x000ea400000e0000 */
[----:B------:R-:W-:Y:S01]  /*16a0*/  IMAD.WIDE R16, R6, 0x2, RZ ;  /* 0x0000000206107825 */ /* 0x000fe200078e02ff */
[----:B------:R-:W-:Y:S01]  /*16b0*/  LEA.HI R5, R5, R236, RZ, 0x3 ;  /* 0x000000ec05057211 */ /* 0x000fe200078f18ff */
[----:B------:R-:W3:Y:S03]  /*16c0*/  SHFL.IDX PT, R8, R8, 0x1, 0x1c1f ;  /* 0x003c1f0008087f89 */ /* 0x000ee600000e0000 */
[----:B------:R-:W-:Y:S01]  /*16d0*/  LOP3.LUT R5, R5, 0xfffffff8, RZ, 0xc0, !PT ;  /* 0xfffffff805057812 */ /* 0x000fe200078ec0ff */
[----:B------:R-:W5:Y:S04]  /*16e0*/  SHFL.IDX PT, R9, R9, 0x1, 0x1c1f ;  /* 0x003c1f0009097f89 */ /* 0x000f6800000e0000 */
[----:B------:R-:W-:Y:S01]  /*16f0*/  IMAD.WIDE R18, R5, 0x2, RZ ;  /* 0x0000000205127825 */ /* 0x000fe200078e02ff */
[----:B-1----:R-:W-:-:S05]  /*1700*/  IADD3 R12, P0, R10, R14, RZ ;  /* 0x0000000e0a0c7210 */ /* 0x002fca0007f1e0ff */
[----:B--2---:R-:W-:Y:S01]  /*1710*/  IMAD.X R13, R11, 0x1, R15, P0 ;  /* 0x000000010b0d7824 */ /* 0x004fe200000e060f */
[----:B------:R-:W-:Y:S02]  /*1720*/  ISETP.LT.OR P0, PT, R4, 0x1, P1 ;  /* 0x000000010400780c */ /* 0x000fe40000f01670 */
[----:B------:R-:W-:-:S11]  /*1730*/  ISETP.GE.AND P1, PT, R237, c[0x0][0x1d4], PT ;  /* 0x00007500ed007a0c */ /* 0x000fd60003f26270 */
[----:B------:R1:W-:Y:S02]  /*1740*/  LDGSTS.E.BYPASS.LTC128B.128 [R7+0x100], [R12.64], !P0 ;  /* 0x001000000c077fae */ /* 0x0003e4000c101d4c */
[----:B-1----:R-:W-:-:S05]  /*1750*/  IADD3 R12, P0, R10, R16, RZ ;  /* 0x000000100a0c7210 */ /* 0x002fca0007f1e0ff */
[----:B------:R-:W-:Y:S01]  /*1760*/  IMAD.X R13, R11, 0x1, R17, P0 ;  /* 0x000000010b0d7824 */ /* 0x000fe200000e0611 */
[----:B---3--:R-:W-:-:S05]  /*1770*/  IADD3 R14, P0, R14, R8, RZ ;  /* 0x000000080e0e7210 */ /* 0x008fca0007f1e0ff */
[----:B-----5:R-:W-:Y:S01]  /*1780*/  IMAD.X R15, R15, 0x1, R9, P0 ;  /* 0x000000010f0f7824 */ /* 0x020fe200000e0609 */
[----:B------:R-:W-:-:S05]  /*1790*/  IADD3 R10, P0, R10, R18, RZ ;  /* 0x000000120a0a7210 */ /* 0x000fca0007f1e0ff */
[----:B------:R-:W-:Y:S01]  /*17a0*/  IMAD.X R11, R11, 0x1, R19, P0 ;  /* 0x000000010b0b7824 */ /* 0x000fe200000e0613 */
[----:B------:R-:W-:-:S05]  /*17b0*/  IADD3 R16, P0, R16, R8, RZ ;  /* 0x0000000810107210 */ /* 0x000fca0007f1e0ff */
[----:B------:R-:W-:Y:S01]  /*17c0*/  IMAD.X R17, R17, 0x1, R9, P0 ;  /* 0x0000000111117824 */ /* 0x000fe200000e0609 */
[----:B------:R-:W-:-:S05]  /*17d0*/  IADD3 R8, P0, R18, R8, RZ ;  /* 0x0000000812087210 */ /* 0x000fca0007f1e0ff */
[----:B------:R-:W-:Y:S01]  /*17e0*/  IMAD.X R9, R19, 0x1, R9, P0 ;  /* 0x0000000113097824 */ /* 0x000fe200000e0609 */
[C---:B------:R-:W-:Y:S02]  /*17f0*/  ISETP.LT.OR P0, PT, R4.reuse, 0x1, P1 ;  /* 0x000000010400780c */ /* 0x040fe40000f01670 */
[----:B------:R-:W-:-:S11]  /*1800*/  ISETP.LT.OR P1, PT, R4, 0x21, P1 ;  /* 0x000000210400780c */ /* 0x000fd60000f21670 */
[----:B------:R1:W-:Y:S01]  /*1810*/  LDGSTS.E.BYPASS.LTC128B.128 [R7+0x1100], [R12.64], !P0 ;  /* 0x011000000c077fae */ /* 0x0003e2000c101d4c */
[----:B------:R-:W-:-:S04]  /*1820*/  ISETP.GE.AND P0, PT, R236, c[0x0][0x1d4], PT ;  /* 0x00007500ec007a0c */ /* 0x000fc80003f06270 */
[C---:B------:R-:W-:Y:S02]  /*1830*/  ISETP.LT.OR P6, PT, R4.reuse, 0x1, P0 ;  /* 0x000000010400780c */ /* 0x040fe400007c1670 */
[----:B------:R-:W-:-:S11]  /*1840*/  ISETP.LT.OR P0, PT, R4, 0x21, P0 ;  /* 0x000000210400780c */ /* 0x000fd60000701670 */
[----:B------:R1:W-:Y:S01]  /*1850*/  LDGSTS.E.BYPASS.LTC128B.128 [R7+0x2100], [R10.64], !P6 ;  /* 0x021000000a077fae */ /* 0x0003e2000f101d4c */
[----:B------:R-:W-:-:S04]  /*1860*/  ISETP.GE.AND P6, PT, R37, c[0x0][0x1d4], PT ;  /* 0x0000750025007a0c */ /* 0x000fc80003fc6270 */
[----:B------:R-:W-:-:S13]  /*1870*/  ISETP.LT.OR P6, PT, R4, 0x21, P6 ;  /* 0x000000210400780c */ /* 0x000fda00037c1670 */
[----:B------:R1:W-:Y:S04]  /*1880*/  LDGSTS.E.BYPASS.LTC128B.128 [R7+0x900], [R14.64], !P6 ;  /* 0x009000000e077fae */ /* 0x0003e8000f101d4c */
[----:B------:R1:W-:Y:S04]  /*1890*/  LDGSTS.E.BYPASS.LTC128B.128 [R7+0x1900], [R16.64], !P1 ;  /* 0x0190000010077fae */ /* 0x0003e8000c901d4c */
[----:B------:R1:W-:Y:S02]  /*18a0*/  LDGSTS.E.BYPASS.LTC128B.128 [R7+0x2900], [R8.64], !P0 ;  /* 0x0290000008077fae */ /* 0x0003e4000c101d4c */
.L_x_855:
[C---:B-1234-:R-:W-:Y:S01]  /*18b0*/  HMMA.16816.F32.BF16 R28, R64.reuse, R88, RZ ;  /* 0x00000058401c723c */ /* 0x05efe200000418ff */
[----:B------:R-:W-:Y:S01]  /*18c0*/  LDSM.16.M88.4 R116, [R228+0x9100] ;  /* 0x00910000e474783b */ /* 0x000fe20000000200 */
[----:B------:R-:W-:Y:S01]  /*18d0*/  UISETP.GE.AND UP0, UPT, UR9, 0x41, UPT ;  /* 0x000000410900788c */ /* 0x000fe2000bf06270 */
[----:B------:R-:W-:Y:S01]  /*18e0*/  IMAD R39, R120, 0x20, R39 ;  /* 0x0000002078277824 */ /* 0x000fe200078e0227 */
[C---:B------:R-:W-:Y:S01]  /*18f0*/  IADD3 R219, R226.reuse, 0x1000, RZ ;  /* 0x00001000e2db7810 */ /* 0x040fe20007ffe0ff */
[----:B------:R-:W1:Y:S01]  /*1900*/  LDSM.16.M88.4 R112, [R227+0x4100] ;  /* 0x00410000e370783b */ /* 0x000e620000000200 */
[----:B------:R-:W-:Y:S01]  /*1910*/  IADD3 R218, R226, 0x1400, RZ ;  /* 0x00001400e2da7810 */ /* 0x000fe20007ffe0ff */
[----:B------:R-:W-:Y:S01]  /*1920*/  IMAD.IADD R2, R2, 0x1, R39 ;  /* 0x0000000102027824 */ /* 0x000fe200078e0227 */
[----:B------:R-:W-:Y:S01]  /*1930*/  HMMA.16816.F32.BF16 R20, R64, R80, RZ ;  /* 0x000000504014723c */ /* 0x000fe200000418ff */
[----:B------:R-:W2:Y:S01]  /*1940*/  LDSM.16.M88.4 R108, [R227+0x4500] ;  /* 0x00450000e36c783b */ /* 0x000ea20000000200 */
[----:B------:R-:W-:-:S02]  /*1950*/  PLOP3.LUT P0, PT, PT, PT, UP0, 0x40, 0x0 ;  /* 0x000000000000781c */ /* 0x000fc40003f0e808 */
[C---:B------:R-:W-:Y:S01]  /*1960*/  IADD3 R217, R226.reuse, 0x1800, RZ ;  /* 0x00001800e2d97810 */ /* 0x040fe20007ffe0ff */
[----:B------:R-:W3:Y:S01]  /*1970*/  LDSM.16.M88.4 R104, [R227+0x4900] ;  /* 0x00490000e368783b */ /* 0x000ee20000000200 */
[C---:B------:R-:W-:Y:S02]  /*1980*/  IADD3 R216, R226.reuse, 0x1c00, RZ ;  /* 0x00001c00e2d87810 */ /* 0x040fe40007ffe0ff */
[----:B------:R-:W-:Y:S01]  /*1990*/  HMMA.16816.F32.BF16 R12, R64, R72, RZ ;  /* 0x00000048400c723c */ /* 0x000fe200000418ff */
[----:B------:R-:W4:Y:S01]  /*19a0*/  LDSM.16.M88.4 R100, [R227+0x4d00] ;  /* 0x004d0000e364783b */ /* 0x000f220000000200 */
[C---:B------:R-:W-:Y:S02]  /*19b0*/  IADD3 R215, R226.reuse, 0x2000, RZ ;  /* 0x00002000e2d77810 */ /* 0x040fe40007ffe0ff */
[C---:B------:R-:W-:Y:S01]  /*19c0*/  IADD3 R214, R226.reuse, 0x2400, RZ ;  /* 0x00002400e2d67810 */ /* 0x040fe20007ffe0ff */
[----:B------:R-:W0:Y:S01]  /*19d0*/  LDGDEPBAR ;  /* 0x00000000000079af */ /* 0x000e220000000000 */
[----:B------:R-:W-:-:S02]  /*19e0*/  IADD3 R213, R226, 0x2800, RZ ;  /* 0x00002800e2d57810 */ /* 0x000fc40007ffe0ff */
[----:B------:R-:W-:Y:S01]  /*19f0*/  HMMA.16816.F32.BF16 R24, R64, R90, RZ ;  /* 0x0000005a4018723c */ /* 0x000fe200000418ff */
[----:B------:R-:W-:-:S07]  /*1a00*/  IADD3 R212, R226, 0x2c00, RZ ;  /* 0x00002c00e2d47810 */ /* 0x000fce0007ffe0ff */
[C---:B------:R-:W-:Y:S08]  /*1a10*/  HMMA.16816.F32.BF16 R16, R64.reuse, R82, RZ ;  /* 0x000000524010723c */ /* 0x040ff000000418ff */
[----:B------:R-:W-:Y:S08]  /*1a20*/  HMMA.16816.F32.BF16 R8, R64, R74, RZ ;  /* 0x0000004a4008723c */ /* 0x000ff000000418ff */
[C---:B------:R-:W-:Y:S08]  /*1a30*/  HMMA.16816.F32.BF16 R92, R60.reuse, R88, RZ ;  /* 0x000000583c5c723c */ /* 0x040ff000000418ff */
[C---:B------:R-:W-:Y:S08]  /*1a40*/  HMMA.16816.F32.BF16 R84, R60.reuse, R80, RZ ;  /* 0x000000503c54723c */ /* 0x040ff000000418ff */
[----:B------:R-:W-:Y:S08]  /*1a50*/  HMMA.16816.F32.BF16 R76, R60, R72, RZ ;  /* 0x000000483c4c723c */ /* 0x000ff000000418ff */
[-C--:B------:R-:W-:Y:S08]  /*1a60*/  HMMA.16816.F32.BF16 R4, R64, R96.reuse, RZ ;  /* 0x000000604004723c */ /* 0x080ff000000418ff */
[C---:B------:R-:W-:Y:S08]  /*1a70*/  HMMA.16816.F32.BF16 R68, R60.reuse, R96, RZ ;  /* 0x000000603c44723c */ /* 0x040ff000000418ff */
[C---:B------:R-:W-:Y:S08]  /*1a80*/  HMMA.16816.F32.BF16 R88, R60.reuse, R90, RZ ;  /* 0x0000005a3c58723c */ /* 0x040ff000000418ff */
[C---:B------:R-:W-:Y:S08]  /*1a90*/  HMMA.16816.F32.BF16 R80, R60.reuse, R82, RZ ;  /* 0x000000523c50723c */ /* 0x040ff000000418ff */
[----:B------:R-:W-:Y:S08]  /*1aa0*/  HMMA.16816.F32.BF16 R72, R60, R74, RZ ;  /* 0x0000004a3c48723c */ /* 0x000ff000000418ff */
[-C--:B------:R-:W-:Y:S08]  /*1ab0*/  HMMA.16816.F32.BF16 R64, R64, R98.reuse, RZ ;  /* 0x000000624040723c */ /* 0x080ff000000418ff */
[----:B------:R-:W-:Y:S01]  /*1ac0*/  HMMA.16816.F32.BF16 R60, R60, R98, RZ ;  /* 0x000000623c3c723c */ /* 0x000fe200000418ff */
[----:B------:R-:W5:Y:S07]  /*1ad0*/  LDSM.16.M88.4 R96, [R228+0x8100] ;  /* 0x00810000e460783b */ /* 0x000f6e0000000200 */
        /* <DEDUP_REMOVED lines=8> */
[----:B------:R-:W-:Y:S07]  /*1b60*/  LDSM.16.M88.4 R56, [R224+0x9100] ;  /* 0x00910000e038783b */ /* 0x000fee0000000200 */
[C---:B------:R-:W-:Y:S08]  /*1b70*/  HMMA.16816.F32.BF16 R92, R32.reuse, R52, R92 ;  /* 0x00000034205c723c */ /* 0x040ff0000004185c */
[C---:B------:R-:W-:Y:S08]  /*1b80*/  HMMA.16816.F32.BF16 R84, R32.reuse, R48, R84 ;  /* 0x000000302054723c */ /* 0x040ff00000041854 */
[C---:B------:R-:W-:Y:S08]  /*1b90*/  HMMA.16816.F32.BF16 R76, R32.reuse, R44, R76 ;  /* 0x0000002c204c723c */ /* 0x040ff0000004184c */
[C---:B------:R-:W-:Y:S08]  /*1ba0*/  HMMA.16816.F32.BF16 R68, R32.reuse, R40, R68 ;  /* 0x000000282044723c */ /* 0x040ff00000041844 */
[C---:B------:R-:W-:Y:S01]  /*1bb0*/  HMMA.16816.F32.BF16 R88, R32.reuse, R54, R88 ;  /* 0x000000362058723c */ /* 0x040fe20000041858 */
[----:B------:R-:W3:Y:S07]  /*1bc0*/  LDSM.16.M88.4 R52, [R226+0x1000] ;  /* 0x00100000e234783b */ /* 0x000eee0000000200 */
[C---:B------:R-:W-:Y:S01]  /*1bd0*/  HMMA.16816.F32.BF16 R80, R32.reuse, R50, R80 ;  /* 0x000000322050723c */ /* 0x040fe20000041850 */
[----:B------:R-:W3:Y:S07]  /*1be0*/  LDSM.16.M88.4 R48, [R226+0x1400] ;  /* 0x00140000e230783b */ /* 0x000eee0000000200 */
[C---:B------:R-:W-:Y:S01]  /*1bf0*/  HMMA.16816.F32.BF16 R72, R32.reuse, R46, R72 ;  /* 0x0000002e2048723c */ /* 0x040fe20000041848 */
[----:B------:R-:W3:Y:S07]  /*1c00*/  LDSM.16.M88.4 R44, [R226+0x1800] ;  /* 0x00180000e22c783b */ /* 0x000eee0000000200 */
[----:B------:R-:W-:Y:S01]  /*1c10*/  HMMA.16816.F32.BF16 R60, R32, R42, R60 ;  /* 0x0000002a203c723c */ /* 0x000fe2000004183c */
[----:B------:R-:W4:Y:S04]  /*1c20*/  LDSM.16.M88.4 R40, [R226+0x1c00] ;  /* 0x001c0000e228783b */ /* 0x000f280000000200 */
[----:B------:R-:W4:Y:S03]  /*1c30*/  LDSM.16.M88.4 R32, [R224+0x8100] ;  /* 0x00810000e020783b */ /* 0x000f260000000200 */
[C---:B-1----:R-:W-:Y:S08]  /*1c40*/  HMMA.16816.F32.BF16 R28, R116.reuse, R112, R28 ;  /* 0x00000070741c723c */ /* 0x042ff0000004181c */
[C---:B--2---:R-:W-:Y:S08]  /*1c50*/  HMMA.16816.F32.BF16 R20, R116.reuse, R108, R20 ;  /* 0x0000006c7414723c */ /* 0x044ff00000041814 */
[C---:B------:R-:W-:Y:S08]  /*1c60*/  HMMA.16816.F32.BF16 R24, R116.reuse, R114, R24 ;  /* 0x000000727418723c */ /* 0x040ff00000041818 */
[C---:B------:R-:W-:Y:S08]  /*1c70*/  HMMA.16816.F32.BF16 R16, R116.reuse, R110, R16 ;  /* 0x0000006e7410723c */ /* 0x040ff00000041810 */
[C---:B---3--:R-:W-:Y:S08]  /*1c80*/  HMMA.16816.F32.BF16 R12, R116.reuse, R104, R12 ;  /* 0x00000068740c723c */ /* 0x048ff0000004180c */
[C---:B----4-:R-:W-:Y:S08]  /*1c90*/  HMMA.16816.F32.BF16 R4, R116.reuse, R100, R4 ;  /* 0x000000647404723c */ /* 0x050ff00000041804 */
[C---:B------:R-:W-:Y:S08]  /*1ca0*/  HMMA.16816.F32.BF16 R8, R116.reuse, R106, R8 ;  /* 0x0000006a7408723c */ /* 0x040ff00000041808 */
[----:B------:R-:W-:Y:S01]  /*1cb0*/  HMMA.16816.F32.BF16 R64, R116, R102, R64 ;  /* 0x000000667440723c */ /* 0x000fe20000041840 */
[----:B------:R-:W-:Y:S07]  /*1cc0*/  LDSM.16.M88.4 R116, [R228+0xa100] ;  /* 0x00a10000e474783b */ /* 0x000fee0000000200 */
[C---:B-----5:R-:W-:Y:S08]  /*1cd0*/  HMMA.16816.F32.BF16 R92, R96.reuse, R112, R92 ;  /* 0x00000070605c723c */ /* 0x060ff0000004185c */
[C---:B------:R-:W-:Y:S01]  /*1ce0*/  HMMA.16816.F32.BF16 R88, R96.reuse, R114, R88 ;  /* 0x000000726058723c */ /* 0x040fe20000041858 */
[----:B------:R-:W-:Y:S07]  /*1cf0*/  LDSM.16.M88.4 R112, [R228+0xb100] ;  /* 0x00b10000e470783b */ /* 0x000fee0000000200 */
[C---:B------:R-:W-:Y:S08]  /*1d00*/  HMMA.16816.F32.BF16 R84, R96.reuse, R108, R84 ;  /* 0x0000006c6054723c */ /* 0x040ff00000041854 */
[C---:B------:R-:W-:Y:S01]  /*1d10*/  HMMA.16816.F32.BF16 R80, R96.reuse, R110, R80 ;  /* 0x0000006e6050723c */ /* 0x040fe20000041850 */
[----:B------:R-:W1:Y:S07]  /*1d20*/  LDSM.16.M88.4 R108, [R227+0x5100] ;  /* 0x00510000e36c783b */ /* 0x000e6e0000000200 */
[C---:B------:R-:W-:Y:S08]  /*1d30*/  HMMA.16816.F32.BF16 R76, R96.reuse, R104, R76 ;  /* 0x00000068604c723c */ /* 0x040ff0000004184c */
[C---:B------:R-:W-:Y:S01]  /*1d40*/  HMMA.16816.F32.BF16 R72, R96.reuse, R106, R72 ;  /* 0x0000006a6048723c */ /* 0x040fe20000041848 */
[----:B------:R-:W2:Y:S07]  /*1d50*/  LDSM.16.M88.4 R104, [R227+0x5500] ;  /* 0x00550000e368783b */ /* 0x000eae0000000200 */
[C---:B------:R-:W-:Y:S08]  /*1d60*/  HMMA.16816.F32.BF16 R68, R96.reuse, R100, R68 ;  /* 0x000000646044723c */ /* 0x040ff00000041844 */
[----:B------:R-:W-:Y:S01]  /*1d70*/  HMMA.16816.F32.BF16 R60, R96, R102, R60 ;  /* 0x00000066603c723c */ /* 0x000fe2000004183c */
[----:B------:R-:W3:Y:S04]  /*1d80*/  LDSM.16.M88.4 R100, [R227+0x5900] ;  /* 0x00590000e364783b */ /* 0x000ee80000000200 */
[----:B------:R-:W4:Y:S03]  /*1d90*/  LDSM.16.M88.4 R96, [R227+0x5d00] ;  /* 0x005d0000e360783b */ /* 0x000f260000000200 */
        /* <DEDUP_REMOVED lines=10> */
[C---:B------:R-:W-:Y:S01]  /*1e40*/  HMMA.16816.F32.BF16 R88, R32.reuse, R54, R88 ;  /* 0x000000362058723c */ /* 0x040fe20000041858 */
[----:B------:R-:W-:Y:S07]  /*1e50*/  LDSM.16.M88.4 R52, [R224+0xb100] ;  /* 0x00b10000e034783b */ /* 0x000fee0000000200 */
[C---:B------:R-:W-:Y:S08]  /*1e60*/  HMMA.16816.F32.BF16 R84, R32.reuse, R48, R84 ;  /* 0x000000302054723c */ /* 0x040ff00000041854 */
[C---:B------:R-:W-:Y:S01]  /*1e70*/  HMMA.16816.F32.BF16 R80, R32.reuse, R50, R80 ;  /* 0x000000322050723c */ /* 0x040fe20000041850 */
[----:B------:R-:W5:Y:S07]  /*1e80*/  LDSM.16.M88.4 R48, [R226+0x2000] ;  /* 0x00200000e230783b */ /* 0x000f6e0000000200 */
[C---:B------:R-:W-:Y:S08]  /*1e90*/  HMMA.16816.F32.BF16 R76, R32.reuse, R44, R76 ;  /* 0x0000002c204c723c */ /* 0x040ff0000004184c */
[C---:B------:R-:W-:Y:S01]  /*1ea0*/  HMMA.16816.F32.BF16 R72, R32.reuse, R46, R72 ;  /* 0x0000002e2048723c */ /* 0x040fe20000041848 */
[----:B------:R-:W2:Y:S07]  /*1eb0*/  LDSM.16.M88.4 R44, [R226+0x2400] ;  /* 0x00240000e22c783b */ /* 0x000eae0000000200 */
[C---:B------:R-:W-:Y:S08]  /*1ec0*/  HMMA.16816.F32.BF16 R68, R32.reuse, R40, R68 ;  /* 0x000000282044723c */ /* 0x040ff00000041844 */
[----:B------:R-:W-:Y:S01]  /*1ed0*/  HMMA.16816.F32.BF16 R60, R32, R42, R60 ;  /* 0x0000002a203c723c */ /* 0x000fe2000004183c */
[----:B------:R-:W3:Y:S04]  /*1ee0*/  LDSM.16.M88.4 R40, [R226+0x2800] ;  /* 0x00280000e228783b */ /* 0x000ee80000000200 */
[----:B------:R-:W4:Y:S01]  /*1ef0*/  LDSM.16.M88.4 R32, [R226+0x2c00] ;  /* 0x002c0000e220783b */ /* 0x000f220000000200 */
[----:B------:R-:W-:-:S04]  /*1f00*/  DEPBAR.LE SB0, 0x0 ;  /* 0x000080000000791a */ /* 0x000fc80000000000 */
[C---:B-1----:R-:W-:Y:S08]  /*1f10*/  HMMA.16816.F32.BF16 R28, R112.reuse, R108, R28 ;  /* 0x0000006c701c723c */ /* 0x042ff0000004181c */
[C---:B------:R-:W-:Y:S08]  /*1f20*/  HMMA.16816.F32.BF16 R24, R112.reuse, R110, R24 ;  /* 0x0000006e7018723c */ /* 0x040ff00000041818 */
[C---:B--2---:R-:W-:Y:S08]  /*1f30*/  HMMA.16816.F32.BF16 R20, R112.reuse, R104, R20 ;  /* 0x000000687014723c */ /* 0x044ff00000041814 */
[C---:B------:R-:W-:Y:S08]  /*1f40*/  HMMA.16816.F32.BF16 R16, R112.reuse, R106, R16 ;  /* 0x0000006a7010723c */ /* 0x040ff00000041810 */
[C---:B---3--:R-:W-:Y:S08]  /*1f50*/  HMMA.16816.F32.BF16 R12, R112.reuse, R100, R12 ;  /* 0x00000064700c723c */ /* 0x048ff0000004180c */
[C---:B------:R-:W-:Y:S08]  /*1f60*/  HMMA.16816.F32.BF16 R8, R112.reuse, R102, R8 ;  /* 0x000000667008723c */ /* 0x040ff00000041808 */
[C---:B----4-:R-:W-:Y:S08]  /*1f70*/  HMMA.16816.F32.BF16 R4, R112.reuse, R96, R4 ;  /* 0x000000607004723c */ /* 0x050ff00000041804 */
        /* <DEDUP_REMOVED lines=9> */
[C---:B-----5:R-:W-:Y:S08]  /*2010*/  HMMA.16816.F32.BF16 R28, R52.reuse, R48, R28 ;  /* 0x00000030341c723c */ /* 0x060ff0000004181c */
[C---:B------:R-:W-:Y:S08]  /*2020*/  HMMA.16816.F32.BF16 R24, R52.reuse, R50, R24 ;  /* 0x000000323418723c */ /* 0x040ff00000041818 */
[C---:B------:R-:W-:Y:S08]  /*2030*/  HMMA.16816.F32.BF16 R20, R52.reuse, R44, R20 ;  /* 0x0000002c3414723c */ /* 0x040ff00000041814 */
        /* <DEDUP_REMOVED lines=13> */
[----:B------:R-:W-:Y:S06]  /*2110*/  BAR.SYNC.DEFER_BLOCKING 0x0 ;  /* 0x0000000000007b1d */ /* 0x000fec0000010000 */
[----:B------:R-:W-:Y:S05]  /*2120*/  @P0 BRA `(.L_x_856) ;  /* 0x0000047000000947 */ /* 0x000fea0003800000 */
        /* <DEDUP_REMOVED lines=14> */
[----:B------:R-:W-:Y:S01]  /*2210*/  SHF.R.S32.HI R44, RZ, 0x1f, R237 ;  /* 0x0000001fff2c7819 */ /* 0x000fe200000114ed */
[----:B------:R-:W-:Y:S01]  /*2220*/  IMAD.WIDE R46, R37, 0x2, RZ ;  /* 0x00000002252e7825 */ /* 0x000fe200078e02ff */
[----:B------:R-:W-:Y:S02]  /*2230*/  SEL R41, RZ, 0x10, P3 ;  /* 0x00000010ff297807 */ /* 0x000fe40001800000 */
[----:B------:R-:W-:Y:S01]  /*2240*/  LEA.HI R44, R44, R237, RZ, 0x3 ;  /* 0x000000ed2c2c7211 */ /* 0x000fe200078f18ff */
[----:B------:R-:W-:Y:S01]  /*2250*/  IMAD R231, R32, c[0x0][0x2b8], R231 ;  /* 0x0000ae0020e77a24 */ /* 0x000fe200078e02e7 */
[----:B------:R-:W-:Y:S02]  /*2260*/  IADD3 R48, -R41, 0x10, RZ ;  /* 0x0000001029307810 */ /* 0x000fe40007ffe1ff */
[----:B------:R-:W-:-:S02]  /*2270*/  SEL R40, RZ, 0x10, P4 ;  /* 0x00000010ff287807 */ /* 0x000fc40002000000 */
[----:B------:R-:W-:Y:S02]  /*2280*/  SHF.R.S32.HI R32, RZ, 0x1f, R231 ;  /* 0x0000001fff207819 */ /* 0x000fe400000114e7 */
[----:B------:R-:W-:Y:S02]  /*2290*/  LOP3.LUT R44, R44, 0xfffffff8, RZ, 0xc0, !PT ;  /* 0xfffffff82c2c7812 */ /* 0x000fe400078ec0ff */
[----:B------:R-:W-:Y:S01]  /*22a0*/  LOP3.LUT R48, R48, 0xf, RZ, 0xc0, !PT ;  /* 0x0000000f30307812 */ /* 0x000fe200078ec0ff */
[----:B------:R-:W-:Y:S01]  /*22b0*/  IMAD R32, R32, c[0x0][0x1e0], RZ ;  /* 0x0000780020207a24 */ /* 0x000fe200078e02ff */
[----:B------:R-:W-:Y:S01]  /*22c0*/  IADD3 R33, -R38, 0x10, RZ ;  /* 0x0000001026217810 */ /* 0x000fe20007ffe1ff */
[----:B------:R-:W-:Y:S01]  /*22d0*/  IMAD.WIDE R44, R44, 0x2, RZ ;  /* 0x000000022c2c7825 */ /* 0x000fe200078e02ff */
[----:B------:R-:W-:Y:S02]  /*22e0*/  ISETP.NE.U32.AND P6, PT, R41, RZ, PT ;  /* 0x000000ff2900720c */ /* 0x000fe40003fc5070 */
[----:B------:R-:W-:Y:S01]  /*22f0*/  LOP3.LUT R33, R33, 0xf, RZ, 0xc0, !PT ;  /* 0x0000000f21217812 */ /* 0x000fe200078ec0ff */
[----:B------:R-:W-:-:S02]  /*2300*/  IMAD R32, R231, c[0x0][0x1e4], R32 ;  /* 0x00007900e7207a24 */ /* 0x000fc400078e0220 */
[----:B-1----:R-:W-:-:S04]  /*2310*/  IMAD.WIDE.U32 R34, R231, c[0x0][0x1e0], RZ ;  /* 0x00007800e7227a25 */ /* 0x002fc800078e00ff */
[----:B------:R-:W-:Y:S01]  /*2320*/  IMAD.IADD R35, R35, 0x1, R32 ;  /* 0x0000000123237824 */ /* 0x000fe200078e0220 */
[----:B--2---:R-:W-:-:S03]  /*2330*/  SHF.R.S32.HI R32, RZ, 0x1f, R230 ;  /* 0x0000001fff207819 */ /* 0x004fc600000114e6 */
[----:B------:R-:W-:-:S04]  /*2340*/  IMAD.WIDE.U32 R34, R230, c[0x0][0x1f0], R34 ;  /* 0x00007c00e6227a25 */ /* 0x000fc800078e0022 */
[----:B------:R-:W-:Y:S01]  /*2350*/  IMAD R32, R32, c[0x0][0x1f0], RZ ;  /* 0x00007c0020207a24 */ /* 0x000fe200078e02ff */
[----:B------:R-:W-:Y:S02]  /*2360*/  IADD3 R43, P0, R34, UR18, RZ ;  /* 0x00000012222b7c10 */ /* 0x000fe4000ff1e0ff */
[----:B------:R-:W-:Y:S01]  /*2370*/  IADD3 R34, -R40, 0x10, RZ ;  /* 0x0000001028227810 */ /* 0x000fe20007ffe1ff */
[----:B------:R-:W-:-:S03]  /*2380*/  IMAD R32, R230, c[0x0][0x1f4], R32 ;  /* 0x00007d00e6207a24 */ /* 0x000fc600078e0220 */
[----:B------:R-:W-:Y:S02]  /*2390*/  LOP3.LUT R34, R34, 0xf, RZ, 0xc0, !PT ;  /* 0x0000000f22227812 */ /* 0x000fe400078ec0ff */
[----:B------:R-:W-:Y:S02]  /*23a0*/  IADD3.X R32, R35, UR16, R32, P0, !PT ;  /* 0x0000001023207c10 */ /* 0x000fe400087fe420 */
[----:B------:R-:W-:-:S04]  /*23b0*/  LEA R42, P0, R43, c[0x0][0x1c8], 0x1 ;  /* 0x000072002b2a7a11 */ /* 0x000fc800078008ff */
[----:B------:R-:W-:Y:S01]  /*23c0*/  LEA.HI.X R43, R43, c[0x0][0x1cc], R32, 0x1, P0 ;  /* 0x000073002b2b7a11 */ /* 0x000fe200000f0c20 */
[----:B------:R-:W1:Y:S01]  /*23d0*/  SHFL.IDX PT, R35, R42, 0x1, 0x1c1f ;  /* 0x003c1f002a237f89 */ /* 0x000e6200000e0000 */
[----:B------:R-:W-:-:S03]  /*23e0*/  SHF.R.S32.HI R32, RZ, 0x1f, R236 ;  /* 0x0000001fff207819 */ /* 0x000fc600000114ec */
[----:B------:R-:W2:Y:S01]  /*23f0*/  SHFL.IDX PT, R39, R43, 0x1, 0x1c1f ;  /* 0x003c1f002b277f89 */ /* 0x000ea200000e0000 */
[----:B------:R-:W-:-:S03]  /*2400*/  LEA.HI R32, R32, R236, RZ, 0x3 ;  /* 0x000000ec20207211 */ /* 0x000fc600078f18ff */
[----:B------:R-:W3:Y:S01]  /*2410*/  SHFL.IDX PT, R42, R42, RZ, 0x1c1f ;  /* 0x001c1fff2a2a7589 */ /* 0x000ee200000e0000 */
[----:B------:R-:W-:-:S03]  /*2420*/  LOP3.LUT R32, R32, 0xfffffff8, RZ, 0xc0, !PT ;  /* 0xfffffff820207812 */ /* 0x000fc600078ec0ff */
[----:B------:R-:W4:Y:S02]  /*2430*/  SHFL.IDX PT, R43, R43, RZ, 0x1c1f ;  /* 0x001c1fff2b2b7589 */ /* 0x000f2400000e0000 */
[----:B------:R-:W-:Y:S01]  /*2440*/  IMAD.WIDE R50, R32, 0x2, RZ ;  /* 0x0000000220327825 */ /* 0x000fe200078e02ff */
[----:B-1----:R-:W-:-:S04]  /*2450*/  IADD3 R48, P1, P0, R48, R35, R46 ;  /* 0x0000002330307210 */ /* 0x002fc8000783e02e */
[----:B--2---:R-:W-:Y:S02]  /*2460*/  IADD3.X R49, RZ, R39, R47, P1, P0 ;  /* 0x00000027ff317210 */ /* 0x004fe40000fe042f */
[----:B------:R-:W-:Y:S01]  /*2470*/  IADD3 R52, P1, P0, R34, R35, R44 ;  /* 0x0000002322347210 */ /* 0x000fe2000783e02c */
[----:B------:R-:W-:-:S03]  /*2480*/  IMAD.SHL.U32 R34, R233, 0x2, RZ ;  /* 0x00000002e9227824 */ /* 0x000fc600078e00ff */
[----:B------:R-:W-:Y:S02]  /*2490*/  IADD3.X R53, RZ, R39, R45, P1, P0 ;  /* 0x00000027ff357210 */ /* 0x000fe40000fe042d */
[----:B------:R-:W-:-:S04]  /*24a0*/  IADD3 R32, P1, P0, R33, R35, R50 ;  /* 0x0000002321207210 */ /* 0x000fc8000783e032 */
[----:B------:R-:W-:Y:S02]  /*24b0*/  IADD3.X R33, RZ, R39, R51, P1, P0 ;  /* 0x00000027ff217210 */ /* 0x000fe40000fe0433 */
[-C--:B---3--:R-:W-:Y:S02]  /*24c0*/  IADD3 R44, P0, R44, R42.reuse, RZ ;  /* 0x0000002a2c2c7210 */ /* 0x088fe40007f1e0ff */
[----:B------:R-:W-:-:S03]  /*24d0*/  IADD3 R46, P1, R46, R42, RZ ;  /* 0x0000002a2e2e7210 */ /* 0x000fc60007f3e0ff */
[--C-:B----4-:R-:W-:Y:S01]  /*24e0*/  IMAD.X R45, R45, 0x1, R43.reuse, P0 ;  /* 0x000000012d2d7824 */ /* 0x110fe200000e062b */
        /* <DEDUP_REMOVED lines=11> */
.L_x_856:
[----:B------:R-:W-:Y:S01]  /*25a0*/  SHF.R.S32.HI R238, RZ, 0x1f, R3 ;  /* 0x0000001fffee7819 */ /* 0x000fe20000011403 */
[----:B-1----:R-:W-:Y:S01]  /*25b0*/  IMAD.U32 R45, RZ, RZ, UR17 ;  /* 0x00000011ff2d7e24 */ /* 0x002fe2000f8e00ff */
[----:B------:R-:W0:Y:S01]  /*25c0*/  LDGDEPBAR ;  /* 0x00000000000079af */ /* 0x000e220000000000 */
[----:B------:R-:W-:Y:S01]  /*25d0*/  IMAD.SHL.U32 R225, R2, 0x2, RZ ;  /* 0x0000000202e17824 */ /* 0x000fe200078e00ff */
[----:B------:R-:W-:-:S03]  /*25e0*/  LEA.HI R238, R238, R3, RZ, 0x2 ;  /* 0x00000003eeee7211 */ /* 0x000fc600078f10ff */
[----:B------:R-:W-:Y:S01]  /*25f0*/  IMAD R223, R0, 0x2, R225 ;  /* 0x0000000200df7824 */ /* 0x000fe200078e02e1 */
[----:B------:R-:W-:Y:S01]  /*2600*/  LOP3.LUT R32, R238, 0x7ffffffc, RZ, 0xc0, !PT ;  /* 0x7ffffffcee207812 */ /* 0x000fe200078ec0ff */
[----:B------:R-:W-:Y:S04]  /*2610*/  LDSM.16.MT88.4 R148, [R225+0x100] ;  /* 0x00010000e194783b */ /* 0x000fe80000004200 */
[----:B------:R-:W-:Y:S01]  /*2620*/  IMAD.IADD R32, R3, 0x1, -R32 ;  /* 0x0000000103207824 */ /* 0x000fe200078e0a20 */
[----:B------:R-:W-:Y:S03]  /*2630*/  LDSM.16.MT88.4 R104, [R223+0x1100] ;  /* 0x00110000df68783b */ /* 0x000fe60000004200 */
[----:B------:R-:W-:Y:S01]  /*2640*/  IMAD R45, R32, -0x2, R45 ;  /* 0xfffffffe202d7824 */ /* 0x000fe200078e022d */
[----:B------:R-:W-:Y:S04]  /*2650*/  LDSM.16.MT88.4 R116, [R225+0x2100] ;  /* 0x00210000e174783b */ /* 0x000fe80000004200 */
[----:B------:R-:W-:-:S02]  /*2660*/  ISETP.GT.AND P0, PT, R45, RZ, PT ;  /* 0x000000ff2d00720c */ /* 0x000fc40003f04270 */
[C---:B------:R-:W-:Y:S02]  /*2670*/  ISETP.GT.AND P1, PT, R45.reuse, 0x1, PT ;  /* 0x000000012d00780c */ /* 0x040fe40003f24270 */
[----:B------:R-:W-:Y:S02]  /*2680*/  FSEL R42, R30, -INF , P0 ;  /* 0xff8000001e2a7808 */ /* 0x000fe40000000000 */
[----:B------:R-:W-:Y:S02]  /*2690*/  FSEL R40, R28, -INF , P0 ;  /* 0xff8000001c287808 */ /* 0x000fe40000000000 */
[----:B------:R-:W-:Y:S02]  /*26a0*/  FSEL R35, R94, -INF , P0 ;  /* 0xff8000005e237808 */ /* 0x000fe40000000000 */
[----:B------:R-:W-:Y:S02]  /*26b0*/  FSEL R39, R92, -INF , P0 ;  /* 0xff8000005c277808 */ /* 0x000fe40000000000 */
[----:B------:R-:W-:-:S02]  /*26c0*/  ISETP.GT.AND P0, PT, R45, 0x8, PT ;  /* 0x000000082d00780c */ /* 0x000fc40003f04270 */
[----:B------:R-:W-:Y:S02]  /*26d0*/  FSEL R41, R31, -INF , P1 ;  /* 0xff8000001f297808 */ /* 0x000fe40000800000 */
        /* <DEDUP_REMOVED lines=13> */
[----:B------:R-:W-:Y:S01]  /*27b0*/  ISETP.GT.AND P1, PT, R45, 0x9, PT ;  /* 0x000000092d00780c */ /* 0x000fe20003f24270 */
[----:B------:R-:W-:Y:S01]  /*27c0*/  LDSM.16.MT88.4 R92, [R225+0x1100] ;  /* 0x00110000e15c783b */ /* 0x000fe20000004200 */
[----:B------:R-:W-:Y:S02]  /*27d0*/  FSEL R18, R18, -INF , P0 ;  /* 0xff80000012127808 */ /* 0x000fe40000000000 */
[----:B------:R-:W-:Y:S02]  /*27e0*/  FSEL R16, R16, -INF , P0 ;  /* 0xff80000010107808 */ /* 0x000fe40000000000 */
[----:B------:R-:W-:-:S02]  /*27f0*/  FSEL R201, R82, -INF , P0 ;  /* 0xff80000052c97808 */ /* 0x000fc40000000000 */
[----:B------:R-:W-:Y:S02]  /*2800*/  FSEL R204, R80, -INF , P0 ;  /* 0xff80000050cc7808 */ /* 0x000fe40000000000 */
[----:B------:R-:W-:Y:S02]  /*2810*/  ISETP.GT.AND P0, PT, R45, 0x20, PT ;  /* 0x000000202d00780c */ /* 0x000fe40003f04270 */
[----:B------:R-:W-:Y:S02]  /*2820*/  FSEL R27, R27, -INF , P1 ;  /* 0xff8000001b1b7808 */ /* 0x000fe40000800000 */
[----:B------:R-:W-:Y:S02]  /*2830*/  FSEL R25, R25, -INF , P1 ;  /* 0xff80000019197808 */ /* 0x000fe40000800000 */
[----:B------:R-:W-:Y:S02]  /*2840*/  FSEL R3, R91, -INF , P1 ;  /* 0xff8000005b037808 */ /* 0x000fe40000800000 */
[----:B------:R-:W-:-:S02]  /*2850*/  FSEL R89, R89, -INF , P1 ;  /* 0xff80000059597808 */ /* 0x000fc40000800000 */
[----:B------:R-:W-:Y:S02]  /*2860*/  ISETP.GT.AND P1, PT, R45, 0x11, PT ;  /* 0x000000112d00780c */ /* 0x000fe40003f24270 */
[----:B------:R-:W-:Y:S02]  /*2870*/  FSEL R175, R12, -INF , P0 ;  /* 0xff8000000caf7808 */ /* 0x000fe40000000000 */
[----:B------:R-:W-:Y:S02]  /*2880*/  FMNMX.FTZ R12, R40, R43, !PT ;  /* 0x0000002b280c7209 */ /* 0x000fe40007810000 */
[----:B------:R-:W-:Y:S02]  /*2890*/  FSEL R23, R23, -INF , P1 ;  /* 0xff80000017177808 */ /* 0x000fe40000800000 */
[----:B------:R-:W-:Y:S02]  /*28a0*/  FSEL R21, R21, -INF , P1 ;  /* 0xff80000015157808 */ /* 0x000fe40000800000 */
[----:B------:R-:W-:-:S02]  /*28b0*/  FSEL R185, R87, -INF , P1 ;  /* 0xff80000057b97808 */ /* 0x000fc40000800000 */
[----:B------:R-:W-:Y:S02]  /*28c0*/  FSEL R205, R85, -INF , P1 ;  /* 0xff80000055cd7808 */ /* 0x000fe40000800000 */
[----:B------:R-:W-:Y:S02]  /*28d0*/  ISETP.GT.AND P1, PT, R45, 0x19, PT ;  /* 0x000000192d00780c */ /* 0x000fe40003f24270 */
[----:B------:R-:W-:Y:S02]  /*28e0*/  FMNMX.FTZ R12, R44, R12, !PT ;  /* 0x0000000c2c0c7209 */ /* 0x000fe40007810000 */
[----:B------:R-:W-:Y:S02]  /*28f0*/  FSEL R33, R19, -INF , P1 ;  /* 0xff80000013217808 */ /* 0x000fe40000800000 */
[----:B------:R-:W-:Y:S02]  /*2900*/  FSEL R17, R17, -INF , P1 ;  /* 0xff80000011117808 */ /* 0x000fe40000800000 */
[----:B------:R-:W-:-:S02]  /*2910*/  FSEL R176, R83, -INF , P1 ;  /* 0xff80000053b07808 */ /* 0x000fc40000800000 */
[----:B------:R-:W-:Y:S02]  /*2920*/  FSEL R203, R81, -INF , P1 ;  /* 0xff80000051cb7808 */ /* 0x000fe40000800000 */
[----:B------:R-:W-:Y:S01]  /*2930*/  ISETP.GT.AND P1, PT, R45, 0x28, PT ;  /* 0x000000282d00780c */ /* 0x000fe20003f24270 */
[----:B------:R-:W-:Y:S01]  /*2940*/  LDSM.16.MT88.4 R80, [R223+0x100] ;  /* 0x00010000df50783b */ /* 0x000fe20000004200 */
[----:B------:R-:W-:Y:S02]  /*2950*/  FMNMX.FTZ R12, R25, R12, !PT ;  /* 0x0000000c190c7209 */ /* 0x000fe40007810000 */
[----:B------:R-:W-:Y:S02]  /*2960*/  FSEL R187, R10, -INF , P1 ;  /* 0xff8000000abb7808 */ /* 0x000fe40000800000 */
[----:B------:R-:W-:Y:S02]  /*2970*/  FMNMX.FTZ R10, R20, R12, !PT ;  /* 0x0000000c140a7209 */ /* 0x000fe40007810000 */
[----:B------:R-:W-:-:S02]  /*2980*/  FSEL R182, R8, -INF , P1 ;  /* 0xff80000008b67808 */ /* 0x000fc40000800000 */
[----:B------:R-:W-:Y:S02]  /*2990*/  FMNMX.FTZ R8, R21, R10, !PT ;  /* 0x0000000a15087209 */ /* 0x000fe40007810000 */
[----:B------:R-:W-:Y:S02]  /*29a0*/  FSEL R29, R14, -INF , P0 ;  /* 0xff8000000e1d7808 */ /* 0x000fe40000000000 */
[----:B------:R-:W-:Y:S02]  /*29b0*/  FSEL R195, R78, -INF , P0 ;  /* 0xff8000004ec37808 */ /* 0x000fe40000000000 */
[----:B------:R-:W-:Y:S02]  /*29c0*/  FSEL R191, R76, -INF , P0 ;  /* 0xff8000004cbf7808 */ /* 0x000fe40000000000 */
[----:B------:R-:W-:Y:S02]  /*29d0*/  ISETP.GT.AND P0, PT, R45, 0x29, PT ;  /* 0x000000292d00780c */ /* 0x000fe40003f04270 */
[----:B------:R-:W-:-:S02]  /*29e0*/  FMNMX.FTZ R8, R16, R8, !PT ;  /* 0x0000000810087209 */ /* 0x000fc40007810000 */
[----:B------:R-:W-:Y:S02]  /*29f0*/  FSEL R197, R74, -INF , P1 ;  /* 0xff8000004ac57808 */ /* 0x000fe40000800000 */
[----:B------:R-:W-:Y:S02]  /*2a00*/  FSEL R199, R72, -INF , P1 ;  /* 0xff80000048c77808 */ /* 0x000fe40000800000 */
[----:B------:R-:W-:Y:S02]  /*2a10*/  ISETP.GT.AND P6, PT, R45, 0x21, PT ;  /* 0x000000212d00780c */ /* 0x000fe40003fc4270 */
[----:B------:R-:W-:Y:S02]  /*2a20*/  FSEL R30, R9, -INF , P0 ;  /* 0xff800000091e7808 */ /* 0x000fe40000000000 */
[----:B------:R-:W-:Y:S02]  /*2a30*/  ISETP.GT.AND P1, PT, R45, 0x30, PT ;  /* 0x000000302d00780c */ /* 0x000fe40003f24270 */
[----:B------:R-:W-:-:S02]  /*2a40*/  FMNMX.FTZ R8, R17, R8, !PT ;  /* 0x0000000811087209 */ /* 0x000fc40007810000 */
[----:B------:R-:W-:Y:S02]  /*2a50*/  FMNMX.FTZ R9, R42, R41, !PT ;  /* 0x000000292a097209 */ /* 0x000fe40007810000 */
[----:B------:R-:W-:Y:S02]  /*2a60*/  FSEL R31, R13, -INF , P6 ;  /* 0xff8000000d1f7808 */ /* 0x000fe40003000000 */
[----:B------:R-:W-:Y:S02]  /*2a70*/  FSEL R184, R6, -INF , P1 ;  /* 0xff80000006b87808 */ /* 0x000fe40000800000 */
[----:B------:R-:W-:Y:S02]  /*2a80*/  FMNMX.FTZ R8, R175, R8, !PT ;  /* 0x00000008af087209 */ /* 0x000fe40007810000 */
        /* <DEDUP_REMOVED lines=26> */
[----:B------:R-:W-:Y:S02]  /*2c30*/  FMNMX.FTZ R4, R190, R4, !PT ;  /* 0x00000004be047209 */ /* 0x000fe40007810000 */
[----:B------:R-:W-:Y:S02]  /*2c40*/  FSEL R28, R15, -INF , P6 ;  /* 0xff8000000f1c7808 */ /* 0x000fe40003000000 */
[----:B------:R-:W-:Y:S01]  /*2c50*/  FMNMX.FTZ R7, R29, R5, !PT ;  /* 0x000000051d077209 */ /* 0x000fe20007810000 */
[----:B------:R-:W-:Y:S01]  /*2c60*/  LDSM.16.MT88.4 R12, [R223+0x1500] ;  /* 0x00150000df0c783b */ /* 0x000fe20000004200 */
[----:B------:R-:W-:Y:S02]  /*2c70*/  FMNMX.FTZ R6, R39, R38, !PT ;  /* 0x0000002627067209 */ /* 0x000fe40007810000 */
[----:B------:R-:W-:Y:S02]  /*2c80*/  FMNMX.FTZ R4, R188, R4, !PT ;  /* 0x00000004bc047209 */ /* 0x000fe40007810000 */
[----:B------:R-:W-:-:S02]  /*2c90*/  FMNMX.FTZ R7, R28, R7, !PT ;  /* 0x000000071c077209 */ /* 0x000fc40007810000 */
[----:B------:R-:W-:Y:S02]  /*2ca0*/  FMNMX.FTZ R5, R88, R6, !PT ;  /* 0x0000000658057209 */ /* 0x000fe40007810000 */
[----:B------:R-:W-:Y:S01]  /*2cb0*/  FMNMX.FTZ R7, R187, R7, !PT ;  /* 0x00000007bb077209 */ /* 0x000fe20007810000 */
[----:B------:R-:W1:Y:S01]  /*2cc0*/  SHFL.BFLY PT, R6, R4, 0x2, 0x1f ;  /* 0x0c401f0004067f89 */ /* 0x000e6200000e0000 */
[----:B------:R-:W-:Y:S02]  /*2cd0*/  FMNMX.FTZ R5, R89, R5, !PT ;  /* 0x0000000559057209 */ /* 0x000fe40007810000 */
[----:B------:R-:W-:Y:S02]  /*2ce0*/  FMNMX.FTZ R7, R186, R7, !PT ;  /* 0x00000007ba077209 */ /* 0x000fe40007810000 */
[----:B------:R-:W-:Y:S02]  /*2cf0*/  FMNMX.FTZ R5, R32, R5, !PT ;  /* 0x0000000520057209 */ /* 0x000fe40007810000 */
        /* <DEDUP_REMOVED lines=8> */
[----:B------:R-:W-:Y:S02]  /*2d80*/  FMNMX.FTZ R8, R35, R34, !PT ;  /* 0x0000002223087209 */ /* 0x000fe40007810000 */
[----:B------:R-:W-:Y:S02]  /*2d90*/  FMNMX.FTZ R7, R180, R7, !PT ;  /* 0x00000007b4077209 */ /* 0x000fe40007810000 */
[----:B------:R-:W-:Y:S02]  /*2da0*/  FSEL R200, R77, -INF , P6 ;  /* 0xff8000004dc87808 */ /* 0x000fe40003000000 */
[----:B------:R-:W-:Y:S02]  /*2db0*/  FMNMX.FTZ R5, R191, R5, !PT ;  /* 0x00000005bf057209 */ /* 0x000fe40007810000 */
[----:B------:R-:W-:-:S02]  /*2dc0*/  FMNMX.FTZ R8, R24, R8, !PT ;  /* 0x0000000818087209 */ /* 0x000fc40007810000 */
[----:B-1----:R-:W-:Y:S02]  /*2dd0*/  FMNMX.FTZ R6, R4, R6, !PT ;  /* 0x0000000604067209 */ /* 0x002fe40007810000 */
[----:B------:R-:W-:Y:S01]  /*2de0*/  FMNMX.FTZ R5, R200, R5, !PT ;  /* 0x00000005c8057209 */ /* 0x000fe20007810000 */
[----:B------:R-:W1:Y:S01]  /*2df0*/  SHFL.BFLY PT, R4, R7, 0x2, 0x1f ;  /* 0x0c401f0007047f89 */ /* 0x000e6200000e0000 */
[----:B------:R-:W-:Y:S02]  /*2e00*/  FMNMX.FTZ R8, R3, R8, !PT ;  /* 0x0000000803087209 */ /* 0x000fe40007810000 */
[----:B------:R-:W-:Y:S01]  /*2e10*/  FMNMX.FTZ R5, R199, R5, !PT ;  /* 0x00000005c7057209 */ /* 0x000fe20007810000 */
[----:B------:R-:W2:Y:S01]  /*2e20*/  SHFL.BFLY PT, R166, R6, 0x1, 0x1f ;  /* 0x0c201f0006a67f89 */ /* 0x000ea200000e0000 */
        /* <DEDUP_REMOVED lines=8> */
[----:B------:R-:W-:Y:S02]  /*2eb0*/  FSEL R172, R61, -INF , P0 ;  /* 0xff8000003dac7808 */ /* 0x000fe40000000000 */
[----:B------:R-:W-:Y:S02]  /*2ec0*/  FMNMX.FTZ R5, R174, R5, !PT ;  /* 0x00000005ae057209 */ /* 0x000fe40007810000 */
[----:B------:R-:W-:Y:S02]  /*2ed0*/  FSEL R196, R79, -INF , P6 ;  /* 0xff8000004fc47808 */ /* 0x000fe40003000000 */
[----:B------:R-:W-:Y:S02]  /*2ee0*/  FMNMX.FTZ R8, R195, R8, !PT ;  /* 0x00000008c3087209 */ /* 0x000fe40007810000 */
[----:B------:R-:W-:Y:S02]  /*2ef0*/  FMNMX.FTZ R5, R172, R5, !PT ;  /* 0x00000005ac057209 */ /* 0x000fe40007810000 */
[----:B-1----:R-:W-:-:S02]  /*2f00*/  FMNMX.FTZ R4, R7, R4, !PT ;  /* 0x0000000407047209 */ /* 0x002fc40007810000 */
[----:B------:R-:W-:Y:S01]  /*2f10*/  FMNMX.FTZ R7, R196, R8, !PT ;  /* 0x00000008c4077209 */ /* 0x000fe20007810000 */
[----:B------:R-:W1:Y:S01]  /*2f20*/  SHFL.BFLY PT, R168, R5, 0x2, 0x1f ;  /* 0x0c401f0005a87f89 */ /* 0x000e6200000e0000 */
[----:B--2---:R-:W-:Y:S02]  /*2f30*/  FMNMX.FTZ R166, R6, R166, !PT ;  /* 0x000000a606a67209 */ /* 0x004fe40007810000 */
[----:B------:R-:W-:Y:S01]  /*2f40*/  FMNMX.FTZ R6, R197, R7, !PT ;  /* 0x00000007c5067209 */ /* 0x000fe20007810000 */
[----:B------:R-:W2:Y:S01]  /*2f50*/  SHFL.BFLY PT, R165, R4, 0x1, 0x1f ;  /* 0x0c201f0004a57f89 */ /* 0x000ea200000e0000 */
[----:B------:R-:W-:Y:S01]  /*2f60*/  FSEL R169, R62, -INF , P1 ;  /* 0xff8000003ea97808 */ /* 0x000fe20000800000 */
[----:B------:R-:W-:Y:S01]  /*2f70*/  FMUL.FTZ R189, R166, c[0x0][0x2d0] ;  /* 0x0000b400a6bd7a20 */ /* 0x000fe20000410000 */
[----:B------:R-:W-:Y:S01]  /*2f80*/  FMNMX.FTZ R6, R198, R6, !PT ;  /* 0x00000006c6067209 */ /* 0x000fe20007810000 */
[----:B------:R-:W-:Y:S01]  /*2f90*/  LDSM.16.MT88.4 R8, [R225+0x2500] ;  /* 0x00250000e108783b */ /* 0x000fe20000004200 */
[----:B------:R-:W-:-:S02]  /*2fa0*/  FSEL R67, R63, -INF , P0 ;  /* 0xff8000003f437808 */ /* 0x000fc40000000000 */
[----:B------:R-:W-:Y:S02]  /*2fb0*/  FMNMX.FTZ R6, R171, R6, !PT ;  /* 0x00000006ab067209 */ /* 0x000fe40007810000 */
[----:B------:R-:W-:Y:S02]  /*2fc0*/  FSETP.NEU.FTZ.AND P1, PT, R166, -INF , PT ;  /* 0xff800000a600780b */ /* 0x000fe40003f3d000 */
[----:B------:R-:W-:Y:S02]  /*2fd0*/  FMNMX.FTZ R6, R170, R6, !PT ;  /* 0x00000006aa067209 */ /* 0x000fe40007810000 */
[----:B------:R-:W-:Y:S02]  /*2fe0*/  FSEL R189, R189, RZ, P1 ;  /* 0x000000ffbdbd7208 */ /* 0x000fe40000800000 */
[----:B------:R-:W-:-:S03]  /*2ff0*/  FMNMX.FTZ R6, R169, R6, !PT ;  /* 0x00000006a9067209 */ /* 0x000fc60007810000 */
[--C-:B------:R-:W-:Y:S01]  /*3000*/  FFMA.FTZ R48, R40, c[0x0][0x2d0], -R189.reuse ;  /* 0x0000b40028307a23 */ /* 0x100fe200000108bd */
[----:B------:R-:W-:Y:S01]  /*3010*/  FMNMX.FTZ R167, R67, R6, !PT ;  /* 0x0000000643a77209 */ /* 0x000fe20007810000 */
[--C-:B------:R-:W-:Y:S01]  /*3020*/  FFMA.FTZ R47, R43, c[0x0][0x2d0], -R189.reuse ;  /* 0x0000b4002b2f7a23 */ /* 0x100fe200000108bd */
[----:B-1----:R-:W-:Y:S01]  /*3030*/  FMNMX.FTZ R168, R5, R168, !PT ;  /* 0x000000a805a87209 */ /* 0x002fe20007810000 */
[--C-:B------:R-:W-:Y:S02]  /*3040*/  FFMA.FTZ R46, R44, c[0x0][0x2d0], -R189.reuse ;  /* 0x0000b4002c2e7a23 */ /* 0x100fe400000108bd */
[----:B------:R-:W1:Y:S01]  /*3050*/  SHFL.BFLY PT, R5, R167, 0x2, 0x1f ;  /* 0x0c401f00a7057f89 */ /* 0x000e6200000e0000 */
[----:B--2---:R-:W-:Y:S01]  /*3060*/  FMNMX.FTZ R165, R4, R165, !PT ;  /* 0x000000a504a57209 */ /* 0x004fe20007810000 */
[----:B------:R-:W-:Y:S01]  /*3070*/  FFMA.FTZ R40, R25, c[0x0][0x2d0], -R189 ;  /* 0x0000b40019287a23 */ /* 0x000fe200000108bd */
[----:B------:R-:W-:Y:S01]  /*3080*/  MUFU.EX2 R48, R48 ;  /* 0x0000003000307308 */ /* 0x000fe20000000800 */
[----:B------:R-:W2:Y:S01]  /*3090*/  SHFL.BFLY PT, R4, R168, 0x1, 0x1f ;  /* 0x0c201f00a8047f89 */ /* 0x000ea200000e0000 */
[C---:B------:R-:W-:Y:S01]  /*30a0*/  FSETP.NEU.FTZ.AND P0, PT, R165.reuse, -INF , PT ;  /* 0xff800000a500780b */ /* 0x040fe20003f1d000 */
[----:B------:R-:W-:-:S02]  /*30b0*/  FMUL.FTZ R179, R165, c[0x0][0x2d0] ;  /* 0x0000b400a5b37a20 */ /* 0x000fc40000410000 */
[--C-:B------:R-:W-:Y:S02]  /*30c0*/  FFMA.FTZ R43, R20, c[0x0][0x2d0], -R189.reuse ;  /* 0x0000b400142b7a23 */ /* 0x100fe400000108bd */
[--C-:B------:R-:W-:Y:S01]  /*30d0*/  FFMA.FTZ R2, R17, c[0x0][0x2d0], -R189.reuse ;  /* 0x0000b40011027a23 */ /* 0x100fe200000108bd */
[----:B------:R-:W-:Y:S01]  /*30e0*/  FSEL R179, R179, RZ, P0 ;  /* 0x000000ffb3b37208 */ /* 0x000fe20000000000 */
[----:B------:R-:W3:Y:S01]  /*30f0*/  MUFU.EX2 R47, R47 ;  /* 0x0000002f002f7308 */ /* 0x000ee20000000800 */
[--C-:B------:R-:W-:Y:S02]  /*3100*/  FFMA.FTZ R175, R175, c[0x0][0x2d0], -R189.reuse ;  /* 0x0000b400afaf7a23 */ /* 0x100fe400000108bd */
[----:B------:R-:W-:Y:S02]  /*3110*/  FFMA.FTZ R193, R193, c[0x0][0x2d0], -R189 ;  /* 0x0000b400c1c17a23 */ /* 0x000fe400000108bd */
[--C-:B------:R-:W-:Y:S02]  /*3120*/  FFMA.FTZ R45, R42, c[0x0][0x2d0], -R179.reuse ;  /* 0x0000b4002a2d7a23 */ /* 0x100fe400000108b3 */
[--C-:B------:R-:W-:Y:S01]  /*3130*/  FFMA.FTZ R51, R41, c[0x0][0x2d0], -R179.reuse ;  /* 0x0000b40029337a23 */ /* 0x100fe200000108b3 */
[----:B------:R-:W-:Y:S01]  /*3140*/  MUFU.EX2 R46, R46 ;  /* 0x0000002e002e7308 */ /* 0x000fe20000000800 */
[----:B------:R-:W-:-:S02]  /*3150*/  FFMA.FTZ R50, R26, c[0x0][0x2d0], -R179 ;  /* 0x0000b4001a327a23 */ /* 0x000fc400000108b3 */
[--C-:B------:R-:W-:Y:S01]  /*3160*/  FFMA.FTZ R42, R27, c[0x0][0x2d0], -R179.reuse ;  /* 0x0000b4001b2a7a23 */ /* 0x100fe200000108b3 */
[----:B-1----:R-:W-:Y:S01]  /*3170*/  FMNMX.FTZ R167, R167, R5, !PT ;  /* 0x00000005a7a77209 */ /* 0x002fe20007810000 */
[--C-:B------:R-:W-:Y:S02]  /*3180*/  FFMA.FTZ R41, R22, c[0x0][0x2d0], -R179.reuse ;  /* 0x0000b40016297a23 */ /* 0x100fe400000108b3 */
[--C-:B------:R-:W-:Y:S01]  /*3190*/  FFMA.FTZ R49, R33, c[0x0][0x2d0], -R179.reuse ;  /* 0x0000b40021317a23 */ /* 0x100fe200000108b3 */
[----:B--2---:R-:W-:Y:S01]  /*31a0*/  FMNMX.FTZ R168, R168, R4, !PT ;  /* 0x00000004a8a87209 */ /* 0x004fe20007810000 */
[----:B------:R-:W1:Y:S01]  /*31b0*/  SHFL.BFLY PT, R0, R167, 0x1, 0x1f ;  /* 0x0c201f00a7007f89 */ /* 0x000e6200000e0000 */
[----:B------:R-:W2:Y:S01]  /*31c0*/  MUFU.EX2 R40, R40 ;  /* 0x0000002800287308 */ /* 0x000ea20000000800 */
[----:B---3--:R-:W-:Y:S01]  /*31d0*/  F2FP.BF16.PACK_AB R128, R47, R48 ;  /* 0x000000302f80723e */ /* 0x008fe200000010ff */
[--C-:B------:R-:W-:Y:S01]  /*31e0*/  FFMA.FTZ R187, R187, c[0x0][0x2d0], -R179.reuse ;  /* 0x0000b400bbbb7a23 */ /* 0x100fe200000108b3 */
[----:B------:R-:W3:Y:S01]  /*31f0*/  LDSM.16.MT88.4 R4, [R223+0x2100] ;  /* 0x00210000df04783b */ /* 0x000ee20000004200 */
[C---:B------:R-:W-:Y:S01]  /*3200*/  FMUL.FTZ R173, R168.reuse, c[0x0][0x2d0] ;  /* 0x0000b400a8ad7a20 */ /* 0x040fe20000410000 */
[----:B------:R-:W-:Y:S01]  /*3210*/  FSETP.NEU.FTZ.AND P0, PT, R168, -INF , PT ;  /* 0xff800000a800780b */ /* 0x000fe20003f1d000 */
[----:B------:R-:W-:-:S02]  /*3220*/  FFMA.FTZ R186, R186, c[0x0][0x2d0], -R179 ;  /* 0x0000b400baba7a23 */ /* 0x000fc400000108b3 */
[----:B------:R-:W-:Y:S01]  /*3230*/  MUFU.EX2 R45, R45 ;  /* 0x0000002d002d7308 */ /* 0x000fe20000000800 */
[----:B------:R-:W-:Y:S01]  /*3240*/  FSEL R173, R173, RZ, P0 ;  /* 0x000000ffadad7208 */ /* 0x000fe20000000000 */
[----:B------:R-:W-:Y:S02]  /*3250*/  FADD.FTZ R47, R48, R47 ;  /* 0x0000002f302f7221 */ /* 0x000fe40000010000 */
[----:B------:R-:W-:Y:S02]  /*3260*/  FFMA.FTZ R192, R192, c[0x0][0x2d0], -R189 ;  /* 0x0000b400c0c07a23 */ /* 0x000fe400000108bd */
[--C-:B------:R-:W-:Y:S02]  /*3270*/  FFMA.FTZ R58, R39, c[0x0][0x2d0], -R173.reuse ;  /* 0x0000b400273a7a23 */ /* 0x100fe400000108ad */
[----:B------:R-:W4:Y:S01]  /*3280*/  MUFU.EX2 R51, R51 ;  /* 0x0000003300337308 */ /* 0x000f220000000800 */
[--C-:B------:R-:W-:Y:S01]  /*3290*/  FFMA.FTZ R57, R38, c[0x0][0x2d0], -R173.reuse ;  /* 0x0000b40026397a23 */ /* 0x100fe200000108ad */
[----:B--2---:R-:W-:Y:S01]  /*32a0*/  F2FP.BF16.PACK_AB R130, R40, R46 ;  /* 0x0000002e2882723e */ /* 0x004fe200000010ff */
[----:B------:R-:W-:-:S02]  /*32b0*/  FFMA.FTZ R54, R88, c[0x0][0x2d0], -R173 ;  /* 0x0000b40058367a23 */ /* 0x000fc400000108ad */
[----:B------:R-:W-:Y:S01]  /*32c0*/  FFMA.FTZ R53, R89, c[0x0][0x2d0], -R173 ;  /* 0x0000b40059357a23 */ /* 0x000fe200000108ad */
[----:B-1----:R-:W-:Y:S02]  /*32d0*/  FMNMX.FTZ R167, R167, R0, !PT ;  /* 0x00000000a7a77209 */ /* 0x002fe40007810000 */
[----:B------:R-:W-:Y:S01]  /*32e0*/  MUFU.EX2 R50, R50 ;  /* 0x0000003200327308 */ /* 0x000fe20000000800 */
[----:B------:R-:W-:Y:S01]  /*32f0*/  FFMA.FTZ R38, R21, c[0x0][0x2d0], -R189 ;  /* 0x0000b40015267a23 */ /* 0x000fe200000108bd */
[C---:B------:R-:W-:Y:S01]  /*3300*/  FSETP.NEU.FTZ.AND P0, PT, R167.reuse, -INF , PT ;  /* 0xff800000a700780b */ /* 0x040fe20003f1d000 */
[----:B------:R-:W-:Y:S02]  /*3310*/  FMUL.FTZ R164, R167, c[0x0][0x2d0] ;  /* 0x0000b400a7a47a20 */ /* 0x000fe40000410000 */
[----:B------:R-:W-:-:S03]  /*3320*/  FFMA.FTZ R0, R23, c[0x0][0x2d0], -R179 ;  /* 0x0000b40017007a23 */ /* 0x000fc600000108b3 */
[----:B------:R-:W1:Y:S01]  /*3330*/  MUFU.EX2 R42, R42 ;  /* 0x0000002a002a7308 */ /* 0x000e620000000800 */
[----:B------:R-:W-:Y:S01]  /*3340*/  FSEL R164, R164, RZ, P0 ;  /* 0x000000ffa4a47208 */ /* 0x000fe20000000000 */
[----:B------:R-:W-:Y:S01]  /*3350*/  FFMA.FTZ R39, R18, c[0x0][0x2d0], -R179 ;  /* 0x0000b40012277a23 */ /* 0x000fe200000108b3 */
[----:B------:R-:W-:Y:S01]  /*3360*/  LDSM.16.MT88.4 R20, [R223+0x500] ;  /* 0x00050000df14783b */ /* 0x000fe20000004200 */
[----:B------:R-:W-:Y:S01]  /*3370*/  FFMA.FTZ R59, R32, c[0x0][0x2d0], -R173 ;  /* 0x0000b400203b7a23 */ /* 0x000fe200000108ad */
[----:B----4-:R-:W-:Y:S01]  /*3380*/  F2FP.BF16.PACK_AB R129, R51, R45 ;  /* 0x0000002d3381723e */ /* 0x010fe200000010ff */
[--C-:B------:R-:W-:Y:S01]  /*3390*/  FFMA.FTZ R56, R35, c[0x0][0x2d0], -R164.reuse ;  /* 0x0000b40023387a23 */ /* 0x100fe200000108a4 */
[----:B------:R-:W-:Y:S01]  /*33a0*/  PLOP3.LUT P0, PT, PT, PT, UP0, 0x40, 0x0 ;  /* 0x000000000000781c */ /* 0x000fe20003f0e808 */
[--C-:B------:R-:W-:Y:S01]  /*33b0*/  FFMA.FTZ R55, R34, c[0x0][0x2d0], -R164.reuse ;  /* 0x0000b40022377a23 */ /* 0x100fe200000108a4 */
[----:B------:R-:W-:Y:S01]  /*33c0*/  MUFU.EX2 R58, R58 ;  /* 0x0000003a003a7308 */ /* 0x000fe20000000800 */
[--C-:B------:R-:W-:Y:S01]  /*33d0*/  FFMA.FTZ R52, R24, c[0x0][0x2d0], -R164.reuse ;  /* 0x0000b40018347a23 */ /* 0x100fe200000108a4 */
[----:B------:R-:W-:Y:S01]  /*33e0*/  LDSM.16.MT88.4 R32, [R223+0x2500] ;  /* 0x00250000df20783b */ /* 0x000fe20000004200 */
[----:B------:R-:W-:-:S02]  /*33f0*/  FFMA.FTZ R44, R3, c[0x0][0x2d0], -R164 ;  /* 0x0000b400032c7a23 */ /* 0x000fc400000108a4 */
[----:B------:R-:W-:Y:S01]  /*3400*/  FFMA.FTZ R3, R16, c[0x0][0x2d0], -R189 ;  /* 0x0000b40010037a23 */ /* 0x000fe200000108bd */
[----:B------:R-:W2:Y:S01]  /*3410*/  LDSM.16.MT88.4 R24, [R225+0x500] ;  /* 0x00050000e118783b */ /* 0x000ea20000004200 */
[----:B-1----:R-:W-:Y:S01]  /*3420*/  F2FP.BF16.PACK_AB R131, R42, R50 ;  /* 0x000000322a83723e */ /* 0x002fe200000010ff */
[----:B------:R-:W1:Y:S01]  /*3430*/  MUFU.EX2 R57, R57 ;  /* 0x0000003900397308 */ /* 0x000e620000000800 */
[--C-:B------:R-:W-:Y:S01]  /*3440*/  FFMA.FTZ R60, R205, c[0x0][0x2d0], -R173.reuse ;  /* 0x0000b400cd3c7a23 */ /* 0x100fe200000108ad */
[----:B------:R-:W4:Y:S01]  /*3450*/  LDSM.16.MT88.4 R16, [R225+0x1500] ;  /* 0x00150000e110783b */ /* 0x000f220000004200 */
[--C-:B------:R-:W-:Y:S02]  /*3460*/  FFMA.FTZ R61, R204, c[0x0][0x2d0], -R173.reuse ;  /* 0x0000b400cc3d7a23 */ /* 0x100fe400000108ad */
[----:B------:R-:W-:Y:S01]  /*3470*/  FFMA.FTZ R62, R203, c[0x0][0x2d0], -R173 ;  /* 0x0000b400cb3e7a23 */ /* 0x000fe200000108ad */
[----:B------:R-:W-:Y:S01]  /*3480*/  HMMA.16816.F32.BF16 R156, R128, R148, RZ ;  /* 0x00000094809c723c */ /* 0x000fe200000418ff */
[--C-:B------:R-:W-:Y:S01]  /*3490*/  FFMA.FTZ R64, R202, c[0x0][0x2d0], -R164.reuse ;  /* 0x0000b400ca407a23 */ /* 0x100fe200000108a4 */
[----:B------:R-:W-:Y:S01]  /*34a0*/  MUFU.EX2 R54, R54 ;  /* 0x0000003600367308 */ /* 0x000fe20000000800 */
[----:B------:R-:W-:-:S02]  /*34b0*/  FFMA.FTZ R63, R185, c[0x0][0x2d0], -R164 ;  /* 0x0000b400b93f7a23 */ /* 0x000fc400000108a4 */
[--C-:B------:R-:W-:Y:S02]  /*34c0*/  FFMA.FTZ R65, R201, c[0x0][0x2d0], -R164.reuse ;  /* 0x0000b400c9417a23 */ /* 0x100fe400000108a4 */
[----:B------:R-:W-:Y:S01]  /*34d0*/  FFMA.FTZ R66, R176, c[0x0][0x2d0], -R164 ;  /* 0x0000b400b0427a23 */ /* 0x000fe200000108a4 */
[C---:B------:R-:W-:Y:S01]  /*34e0*/  HMMA.16816.F32.BF16 R72, R128.reuse, R80, RZ ;  /* 0x000000508048723c */ /* 0x040fe200000418ff */
[----:B------:R-:W-:Y:S01]  /*34f0*/  FFMA.FTZ R176, R31, c[0x0][0x2d0], -R189 ;  /* 0x0000b4001fb07a23 */ /* 0x000fe200000108bd */
[----:B------:R-:W5:Y:S01]  /*3500*/  MUFU.EX2 R53, R53 ;  /* 0x0000003500357308 */ /* 0x000f620000000800 */
[----:B-1----:R-:W-:Y:S01]  /*3510*/  F2FP.BF16.PACK_AB R132, R57, R58 ;  /* 0x0000003a3984723e */ /* 0x002fe200000010ff */
[----:B------:R-:W-:Y:S02]  /*3520*/  FFMA.FTZ R185, R28, c[0x0][0x2d0], -R179 ;  /* 0x0000b4001cb97a23 */ /* 0x000fe400000108b3 */
[----:B------:R-:W-:Y:S02]  /*3530*/  FADD.FTZ R57, R58, R57 ;  /* 0x000000393a397221 */ /* 0x000fe40000010000 */
[----:B------:R-:W-:Y:S01]  /*3540*/  HMMA.16816.F32.BF16 R88, R128, R92, RZ ;  /* 0x0000005c8058723c */ /* 0x000fe200000418ff */
[--C-:B------:R-:W-:Y:S01]  /*3550*/  FFMA.FTZ R191, R191, c[0x0][0x2d0], -R173.reuse ;  /* 0x0000b400bfbf7a23 */ /* 0x100fe200000108ad */
[----:B------:R-:W-:Y:S01]  /*3560*/  MUFU.EX2 R56, R56 ;  /* 0x0000003800387308 */ /* 0x000fe20000000800 */
[----:B------:R-:W-:-:S02]  /*3570*/  FFMA.FTZ R194, R194, c[0x0][0x2d0], -R173 ;  /* 0x0000b400c2c27a23 */ /* 0x000fc400000108ad */
[--C-:B------:R-:W-:Y:S02]  /*3580*/  FFMA.FTZ R195, R195, c[0x0][0x2d0], -R164.reuse ;  /* 0x0000b400c3c37a23 */ /* 0x100fe400000108a4 */
[--C-:B------:R-:W-:Y:S01]  /*3590*/  FFMA.FTZ R196, R196, c[0x0][0x2d0], -R164.reuse ;  /* 0x0000b400c4c47a23 */ /* 0x100fe200000108a4 */
[C---:B------:R-:W-:Y:S01]  /*35a0*/  HMMA.16816.F32.BF16 R100, R128.reuse, R104, RZ ;  /* 0x000000688064723c */ /* 0x040fe200000418ff */
[--C-:B------:R-:W-:Y:S01]  /*35b0*/  FFMA.FTZ R197, R197, c[0x0][0x2d0], -R164.reuse ;  /* 0x0000b400c5c57a23 */ /* 0x100fe200000108a4 */
[----:B------:R-:W1:Y:S01]  /*35c0*/  MUFU.EX2 R55, R55 ;  /* 0x0000003700377308 */ /* 0x000e620000000800 */
[----:B-----5:R-:W-:Y:S01]  /*35d0*/  F2FP.BF16.PACK_AB R134, R53, R54 ;  /* 0x000000363586723e */ /* 0x020fe200000010ff */
[----:B------:R-:W-:Y:S02]  /*35e0*/  FFMA.FTZ R198, R198, c[0x0][0x2d0], -R164 ;  /* 0x0000b400c6c67a23 */ /* 0x000fe400000108a4 */
[----:B------:R-:W-:Y:S02]  /*35f0*/  FFMA.FTZ R200, R200, c[0x0][0x2d0], -R173 ;  /* 0x0000b400c8c87a23 */ /* 0x000fe400000108ad */
[----:B------:R-:W-:Y:S01]  /*3600*/  HMMA.16816.F32.BF16 R112, R128, R116, RZ ;  /* 0x000000748070723c */ /* 0x000fe200000418ff */
[----:B------:R-:W-:Y:S01]  /*3610*/  FADD.FTZ R57, R54, R57 ;  /* 0x0000003936397221 */ /* 0x000fe20000010000 */
[----:B------:R-:W5:Y:S01]  /*3620*/  MUFU.EX2 R52, R52 ;  /* 0x0000003400347308 */ /* 0x000f620000000800 */
[----:B------:R-:W-:-:S02]  /*3630*/  FFMA.FTZ R178, R178, c[0x0][0x2d0], -R173 ;  /* 0x0000b400b2b27a23 */ /* 0x000fc400000108ad */
[----:B------:R-:W-:Y:S02]  /*3640*/  FADD.FTZ R57, R53, R57 ;  /* 0x0000003935397221 */ /* 0x000fe40000010000 */
[--C-:B------:R-:W-:Y:S01]  /*3650*/  FFMA.FTZ R171, R171, c[0x0][0x2d0], -R164.reuse ;  /* 0x0000b400abab7a23 */ /* 0x100fe200000108a4 */
[C---:B---3--:R-:W-:Y:S01]  /*3660*/  HMMA.16816.F32.BF16 R124, R128.reuse, R4, RZ ;  /* 0x00000004807c723c */ /* 0x048fe200000418ff */
[----:B------:R-:W-:Y:S01]  /*3670*/  FFMA.FTZ R177, R177, c[0x0][0x2d0], -R173 ;  /* 0x0000b400b1b17a23 */ /* 0x000fe200000108ad */
[----:B------:R-:W3:Y:S01]  /*3680*/  MUFU.EX2 R44, R44 ;  /* 0x0000002c002c7308 */ /* 0x000ee20000000800 */
[----:B-1----:R-:W-:Y:S01]  /*3690*/  F2FP.BF16.PACK_AB R133, R55, R56 ;  /* 0x000000383785723e */ /* 0x002fe200000010ff */
[----:B------:R-:W-:Y:S02]  /*36a0*/  FADD.FTZ R55, R56, R55 ;  /* 0x0000003738377221 */ /* 0x000fe40000010000 */
[----:B------:R-:W-:Y:S02]  /*36b0*/  FADD.FTZ R45, R45, R51 ;  /* 0x000000332d2d7221 */ /* 0x000fe40000010000 */
[----:B------:R-:W-:Y:S01]  /*36c0*/  HMMA.16816.F32.BF16 R152, R128, R150, RZ ;  /* 0x000000968098723c */ /* 0x000fe200000418ff */
[----:B------:R-:W-:Y:S01]  /*36d0*/  FFMA.FTZ R170, R170, c[0x0][0x2d0], -R164 ;  /* 0x0000b400aaaa7a23 */ /* 0x000fe200000108a4 */
[----:B------:R-:W1:Y:S01]  /*36e0*/  MUFU.EX2 R43, R43 ;  /* 0x0000002b002b7308 */ /* 0x000e620000000800 */
[----:B-----5:R-:W-:-:S02]  /*36f0*/  FADD.FTZ R55, R52, R55 ;  /* 0x0000003734377221 */ /* 0x020fc40000010000 */
[----:B------:R-:W-:Y:S02]  /*3700*/  FFMA.FTZ R174, R174, c[0x0][0x2d0], -R173 ;  /* 0x0000b400aeae7a23 */ /* 0x000fe400000108ad */
[----:B------:R-:W-:Y:S01]  /*3710*/  FADD.FTZ R47, R46, R47 ;  /* 0x0000002f2e2f7221 */ /* 0x000fe20000010000 */
[C---:B------:R-:W-:Y:S01]  /*3720*/  HMMA.16816.F32.BF16 R76, R128.reuse, R82, RZ ;  /* 0x00000052804c723c */ /* 0x040fe200000418ff */
[----:B------:R-:W-:Y:S01]  /*3730*/  FADD.FTZ R45, R50, R45 ;  /* 0x0000002d322d7221 */ /* 0x000fe20000010000 */
[C---:B---3--:R-:W-:Y:S01]  /*3740*/  F2FP.BF16.PACK_AB R135, R44.reuse, R52 ;  /* 0x000000342c87723e */ /* 0x048fe200000010ff */
[----:B------:R-:W3:Y:S01]  /*3750*/  MUFU.EX2 R38, R38 ;  /* 0x0000002600267308 */ /* 0x000ee20000000800 */
[----:B------:R-:W-:Y:S02]  /*3760*/  FADD.FTZ R55, R44, R55 ;  /* 0x000000372c377221 */ /* 0x000fe40000010000 */
[----:B------:R-:W-:Y:S02]  /*3770*/  FFMA.FTZ R169, R169, c[0x0][0x2d0], -R164 ;  /* 0x0000b400a9a97a23 */ /* 0x000fe400000108a4 */
[----:B------:R-:W-:Y:S01]  /*3780*/  HMMA.16816.F32.BF16 R144, R128, R94, RZ ;  /* 0x0000005e8090723c */ /* 0x000fe200000418ff */
[----:B------:R-:W-:-:S02]  /*3790*/  FFMA.FTZ R172, R172, c[0x0][0x2d0], -R173 ;  /* 0x0000b400acac7a23 */ /* 0x000fc400000108ad */
[----:B------:R-:W5:Y:S01]  /*37a0*/  MUFU.EX2 R3, R3 ;  /* 0x0000000300037308 */ /* 0x000f620000000800 */
[----:B------:R-:W-:Y:S02]  /*37b0*/  FADD.FTZ R47, R40, R47 ;  /* 0x0000002f282f7221 */ /* 0x000fe40000010000 */
[----:B------:R-:W-:Y:S02]  /*37c0*/  FADD.FTZ R45, R42, R45 ;  /* 0x0000002d2a2d7221 */ /* 0x000fe40000010000 */
[----:B------:R-:W-:Y:S01]  /*37d0*/  HMMA.16816.F32.BF16 R140, R128, R106, RZ ;  /* 0x0000006a808c723c */ /* 0x000fe200000418ff */
[----:B------:R-:W-:Y:S02]  /*37e0*/  FFMA.FTZ R67, R67, c[0x0][0x2d0], -R164 ;  /* 0x0000b40043437a23 */ /* 0x000fe400000108a4 */
[----:B------:R-:W-:Y:S01]  /*37f0*/  MUFU.EX2 R2, R2 ;  /* 0x0000000200027308 */ /* 0x000fe20000000800 */
[----:B-1----:R-:W-:Y:S02]  /*3800*/  FADD.FTZ R47, R43, R47 ;  /* 0x0000002f2b2f7221 */ /* 0x002fe40000010000 */
[----:B------:R-:W-:-:S02]  /*3810*/  FFMA.FTZ R190, R190, c[0x0][0x2d0], -R189 ;  /* 0x0000b400bebe7a23 */ /* 0x000fc400000108bd */
[C---:B------:R-:W-:Y:S01]  /*3820*/  HMMA.16816.F32.BF16 R136, R128.reuse, R118, RZ ;  /* 0x000000768088723c */ /* 0x040fe200000418ff */
[----:B------:R-:W-:Y:S02]  /*3830*/  FFMA.FTZ R252, R188, c[0x0][0x2d0], -R189 ;  /* 0x0000b400bcfc7a23 */ /* 0x000fe400000108bd */
[----:B------:R-:W1:Y:S01]  /*3840*/  MUFU.EX2 R41, R41 ;  /* 0x0000002900297308 */ /* 0x000e620000000800 */
[--C-:B------:R-:W-:Y:S02]  /*3850*/  FFMA.FTZ R184, R184, c[0x0][0x2d0], -R179.reuse ;  /* 0x0000b400b8b87a23 */ /* 0x100fe400000108b3 */
[--C-:B------:R-:W-:Y:S02]  /*3860*/  FFMA.FTZ R181, R181, c[0x0][0x2d0], -R179.reuse ;  /* 0x0000b400b5b57a23 */ /* 0x100fe400000108b3 */
[----:B------:R-:W-:Y:S01]  /*3870*/  HMMA.16816.F32.BF16 R128, R128, R6, RZ ;  /* 0x000000068080723c */ /* 0x000fe200000418ff */
[--C-:B------:R-:W-:Y:S02]  /*3880*/  FFMA.FTZ R183, R183, c[0x0][0x2d0], -R179.reuse ;  /* 0x0000b400b7b77a23 */ /* 0x100fe400000108b3 */
[----:B------:R-:W2:Y:S01]  /*3890*/  MUFU.EX2 R0, R0 ;  /* 0x0000000000007308 */ /* 0x000ea20000000800 */
[----:B------:R-:W-:-:S02]  /*38a0*/  FFMA.FTZ R249, R180, c[0x0][0x2d0], -R179 ;  /* 0x0000b400b4f97a23 */ /* 0x000fc400000108b3 */
[----:B---3--:R-:W-:Y:S02]  /*38b0*/  FADD.FTZ R47, R38, R47 ;  /* 0x0000002f262f7221 */ /* 0x008fe40000010000 */
[C---:B------:R-:W-:Y:S02]  /*38c0*/  HMMA.16816.F32.BF16 R120, R132.reuse, R4, RZ ;  /* 0x000000048478723c */ /* 0x040fe400000418ff */
[----:B-----5:R-:W-:Y:S01]  /*38d0*/  FADD.FTZ R47, R3, R47 ;  /* 0x0000002f032f7221 */ /* 0x020fe20000010000 */
[----:B------:R-:W3:Y:S01]  /*38e0*/  MUFU.EX2 R39, R39 ;  /* 0x0000002700277308 */ /* 0x000ee20000000800 */
[----:B-1----:R-:W-:Y:S02]  /*38f0*/  FADD.FTZ R45, R41, R45 ;  /* 0x0000002d292d7221 */ /* 0x002fe40000010000 */
[----:B------:R-:W-:Y:S01]  /*3900*/  FADD.FTZ R47, R2, R47 ;  /* 0x0000002f022f7221 */ /* 0x000fe20000010000 */
[----:B------:R-:W-:Y:S01]  /*3910*/  F2FP.BF16.PACK_AB R4, R38, R43 ;  /* 0x0000002b2604723e */ /* 0x000fe200000010ff */
[----:B------:R-:W-:Y:S03]  /*3920*/  HMMA.16816.F32.BF16 R160, R132, R148, RZ ;  /* 0x0000009484a0723c */ /* 0x000fe600000418ff */
[----:B------:R-:W1:Y:S01]  /*3930*/  MUFU.EX2 R49, R49 ;  /* 0x0000003100317308 */ /* 0x000e620000000800 */
[C---:B--2---:R-:W-:Y:S01]  /*3940*/  F2FP.BF16.PACK_AB R5, R0.reuse, R41 ;  /* 0x000000290005723e */ /* 0x044fe200000010ff */
[----:B------:R-:W-:-:S03]  /*3950*/  FADD.FTZ R45, R0, R45 ;  /* 0x0000002d002d7221 */ /* 0x000fc60000010000 */
[----:B------:R-:W-:Y:S03]  /*3960*/  HMMA.16816.F32.BF16 R68, R132, R80, RZ ;  /* 0x000000508444723c */ /* 0x000fe600000418ff */
[----:B------:R-:W2:Y:S01]  /*3970*/  MUFU.EX2 R59, R59 ;  /* 0x0000003b003b7308 */ /* 0x000ea20000000800 */
[----:B---3--:R-:W-:-:S04]  /*3980*/  FADD.FTZ R45, R39, R45 ;  /* 0x0000002d272d7221 */ /* 0x008fc80000010000 */
[----:B------:R-:W-:Y:S03]  /*3990*/  HMMA.16816.F32.BF16 R84, R132, R92, RZ ;  /* 0x0000005c8454723c */ /* 0x000fe600000418ff */
[----:B------:R-:W3:Y:S01]  /*39a0*/  MUFU.EX2 R60, R60 ;  /* 0x0000003c003c7308 */ /* 0x000ee20000000800 */
[----:B-1----:R-:W-:-:S04]  /*39b0*/  FADD.FTZ R45, R49, R45 ;  /* 0x0000002d312d7221 */ /* 0x002fc80000010000 */
[----:B------:R-:W-:Y:S03]  /*39c0*/  HMMA.16816.F32.BF16 R96, R132, R104, RZ ;  /* 0x000000688460723c */ /* 0x000fe600000418ff */
[----:B------:R-:W1:Y:S01]  /*39d0*/  MUFU.EX2 R61, R61 ;  /* 0x0000003d003d7308 */ /* 0x000e620000000800 */
[----:B--2---:R-:W-:-:S04]  /*39e0*/  FADD.FTZ R57, R59, R57 ;  /* 0x000000393b397221 */ /* 0x004fc80000010000 */
        /* <DEDUP_REMOVED lines=20> */
[----:B---3--:R-:W-:-:S03]  /*3b30*/  FADD.FTZ R55, R66, R55 ;  /* 0x0000003742377221 */ /* 0x008fc60000010000 */
[----:B------:R-:W-:Y:S02]  /*3b40*/  F2FP.BF16.PACK_AB R6, R2, R3 ;  /* 0x000000030206723e */ /* 0x000fe400000010ff */
[----:B------:R-:W-:Y:S02]  /*3b50*/  F2FP.BF16.PACK_AB R7, R49, R39 ;  /* 0x000000273107723e */ /* 0x000fe400000010ff */
[----:B------:R-:W-:Y:S01]  /*3b60*/  MUFU.EX2 R185, R185 ;  /* 0x000000b900b97308 */ /* 0x000fe20000000800 */
[----:B-1----:R-:W-:-:S04]  /*3b70*/  FADD.FTZ R47, R175, R47 ;  /* 0x0000002faf2f7221 */ /* 0x002fc80000010000 */
[----:B------:R-:W-:Y:S03]  /*3b80*/  HMMA.16816.F32.BF16 R156, R4, R24, R156 ;  /* 0x00000018049c723c */ /* 0x000fe6000004189c */
[----:B------:R-:W-:Y:S01]  /*3b90*/  MUFU.EX2 R187, R187 ;  /* 0x000000bb00bb7308 */ /* 0x000fe20000000800 */
[----:B--2---:R-:W-:-:S04]  /*3ba0*/  FADD.FTZ R47, R176, R47 ;  /* 0x0000002fb02f7221 */ /* 0x004fc80000010000 */
[C---:B------:R-:W-:Y:S03]  /*3bb0*/  HMMA.16816.F32.BF16 R72, R4.reuse, R20, R72 ;  /* 0x000000140448723c */ /* 0x040fe60000041848 */
[----:B------:R-:W-:Y:S05]  /*3bc0*/  MUFU.EX2 R186, R186 ;  /* 0x000000ba00ba7308 */ /* 0x000fea0000000800 */
[C---:B----4-:R-:W-:Y:S03]  /*3bd0*/  HMMA.16816.F32.BF16 R88, R4.reuse, R16, R88 ;  /* 0x000000100458723c */ /* 0x050fe60000041858 */
[----:B------:R-:W1:Y:S05]  /*3be0*/  MUFU.EX2 R191, R191 ;  /* 0x000000bf00bf7308 */ /* 0x000e6a0000000800 */
[C---:B------:R-:W-:Y:S03]  /*3bf0*/  HMMA.16816.F32.BF16 R100, R4.reuse, R12, R100 ;  /* 0x0000000c0464723c */ /* 0x040fe60000041864 */
[----:B------:R-:W-:Y:S05]  /*3c00*/  MUFU.EX2 R194, R194 ;  /* 0x000000c200c27308 */ /* 0x000fea0000000800 */
[----:B------:R-:W-:Y:S03]  /*3c10*/  HMMA.16816.F32.BF16 R112, R4, R8, R112 ;  /* 0x000000080470723c */ /* 0x000fe60000041870 */
[----:B------:R-:W2:Y:S01]  /*3c20*/  MUFU.EX2 R195, R195 ;  /* 0x000000c300c37308 */ /* 0x000ea20000000800 */
[----:B-1----:R-:W-:-:S04]  /*3c30*/  FADD.FTZ R57, R191, R57 ;  /* 0x00000039bf397221 */ /* 0x002fc80000010000 */
[C---:B------:R-:W-:Y:S03]  /*3c40*/  HMMA.16816.F32.BF16 R124, R4.reuse, R32, R124 ;  /* 0x00000020047c723c */ /* 0x040fe6000004187c */
[----:B------:R-:W1:Y:S05]  /*3c50*/  MUFU.EX2 R196, R196 ;  /* 0x000000c400c47308 */ /* 0x000e6a0000000800 */
[----:B------:R-:W-:Y:S03]  /*3c60*/  HMMA.16816.F32.BF16 R152, R4, R26, R152 ;  /* 0x0000001a0498723c */ /* 0x000fe60000041898 */
[----:B------:R-:W3:Y:S01]  /*3c70*/  MUFU.EX2 R197, R197 ;  /* 0x000000c500c57308 */ /* 0x000ee20000000800 */
[----:B--2---:R-:W-:-:S04]  /*3c80*/  FADD.FTZ R55, R195, R55 ;  /* 0x00000037c3377221 */ /* 0x004fc80000010000 */
[----:B------:R-:W-:Y:S03]  /*3c90*/  HMMA.16816.F32.BF16 R76, R4, R22, R76 ;  /* 0x00000016044c723c */ /* 0x000fe6000004184c */
[----:B------:R-:W2:Y:S01]  /*3ca0*/  MUFU.EX2 R198, R198 ;  /* 0x000000c600c67308 */ /* 0x000ea20000000800 */
[----:B-1----:R-:W-:-:S04]  /*3cb0*/  FADD.FTZ R55, R196, R55 ;  /* 0x00000037c4377221 */ /* 0x002fc80000010000 */
[----:B------:R-:W-:Y:S03]  /*3cc0*/  HMMA.16816.F32.BF16 R144, R4, R18, R144 ;  /* 0x000000120490723c */ /* 0x000fe60000041890 */
[----:B------:R-:W-:Y:S01]  /*3cd0*/  MUFU.EX2 R178, R178 ;  /* 0x000000b200b27308 */ /* 0x000fe20000000800 */
[----:B---3--:R-:W-:-:S04]  /*3ce0*/  FADD.FTZ R55, R197, R55 ;  /* 0x00000037c5377221 */ /* 0x008fc80000010000 */
[----:B------:R-:W-:Y:S03]  /*3cf0*/  HMMA.16816.F32.BF16 R140, R4, R14, R140 ;  /* 0x0000000e048c723c */ /* 0x000fe6000004188c */
[----:B------:R-:W1:Y:S01]  /*3d00*/  MUFU.EX2 R171, R171 ;  /* 0x000000ab00ab7308 */ /* 0x000e620000000800 */
[----:B--2---:R-:W-:-:S04]  /*3d10*/  FADD.FTZ R55, R198, R55 ;  /* 0x00000037c6377221 */ /* 0x004fc80000010000 */
[C---:B------:R-:W-:Y:S03]  /*3d20*/  HMMA.16816.F32.BF16 R136, R4.reuse, R10, R136 ;  /* 0x0000000a0488723c */ /* 0x040fe60000041888 */
[----:B------:R-:W-:Y:S05]  /*3d30*/  MUFU.EX2 R177, R177 ;  /* 0x000000b100b17308 */ /* 0x000fea0000000800 */
[----:B------:R-:W-:Y:S03]  /*3d40*/  HMMA.16816.F32.BF16 R128, R4, R34, R128 ;  /* 0x000000220480723c */ /* 0x000fe60000041880 */
[----:B------:R-:W2:Y:S01]  /*3d50*/  MUFU.EX2 R170, R170 ;  /* 0x000000aa00aa7308 */ /* 0x000ea20000000800 */
[----:B-1----:R-:W-:-:S03]  /*3d60*/  FADD.FTZ R55, R171, R55 ;  /* 0x00000037ab377221 */ /* 0x002fc60000010000 */
[----:B------:R-:W-:Y:S02]  /*3d70*/  F2FP.BF16.PACK_AB R4, R60, R59 ;  /* 0x0000003b3c04723e */ /* 0x000fe400000010ff */
[----:B------:R-:W-:Y:S02]  /*3d80*/  F2FP.BF16.PACK_AB R5, R63, R64 ;  /* 0x000000403f05723e */ /* 0x000fe400000010ff */
[----:B------:R-:W-:Y:S01]  /*3d90*/  F2FP.BF16.PACK_AB R6, R62, R61 ;  /* 0x0000003d3e06723e */ /* 0x000fe200000010ff */
[----:B------:R-:W-:Y:S01]  /*3da0*/  MUFU.EX2 R174, R174 ;  /* 0x000000ae00ae7308 */ /* 0x000fe20000000800 */
[----:B------:R-:W-:Y:S01]  /*3db0*/  F2FP.BF16.PACK_AB R7, R66, R65 ;  /* 0x000000414207723e */ /* 0x000fe200000010ff */
[----:B--2---:R-:W-:-:S06]  /*3dc0*/  FADD.FTZ R55, R170, R55 ;  /* 0x00000037aa377221 */ /* 0x004fcc0000010000 */
[C---:B------:R-:W-:Y:S01]  /*3dd0*/  HMMA.16816.F32.BF16 R120, R4.reuse, R32, R120 ;  /* 0x000000200478723c */ /* 0x040fe20000041878 */
[----:B------:R-:W1:Y:S06]  /*3de0*/  MUFU.EX2 R169, R169 ;  /* 0x000000a900a97308 */ /* 0x000e6c0000000800 */
[--C-:B------:R-:W-:Y:S01]  /*3df0*/  FFMA.FTZ R32, R182, c[0x0][0x2d0], -R189.reuse ;  /* 0x0000b400b6207a23 */ /* 0x100fe200000108bd */
[----:B------:R-:W-:Y:S01]  /*3e00*/  HMMA.16816.F32.BF16 R160, R4, R24, R160 ;  /* 0x0000001804a0723c */ /* 0x000fe200000418a0 */
[----:B------:R-:W-:Y:S01]  /*3e10*/  FFMA.FTZ R33, R30, c[0x0][0x2d0], -R189 ;  /* 0x0000b4001e217a23 */ /* 0x000fe200000108bd */
[----:B------:R-:W-:Y:S01]  /*3e20*/  MUFU.EX2 R172, R172 ;  /* 0x000000ac00ac7308 */ /* 0x000fe20000000800 */
[----:B------:R-:W-:-:S02]  /*3e30*/  FFMA.FTZ R182, R29, c[0x0][0x2d0], -R179 ;  /* 0x0000b4001db67a23 */ /* 0x000fc400000108b3 */
[----:B------:R-:W2:Y:S03]  /*3e40*/  LDSM.16.MT88.4 R28, [R225+0x900] ;  /* 0x00090000e11c783b */ /* 0x000ea60000004200 */
[C---:B------:R-:W-:Y:S01]  /*3e50*/  HMMA.16816.F32.BF16 R68, R4.reuse, R20, R68 ;  /* 0x000000140444723c */ /* 0x040fe20000041844 */
[----:B-1----:R-:W-:Y:S01]  /*3e60*/  FADD.FTZ R55, R169, R55 ;  /* 0x00000037a9377221 */ /* 0x002fe20000010000 */
[----:B------:R-:W1:Y:S06]  /*3e70*/  MUFU.EX2 R32, R32 ;  /* 0x0000002000207308 */ /* 0x000e6c0000000800 */
[C---:B------:R-:W-:Y:S02]  /*3e80*/  HMMA.16816.F32.BF16 R84, R4.reuse, R16, R84 ;  /* 0x000000100454723c */ /* 0x040fe40000041854 */
[----:B------:R-:W3:Y:S06]  /*3e90*/  MUFU.EX2 R33, R33 ;  /* 0x0000002100217308 */ /* 0x000eec0000000800 */
[----:B------:R-:W-:Y:S02]  /*3ea0*/  HMMA.16816.F32.BF16 R96, R4, R12, R96 ;  /* 0x0000000c0460723c */ /* 0x000fe40000041860 */
[----:B------:R-:W4:Y:S01]  /*3eb0*/  MUFU.EX2 R182, R182 ;  /* 0x000000b600b67308 */ /* 0x000f220000000800 */
[----:B-1----:R-:W-:-:S05]  /*3ec0*/  FADD.FTZ R47, R32, R47 ;  /* 0x0000002f202f7221 */ /* 0x002fca0000010000 */
[----:B------:R-:W-:Y:S02]  /*3ed0*/  HMMA.16816.F32.BF16 R108, R4, R8, R108 ;  /* 0x00000008046c723c */ /* 0x000fe4000004186c */
[----:B------:R-:W1:Y:S01]  /*3ee0*/  MUFU.EX2 R67, R67 ;  /* 0x0000004300437308 */ /* 0x000e620000000800 */
[----:B---3--:R-:W-:-:S05]  /*3ef0*/  FADD.FTZ R47, R33, R47 ;  /* 0x0000002f212f7221 */ /* 0x008fca0000010000 */
[----:B------:R-:W-:Y:S01]  /*3f00*/  HMMA.16816.F32.BF16 R148, R4, R26, R148 ;  /* 0x0000001a0494723c */ /* 0x000fe20000041894 */
[----:B------:R-:W3:Y:S01]  /*3f10*/  LDSM.16.MT88.4 R24, [R223+0x900] ;  /* 0x00090000df18783b */ /* 0x000ee20000004200 */
[----:B------:R-:W5:Y:S01]  /*3f20*/  MUFU.EX2 R193, R193 ;  /* 0x000000c100c17308 */ /* 0x000f620000000800 */
[----:B----4-:R-:W-:-:S04]  /*3f30*/  FADD.FTZ R45, R182, R45 ;  /* 0x0000002db62d7221 */ /* 0x010fc80000010000 */
[----:B------:R-:W-:Y:S01]  /*3f40*/  FADD.FTZ R45, R185, R45 ;  /* 0x0000002db92d7221 */ /* 0x000fe20000010000 */
[----:B------:R-:W-:Y:S01]  /*3f50*/  HMMA.16816.F32.BF16 R80, R4, R22, R80 ;  /* 0x000000160450723c */ /* 0x000fe20000041850 */
[----:B------:R-:W4:Y:S01]  /*3f60*/  LDSM.16.MT88.4 R20, [R225+0x1900] ;  /* 0x00190000e114783b */ /* 0x000f220000004200 */
[----:B------:R-:W2:Y:S01]  /*3f70*/  MUFU.EX2 R192, R192 ;  /* 0x000000c000c07308 */ /* 0x000ea20000000800 */
[----:B-1----:R-:W-:Y:S02]  /*3f80*/  FADD.FTZ R0, R67, R55 ;  /* 0x0000003743007221 */ /* 0x002fe40000010000 */
[----:B------:R-:W-:-:S03]  /*3f90*/  FADD.FTZ R45, R187, R45 ;  /* 0x0000002dbb2d7221 */ /* 0x000fc60000010000 */
[----:B------:R-:W-:Y:S01]  /*3fa0*/  HMMA.16816.F32.BF16 R92, R4, R18, R92 ;  /* 0x00000012045c723c */ /* 0x000fe2000004185c */
[----:B------:R-:W1:Y:S01]  /*3fb0*/  LDSM.16.MT88.4 R16, [R223+0x1900] ;  /* 0x00190000df10783b */ /* 0x000e620000004200 */
[----:B------:R-:W3:Y:S01]  /*3fc0*/  MUFU.EX2 R190, R190 ;  /* 0x000000be00be7308 */ /* 0x000ee20000000800 */
[----:B------:R-:W-:Y:S02]  /*3fd0*/  FADD.FTZ R45, R186, R45 ;  /* 0x0000002dba2d7221 */ /* 0x000fe40000010000 */
[----:B-----5:R-:W-:-:S03]  /*3fe0*/  FADD.FTZ R47, R193, R47 ;  /* 0x0000002fc12f7221 */ /* 0x020fc60000010000 */
[----:B------:R-:W-:Y:S01]  /*3ff0*/  HMMA.16816.F32.BF16 R104, R4, R14, R104 ;  /* 0x0000000e0468723c */ /* 0x000fe20000041868 */
[----:B------:R-:W5:Y:S01]  /*4000*/  LDSM.16.MT88.4 R12, [R225+0x2900] ;  /* 0x00290000e10c783b */ /* 0x000f620000004200 */
[----:B------:R-:W-:Y:S01]  /*4010*/  MUFU.EX2 R252, R252 ;  /* 0x000000fc00fc7308 */ /* 0x000fe20000000800 */
[----:B--2---:R-:W-:-:S05]  /*4020*/  FADD.FTZ R47, R192, R47 ;  /* 0x0000002fc02f7221 */ /* 0x004fca0000010000 */
[----:B------:R-:W-:Y:S01]  /*4030*/  HMMA.16816.F32.BF16 R116, R4, R10, R116 ;  /* 0x0000000a0474723c */ /* 0x000fe20000041874 */
[----:B------:R-:W2:Y:S01]  /*4040*/  LDSM.16.MT88.4 R8, [R223+0x2900] ;  /* 0x00290000df08783b */ /* 0x000ea20000004200 */
[----:B------:R-:W4:Y:S01]  /*4050*/  MUFU.EX2 R184, R184 ;  /* 0x000000b800b87308 */ /* 0x000f220000000800 */
[----:B---3--:R-:W-:-:S05]  /*4060*/  FADD.FTZ R47, R190, R47 ;  /* 0x0000002fbe2f7221 */ /* 0x008fca0000010000 */
[----:B------:R-:W-:Y:S02]  /*4070*/  HMMA.16816.F32.BF16 R132, R4, R34, R132 ;  /* 0x000000220484723c */ /* 0x000fe40000041884 */
[----:B------:R-:W3:Y:S05]  /*4080*/  MUFU.EX2 R34, R200 ;  /* 0x000000c800227308 */ /* 0x000eea0000000800 */
[----:B------:R-:W-:Y:S01]  /*4090*/  FFMA.FTZ R35, R199, c[0x0][0x2d0], -R173 ;  /* 0x0000b400c7237a23 */ /* 0x000fe200000108ad */
[----:B------:R-:W-:Y:S02]  /*40a0*/  F2FP.BF16.PACK_AB R4, R176, R175 ;  /* 0x000000afb004723e */ /* 0x000fe400000010ff */
[----:B------:R-:W-:Y:S01]  /*40b0*/  F2FP.BF16.PACK_AB R5, R185, R182 ;  /* 0x000000b6b905723e */ /* 0x000fe200000010ff */
[----:B------:R-:W1:Y:S01]  /*40c0*/  MUFU.EX2 R181, R181 ;  /* 0x000000b500b57308 */ /* 0x000e620000000800 */
[----:B------:R-:W-:Y:S01]  /*40d0*/  F2FP.BF16.PACK_AB R6, R33, R32 ;  /* 0x000000202106723e */ /* 0x000fe200000010ff */
[----:B----4-:R-:W-:Y:S01]  /*40e0*/  FADD.FTZ R45, R184, R45 ;  /* 0x0000002db82d7221 */ /* 0x010fe20000010000 */
[----:B------:R-:W-:Y:S01]  /*40f0*/  F2FP.BF16.PACK_AB R7, R186, R187 ;  /* 0x000000bbba07723e */ /* 0x000fe200000010ff */
[----:B---3--:R-:W-:-:S04]  /*4100*/  FADD.FTZ R57, R34, R57 ;  /* 0x0000003922397221 */ /* 0x008fc80000010000 */
[----:B------:R-:W3:Y:S02]  /*4110*/  MUFU.EX2 R35, R35 ;  /* 0x0000002300237308 */ /* 0x000ee40000000800 */
[C---:B------:R-:W-:Y:S06]  /*4120*/  HMMA.16816.F32.BF16 R156, R4.reuse, R28, R156 ;  /* 0x0000001c049c723c */ /* 0x040fec000004189c */
[----:B------:R-:W4:Y:S01]  /*4130*/  MUFU.EX2 R183, R183 ;  /* 0x000000b700b77308 */ /* 0x000f220000000800 */
[----:B-1----:R-:W-:Y:S01]  /*4140*/  FADD.FTZ R45, R181, R45 ;  /* 0x0000002db52d7221 */ /* 0x002fe20000010000 */
[----:B------:R-:W-:Y:S01]  /*4150*/  HMMA.16816.F32.BF16 R72, R4, R24, R72 ;  /* 0x000000180448723c */ /* 0x000fe20000041848 */
[----:B---3--:R-:W-:-:S05]  /*4160*/  FADD.FTZ R57, R35, R57 ;  /* 0x0000003923397221 */ /* 0x008fca0000010000 */
[----:B------:R-:W1:Y:S02]  /*4170*/  MUFU.EX2 R249, R249 ;  /* 0x000000f900f97308 */ /* 0x000e640000000800 */
[----:B------:R-:W-:Y:S01]  /*4180*/  HMMA.16816.F32.BF16 R88, R4, R20, R88 ;  /* 0x000000140458723c */ /* 0x000fe20000041858 */
[----:B------:R-:W-:-:S04]  /*4190*/  FADD.FTZ R57, R194, R57 ;  /* 0x00000039c2397221 */ /* 0x000fc80000010000 */
[----:B------:R-:W-:-:S03]  /*41a0*/  FADD.FTZ R57, R178, R57 ;  /* 0x00000039b2397221 */ /* 0x000fc60000010000 */
[----:B------:R-:W-:Y:S01]  /*41b0*/  HMMA.16816.F32.BF16 R100, R4, R16, R100 ;  /* 0x000000100464723c */ /* 0x000fe20000041864 */
[----:B----4-:R-:W-:Y:S02]  /*41c0*/  FADD.FTZ R45, R183, R45 ;  /* 0x0000002db72d7221 */ /* 0x010fe40000010000 */
[----:B------:R-:W-:-:S04]  /*41d0*/  FADD.FTZ R57, R177, R57 ;  /* 0x00000039b1397221 */ /* 0x000fc80000010000 */
[----:B------:R-:W-:Y:S01]  /*41e0*/  FADD.FTZ R57, R174, R57 ;  /* 0x00000039ae397221 */ /* 0x000fe20000010000 */
[----:B-----5:R-:W-:Y:S03]  /*41f0*/  HMMA.16816.F32.BF16 R112, R4, R12, R112 ;  /* 0x0000000c0470723c */ /* 0x020fe60000041870 */
[----:B------:R-:W-:-:S05]  /*4200*/  FADD.FTZ R2, R172, R57 ;  /* 0x00000039ac027221 */ /* 0x000fca0000010000 */
[C---:B--2---:R-:W-:Y:S01]  /*4210*/  HMMA.16816.F32.BF16 R124, R4.reuse, R8, R124 ;  /* 0x00000008047c723c */ /* 0x044fe2000004187c */
[----:B------:R-:W-:Y:S04]  /*4220*/  STL [R1+0x4], R2 ;  /* 0x0000040201007387 */ /* 0x000fe80000100800 */
[----:B------:R-:W-:Y:S03]  /*4230*/  STL [R1], R0 ;  /* 0x0000000001007387 */ /* 0x000fe60000100800 */
        /* <DEDUP_REMOVED lines=10> */
[C---:B------:R-:W-:Y:S08]  /*42e0*/  HMMA.16816.F32.BF16 R160, R4.reuse, R28, R160 ;  /* 0x0000001c04a0723c */ /* 0x040ff000000418a0 */
[C---:B------:R-:W-:Y:S01]  /*42f0*/  HMMA.16816.F32.BF16 R148, R4.reuse, R30, R148 ;  /* 0x0000001e0494723c */ /* 0x040fe20000041894 */
[----:B------:R-:W2:Y:S07]  /*4300*/  LDSM.16.MT88.4 R28, [R225+0xd00] ;  /* 0x000d0000e11c783b */ /* 0x000eae0000004200 */
[C---:B------:R-:W-:Y:S08]  /*4310*/  HMMA.16816.F32.BF16 R68, R4.reuse, R24, R68 ;  /* 0x000000180444723c */ /* 0x040ff00000041844 */
[C---:B------:R-:W-:Y:S01]  /*4320*/  HMMA.16816.F32.BF16 R80, R4.reuse, R26, R80 ;  /* 0x0000001a0450723c */ /* 0x040fe20000041850 */
[----:B------:R-:W3:Y:S07]  /*4330*/  LDSM.16.MT88.4 R24, [R223+0xd00] ;  /* 0x000d0000df18783b */ /* 0x000eee0000004200 */
[C---:B------:R-:W-:Y:S08]  /*4340*/  HMMA.16816.F32.BF16 R84, R4.reuse, R20, R84 ;  /* 0x000000140454723c */ /* 0x040ff00000041854 */
[C---:B------:R-:W-:Y:S01]  /*4350*/  HMMA.16816.F32.BF16 R92, R4.reuse, R22, R92 ;  /* 0x00000016045c723c */ /* 0x040fe2000004185c */
[----:B------:R-:W4:Y:S07]  /*4360*/  LDSM.16.MT88.4 R20, [R225+0x1d00] ;  /* 0x001d0000e114783b */ /* 0x000f2e0000004200 */
[C---:B------:R-:W-:Y:S08]  /*4370*/  HMMA.16816.F32.BF16 R96, R4.reuse, R16, R96 ;  /* 0x000000100460723c */ /* 0x040ff00000041860 */
[C---:B------:R-:W-:Y:S01]  /*4380*/  HMMA.16816.F32.BF16 R104, R4.reuse, R18, R104 ;  /* 0x000000120468723c */ /* 0x040fe20000041868 */
[----:B------:R-:W5:Y:S07]  /*4390*/  LDSM.16.MT88.4 R16, [R223+0x1d00] ;  /* 0x001d0000df10783b */ /* 0x000f6e0000004200 */
[C---:B------:R-:W-:Y:S08]  /*43a0*/  HMMA.16816.F32.BF16 R108, R4.reuse, R12, R108 ;  /* 0x0000000c046c723c */ /* 0x040ff0000004186c */
[C---:B------:R-:W-:Y:S01]  /*43b0*/  HMMA.16816.F32.BF16 R116, R4.reuse, R14, R116 ;  /* 0x0000000e0474723c */ /* 0x040fe20000041874 */
[----:B------:R-:W3:Y:S07]  /*43c0*/  LDSM.16.MT88.4 R12, [R225+0x2d00] ;  /* 0x002d0000e10c783b */ /* 0x000eee0000004200 */
[C---:B------:R-:W-:Y:S08]  /*43d0*/  HMMA.16816.F32.BF16 R120, R4.reuse, R8, R120 ;  /* 0x000000080478723c */ /* 0x040ff00000041878 */
[----:B------:R-:W-:Y:S01]  /*43e0*/  HMMA.16816.F32.BF16 R132, R4, R10, R132 ;  /* 0x0000000a0484723c */ /* 0x000fe20000041884 */
[----:B------:R-:W4:Y:S06]  /*43f0*/  LDSM.16.MT88.4 R8, [R223+0x2d00] ;  /* 0x002d0000df08783b */ /* 0x000f2c0000004200 */
[----:B------:R-:W-:-:S02]  /*4400*/  F2FP.BF16.PACK_AB R4, R192, R193 ;  /* 0x000000c1c004723e */ /* 0x000fc400000010ff */
[----:B------:R-:W-:Y:S02]  /*4410*/  F2FP.BF16.PACK_AB R5, R181, R184 ;  /* 0x000000b8b505723e */ /* 0x000fe400000010ff */
[C---:B------:R-:W-:Y:S01]  /*4420*/  F2FP.BF16.PACK_AB R6, R252.reuse, R190 ;  /* 0x000000befc06723e */ /* 0x040fe200000010ff */
[----:B------:R-:W-:Y:S01]  /*4430*/  FADD.FTZ R252, R252, R47 ;  /* 0x0000002ffcfc7221 */ /* 0x000fe20000010000 */
[C---:B-1----:R-:W-:Y:S01]  /*4440*/  F2FP.BF16.PACK_AB R7, R249.reuse, R183 ;  /* 0x000000b7f907723e */ /* 0x042fe200000010ff */
[----:B------:R-:W-:-:S06]  /*4450*/  FADD.FTZ R249, R249, R45 ;  /* 0x0000002df9f97221 */ /* 0x000fcc0000010000 */
[C---:B--2---:R-:W-:Y:S08]  /*4460*/  HMMA.16816.F32.BF16 R156, R4.reuse, R28, R156 ;  /* 0x0000001c049c723c */ /* 0x044ff0000004189c */
[C---:B------:R-:W-:Y:S08]  /*4470*/  HMMA.16816.F32.BF16 R152, R4.reuse, R30, R152 ;  /* 0x0000001e0498723c */ /* 0x040ff00000041898 */
[C---:B---3--:R-:W-:Y:S08]  /*4480*/  HMMA.16816.F32.BF16 R72, R4.reuse, R24, R72 ;  /* 0x000000180448723c */ /* 0x048ff00000041848 */
[C---:B------:R-:W-:Y:S08]  /*4490*/  HMMA.16816.F32.BF16 R76, R4.reuse, R26, R76 ;  /* 0x0000001a044c723c */ /* 0x040ff0000004184c */
[C---:B----4-:R-:W-:Y:S08]  /*44a0*/  HMMA.16816.F32.BF16 R88, R4.reuse, R20, R88 ;  /* 0x000000140458723c */ /* 0x050ff00000041858 */
[C---:B------:R-:W-:Y:S08]  /*44b0*/  HMMA.16816.F32.BF16 R144, R4.reuse, R22, R144 ;  /* 0x000000160490723c */ /* 0x040ff00000041890 */
[C---:B-----5:R-:W-:Y:S08]  /*44c0*/  HMMA.16816.F32.BF16 R100, R4.reuse, R16, R100 ;  /* 0x000000100464723c */ /* 0x060ff00000041864 */
        /* <DEDUP_REMOVED lines=21> */
[----:B------:R-:W-:Y:S07]  /*4620*/  @P0 BRA `(.L_x_857) ;  /* 0x0000343000000947 */ /* 0x000fee0003800000 */
[----:B------:R-:W-:Y:S01]  /*4630*/  SHF.R.S32.HI R246, RZ, 0x1f, R237 ;  /* 0x0000001ffff67819 */ /* 0x000fe200000114ed */
[----:B------:R-:W-:Y:S01]  /*4640*/  IMAD.MOV.U32 R3, RZ, RZ, R167 ;  /* 0x000000ffff037224 */ /* 0x000fe200078e00a7 */
[----:B------:R-:W-:Y:S01]  /*4650*/  SHF.R.S32.HI R248, RZ, 0x1f, R236 ;  /* 0x0000001ffff87819 */ /* 0x000fe200000114ec */
[----:B------:R-:W-:Y:S01]  /*4660*/  IMAD.MOV.U32 R164, RZ, RZ, R168 ;  /* 0x000000ffffa47224 */ /* 0x000fe200078e00a8 */
[----:B------:R-:W-:Y:S01]  /*4670*/  LEA.HI R246, R246, R237, RZ, 0x3 ;  /* 0x000000edf6f67211 */ /* 0x000fe200078f18ff */
[----:B------:R-:W-:Y:S01]  /*4680*/  IMAD.MOV.U32 R0, RZ, RZ, R165 ;  /* 0x000000ffff007224 */ /* 0x000fe200078e00a5 */
[----:B------:R-:W-:Y:S01]  /*4690*/  LEA.HI R248, R248, R236, RZ, 0x3 ;  /* 0x000000ecf8f87211 */ /* 0x000fe200078f18ff */
[----:B------:R-:W-:Y:S01]  /*46a0*/  IMAD.MOV.U32 R2, RZ, RZ, R166 ;  /* 0x000000ffff027224 */ /* 0x000fe200078e00a6 */
[----:B------:R-:W-:Y:S01]  /*46b0*/  LOP3.LUT R246, R246, 0xfffffff8, RZ, 0xc0, !PT ;  /* 0xfffffff8f6f67812 */ /* 0x000fe200078ec0ff */
[----:B------:R-:W-:Y:S01]  /*46c0*/  IMAD.WIDE R250, R37, 0x2, RZ ;  /* 0x0000000225fa7825 */ /* 0x000fe200078e02ff */
[----:B------:R-:W-:Y:S01]  /*46d0*/  LOP3.LUT R248, R248, 0xfffffff8, RZ, 0xc0, !PT ;  /* 0xfffffff8f8f87812 */ /* 0x000fe200078ec0ff */
[----:B------:R-:W-:Y:S01]  /*46e0*/  UIADD3 UR7, UR7, -0x2, URZ ;  /* 0xfffffffe07077890 */ /* 0x000fe2000fffe03f */
[----:B------:R-:W-:-:S02]  /*46f0*/  SHF.R.S32.HI R245, RZ, 0x1f, R246 ;  /* 0x0000001ffff57819 */ /* 0x000fc400000114f6 */
[----:B------:R-:W-:Y:S02]  /*4700*/  SHF.R.S32.HI R247, RZ, 0x1f, R248 ;  /* 0x0000001ffff77819 */ /* 0x000fe400000114f8 */
[----:B------:R-:W-:Y:S01]  /*4710*/  SEL R243, RZ, 0x10, P3 ;  /* 0x00000010fff37807 */ /* 0x000fe20001800000 */
[----:B------:R-:W-:Y:S01]  /*4720*/  IMAD.SHL.U32 R244, R233, 0x2, RZ ;  /* 0x00000002e9f47824 */ /* 0x000fe200078e00ff */
[----:B------:R-:W-:Y:S02]  /*4730*/  SEL R242, RZ, 0x10, P4 ;  /* 0x00000010fff27807 */ /* 0x000fe40002000000 */
[----:B------:R-:W-:Y:S02]  /*4740*/  SEL R4, RZ, 0x10, P5 ;  /* 0x00000010ff047807 */ /* 0x000fe40002800000 */
[----:B------:R-:W-:Y:S02]  /*4750*/  IADD3 R241, -R243, 0x10, RZ ;  /* 0x00000010f3f17810 */ /* 0x000fe40007ffe1ff */
[----:B------:R-:W-:Y:S02]  /*4760*/  IADD3 R240, -R242, 0x10, RZ ;  /* 0x00000010f2f07810 */ /* 0x000fe40007ffe1ff */
[----:B------:R-:W-:-:S02]  /*4770*/  IADD3 R239, -R4, 0x10, RZ ;  /* 0x0000001004ef7810 */ /* 0x000fc40007ffe1ff */
[C---:B------:R-:W-:Y:S01]  /*4780*/  SHF.L.U64.HI R245, R246.reuse, 0x1, R245 ;  /* 0x00000001f6f57819 */ /* 0x040fe200000102f5 */
[----:B------:R-:W-:Y:S01]  /*4790*/  IMAD.SHL.U32 R246, R246, 0x2, RZ ;  /* 0x00000002f6f67824 */ /* 0x000fe200078e00ff */
[C---:B------:R-:W-:Y:S01]  /*47a0*/  SHF.L.U64.HI R247, R248.reuse, 0x1, R247 ;  /* 0x00000001f8f77819 */ /* 0x040fe200000102f7 */
[----:B------:R-:W-:Y:S01]  /*47b0*/  IMAD.SHL.U32 R248, R248, 0x2, RZ ;  /* 0x00000002f8f87824 */ /* 0x000fe200078e00ff */
[----:B------:R-:W-:Y:S02]  /*47c0*/  ISETP.NE.U32.AND P1, PT, R243, RZ, PT ;  /* 0x000000fff300720c */ /* 0x000fe40003f25070 */
[----:B------:R-:W-:Y:S02]  /*47d0*/  ISETP.NE.U32.AND P0, PT, R242, RZ, PT ;  /* 0x000000fff200720c */ /* 0x000fe40003f05070 */
[----:B------:R-:W-:Y:S02]  /*47e0*/  LOP3.LUT R241, R241, 0xf, RZ, 0xc0, !PT ;  /* 0x0000000ff1f17812 */ /* 0x000fe400078ec0ff */
[----:B------:R-:W-:-:S02]  /*47f0*/  LOP3.LUT R240, R240, 0xf, RZ, 0xc0, !PT ;  /* 0x0000000ff0f07812 */ /* 0x000fc400078ec0ff */
[----:B------:R-:W-:Y:S02]  /*4800*/  LOP3.LUT R239, R239, 0xf, RZ, 0xc0, !PT ;  /* 0x0000000fefef7812 */ /* 0x000fe400078ec0ff */
[----:B------:R-:W-:Y:S01]  /*4810*/  ISETP.NE.U32.AND P6, PT, R4, RZ, PT ;  /* 0x000000ff0400720c */ /* 0x000fe20003fc5070 */
[----:B------:R-:W-:Y:S05]  /*4820*/  BRA `(.L_x_858) ;  /* 0x0000033000007947 */ /* 0x000fea0003800000 */
.L_x_860:
[----:B------:R-:W-:Y:S01]  /*4830*/  ULEA UR4, UR7, UR10, 0x6 ;  /* 0x0000000a07047291 */ /* 0x000fe2000f8e303f */
[----:B------:R-:W-:Y:S01]  /*4840*/  ISETP.NE.AND P1, PT, R229, 0x1, PT ;  /* 0x00000001e500780c */ /* 0x000fe20003f25270 */
[----:B------:R-:W-:Y:S04]  /*4850*/  IMAD.MOV.U32 R230, RZ, RZ, RZ ;  /* 0x000000ffffe67224 */ /* 0x000fe800078e00ff */
[----:B------:R-:W-:Y:S05]  /*4860*/  IMAD.U32 R231, RZ, RZ, UR4 ;  /* 0x00000004ffe77e24 */ /* 0x000fea000f8e00ff */
[----:B------:R-:W-:Y:S05]  /*4870*/  IADD3 R231, R231, -0x40, R235 ;  /* 0xffffffc0e7e77810 */ /* 0x000fea0007ffe0eb */
[----:B------:R-:W-:Y:S04]  /*4880*/  @P1 IMAD.HI.U32 R166, R231, c[0x0][0x2bc], RZ ;  /* 0x0000af00e7a61a27 */ /* 0x000fe800078e00ff */
[----:B------:R-:W-:Y:S01]  /*4890*/  IMAD.MOV.U32 R165, RZ, RZ, R231 ;  /* 0x000000ffffa57224 */ /* 0x000fe200078e00e7 */
[----:B------:R-:W-:Y:S04]  /*48a0*/  @P1 SHF.R.U32.HI R165, RZ, c[0x0][0x2c0], R166 ;  /* 0x0000b000ffa51a19 */ /* 0x000fe800000116a6 */
[C---:B------:R-:W-:Y:S04]  /*48b0*/  @!P2 IADD3 R167, P0, R165.reuse, UR14, RZ ;  /* 0x0000000ea5a7ac10 */ /* 0x040fe8000ff1e0ff */
[----:B------:R-:W-:Y:S01]  /*48c0*/  @!P2 LEA.HI.X.SX32 R166, R165, UR11, 0x1, P0 ;  /* 0x0000000ba5a6ac11 */ /* 0x000fe200080f0eff */
[----:B------:R-:W-:Y:S01]  /*48d0*/  IMAD.MOV R165, RZ, RZ, -R165 ;  /* 0x000000ffffa57224 */ /* 0x000fe200078e0aa5 */
[----:B------:R-:W-:Y:S03]  /*48e0*/  @!P2 LEA R168, P0, R167, c[0x0][0x2a0], 0x2 ;  /* 0x0000a800a7a8aa11 */ /* 0x000fe600078010ff */
        /* <DEDUP_REMOVED lines=17> */
[----:B------:R-:W2:Y:S04]  /*4a00*/  SHFL.IDX PT, R168, R165, RZ, 0x1c1f ;  /* 0x001c1fffa5a87589 */ /* 0x000ea800000e0000 */
[----:B------:R-:W3:Y:S04]  /*4a10*/  SHFL.IDX PT, R166, R166, 0x1, 0x1c1f ;  /* 0x003c1f00a6a67f89 */ /* 0x000ee800000e0000 */
[----:B------:R-:W4:Y:S01]  /*4a20*/  SHFL.IDX PT, R165, R165, 0x1, 0x1c1f ;  /* 0x003c1f00a5a57f89 */ /* 0x000f2200000e0000 */
[----:B-1----:R-:W-:Y:S05]  /*4a30*/  IADD3 R172, P0, R250, R167, RZ ;  /* 0x000000a7faac7210 */ /* 0x002fea0007f1e0ff */
[----:B--2---:R-:W-:Y:S01]  /*4a40*/  IMAD.X R173, R251, 0x1, R168, P0 ;  /* 0x00000001fbad7824 */ /* 0x004fe200000e06a8 */
[C---:B------:R-:W-:Y:S04]  /*4a50*/  IADD3 R170, P0, R167.reuse, R246, RZ ;  /* 0x000000f6a7aa7210 */ /* 0x040fe80007f1e0ff */
[----:B------:R1:W-:Y:S01]  /*4a60*/  LDGSTS.E.BYPASS.LTC128B.128 [R244+0x3100], [R172.64], !P3 ;  /* 0x03100000acf47fae */ /* 0x0003e2000d901d4c */
[C---:B------:R-:W-:Y:S01]  /*4a70*/  IMAD.X R171, R168.reuse, 0x1, R245, P0 ;  /* 0x00000001a8ab7824 */ /* 0x040fe200000e06f5 */
[----:B------:R-:W-:Y:S04]  /*4a80*/  IADD3 R174, P0, R167, R248, RZ ;  /* 0x000000f8a7ae7210 */ /* 0x000fe80007f1e0ff */
[----:B------:R1:W-:Y:S01]  /*4a90*/  LDGSTS.E.BYPASS.LTC128B.128 [R244+0x4100], [R170.64], !P4 ;  /* 0x04100000aaf47fae */ /* 0x0003e2000e101d4c */
[----:B------:R-:W-:Y:S01]  /*4aa0*/  IMAD.X R175, R168, 0x1, R247, P0 ;  /* 0x00000001a8af7824 */ /* 0x000fe200000e06f7 */
[----:B---3--:R-:W-:Y:S04]  /*4ab0*/  IADD3 R176, P0, R250, R166, RZ ;  /* 0x000000a6fab07210 */ /* 0x008fe80007f1e0ff */
[----:B------:R1:W-:Y:S01]  /*4ac0*/  LDGSTS.E.BYPASS.LTC128B.128 [R244+0x5100], [R174.64], !P5 ;  /* 0x05100000aef47fae */ /* 0x0003e2000e901d4c */
[----:B----4-:R-:W-:Y:S01]  /*4ad0*/  IMAD.X R177, R251, 0x1, R165, P0 ;  /* 0x00000001fbb17824 */ /* 0x010fe200000e06a5 */
[C---:B------:R-:W-:Y:S04]  /*4ae0*/  IADD3 R168, P0, R166.reuse, R246, RZ ;  /* 0x000000f6a6a87210 */ /* 0x040fe80007f1e0ff */
[----:B------:R1:W-:Y:S01]  /*4af0*/  LDGSTS.E.BYPASS.LTC128B.128 [R244+0x3900], [R176.64], !P3 ;  /* 0x03900000b0f47fae */ /* 0x0003e2000d901d4c */
[C---:B------:R-:W-:Y:S01]  /*4b00*/  IMAD.X R169, R165.reuse, 0x1, R245, P0 ;  /* 0x00000001a5a97824 */ /* 0x040fe200000e06f5 */
[----:B------:R-:W-:Y:S04]  /*4b10*/  IADD3 R166, P0, R166, R248, RZ ;  /* 0x000000f8a6a67210 */ /* 0x000fe80007f1e0ff */
[----:B------:R1:W-:Y:S01]  /*4b20*/  LDGSTS.E.BYPASS.LTC128B.128 [R244+0x4900], [R168.64], !P4 ;  /* 0x04900000a8f47fae */ /* 0x0003e2000e101d4c */
[----:B------:R-:W-:Y:S05]  /*4b30*/  IMAD.X R167, R165, 0x1, R247, P0 ;  /* 0x00000001a5a77824 */ /* 0x000fea00000e06f7 */
[----:B------:R1:W-:Y:S01]  /*4b40*/  LDGSTS.E.BYPASS.LTC128B.128 [R244+0x5900], [R166.64], !P5 ;  /* 0x05900000a6f47fae */ /* 0x0003e2000e901d4c */
[----:B------:R-:W-:-:S05]  /*4b50*/  BRA `(.L_x_859) ;  /* 0x00000b4000007947 */ /* 0x000fca0003800000 */
.L_x_858:
[----:B------:R-:W-:Y:S01]  /*4b60*/  SHF.R.S32.HI R4, RZ, 0x1f, R231 ;  /* 0x0000001fff047819 */ /* 0x000fe200000114e7 */
[----:B------:R-:W-:Y:S01]  /*4b70*/  IMAD.WIDE.U32 R6, R231, c[0x0][0x208], RZ ;  /* 0x00008200e7067a25 */ /* 0x000fe200078e00ff */
[----:B------:R-:W-:Y:S01]  /*4b80*/  SHF.R.S32.HI R5, RZ, 0x1f, R230 ;  /* 0x0000001fff057819 */ /* 0x000fe200000114e6 */
[----:B------:R-:W-:Y:S04]  /*4b90*/  DEPBAR.LE SB0, 0x0 ;  /* 0x000080000000791a */ /* 0x000fe80000000000 */
[----:B------:R-:W-:Y:S01]  /*4ba0*/  IMAD R4, R4, c[0x0][0x208], RZ ;  /* 0x0000820004047a24 */ /* 0x000fe200078e02ff */
[----:B------:R-:W-:Y:S01]  /*4bb0*/  BAR.SYNC.DEFER_BLOCKING 0x0 ;  /* 0x0000000000007b1d */ /* 0x000fe20000010000 */
[----:B------:R-:W-:Y:S01]  /*4bc0*/  IMAD R5, R5, c[0x0][0x218], RZ ;  /* 0x0000860005057a24 */ /* 0x000fe200078e02ff */
[----:B------:R-:W-:Y:S01]  /*4bd0*/  UISETP.GE.AND UP0, UPT, UR7, 0x1, UPT ;  /* 0x000000010700788c */ /* 0x000fe2000bf06270 */
[----:B------:R-:W-:Y:S02]  /*4be0*/  IMAD R4, R231, c[0x0][0x20c], R4 ;  /* 0x00008300e7047a24 */ /* 0x000fe400078e0204 */
[C---:B------:R-:W-:Y:S02]  /*4bf0*/  IMAD R5, R230.reuse, c[0x0][0x21c], R5 ;  /* 0x00008700e6057a24 */ /* 0x040fe400078e0205 */
[----:B------:R-:W-:Y:S04]  /*4c00*/  IMAD.IADD R7, R7, 0x1, R4 ;  /* 0x0000000107077824 */ /* 0x000fe800078e0204 */
[----:B------:R-:W-:Y:S05]  /*4c10*/  IMAD.WIDE.U32 R6, R230, c[0x0][0x218], R6 ;  /* 0x00008600e6067a25 */ /* 0x000fea00078e0006 */
[----:B------:R-:W-:Y:S04]  /*4c20*/  IADD3 R4, P0, R6, UR20, RZ ;  /* 0x0000001406047c10 */ /* 0x000fe8000ff1e0ff */
[----:B------:R-:W-:Y:S02]  /*4c30*/  IADD3.X R5, R7, UR5, R5, P0, !PT ;  /* 0x0000000507057c10 */ /* 0x000fe400087fe405 */
[C---:B------:R-:W-:Y:S01]  /*4c40*/  LEA R196, P0, R4.reuse, c[0x0][0x1f8], 0x1 ;  /* 0x00007e0004c47a11 */ /* 0x040fe200078008ff */
[----:B------:R-:W-:Y:S03]  /*4c50*/  LDSM.16.M88.4 R64, [R228+0x6100] ;  /* 0x00610000e440783b */ /* 0x000fe60000000200 */
[----:B------:R-:W-:Y:S04]  /*4c60*/  LEA.HI.X R4, R4, c[0x0][0x1fc], R5, 0x1, P0 ;  /* 0x00007f0004047a11 */ /* 0x000fe800000f0c05 */
[----:B------:R-:W1:Y:S07]  /*4c70*/  SHFL.IDX PT, R166, R196, 0x1, 0x1c1f ;  /* 0x003c1f00c4a67f89 */ /* 0x000e6e00000e0000 */
[----:B------:R-:W2:Y:S07]  /*4c80*/  SHFL.IDX PT, R5, R4, 0x1, 0x1c1f ;  /* 0x003c1f0004057f89 */ /* 0x000eae00000e0000 */
[----:B------:R-:W3:Y:S07]  /*4c90*/  SHFL.IDX PT, R196, R196, RZ, 0x1c1f ;  /* 0x001c1fffc4c47589 */ /* 0x000eee00000e0000 */
[----:B------:R-:W-:Y:S07]  /*4ca0*/  LDSM.16.M88.4 R16, [R227+0x3100] ;  /* 0x00310000e310783b */ /* 0x000fee0000000200 */
[----:B------:R-:W4:Y:S07]  /*4cb0*/  SHFL.IDX PT, R4, R4, RZ, 0x1c1f ;  /* 0x001c1fff04047589 */ /* 0x000f2e00000e0000 */
[----:B------:R-:W5:Y:S07]  /*4cc0*/  LDSM.16.M88.4 R60, [R228+0x7100] ;  /* 0x00710000e43c783b */ /* 0x000f6e0000000200 */
[----:B------:R-:W1:Y:S07]  /*4cd0*/  LDSM.16.M88.4 R32, [R227+0x3500] ;  /* 0x00350000e320783b */ /* 0x000e6e0000000200 */
[----:B------:R-:W1:Y:S07]  /*4ce0*/  LDSM.16.M88.4 R48, [R227+0x3900] ;  /* 0x00390000e330783b */ /* 0x000e6e0000000200 */
[----:B------:R-:W2:Y:S07]  /*4cf0*/  LDSM.16.M88.4 R168, [R227+0x3d00] ;  /* 0x003d0000e3a8783b */ /* 0x000eae0000000200 */
[----:B------:R-:W-:Y:S07]  /*4d00*/  LDSM.16.M88.4 R172, [R224+0x6100] ;  /* 0x00610000e0ac783b */ /* 0x000fee0000000200 */
[----:B------:R-:W3:Y:S07]  /*4d10*/  LDSM.16.M88.4 R176, [R226] ;  /* 0x00000000e2b0783b */ /* 0x000eee0000000200 */
[----:B------:R-:W5:Y:S07]  /*4d20*/  LDSM.16.M88.4 R180, [R224+0x7100] ;  /* 0x00710000e0b4783b */ /* 0x000f6e0000000200 */
[----:B------:R-:W-:Y:S07]  /*4d30*/  LDSM.16.M88.4 R184, [R221] ;  /* 0x00000000ddb8783b */ /* 0x000fee0000000200 */
[----:B------:R-:W-:Y:S01]  /*4d40*/  LDSM.16.M88.4 R188, [R220] ;  /* 0x00000000dcbc783b */ /* 0x000fe20000000200 */
[-C--:B-1----:R-:W-:Y:S04]  /*4d50*/  IADD3 R194, P1, P0, R241, R166.reuse, R250 ;  /* 0x000000a6f1c27210 */ /* 0x082fe8000783e0fa */
[-C--:B--2---:R-:W-:Y:S02]  /*4d60*/  IADD3.X R195, RZ, R5.reuse, R251, P1, P0 ;  /* 0x00000005ffc37210 */ /* 0x084fe40000fe04fb */
[-C--:B------:R-:W-:Y:S04]  /*4d70*/  IADD3 R192, P1, P0, R240, R166.reuse, R246 ;  /* 0x000000a6f0c07210 */ /* 0x080fe8000783e0f6 */
[-C--:B------:R-:W-:Y:S02]  /*4d80*/  IADD3.X R193, RZ, R5.reuse, R245, P1, P0 ;  /* 0x00000005ffc17210 */ /* 0x080fe40000fe04f5 */
[----:B------:R-:W-:Y:S04]  /*4d90*/  IADD3 R166, P1, P0, R239, R166, R248 ;  /* 0x000000a6efa67210 */ /* 0x000fe8000783e0f8 */
[----:B------:R-:W-:Y:S02]  /*4da0*/  IADD3.X R167, RZ, R5, R247, P1, P0 ;  /* 0x00000005ffa77210 */ /* 0x000fe40000fe04f7 */
[----:B---3--:R-:W-:Y:S02]  /*4db0*/  IADD3 R200, P0, R250, R196, RZ ;  /* 0x000000c4fac87210 */ /* 0x008fe40007f1e0ff */
[----:B------:R-:W-:Y:S03]  /*4dc0*/  ISETP.NE.U32.AND P1, PT, R242, RZ, PT ;  /* 0x000000fff200720c */ /* 0x000fe60003f25070 */
[----:B----4-:R-:W-:Y:S01]  /*4dd0*/  IMAD.X R201, R251, 0x1, R4, P0 ;  /* 0x00000001fbc97824 */ /* 0x010fe200000e0604 */
[----:B------:R-:W-:Y:S05]  /*4de0*/  IADD3 R198, P0, R196, R246, RZ ;  /* 0x000000f6c4c67210 */ /* 0x000fea0007f1e0ff */
[----:B------:R-:W-:Y:S01]  /*4df0*/  IMAD.X R199, R4, 0x1, R245, P0 ;  /* 0x0000000104c77824 */ /* 0x000fe200000e06f5 */
[----:B------:R-:W-:Y:S05]  /*4e00*/  IADD3 R196, P0, R196, R248, RZ ;  /* 0x000000f8c4c47210 */ /* 0x000fea0007f1e0ff */
[----:B------:R-:W-:Y:S01]  /*4e10*/  IMAD.X R197, R4, 0x1, R247, P0 ;  /* 0x0000000104c57824 */ /* 0x000fe200000e06f7 */
[----:B------:R-:W-:Y:S01]  /*4e20*/  ISETP.NE.U32.AND P0, PT, R243, RZ, PT ;  /* 0x000000fff300720c */ /* 0x000fe20003f05070 */
[-C--:B------:R-:W-:Y:S08]  /*4e30*/  HMMA.16816.F32.BF16 R4, R64, R16.reuse, RZ ;  /* 0x000000104004723c */ /* 0x080ff000000418ff */
[C---:B-----5:R-:W-:Y:S08]  /*4e40*/  HMMA.16816.F32.BF16 R8, R60.reuse, R16, RZ ;  /* 0x000000103c08723c */ /* 0x060ff000000418ff */
        /* <DEDUP_REMOVED lines=27> */
[----:B------:R4:W-:Y:S01]  /*5000*/  LDGSTS.E.BYPASS.LTC128B.128.ZFILL [R244+0x1900], [R192.64], P1 ;  /* 0x01900000c0f47fae */ /* 0x0009e20008941d4c */
[-C--:B-1----:R-:W-:Y:S06]  /*5010*/  HMMA.16816.F32.BF16 R20, R172, R168.reuse, R20 ;  /* 0x000000a8ac14723c */ /* 0x082fec0000041814 */
[----:B------:R1:W-:Y:S02]  /*5020*/  LDGSTS.E.BYPASS.LTC128B.128.ZFILL [R244+0x2900], [R166.64], P6 ;  /* 0x02900000a6f47fae */ /* 0x0003e4000b141d4c */
[C---:B------:R-:W-:Y:S05]  /*5030*/  HMMA.16816.F32.BF16 R24, R180.reuse, R168, R24 ;  /* 0x000000a8b418723c */ /* 0x040fea0000041818 */
[----:B---3--:R-:W-:Y:S03]  /*5040*/  LDSM.16.M88.4 R196, [R227+0x4100] ;  /* 0x00410000e3c4783b */ /* 0x008fe60000000200 */
[-C--:B------:R-:W-:Y:S04]  /*5050*/  HMMA.16816.F32.BF16 R28, R180, R170.reuse, R28 ;  /* 0x000000aab41c723c */ /* 0x080fe8000004181c */
[----:B------:R-:W0:Y:S04]  /*5060*/  LDGDEPBAR ;  /* 0x00000000000079af */ /* 0x000e280000000000 */
[C---:B------:R-:W-:Y:S03]  /*5070*/  HMMA.16816.F32.BF16 R32, R172.reuse, R170, R32 ;  /* 0x000000aaac20723c */ /* 0x040fe60000041820 */
[----:B----4-:R-:W3:Y:S05]  /*5080*/  LDSM.16.M88.4 R192, [R228+0x8100] ;  /* 0x00810000e4c0783b */ /* 0x010eea0000000200 */
[-C--:B------:R-:W-:Y:S02]  /*5090*/  HMMA.16816.F32.BF16 R36, R172, R184.reuse, R36 ;  /* 0x000000b8ac24723c */ /* 0x080fe40000041824 */
[----:B--2---:R-:W2:Y:S06]  /*50a0*/  LDSM.16.M88.4 R200, [R228+0x9100] ;  /* 0x00910000e4c8783b */ /* 0x004eac0000000200 */
[C---:B------:R-:W-:Y:S01]  /*50b0*/  HMMA.16816.F32.BF16 R40, R180.reuse, R184, R40 ;  /* 0x000000b8b428723c */ /* 0x040fe20000041828 */
[----:B------:R-:W4:Y:S07]  /*50c0*/  LDSM.16.M88.4 R176, [R227+0x4500] ;  /* 0x00450000e3b0783b */ /* 0x000f2e0000000200 */
[-C--:B------:R-:W-:Y:S01]  /*50d0*/  HMMA.16816.F32.BF16 R44, R180, R186.reuse, R44 ;  /* 0x000000bab42c723c */ /* 0x080fe2000004182c */
[----:B------:R-:W5:Y:S07]  /*50e0*/  LDSM.16.M88.4 R168, [R227+0x4900] ;  /* 0x00490000e3a8783b */ /* 0x000f6e0000000200 */
[C---:B------:R-:W-:Y:S01]  /*50f0*/  HMMA.16816.F32.BF16 R48, R172.reuse, R186, R48 ;  /* 0x000000baac30723c */ /* 0x040fe20000041830 */
[----:B------:R-:W-:Y:S07]  /*5100*/  LDSM.16.M88.4 R184, [R219] ;  /* 0x00000000dbb8783b */ /* 0x000fee0000000200 */
[-C--:B------:R-:W-:Y:S01]  /*5110*/  HMMA.16816.F32.BF16 R52, R172, R188.reuse, R52 ;  /* 0x000000bcac34723c */ /* 0x080fe20000041834 */
[----:B------:R-:W-:Y:S07]  /*5120*/  LDSM.16.M88.4 R204, [R217] ;  /* 0x00000000d9cc783b */ /* 0x000fee0000000200 */
[C---:B------:R-:W-:Y:S01]  /*5130*/  HMMA.16816.F32.BF16 R56, R180.reuse, R188, R56 ;  /* 0x000000bcb438723c */ /* 0x040fe20000041838 */
[----:B------:R-:W-:Y:S07]  /*5140*/  LDSM.16.M88.4 R208, [R216] ;  /* 0x00000000d8d0783b */ /* 0x000fee0000000200 */
[-C--:B------:R-:W-:Y:S01]  /*5150*/  HMMA.16816.F32.BF16 R60, R180, R190.reuse, R60 ;  /* 0x000000beb43c723c */ /* 0x080fe2000004183c */
[----:B------:R-:W1:Y:S07]  /*5160*/  LDSM.16.M88.4 R180, [R227+0x4d00] ;  /* 0x004d0000e3b4783b */ /* 0x000e6e0000000200 */
[----:B------:R-:W-:Y:S01]  /*5170*/  HMMA.16816.F32.BF16 R64, R172, R190, R64 ;  /* 0x000000beac40723c */ /* 0x000fe20000041840 */
[----:B------:R-:W1:Y:S07]  /*5180*/  LDSM.16.M88.4 R172, [R224+0x8100] ;  /* 0x00810000e0ac783b */ /* 0x000e6e0000000200 */
[-C--:B---3--:R-:W-:Y:S01]  /*5190*/  HMMA.16816.F32.BF16 R4, R192, R196.reuse, R4 ;  /* 0x000000c4c004723c */ /* 0x088fe20000041804 */
[----:B------:R-:W3:Y:S07]  /*51a0*/  LDSM.16.M88.4 R188, [R224+0x9100] ;  /* 0x00910000e0bc783b */ /* 0x000eee0000000200 */
[C---:B--2---:R-:W-:Y:S08]  /*51b0*/  HMMA.16816.F32.BF16 R8, R200.reuse, R196, R8 ;  /* 0x000000c4c808723c */ /* 0x044ff00000041808 */
[-C--:B------:R-:W-:Y:S08]  /*51c0*/  HMMA.16816.F32.BF16 R12, R200, R198.reuse, R12 ;  /* 0x000000c6c80c723c */ /* 0x080ff0000004180c */
[C---:B------:R-:W-:Y:S01]  /*51d0*/  HMMA.16816.F32.BF16 R16, R192.reuse, R198, R16 ;  /* 0x000000c6c010723c */ /* 0x040fe20000041810 */
[----:B------:R-:W2:Y:S07]  /*51e0*/  LDSM.16.M88.4 R196, [R218] ;  /* 0x00000000dac4783b */ /* 0x000eae0000000200 */
[-C--:B----4-:R-:W-:Y:S08]  /*51f0*/  HMMA.16816.F32.BF16 R20, R192, R176.reuse, R20 ;  /* 0x000000b0c014723c */ /* 0x090ff00000041814 */
[C---:B------:R-:W-:Y:S08]  /*5200*/  HMMA.16816.F32.BF16 R24, R200.reuse, R176, R24 ;  /* 0x000000b0c818723c */ /* 0x040ff00000041818 */
[-C--:B------:R-:W-:Y:S08]  /*5210*/  HMMA.16816.F32.BF16 R28, R200, R178.reuse, R28 ;  /* 0x000000b2c81c723c */ /* 0x080ff0000004181c */
[C---:B------:R-:W-:Y:S01]  /*5220*/  HMMA.16816.F32.BF16 R32, R192.reuse, R178, R32 ;  /* 0x000000b2c020723c */ /* 0x040fe20000041820 */
[----:B------:R-:W-:Y:S07]  /*5230*/  LDSM.16.M88.4 R176, [R227+0x5100] ;  /* 0x00510000e3b0783b */ /* 0x000fee0000000200 */
[-C--:B-----5:R-:W-:Y:S08]  /*5240*/  HMMA.16816.F32.BF16 R36, R192, R168.reuse, R36 ;  /* 0x000000a8c024723c */ /* 0x0a0ff00000041824 */
[C---:B------:R-:W-:Y:S08]  /*5250*/  HMMA.16816.F32.BF16 R40, R200.reuse, R168, R40 ;  /* 0x000000a8c828723c */ /* 0x040ff00000041828 */
[-C--:B------:R-:W-:Y:S08]  /*5260*/  HMMA.16816.F32.BF16 R44, R200, R170.reuse, R44 ;  /* 0x000000aac82c723c */ /* 0x080ff0000004182c */
[C---:B------:R-:W-:Y:S01]  /*5270*/  HMMA.16816.F32.BF16 R48, R192.reuse, R170, R48 ;  /* 0x000000aac030723c */ /* 0x040fe20000041830 */
[----:B------:R-:W4:Y:S07]  /*5280*/  LDSM.16.M88.4 R168, [R228+0xa100] ;  /* 0x00a10000e4a8783b */ /* 0x000f2e0000000200 */
[-C--:B-1----:R-:W-:Y:S08]  /*5290*/  HMMA.16816.F32.BF16 R52, R192, R180.reuse, R52 ;  /* 0x000000b4c034723c */ /* 0x082ff00000041834 */
[C---:B------:R-:W-:Y:S08]  /*52a0*/  HMMA.16816.F32.BF16 R56, R200.reuse, R180, R56 ;  /* 0x000000b4c838723c */ /* 0x040ff00000041838 */
[-C--:B------:R-:W-:Y:S01]  /*52b0*/  HMMA.16816.F32.BF16 R60, R200, R182.reuse, R60 ;  /* 0x000000b6c83c723c */ /* 0x080fe2000004183c */
[----:B------:R-:W-:Y:S07]  /*52c0*/  LDSM.16.M88.4 R200, [R224+0xb100] ;  /* 0x00b10000e0c8783b */ /* 0x000fee0000000200 */
[----:B------:R-:W-:Y:S01]  /*52d0*/  HMMA.16816.F32.BF16 R64, R192, R182, R64 ;  /* 0x000000b6c040723c */ /* 0x000fe20000041840 */
[----:B------:R-:W1:Y:S07]  /*52e0*/  LDSM.16.M88.4 R180, [R228+0xb100] ;  /* 0x00b10000e4b4783b */ /* 0x000e6e0000000200 */
[-C--:B------:R-:W-:Y:S01]  /*52f0*/  HMMA.16816.F32.BF16 R4, R172, R184.reuse, R4 ;  /* 0x000000b8ac04723c */ /* 0x080fe20000041804 */
[----:B------:R-:W-:Y:S07]  /*5300*/  LDSM.16.M88.4 R192, [R227+0x5d00] ;  /* 0x005d0000e3c0783b */ /* 0x000fee0000000200 */
[C---:B---3--:R-:W-:Y:S08]  /*5310*/  HMMA.16816.F32.BF16 R8, R188.reuse, R184, R8 ;  /* 0x000000b8bc08723c */ /* 0x048ff00000041808 */
[-C--:B------:R-:W-:Y:S08]  /*5320*/  HMMA.16816.F32.BF16 R12, R188, R186.reuse, R12 ;  /* 0x000000babc0c723c */ /* 0x080ff0000004180c */
[C---:B------:R-:W-:Y:S01]  /*5330*/  HMMA.16816.F32.BF16 R16, R172.reuse, R186, R16 ;  /* 0x000000baac10723c */ /* 0x040fe20000041810 */
[----:B------:R-:W3:Y:S07]  /*5340*/  LDSM.16.M88.4 R184, [R227+0x5500] ;  /* 0x00550000e3b8783b */ /* 0x000eee0000000200 */
[-C--:B--2---:R-:W-:Y:S08]  /*5350*/  HMMA.16816.F32.BF16 R20, R172, R196.reuse, R20 ;  /* 0x000000c4ac14723c */ /* 0x084ff00000041814 */
[C---:B------:R-:W-:Y:S08]  /*5360*/  HMMA.16816.F32.BF16 R24, R188.reuse, R196, R24 ;  /* 0x000000c4bc18723c */ /* 0x040ff00000041818 */
[-C--:B------:R-:W-:Y:S08]  /*5370*/  HMMA.16816.F32.BF16 R28, R188, R198.reuse, R28 ;  /* 0x000000c6bc1c723c */ /* 0x080ff0000004181c */
[C---:B------:R-:W-:Y:S01]  /*5380*/  HMMA.16816.F32.BF16 R32, R172.reuse, R198, R32 ;  /* 0x000000c6ac20723c */ /* 0x040fe20000041820 */
[----:B------:R-:W-:Y:S07]  /*5390*/  LDSM.16.M88.4 R196, [R215] ;  /* 0x00000000d7c4783b */ /* 0x000fee0000000200 */
        /* <DEDUP_REMOVED lines=8> */
[----:B------:R-:W2:Y:S07]  /*5420*/  LDSM.16.M88.4 R188, [R227+0x5900] ;  /* 0x00590000e3bc783b */ /* 0x000eae0000000200 */
[----:B------:R-:W-:Y:S01]  /*5430*/  HMMA.16816.F32.BF16 R64, R172, R210, R64 ;  /* 0x000000d2ac40723c */ /* 0x000fe20000041840 */
[----:B------:R-:W5:Y:S07]  /*5440*/  LDSM.16.M88.4 R172, [R224+0xa100] ;  /* 0x00a10000e0ac783b */ /* 0x000f6e0000000200 */
[-C--:B----4-:R-:W-:Y:S01]  /*5450*/  HMMA.16816.F32.BF16 R4, R168, R176.reuse, R4 ;  /* 0x000000b0a804723c */ /* 0x090fe20000041804 */
[----:B------:R-:W4:Y:S07]  /*5460*/  LDSM.16.M88.4 R208, [R213] ;  /* 0x00000000d5d0783b */ /* 0x000f2e0000000200 */
[C---:B-1----:R-:W-:Y:S08]  /*5470*/  HMMA.16816.F32.BF16 R8, R180.reuse, R176, R8 ;  /* 0x000000b0b408723c */ /* 0x042ff00000041808 */
[-C--:B------:R-:W-:Y:S08]  /*5480*/  HMMA.16816.F32.BF16 R12, R180, R178.reuse, R12 ;  /* 0x000000b2b40c723c */ /* 0x080ff0000004180c */
[C---:B------:R-:W-:Y:S01]  /*5490*/  HMMA.16816.F32.BF16 R16, R168.reuse, R178, R16 ;  /* 0x000000b2a810723c */ /* 0x040fe20000041810 */
[----:B------:R-:W1:Y:S01]  /*54a0*/  LDSM.16.M88.4 R176, [R212] ;  /* 0x00000000d4b0783b */ /* 0x000e620000000200 */
[----:B------:R-:W-:Y:S06]  /*54b0*/  DEPBAR.LE SB0, 0x0 ;  /* 0x000080000000791a */ /* 0x000fec0000000000 */
[-C--:B---3--:R-:W-:Y:S01]  /*54c0*/  HMMA.16816.F32.BF16 R20, R168, R184.reuse, R20 ;  /* 0x000000b8a814723c */ /* 0x088fe20000041814 */
[----:B------:R-:W-:Y:S07]  /*54d0*/  BAR.SYNC.DEFER_BLOCKING 0x0 ;  /* 0x0000000000007b1d */ /* 0x000fee0000010000 */
[C---:B------:R-:W-:Y:S08]  /*54e0*/  HMMA.16816.F32.BF16 R24, R180.reuse, R184, R24 ;  /* 0x000000b8b418723c */ /* 0x040ff00000041818 */
        /* <DEDUP_REMOVED lines=25> */
[----:B------:R-:W-:Y:S01]  /*5680*/  HMMA.16816.F32.BF16 R64, R172, R178, R64 ;  /* 0x000000b2ac40723c */ /* 0x000fe20000041840 */
[----:B------:R-:W-:-:S07]  /*5690*/  @P0 BRA `(.L_x_860) ;  /* 0xfffff19000000947 */ /* 0x000fce000383ffff */
.L_x_859:
[----:B-1----:R-:W-:Y:S01]  /*56a0*/  FMNMX.FTZ R169, R8, R2, !PT ;  /* 0x0000000208a97209 */ /* 0x002fe20007810000 */
        /* <DEDUP_REMOVED lines=70> */
[----:B-1----:R-:W-:Y:S02]  /*5b10*/  FMNMX.FTZ R166, R165, R166, !PT ;  /* 0x000000a6a5a67209 */ /* 0x002fe40007810000 */
[----:B------:R-:W-:Y:S02]  /*5b20*/  FMNMX.FTZ R169, R63, R169, !PT ;  /* 0x000000a93fa97209 */ /* 0x000fe40007810000 */
[----:B------:R-:W-:Y:S01]  /*5b30*/  ISETP.LT.AND P0, PT, RZ, UR7, PT ;  /* 0x00000007ff007c0c */ /* 0x000fe2000bf01270 */
[----:B------:R-:W1:Y:S01]  /*5b40*/  SHFL.BFLY PT, R171, R168, 0x2, 0x1f ;  /* 0x0c401f00a8ab7f89 */ /* 0x000e6200000e0000 */
[C---:B------:R-:W-:Y:S01]  /*5b50*/  FMUL.FTZ R194, R166.reuse, c[0x0][0x2d0] ;  /* 0x0000b400a6c27a20 */ /* 0x040fe20000410000 */
[----:B------:R-:W-:Y:S01]  /*5b60*/  UMOV UR7, UR4 ;  /* 0x0000000400077c82 */ /* 0x000fe20008000000 */
[----:B------:R-:W-:Y:S02]  /*5b70*/  FADD.FTZ R2, -R166, R2 ;  /* 0x00000002a6027221 */ /* 0x000fe40000010100 */
[--C-:B------:R-:W-:Y:S02]  /*5b80*/  FFMA.FTZ R186, R12, c[0x0][0x2d0], -R194.reuse ;  /* 0x0000b4000cba7a23 */ /* 0x100fe400000108c2 */
[--C-:B------:R-:W-:Y:S01]  /*5b90*/  FFMA.FTZ R187, R13, c[0x0][0x2d0], -R194.reuse ;  /* 0x0000b4000dbb7a23 */ /* 0x100fe200000108c2 */
[----:B------:R-:W3:Y:S01]  /*5ba0*/  SHFL.BFLY PT, R165, R169, 0x2, 0x1f ;  /* 0x0c401f00a9a57f89 */ /* 0x000ee200000e0000 */
[----:B------:R-:W-:Y:S02]  /*5bb0*/  FMUL.FTZ R2, R2, c[0x0][0x2d0] ;  /* 0x0000b40002027a20 */ /* 0x000fe40000410000 */
[--C-:B------:R-:W-:Y:S01]  /*5bc0*/  FFMA.FTZ R188, R8, c[0x0][0x2d0], -R194.reuse ;  /* 0x0000b40008bc7a23 */ /* 0x100fe200000108c2 */
[----:B------:R-:W-:Y:S01]  /*5bd0*/  MUFU.EX2 R186, R186 ;  /* 0x000000ba00ba7308 */ /* 0x000fe20000000800 */
[--C-:B------:R-:W-:Y:S02]  /*5be0*/  FFMA.FTZ R185, R9, c[0x0][0x2d0], -R194.reuse ;  /* 0x0000b40009b97a23 */ /* 0x100fe400000108c2 */
[--C-:B------:R-:W-:Y:S01]  /*5bf0*/  FFMA.FTZ R195, R24, c[0x0][0x2d0], -R194.reuse ;  /* 0x0000b40018c37a23 */ /* 0x100fe200000108c2 */
[----:B--2---:R-:W-:Y:S01]  /*5c00*/  FMNMX.FTZ R170, R167, R170, !PT ;  /* 0x000000aaa7aa7209 */ /* 0x004fe20007810000 */
[--C-:B------:R-:W-:Y:S02]  /*5c10*/  FFMA.FTZ R198, R25, c[0x0][0x2d0], -R194.reuse ;  /* 0x0000b40019c67a23 */ /* 0x100fe400000108c2 */
[--C-:B------:R-:W-:Y:S02]  /*5c20*/  FFMA.FTZ R201, R28, c[0x0][0x2d0], -R194.reuse ;  /* 0x0000b4001cc97a23 */ /* 0x100fe400000108c2 */
[----:B------:R-:W2:Y:S01]  /*5c30*/  SHFL.BFLY PT, R167, R170, 0x1, 0x1f ;  /* 0x0c201f00aaa77f89 */ /* 0x000ea200000e0000 */
[----:B------:R-:W4:Y:S01]  /*5c40*/  MUFU.EX2 R2, R2 ;  /* 0x0000000200027308 */ /* 0x000f220000000800 */
[--C-:B------:R-:W-:Y:S01]  /*5c50*/  FFMA.FTZ R202, R29, c[0x0][0x2d0], -R194.reuse ;  /* 0x0000b4001dca7a23 */ /* 0x100fe200000108c2 */
[----:B-1----:R-:W-:Y:S01]  /*5c60*/  FMNMX.FTZ R171, R168, R171, !PT ;  /* 0x000000aba8ab7209 */ /* 0x002fe20007810000 */
[--C-:B------:R-:W-:Y:S02]  /*5c70*/  FFMA.FTZ R40, R40, c[0x0][0x2d0], -R194.reuse ;  /* 0x0000b40028287a23 */ /* 0x100fe400000108c2 */
[--C-:B------:R-:W-:Y:S02]  /*5c80*/  FFMA.FTZ R41, R41, c[0x0][0x2d0], -R194.reuse ;  /* 0x0000b40029297a23 */ /* 0x100fe400000108c2 */
[----:B------:R-:W1:Y:S01]  /*5c90*/  SHFL.BFLY PT, R168, R171, 0x1, 0x1f ;  /* 0x0c201f00aba87f89 */ /* 0x000e6200000e0000 */
[--C-:B------:R-:W-:Y:S01]  /*5ca0*/  FFMA.FTZ R44, R44, c[0x0][0x2d0], -R194.reuse ;  /* 0x0000b4002c2c7a23 */ /* 0x100fe200000108c2 */
[----:B---3--:R-:W-:Y:S01]  /*5cb0*/  FMNMX.FTZ R169, R169, R165, !PT ;  /* 0x000000a5a9a97209 */ /* 0x008fe20007810000 */
[----:B------:R-:W-:Y:S01]  /*5cc0*/  MUFU.EX2 R188, R188 ;  /* 0x000000bc00bc7308 */ /* 0x000fe20000000800 */
[--C-:B------:R-:W-:Y:S02]  /*5cd0*/  FFMA.FTZ R45, R45, c[0x0][0x2d0], -R194.reuse ;  /* 0x0000b4002d2d7a23 */ /* 0x100fe400000108c2 */
[----:B------:R-:W-:Y:S02]  /*5ce0*/  FFMA.FTZ R60, R60, c[0x0][0x2d0], -R194 ;  /* 0x0000b4003c3c7a23 */ /* 0x000fe400000108c2 */
[----:B------:R-:W3:Y:S05]  /*5cf0*/  SHFL.BFLY PT, R165, R169, 0x1, 0x1f ;  /* 0x0c201f00a9a57f89 */ /* 0x000eea00000e0000 */
[----:B------:R-:W5:Y:S01]  /*5d00*/  MUFU.EX2 R185, R185 ;  /* 0x000000b900b97308 */ /* 0x000f620000000800 */
[----:B--2---:R-:W-:Y:S01]  /*5d10*/  FMNMX.FTZ R167, R170, R167, !PT ;  /* 0x000000a7aaa77209 */ /* 0x004fe20007810000 */
[C---:B----4-:R-:W-:Y:S02]  /*5d20*/  FMUL.FTZ R8, R2.reuse, R156 ;  /* 0x0000009c02087220 */ /* 0x050fe40000410000 */
[----:B------:R-:W-:Y:S02]  /*5d30*/  FMUL.FTZ R9, R2, R157 ;  /* 0x0000009d02097220 */ /* 0x000fe40000410000 */
[C---:B------:R-:W-:Y:S02]  /*5d40*/  FMUL.FTZ R196, R167.reuse, c[0x0][0x2d0] ;  /* 0x0000b400a7c47a20 */ /* 0x040fe40000410000 */
[----:B------:R-:W-:Y:S01]  /*5d50*/  FADD.FTZ R3, -R167, R3 ;  /* 0x00000003a7037221 */ /* 0x000fe20000010100 */
[----:B-1----:R-:W-:Y:S01]  /*5d60*/  FMNMX.FTZ R168, R171, R168, !PT ;  /* 0x000000a8aba87209 */ /* 0x002fe20007810000 */
[----:B------:R-:W-:Y:S01]  /*5d70*/  FFMA.FTZ R183, R18, c[0x0][0x2d0], -R196 ;  /* 0x0000b40012b77a23 */ /* 0x000fe200000108c4 */
[----:B------:R-:W-:Y:S01]  /*5d80*/  MUFU.EX2 R187, R187 ;  /* 0x000000bb00bb7308 */ /* 0x000fe20000000800 */
[----:B------:R-:W-:Y:S02]  /*5d90*/  FMUL.FTZ R3, R3, c[0x0][0x2d0] ;  /* 0x0000b40003037a20 */ /* 0x000fe40000410000 */
[C---:B------:R-:W-:Y:S02]  /*5da0*/  FMUL.FTZ R197, R168.reuse, c[0x0][0x2d0] ;  /* 0x0000b400a8c57a20 */ /* 0x040fe40000410000 */
[----:B------:R-:W-:Y:S01]  /*5db0*/  FADD.FTZ R164, -R168, R164 ;  /* 0x000000a4a8a47221 */ /* 0x000fe20000010100 */
[----:B---3--:R-:W-:Y:S01]  /*5dc0*/  FMNMX.FTZ R165, R169, R165, !PT ;  /* 0x000000a5a9a57209 */ /* 0x008fe20007810000 */
[--C-:B------:R-:W-:Y:S02]  /*5dd0*/  FFMA.FTZ R171, R16, c[0x0][0x2d0], -R197.reuse ;  /* 0x0000b40010ab7a23 */ /* 0x100fe400000108c5 */
[--C-:B------:R-:W-:Y:S01]  /*5de0*/  FFMA.FTZ R181, R17, c[0x0][0x2d0], -R197.reuse ;  /* 0x0000b40011b57a23 */ /* 0x100fe200000108c5 */
[----:B------:R-:W1:Y:S01]  /*5df0*/  MUFU.EX2 R3, R3 ;  /* 0x0000000300037308 */ /* 0x000e620000000800 */
[--C-:B------:R-:W-:Y:S01]  /*5e00*/  FFMA.FTZ R169, R19, c[0x0][0x2d0], -R196.reuse ;  /* 0x0000b40013a97a23 */ /* 0x100fe200000108c4 */
[----:B-----5:R-:W-:Y:S01]  /*5e10*/  F2FP.BF16.PACK_AB R156, R185, R188 ;  /* 0x000000bcb99c723e */ /* 0x020fe200000010ff */
[----:B------:R-:W-:Y:S02]  /*5e20*/  FMUL.FTZ R164, R164, c[0x0][0x2d0] ;  /* 0x0000b400a4a47a20 */ /* 0x000fe40000410000 */
[--C-:B------:R-:W-:Y:S02]  /*5e30*/  FFMA.FTZ R184, R6, c[0x0][0x2d0], -R196.reuse ;  /* 0x0000b40006b87a23 */ /* 0x100fe400000108c4 */
[----:B------:R-:W-:Y:S02]  /*5e40*/  FFMA.FTZ R182, R7, c[0x0][0x2d0], -R196 ;  /* 0x0000b40007b67a23 */ /* 0x000fe400000108c4 */
[--C-:B------:R-:W-:Y:S01]  /*5e50*/  FFMA.FTZ R180, R4, c[0x0][0x2d0], -R197.reuse ;  /* 0x0000b40004b47a23 */ /* 0x100fe200000108c5 */
[----:B------:R-:W2:Y:S01]  /*5e60*/  MUFU.EX2 R164, R164 ;  /* 0x000000a400a47308 */ /* 0x000ea20000000800 */
[----:B------:R-:W-:Y:S02]  /*5e70*/  FFMA.FTZ R170, R5, c[0x0][0x2d0], -R197 ;  /* 0x0000b40005aa7a23 */ /* 0x000fe400000108c5 */
[C---:B------:R-:W-:Y:S02]  /*5e80*/  FMUL.FTZ R193, R165.reuse, c[0x0][0x2d0] ;  /* 0x0000b400a5c17a20 */ /* 0x040fe40000410000 */
[----:B------:R-:W-:Y:S02]  /*5e90*/  FADD.FTZ R0, -R165, R0 ;  /* 0x00000000a5007221 */ /* 0x000fe40000010100 */
[--C-:B------:R-:W-:Y:S02]  /*5ea0*/  FFMA.FTZ R190, R14, c[0x0][0x2d0], -R193.reuse ;  /* 0x0000b4000ebe7a23 */ /* 0x100fe400000108c1 */
[--C-:B------:R-:W-:Y:S01]  /*5eb0*/  FFMA.FTZ R191, R15, c[0x0][0x2d0], -R193.reuse ;  /* 0x0000b4000fbf7a23 */ /* 0x100fe200000108c1 */
[----:B------:R-:W-:Y:S01]  /*5ec0*/  MUFU.EX2 R180, R180 ;  /* 0x000000b400b47308 */ /* 0x000fe20000000800 */
[----:B------:R-:W-:Y:S02]  /*5ed0*/  FMUL.FTZ R0, R0, c[0x0][0x2d0] ;  /* 0x0000b40000007a20 */ /* 0x000fe40000410000 */
[--C-:B------:R-:W-:Y:S02]  /*5ee0*/  FFMA.FTZ R192, R10, c[0x0][0x2d0], -R193.reuse ;  /* 0x0000b4000ac07a23 */ /* 0x100fe400000108c1 */
[----:B------:R-:W-:Y:S02]  /*5ef0*/  FFMA.FTZ R189, R11, c[0x0][0x2d0], -R193 ;  /* 0x0000b4000bbd7a23 */ /* 0x000fe400000108c1 */
[C---:B-1----:R-:W-:Y:S02]  /*5f00*/  FMUL.FTZ R6, R3.reuse, R162 ;  /* 0x000000a203067220 */ /* 0x042fe40000410000 */
[C---:B------:R-:W-:Y:S01]  /*5f10*/  FMUL.FTZ R7, R3.reuse, R163 ;  /* 0x000000a303077220 */ /* 0x040fe20000410000 */
[----:B------:R-:W1:Y:S01]  /*5f20*/  MUFU.EX2 R170, R170 ;  /* 0x000000aa00aa7308 */ /* 0x000e620000000800 */
[C---:B------:R-:W-:Y:S02]  /*5f30*/  FMUL.FTZ R12, R2.reuse, R152 ;  /* 0x00000098020c7220 */ /* 0x040fe40000410000 */
[----:B------:R-:W-:Y:S02]  /*5f40*/  FMUL.FTZ R13, R2, R153 ;  /* 0x00000099020d7220 */ /* 0x000fe40000410000 */
[C---:B--2---:R-:W-:Y:S02]  /*5f50*/  FMUL.FTZ R4, R164.reuse, R160 ;  /* 0x000000a0a4047220 */ /* 0x044fe40000410000 */
[C---:B------:R-:W-:Y:S02]  /*5f60*/  FMUL.FTZ R5, R164.reuse, R161 ;  /* 0x000000a1a4057220 */ /* 0x040fe40000410000 */
[C---:B------:R-:W-:Y:S01]  /*5f70*/  FMUL.FTZ R16, R164.reuse, R148 ;  /* 0x00000094a4107220 */ /* 0x040fe20000410000 */
[----:B------:R-:W-:Y:S01]  /*5f80*/  MUFU.EX2 R171, R171 ;  /* 0x000000ab00ab7308 */ /* 0x000fe20000000800 */
[C---:B------:R-:W-:Y:S02]  /*5f90*/  FMUL.FTZ R17, R164.reuse, R149 ;  /* 0x00000095a4117220 */ /* 0x040fe40000410000 */
[C---:B------:R-:W-:Y:S02]  /*5fa0*/  FMUL.FTZ R18, R3.reuse, R150 ;  /* 0x0000009603127220 */ /* 0x040fe40000410000 */
[C---:B------:R-:W-:Y:S02]  /*5fb0*/  FMUL.FTZ R19, R3.reuse, R151 ;  /* 0x0000009703137220 */ /* 0x040fe40000410000 */
[----:B------:R-:W2:Y:S01]  /*5fc0*/  LDSM.16.MT88.4 R148, [R225+0x1100] ;  /* 0x00110000e194783b */ /* 0x000ea20000004200 */
[C---:B------:R-:W-:Y:S02]  /*5fd0*/  FMUL.FTZ R68, R164.reuse, R68 ;  /* 0x00000044a4447220 */ /* 0x040fe40000410000 */
[----:B------:R-:W3:Y:S01]  /*5fe0*/  MUFU.EX2 R181, R181 ;  /* 0x000000b500b57308 */ /* 0x000ee20000000800 */
[----:B------:R-:W-:Y:S02]  /*5ff0*/  FMUL.FTZ R69, R164, R69 ;  /* 0x00000045a4457220 */ /* 0x000fe40000410000 */
[C---:B------:R-:W-:Y:S01]  /*6000*/  FMUL.FTZ R70, R3.reuse, R70 ;  /* 0x0000004603467220 */ /* 0x040fe20000410000 */
[----:B-1----:R-:W-:Y:S01]  /*6010*/  F2FP.BF16.PACK_AB R160, R170, R180 ;  /* 0x000000b4aaa0723e */ /* 0x002fe200000010ff */
[C---:B------:R-:W-:Y:S02]  /*6020*/  FMUL.FTZ R71, R3.reuse, R71 ;  /* 0x0000004703477220 */ /* 0x040fe40000410000 */
[C---:B------:R-:W-:Y:S02]  /*6030*/  FMUL.FTZ R72, R2.reuse, R72 ;  /* 0x0000004802487220 */ /* 0x040fe40000410000 */
[C---:B------:R-:W-:Y:S01]  /*6040*/  FMUL.FTZ R73, R2.reuse, R73 ;  /* 0x0000004902497220 */ /* 0x040fe20000410000 */
[----:B------:R-:W-:Y:S01]  /*6050*/  MUFU.EX2 R184, R184 ;  /* 0x000000b800b87308 */ /* 0x000fe20000000800 */
[C---:B------:R-:W-:Y:S02]  /*6060*/  FMUL.FTZ R76, R2.reuse, R76 ;  /* 0x0000004c024c7220 */ /* 0x040fe40000410000 */
[----:B------:R-:W-:Y:S02]  /*6070*/  FMUL.FTZ R77, R2, R77 ;  /* 0x0000004d024d7220 */ /* 0x000fe40000410000 */
[C---:B------:R-:W-:Y:S02]  /*6080*/  FMUL.FTZ R80, R164.reuse, R80 ;  /* 0x00000050a4507220 */ /* 0x040fe40000410000 */
[C---:B------:R-:W-:Y:S02]  /*6090*/  FMUL.FTZ R81, R164.reuse, R81 ;  /* 0x00000051a4517220 */ /* 0x040fe40000410000 */
[C---:B------:R-:W-:Y:S01]  /*60a0*/  FMUL.FTZ R82, R3.reuse, R82 ;  /* 0x0000005203527220 */ /* 0x040fe20000410000 */
[----:B------:R-:W1:Y:S01]  /*60b0*/  MUFU.EX2 R182, R182 ;  /* 0x000000b600b67308 */ /* 0x000e620000000800 */
[----:B------:R-:W-:Y:S02]  /*60c0*/  FMUL.FTZ R83, R3, R83 ;  /* 0x0000005303537220 */ /* 0x000fe40000410000 */
[C---:B------:R-:W-:Y:S01]  /*60d0*/  FMUL.FTZ R84, R164.reuse, R84 ;  /* 0x00000054a4547220 */ /* 0x040fe20000410000 */
[----:B---3--:R-:W-:Y:S01]  /*60e0*/  F2FP.BF16.PACK_AB R162, R181, R171 ;  /* 0x000000abb5a2723e */ /* 0x008fe200000010ff */
[----:B------:R-:W-:Y:S02]  /*60f0*/  FMUL.FTZ R85, R164, R85 ;  /* 0x00000055a4557220 */ /* 0x000fe40000410000 */
        /* <DEDUP_REMOVED lines=8> */
[----:B------:R-:W3:Y:S01]  /*6180*/  MUFU.EX2 R169, R169 ;  /* 0x000000a900a97308 */ /* 0x000ee20000000800 */
[C---:B------:R-:W-:Y:S02]  /*6190*/  FMUL.FTZ R95, R3.reuse, R95 ;  /* 0x0000005f035f7220 */ /* 0x040fe40000410000 */
[----:B------:R-:W-:Y:S01]  /*61a0*/  FMUL.FTZ R96, R164, R96 ;  /* 0x00000060a4607220 */ /* 0x000fe20000410000 */
[----:B-1----:R-:W-:Y:S01]  /*61b0*/  F2FP.BF16.PACK_AB R161, R182, R184 ;  /* 0x000000b8b6a1723e */ /* 0x002fe200000010ff */
[----:B------:R-:W-:Y:S02]  /*61c0*/  FMUL.FTZ R97, R164, R97 ;  /* 0x00000061a4617220 */ /* 0x000fe40000410000 */
[C---:B------:R-:W-:Y:S02]  /*61d0*/  FMUL.FTZ R98, R3.reuse, R98 ;  /* 0x0000006203627220 */ /* 0x040fe40000410000 */
[C---:B------:R-:W-:Y:S01]  /*61e0*/  FMUL.FTZ R99, R3.reuse, R99 ;  /* 0x0000006303637220 */ /* 0x040fe20000410000 */
[----:B------:R-:W1:Y:S01]  /*61f0*/  MUFU.EX2 R0, R0 ;  /* 0x0000000000007308 */ /* 0x000e620000000800 */
[C---:B------:R-:W-:Y:S02]  /*6200*/  FMUL.FTZ R100, R2.reuse, R100 ;  /* 0x0000006402647220 */ /* 0x040fe40000410000 */
[----:B------:R-:W-:Y:S02]  /*6210*/  FMUL.FTZ R101, R2, R101 ;  /* 0x0000006502657220 */ /* 0x000fe40000410000 */
[C---:B------:R-:W-:Y:S02]  /*6220*/  FMUL.FTZ R104, R164.reuse, R104 ;  /* 0x00000068a4687220 */ /* 0x040fe40000410000 */
[C---:B------:R-:W-:Y:S02]  /*6230*/  FMUL.FTZ R105, R164.reuse, R105 ;  /* 0x00000069a4697220 */ /* 0x040fe40000410000 */
[C---:B------:R-:W-:Y:S01]  /*6240*/  FMUL.FTZ R106, R3.reuse, R106 ;  /* 0x0000006a036a7220 */ /* 0x040fe20000410000 */
[----:B------:R-:W-:Y:S01]  /*6250*/  MUFU.EX2 R192, R192 ;  /* 0x000000c000c07308 */ /* 0x000fe20000000800 */
[----:B------:R-:W-:Y:S02]  /*6260*/  FMUL.FTZ R107, R3, R107 ;  /* 0x0000006b036b7220 */ /* 0x000fe40000410000 */
[----:B------:R-:W-:Y:S01]  /*6270*/  FMUL.FTZ R108, R164, R108 ;  /* 0x0000006ca46c7220 */ /* 0x000fe20000410000 */
[----:B---3--:R-:W-:Y:S01]  /*6280*/  F2FP.BF16.PACK_AB R163, R169, R183 ;  /* 0x000000b7a9a3723e */ /* 0x008fe200000010ff */
[C---:B------:R-:W-:Y:S02]  /*6290*/  FMUL.FTZ R24, R2.reuse, R136 ;  /* 0x0000008802187220 */ /* 0x040fe40000410000 */
[----:B------:R-:W-:Y:S02]  /*62a0*/  FMUL.FTZ R25, R2, R137 ;  /* 0x0000008902197220 */ /* 0x000fe40000410000 */
[--C-:B------:R-:W-:Y:S01]  /*62b0*/  FFMA.FTZ R205, R36, c[0x0][0x2d0], -R197.reuse ;  /* 0x0000b40024cd7a23 */ /* 0x100fe200000108c5 */
[----:B------:R-:W3:Y:S01]  /*62c0*/  MUFU.EX2 R189, R189 ;  /* 0x000000bd00bd7308 */ /* 0x000ee20000000800 */
[-C--:B------:R-:W-:Y:S05]  /*62d0*/  HMMA.16816.F32.BF16 R4, R160, R172.reuse, R4 ;  /* 0x000000aca004723c */ /* 0x080fea0000041804 */
[C---:B-1----:R-:W-:Y:S01]  /*62e0*/  FMUL.FTZ R10, R0.reuse, R158 ;  /* 0x0000009e000a7220 */ /* 0x042fe20000410000 */
[----:B------:R-:W-:Y:S01]  /*62f0*/  F2FP.BF16.PACK_AB R158, R187, R186 ;  /* 0x000000babb9e723e */ /* 0x000fe200000010ff */
[C---:B------:R-:W-:Y:S02]  /*6300*/  FMUL.FTZ R11, R0.reuse, R159 ;  /* 0x0000009f000b7220 */ /* 0x040fe40000410000 */
[----:B------:R-:W-:Y:S03]  /*6310*/  MUFU.EX2 R190, R190 ;  /* 0x000000be00be7308 */ /* 0x000fe60000000800 */
[C---:B------:R-:W-:Y:S02]  /*6320*/  FMUL.FTZ R14, R0.reuse, R154 ;  /* 0x0000009a000e7220 */ /* 0x040fe40000410000 */
[C---:B------:R-:W-:Y:S02]  /*6330*/  FMUL.FTZ R15, R0.reuse, R155 ;  /* 0x0000009b000f7220 */ /* 0x040fe40000410000 */
[C---:B------:R-:W-:Y:S01]  /*6340*/  FMUL.FTZ R74, R0.reuse, R74 ;  /* 0x0000004a004a7220 */ /* 0x040fe20000410000 */
[----:B------:R-:W1:Y:S01]  /*6350*/  LDSM.16.MT88.4 R152, [R223+0x1100] ;  /* 0x00110000df98783b */ /* 0x000e620000004200 */
[C---:B------:R-:W-:Y:S01]  /*6360*/  FMUL.FTZ R75, R0.reuse, R75 ;  /* 0x0000004b004b7220 */ /* 0x040fe20000410000 */
[----:B------:R-:W4:Y:S01]  /*6370*/  MUFU.EX2 R191, R191 ;  /* 0x000000bf00bf7308 */ /* 0x000f220000000800 */
[C---:B------:R-:W-:Y:S02]  /*6380*/  FMUL.FTZ R78, R0.reuse, R78 ;  /* 0x0000004e004e7220 */ /* 0x040fe40000410000 */
[C---:B------:R-:W-:Y:S01]  /*6390*/  FMUL.FTZ R79, R0.reuse, R79 ;  /* 0x0000004f004f7220 */ /* 0x040fe20000410000 */
[----:B---3--:R-:W-:Y:S01]  /*63a0*/  F2FP.BF16.PACK_AB R157, R189, R192 ;  /* 0x000000c0bd9d723e */ /* 0x008fe200000010ff */
[C---:B------:R-:W-:Y:S02]  /*63b0*/  FMUL.FTZ R90, R0.reuse, R90 ;  /* 0x0000005a005a7220 */ /* 0x040fe40000410000 */
[C---:B------:R-:W-:Y:S02]  /*63c0*/  FMUL.FTZ R91, R0.reuse, R91 ;  /* 0x0000005b005b7220 */ /* 0x040fe40000410000 */
[C---:B------:R-:W-:Y:S01]  /*63d0*/  FMUL.FTZ R102, R0.reuse, R102 ;  /* 0x0000006600667220 */ /* 0x040fe20000410000 */
[----:B------:R-:W-:Y:S01]  /*63e0*/  MUFU.EX2 R195, R195 ;  /* 0x000000c300c37308 */ /* 0x000fe20000000800 */
[----:B------:R-:W-:Y:S02]  /*63f0*/  FMUL.FTZ R103, R0, R103 ;  /* 0x0000006700677220 */ /* 0x000fe40000410000 */
[----:B------:R-:W-:Y:S02]  /*6400*/  FMUL.FTZ R109, R164, R109 ;  /* 0x0000006da46d7220 */ /* 0x000fe40000410000 */
[C---:B------:R-:W-:Y:S02]  /*6410*/  FMUL.FTZ R110, R3.reuse, R110 ;  /* 0x0000006e036e7220 */ /* 0x040fe40000410000 */
[----:B------:R-:W-:Y:S02]  /*6420*/  FMUL.FTZ R111, R3, R111 ;  /* 0x0000006f036f7220 */ /* 0x000fe40000410000 */
[C---:B------:R-:W-:Y:S01]  /*6430*/  FMUL.FTZ R112, R2.reuse, R112 ;  /* 0x0000007002707220 */ /* 0x040fe20000410000 */
[----:B------:R-:W3:Y:S01]  /*6440*/  MUFU.EX2 R198, R198 ;  /* 0x000000c600c67308 */ /* 0x000ee20000000800 */
[----:B------:R-:W-:Y:S02]  /*6450*/  FMUL.FTZ R113, R2, R113 ;  /* 0x0000007102717220 */ /* 0x000fe40000410000 */
[----:B------:R-:W-:Y:S01]  /*6460*/  FMUL.FTZ R114, R0, R114 ;  /* 0x0000007200727220 */ /* 0x000fe20000410000 */
[----:B----4-:R-:W-:Y:S01]  /*6470*/  F2FP.BF16.PACK_AB R159, R191, R190 ;  /* 0x000000bebf9f723e */ /* 0x010fe200000010ff */
[--C-:B------:R-:W-:Y:S02]  /*6480*/  FFMA.FTZ R206, R37, c[0x0][0x2d0], -R197.reuse ;  /* 0x0000b40025ce7a23 */ /* 0x100fe400000108c5 */
[--C-:B------:R-:W-:Y:S02]  /*6490*/  FFMA.FTZ R207, R38, c[0x0][0x2d0], -R196.reuse ;  /* 0x0000b40026cf7a23 */ /* 0x100fe400000108c4 */
[--C-:B------:R-:W-:Y:S01]  /*64a0*/  FFMA.FTZ R208, R39, c[0x0][0x2d0], -R196.reuse ;  /* 0x0000b40027d07a23 */ /* 0x100fe200000108c4 */
[----:B------:R-:W-:Y:S01]  /*64b0*/  MUFU.EX2 R201, R201 ;  /* 0x000000c900c97308 */ /* 0x000fe20000000800 */
[C---:B------:R-:W-:Y:S01]  /*64c0*/  HMMA.16816.F32.BF16 R8, R156.reuse, R172, R8 ;  /* 0x000000ac9c08723c */ /* 0x040fe20000041808 */
[----:B------:R-:W-:Y:S03]  /*64d0*/  LDSM.16.MT88.4 R36, [R225+0x2500] ;  /* 0x00250000e124783b */ /* 0x000fe60000004200 */
[--C-:B------:R-:W-:Y:S02]  /*64e0*/  FFMA.FTZ R51, R51, c[0x0][0x2d0], -R196.reuse ;  /* 0x0000b40033337a23 */ /* 0x100fe400000108c4 */
[--C-:B------:R-:W-:Y:S02]  /*64f0*/  FFMA.FTZ R209, R48, c[0x0][0x2d0], -R197.reuse ;  /* 0x0000b40030d17a23 */ /* 0x100fe400000108c5 */
[-C--:B------:R-:W-:Y:S01]  /*6500*/  HMMA.16816.F32.BF16 R12, R156, R174.reuse, R12 ;  /* 0x000000ae9c0c723c */ /* 0x080fe2000004180c */
[----:B------:R-:W-:Y:S03]  /*6510*/  MUFU.EX2 R202, R202 ;  /* 0x000000ca00ca7308 */ /* 0x000fe60000000800 */
[----:B------:R-:W-:Y:S02]  /*6520*/  FFMA.FTZ R210, R49, c[0x0][0x2d0], -R197 ;  /* 0x0000b40031d27a23 */ /* 0x000fe400000108c5 */
[--C-:B------:R-:W-:Y:S02]  /*6530*/  FFMA.FTZ R211, R50, c[0x0][0x2d0], -R196.reuse ;  /* 0x0000b40032d37a23 */ /* 0x100fe400000108c4 */
[C---:B------:R-:W-:Y:S03]  /*6540*/  HMMA.16816.F32.BF16 R16, R160.reuse, R174, R16 ;  /* 0x000000aea010723c */ /* 0x040fe60000041810 */
[----:B------:R-:W-:Y:S01]  /*6550*/  MUFU.EX2 R205, R205 ;  /* 0x000000cd00cd7308 */ /* 0x000fe20000000800 */
[--C-:B------:R-:W-:Y:S02]  /*6560*/  FFMA.FTZ R42, R42, c[0x0][0x2d0], -R193.reuse ;  /* 0x0000b4002a2a7a23 */ /* 0x100fe400000108c1 */
[----:B------:R-:W-:Y:S02]  /*6570*/  FFMA.FTZ R43, R43, c[0x0][0x2d0], -R193 ;  /* 0x0000b4002b2b7a23 */ /* 0x000fe400000108c1 */
[-C--:B------:R-:W-:Y:S04]  /*6580*/  HMMA.16816.F32.BF16 R68, R160, R176.reuse, R68 ;  /* 0x000000b0a044723c */ /* 0x080fe80000041844 */
[--C-:B------:R-:W-:Y:S01]  /*6590*/  FFMA.FTZ R52, R52, c[0x0][0x2d0], -R197.reuse ;  /* 0x0000b40034347a23 */ /* 0x100fe200000108c5 */
[----:B------:R-:W-:Y:S01]  /*65a0*/  MUFU.EX2 R206, R206 ;  /* 0x000000ce00ce7308 */ /* 0x000fe20000000800 */
[----:B------:R-:W-:Y:S02]  /*65b0*/  FFMA.FTZ R53, R53, c[0x0][0x2d0], -R197 ;  /* 0x0000b40035357a23 */ /* 0x000fe400000108c5 */
[C---:B------:R-:W-:Y:S04]  /*65c0*/  HMMA.16816.F32.BF16 R72, R156.reuse, R176, R72 ;  /* 0x000000b09c48723c */ /* 0x040fe80000041848 */
[--C-:B------:R-:W-:Y:S02]  /*65d0*/  FFMA.FTZ R54, R54, c[0x0][0x2d0], -R196.reuse ;  /* 0x0000b40036367a23 */ /* 0x100fe400000108c4 */
[--C-:B------:R-:W-:Y:S01]  /*65e0*/  FFMA.FTZ R55, R55, c[0x0][0x2d0], -R196.reuse ;  /* 0x0000b40037377a23 */ /* 0x100fe200000108c4 */
[----:B------:R-:W-:Y:S01]  /*65f0*/  MUFU.EX2 R207, R207 ;  /* 0x000000cf00cf7308 */ /* 0x000fe20000000800 */
[-C--:B------:R-:W-:Y:S04]  /*6600*/  HMMA.16816.F32.BF16 R76, R156, R178.reuse, R76 ;  /* 0x000000b29c4c723c */ /* 0x080fe8000004184c */
[--C-:B------:R-:W-:Y:S02]  /*6610*/  FFMA.FTZ R58, R58, c[0x0][0x2d0], -R193.reuse ;  /* 0x0000b4003a3a7a23 */ /* 0x100fe400000108c1 */
[----:B------:R-:W-:Y:S02]  /*6620*/  FFMA.FTZ R59, R59, c[0x0][0x2d0], -R193 ;  /* 0x0000b4003b3b7a23 */ /* 0x000fe400000108c1 */
[C---:B------:R-:W-:Y:S01]  /*6630*/  HMMA.16816.F32.BF16 R80, R160.reuse, R178, R80 ;  /* 0x000000b2a050723c */ /* 0x040fe20000041850 */
[----:B------:R-:W-:Y:S03]  /*6640*/  MUFU.EX2 R208, R208 ;  /* 0x000000d000d07308 */ /* 0x000fe60000000800 */
[--C-:B------:R-:W-:Y:S02]  /*6650*/  FFMA.FTZ R172, R20, c[0x0][0x2d0], -R197.reuse ;  /* 0x0000b40014ac7a23 */ /* 0x100fe400000108c5 */
[C---:B------:R-:W-:Y:S02]  /*6660*/  FMUL.FTZ R20, R2.reuse, R144 ;  /* 0x0000009002147220 */ /* 0x040fe40000410000 */
[-C--:B--2---:R-:W-:Y:S03]  /*6670*/  HMMA.16816.F32.BF16 R84, R160, R148.reuse, R84 ;  /* 0x00000094a054723c */ /* 0x084fe60000041854 */
[----:B------:R-:W-:Y:S01]  /*6680*/  MUFU.EX2 R172, R172 ;  /* 0x000000ac00ac7308 */ /* 0x000fe20000000800 */
[--C-:B------:R-:W-:Y:S02]  /*6690*/  FFMA.FTZ R173, R21, c[0x0][0x2d0], -R197.reuse ;  /* 0x0000b40015ad7a23 */ /* 0x100fe400000108c5 */
[----:B------:R-:W-:Y:S02]  /*66a0*/  FMUL.FTZ R21, R2, R145 ;  /* 0x0000009102157220 */ /* 0x000fe40000410000 */
[C---:B------:R-:W-:Y:S04]  /*66b0*/  HMMA.16816.F32.BF16 R88, R156.reuse, R148, R88 ;  /* 0x000000949c58723c */ /* 0x040fe80000041858 */
[--C-:B------:R-:W-:Y:S01]  /*66c0*/  FFMA.FTZ R174, R22, c[0x0][0x2d0], -R196.reuse ;  /* 0x0000b40016ae7a23 */ /* 0x100fe200000108c4 */
[----:B------:R-:W2:Y:S01]  /*66d0*/  MUFU.EX2 R173, R173 ;  /* 0x000000ad00ad7308 */ /* 0x000ea20000000800 */
[C---:B------:R-:W-:Y:S02]  /*66e0*/  FMUL.FTZ R22, R0.reuse, R146 ;  /* 0x0000009200167220 */ /* 0x040fe40000410000 */
[--C-:B------:R-:W-:Y:S04]  /*66f0*/  FFMA.FTZ R175, R23, c[0x0][0x2d0], -R196.reuse ;  /* 0x0000b40017af7a23 */ /* 0x100fe800000108c4 */
[----:B------:R-:W-:Y:S02]  /*6700*/  FMUL.FTZ R23, R0, R147 ;  /* 0x0000009300177220 */ /* 0x000fe40000410000 */
[----:B------:R-:W4:Y:S01]  /*6710*/  LDSM.16.MT88.4 R144, [R225+0x2100] ;  /* 0x00210000e190783b */ /* 0x000f220000004200 */
[--C-:B------:R-:W-:Y:S01]  /*6720*/  FFMA.FTZ R176, R32, c[0x0][0x2d0], -R197.reuse ;  /* 0x0000b40020b07a23 */ /* 0x100fe200000108c5 */
[----:B------:R-:W-:Y:S01]  /*6730*/  MUFU.EX2 R174, R174 ;  /* 0x000000ae00ae7308 */ /* 0x000fe20000000800 */
[C---:B------:R-:W-:Y:S02]  /*6740*/  FMUL.FTZ R32, R2.reuse, R140 ;  /* 0x0000008c02207220 */ /* 0x040fe40000410000 */
[-C--:B------:R-:W-:Y:S03]  /*6750*/  HMMA.16816.F32.BF16 R20, R156, R150.reuse, R20 ;  /* 0x000000969c14723c */ /* 0x080fe60000041814 */
[----:B------:R-:W-:Y:S02]  /*6760*/  FFMA.FTZ R177, R33, c[0x0][0x2d0], -R197 ;  /* 0x0000b40021b17a23 */ /* 0x000fe400000108c5 */
[----:B------:R-:W-:Y:S02]  /*6770*/  FMUL.FTZ R33, R2, R141 ;  /* 0x0000008d02217220 */ /* 0x000fe40000410000 */
[--C-:B------:R-:W-:Y:S01]  /*6780*/  FFMA.FTZ R178, R34, c[0x0][0x2d0], -R196.reuse ;  /* 0x0000b40022b27a23 */ /* 0x100fe200000108c4 */
[C---:B------:R-:W-:Y:S01]  /*6790*/  HMMA.16816.F32.BF16 R92, R160.reuse, R150, R92 ;  /* 0x00000096a05c723c */ /* 0x040fe2000004185c */
[----:B------:R-:W-:Y:S01]  /*67a0*/  LDSM.16.MT88.4 R148, [R225+0x1500] ;  /* 0x00150000e194783b */ /* 0x000fe20000004200 */
[----:B------:R-:W5:Y:S02]  /*67b0*/  MUFU.EX2 R175, R175 ;  /* 0x000000af00af7308 */ /* 0x000f640000000800 */
[C---:B------:R-:W-:Y:S02]  /*67c0*/  FMUL.FTZ R34, R0.reuse, R142 ;  /* 0x0000008e00227220 */ /* 0x040fe40000410000 */
[----:B------:R-:W-:Y:S02]  /*67d0*/  FFMA.FTZ R179, R35, c[0x0][0x2d0], -R196 ;  /* 0x0000b40023b37a23 */ /* 0x000fe400000108c4 */
[-C--:B-1----:R-:W-:Y:S04]  /*67e0*/  HMMA.16816.F32.BF16 R96, R160, R152.reuse, R96 ;  /* 0x00000098a060723c */ /* 0x082fe80000041860 */
[C---:B------:R-:W-:Y:S01]  /*67f0*/  FMUL.FTZ R35, R0.reuse, R143 ;  /* 0x0000008f00237220 */ /* 0x040fe20000410000 */
[----:B------:R-:W-:Y:S01]  /*6800*/  MUFU.EX2 R176, R176 ;  /* 0x000000b000b07308 */ /* 0x000fe20000000800 */
[----:B------:R-:W1:Y:S01]  /*6810*/  LDSM.16.MT88.4 R140, [R223+0x2100] ;  /* 0x00210000df8c783b */ /* 0x000e620000004200 */
[----:B------:R-:W-:Y:S01]  /*6820*/  FMUL.FTZ R115, R0, R115 ;  /* 0x0000007300737220 */ /* 0x000fe20000410000 */
[C---:B------:R-:W-:Y:S04]  /*6830*/  HMMA.16816.F32.BF16 R100, R156.reuse, R152, R100 ;  /* 0x000000989c64723c */ /* 0x040fe80000041864 */
[--C-:B------:R-:W-:Y:S02]  /*6840*/  FFMA.FTZ R199, R26, c[0x0][0x2d0], -R193.reuse ;  /* 0x0000b4001ac77a23 */ /* 0x100fe400000108c1 */
[C---:B------:R-:W-:Y:S01]  /*6850*/  FMUL.FTZ R26, R0.reuse, R138 ;  /* 0x0000008a001a7220 */ /* 0x040fe20000410000 */
[----:B------:R-:W-:Y:S01]  /*6860*/  MUFU.EX2 R152, R44 ;  /* 0x0000002c00987308 */ /* 0x000fe20000000800 */
[-C--:B------:R-:W-:Y:S04]  /*6870*/  HMMA.16816.F32.BF16 R32, R156, R154.reuse, R32 ;  /* 0x0000009a9c20723c */ /* 0x080fe80000041820 */
[--C-:B------:R-:W-:Y:S02]  /*6880*/  FFMA.FTZ R200, R27, c[0x0][0x2d0], -R193.reuse ;  /* 0x0000b4001bc87a23 */ /* 0x100fe400000108c1 */
[----:B------:R-:W-:Y:S02]  /*6890*/  FMUL.FTZ R27, R0, R139 ;  /* 0x0000008b001b7220 */ /* 0x000fe40000410000 */
[C---:B------:R-:W-:Y:S01]  /*68a0*/  HMMA.16816.F32.BF16 R104, R160.reuse, R154, R104 ;  /* 0x0000009aa068723c */ /* 0x040fe20000041868 */
[----:B------:R-:W1:Y:S01]  /*68b0*/  LDSM.16.MT88.4 R136, [R225+0x500] ;  /* 0x00050000e188783b */ /* 0x000e620000004200 */
[----:B------:R2:W-:Y:S02]  /*68c0*/  MUFU.EX2 R154, R51 ;  /* 0x00000033009a7308 */ /* 0x0005e40000000800 */
[C---:B------:R-:W-:Y:S02]  /*68d0*/  FMUL.FTZ R116, R164.reuse, R116 ;  /* 0x00000074a4747220 */ /* 0x040fe40000410000 */
[----:B------:R-:W-:Y:S02]  /*68e0*/  FMUL.FTZ R117, R164, R117 ;  /* 0x00000075a4757220 */ /* 0x000fe40000410000 */
[-C--:B----4-:R-:W-:Y:S04]  /*68f0*/  HMMA.16816.F32.BF16 R108, R160, R144.reuse, R108 ;  /* 0x00000090a06c723c */ /* 0x090fe8000004186c */
[C---:B------:R-:W-:Y:S01]  /*6900*/  FMUL.FTZ R118, R3.reuse, R118 ;  /* 0x0000007603767220 */ /* 0x040fe20000410000 */
[----:B------:R-:W4:Y:S01]  /*6910*/  MUFU.EX2 R177, R177 ;  /* 0x000000b100b17308 */ /* 0x000f220000000800 */
[C---:B------:R-:W-:Y:S02]  /*6920*/  FMUL.FTZ R119, R3.reuse, R119 ;  /* 0x0000007703777220 */ /* 0x040fe40000410000 */
[C---:B------:R-:W-:Y:S04]  /*6930*/  HMMA.16816.F32.BF16 R112, R156.reuse, R144, R112 ;  /* 0x000000909c70723c */ /* 0x040fe80000041870 */
[C---:B------:R-:W-:Y:S02]  /*6940*/  FMUL.FTZ R124, R2.reuse, R124 ;  /* 0x0000007c027c7220 */ /* 0x040fe40000410000 */
[----:B------:R-:W-:Y:S01]  /*6950*/  FMUL.FTZ R125, R2, R125 ;  /* 0x0000007d027d7220 */ /* 0x000fe20000410000 */
[----:B------:R-:W-:Y:S01]  /*6960*/  MUFU.EX2 R178, R178 ;  /* 0x000000b200b27308 */ /* 0x000fe20000000800 */
[-C--:B------:R-:W-:Y:S01]  /*6970*/  HMMA.16816.F32.BF16 R24, R156, R146.reuse, R24 ;  /* 0x000000929c18723c */ /* 0x080fe20000041818 */
[----:B--2---:R-:W-:Y:S03]  /*6980*/  LDSM.16.MT88.4 R48, [R223+0x2500] ;  /* 0x00250000df30783b */ /* 0x004fe60000004200 */
[C---:B------:R-:W-:Y:S02]  /*6990*/  FMUL.FTZ R126, R0.reuse, R126 ;  /* 0x0000007e007e7220 */ /* 0x040fe40000410000 */
[----:B------:R-:W-:Y:S02]  /*69a0*/  FMUL.FTZ R127, R0, R127 ;  /* 0x0000007f007f7220 */ /* 0x000fe40000410000 */
[C---:B------:R-:W-:Y:S01]  /*69b0*/  HMMA.16816.F32.BF16 R116, R160.reuse, R146, R116 ;  /* 0x00000092a074723c */ /* 0x040fe20000041874 */
[----:B------:R-:W2:Y:S01]  /*69c0*/  MUFU.EX2 R179, R179 ;  /* 0x000000b300b37308 */ /* 0x000ea20000000800 */
[----:B------:R-:W2:Y:S02]  /*69d0*/  LDSM.16.MT88.4 R144, [R223+0x500] ;  /* 0x00050000df90783b */ /* 0x000ea40000004200 */
[C---:B------:R-:W-:Y:S02]  /*69e0*/  FMUL.FTZ R120, R164.reuse, R120 ;  /* 0x00000078a4787220 */ /* 0x040fe40000410000 */
[----:B------:R-:W-:Y:S02]  /*69f0*/  FMUL.FTZ R121, R164, R121 ;  /* 0x00000079a4797220 */ /* 0x000fe40000410000 */
[C---:B------:R-:W-:Y:S03]  /*6a00*/  FMUL.FTZ R122, R3.reuse, R122 ;  /* 0x0000007a037a7220 */ /* 0x040fe60000410000 */
[----:B------:R-:W-:Y:S01]  /*6a10*/  MUFU.EX2 R199, R199 ;  /* 0x000000c700c77308 */ /* 0x000fe20000000800 */
[----:B------:R-:W-:Y:S02]  /*6a20*/  FMUL.FTZ R123, R3, R123 ;  /* 0x0000007b037b7220 */ /* 0x000fe40000410000 */
[C---:B------:R-:W-:Y:S02]  /*6a30*/  FMUL.FTZ R128, R2.reuse, R128 ;  /* 0x0000008002807220 */ /* 0x040fe40000410000 */
[----:B------:R-:W-:Y:S02]  /*6a40*/  FMUL.FTZ R129, R2, R129 ;  /* 0x0000008102817220 */ /* 0x000fe40000410000 */
[----:B------:R-:W-:Y:S01]  /*6a50*/  FMUL.FTZ R130, R0, R130 ;  /* 0x0000008200827220 */ /* 0x000fe20000410000 */
[-C--:B-1----:R-:W-:Y:S02]  /*6a60*/  HMMA.16816.F32.BF16 R120, R160, R140.reuse, R120 ;  /* 0x0000008ca078723c */ /* 0x082fe40000041878 */
[----:B------:R-:W1:Y:S01]  /*6a70*/  MUFU.EX2 R200, R200 ;  /* 0x000000c800c87308 */ /* 0x000e620000000800 */
[--C-:B------:R-:W-:Y:S02]  /*6a80*/  FFMA.FTZ R203, R30, c[0x0][0x2d0], -R193.reuse ;  /* 0x0000b4001ecb7a23 */ /* 0x100fe400000108c1 */
[--C-:B------:R-:W-:Y:S02]  /*6a90*/  FFMA.FTZ R204, R31, c[0x0][0x2d0], -R193.reuse ;  /* 0x0000b4001fcc7a23 */ /* 0x100fe400000108c1 */
[----:B------:R-:W-:Y:S01]  /*6aa0*/  FMUL.FTZ R131, R0, R131 ;  /* 0x0000008300837220 */ /* 0x000fe20000410000 */
[C---:B------:R-:W-:Y:S04]  /*6ab0*/  HMMA.16816.F32.BF16 R124, R156.reuse, R140, R124 ;  /* 0x0000008c9c7c723c */ /* 0x040fe8000004187c */
[----:B------:R-:W-:Y:S01]  /*6ac0*/  MUFU.EX2 R203, R203 ;  /* 0x000000cb00cb7308 */ /* 0x000fe20000000800 */
[--C-:B------:R-:W-:Y:S02]  /*6ad0*/  FFMA.FTZ R46, R46, c[0x0][0x2d0], -R193.reuse ;  /* 0x0000b4002e2e7a23 */ /* 0x100fe400000108c1 */
[----:B---3--:R-:W-:Y:S01]  /*6ae0*/  F2FP.BF16.PACK_AB R140, R198, R195 ;  /* 0x000000c3c68c723e */ /* 0x008fe200000010ff */
[-C--:B------:R-:W-:Y:S04]  /*6af0*/  HMMA.16816.F32.BF16 R128, R156, R142.reuse, R128 ;  /* 0x0000008e9c80723c */ /* 0x080fe80000041880 */
[C---:B------:R-:W-:Y:S01]  /*6b00*/  FMUL.FTZ R28, R164.reuse, R132 ;  /* 0x00000084a41c7220 */ /* 0x040fe20000410000 */
[----:B------:R-:W-:Y:S01]  /*6b10*/  F2FP.BF16.PACK_AB R132, R173, R172 ;  /* 0x000000acad84723e */ /* 0x000fe200000010ff */
[----:B------:R-:W3:Y:S01]  /*6b20*/  MUFU.EX2 R204, R204 ;  /* 0x000000cc00cc7308 */ /* 0x000ee20000000800 */
[----:B------:R-:W-:Y:S01]  /*6b30*/  FMUL.FTZ R29, R164, R133 ;  /* 0x00000085a41d7220 */ /* 0x000fe20000410000 */
[----:B-----5:R-:W-:Y:S01]  /*6b40*/  F2FP.BF16.PACK_AB R133, R175, R174 ;  /* 0x000000aeaf85723e */ /* 0x020fe200000010ff */
[C---:B------:R-:W-:Y:S03]  /*6b50*/  FMUL.FTZ R30, R3.reuse, R134 ;  /* 0x00000086031e7220 */ /* 0x040fe60000410000 */
[----:B------:R-:W-:Y:S01]  /*6b60*/  FMUL.FTZ R31, R3, R135 ;  /* 0x00000087031f7220 */ /* 0x000fe20000410000 */
[----:B----4-:R-:W-:Y:S01]  /*6b70*/  F2FP.BF16.PACK_AB R134, R177, R176 ;  /* 0x000000b0b186723e */ /* 0x010fe200000010ff */
[----:B------:R-:W-:Y:S01]  /*6b80*/  FFMA.FTZ R47, R47, c[0x0][0x2d0], -R193 ;  /* 0x0000b4002f2f7a23 */ /* 0x000fe200000108c1 */
[----:B--2---:R-:W-:Y:S01]  /*6b90*/  F2FP.BF16.PACK_AB R135, R179, R178 ;  /* 0x000000b2b387723e */ /* 0x004fe200000010ff */
[----:B------:R-:W-:Y:S01]  /*6ba0*/  MUFU.EX2 R157, R41 ;  /* 0x00000029009d7308 */ /* 0x000fe20000000800 */
[----:B-1----:R-:W-:Y:S01]  /*6bb0*/  F2FP.BF16.PACK_AB R141, R200, R199 ;  /* 0x000000c7c88d723e */ /* 0x002fe200000010ff */
[----:B------:R-:W-:Y:S01]  /*6bc0*/  FFMA.FTZ R188, R2, R252, R188 ;  /* 0x000000fc02bc7223 */ /* 0x000fe200000100bc */
[----:B------:R-:W-:Y:S04]  /*6bd0*/  HMMA.16816.F32.BF16 R28, R160, R142, R28 ;  /* 0x0000008ea01c723c */ /* 0x000fe8000004181c */
[----:B------:R-:W-:Y:S02]  /*6be0*/  FFMA.FTZ R192, R0, R249, R192 ;  /* 0x000000f900c07223 */ /* 0x000fe400000100c0 */
[--C-:B------:R-:W-:Y:S01]  /*6bf0*/  FFMA.FTZ R64, R64, c[0x0][0x2d0], -R197.reuse ;  /* 0x0000b40040407a23 */ /* 0x100fe200000108c5 */
[----:B------:R-:W1:Y:S01]  /*6c00*/  MUFU.EX2 R163, R40 ;  /* 0x0000002800a37308 */ /* 0x000e620000000800 */
[-C--:B------:R-:W-:Y:S05]  /*6c10*/  HMMA.16816.F32.BF16 R4, R132, R136.reuse, R4 ;  /* 0x000000888404723c */ /* 0x080fea0000041804 */
[----:B------:R-:W-:Y:S01]  /*6c20*/  F2FP.BF16.PACK_AB R142, R202, R201 ;  /* 0x000000c9ca8e723e */ /* 0x000fe200000010ff */
[----:B------:R-:W-:Y:S01]  /*6c30*/  FFMA.FTZ R197, R65, c[0x0][0x2d0], -R197 ;  /* 0x0000b40041c57a23 */ /* 0x000fe200000108c5 */
[----:B---3--:R-:W-:Y:S01]  /*6c40*/  F2FP.BF16.PACK_AB R143, R204, R203 ;  /* 0x000000cbcc8f723e */ /* 0x008fe200000010ff */
[----:B------:R-:W-:Y:S01]  /*6c50*/  FFMA.FTZ R65, R66, c[0x0][0x2d0], -R196 ;  /* 0x0000b40042417a23 */ /* 0x000fe200000108c4 */
[----:B------:R-:W-:Y:S03]  /*6c60*/  MUFU.EX2 R156, R42 ;  /* 0x0000002a009c7308 */ /* 0x000fe60000000800 */
[----:B------:R-:W-:Y:S02]  /*6c70*/  FFMA.FTZ R66, R56, c[0x0][0x2d0], -R194 ;  /* 0x0000b40038427a23 */ /* 0x000fe400000108c2 */
[C---:B------:R-:W-:Y:S04]  /*6c80*/  HMMA.16816.F32.BF16 R8, R140.reuse, R136, R8 ;  /* 0x000000888c08723c */ /* 0x040fe80000041808 */
[----:B------:R-:W-:Y:S01]  /*6c90*/  FFMA.FTZ R196, R67, c[0x0][0x2d0], -R196 ;  /* 0x0000b40043c47a23 */ /* 0x000fe200000108c4 */
[----:B------:R2:W-:Y:S01]  /*6ca0*/  MUFU.EX2 R158, R43 ;  /* 0x0000002b009e7308 */ /* 0x0005e20000000800 */
[--C-:B------:R-:W-:Y:S02]  /*6cb0*/  FFMA.FTZ R67, R57, c[0x0][0x2d0], -R194.reuse ;  /* 0x0000b40039437a23 */ /* 0x100fe400000108c2 */
[-C--:B------:R-:W-:Y:S04]  /*6cc0*/  HMMA.16816.F32.BF16 R12, R140, R138.reuse, R12 ;  /* 0x0000008a8c0c723c */ /* 0x080fe8000004180c */
[----:B-1----:R-:W-:Y:S01]  /*6cd0*/  F2FP.BF16.PACK_AB R44, R157, R163 ;  /* 0x000000a39d2c723e */ /* 0x002fe200000010ff */
[----:B------:R-:W-:Y:S02]  /*6ce0*/  FFMA.FTZ R194, R61, c[0x0][0x2d0], -R194 ;  /* 0x0000b4003dc27a23 */ /* 0x000fe400000108c2 */
[----:B------:R-:W-:Y:S01]  /*6cf0*/  MUFU.EX2 R161, R52 ;  /* 0x0000003400a17308 */ /* 0x000fe20000000800 */
[C---:B------:R-:W-:Y:S01]  /*6d00*/  HMMA.16816.F32.BF16 R16, R132.reuse, R138, R16 ;  /* 0x0000008a8410723c */ /* 0x040fe20000041810 */
[----:B------:R-:W1:Y:S03]  /*6d10*/  LDSM.16.MT88.4 R136, [R223+0x1500] ;  /* 0x00150000df88783b */ /* 0x000e660000004200 */
[--C-:B------:R-:W-:Y:S02]  /*6d20*/  FFMA.FTZ R61, R62, c[0x0][0x2d0], -R193.reuse ;  /* 0x0000b4003e3d7a23 */ /* 0x100fe400000108c1 */
[----:B------:R-:W-:Y:S02]  /*6d30*/  FFMA.FTZ R193, R63, c[0x0][0x2d0], -R193 ;  /* 0x0000b4003fc17a23 */ /* 0x000fe400000108c1 */
[-C--:B------:R-:W-:Y:S01]  /*6d40*/  HMMA.16816.F32.BF16 R68, R132, R144.reuse, R68 ;  /* 0x000000908444723c */ /* 0x080fe20000041844 */
[----:B------:R-:W-:Y:S03]  /*6d50*/  MUFU.EX2 R160, R53 ;  /* 0x0000003500a07308 */ /* 0x000fe60000000800 */
[----:B------:R-:W-:Y:S01]  /*6d60*/  FADD.FTZ R188, R185, R188 ;  /* 0x000000bcb9bc7221 */ /* 0x000fe20000010000 */
[----:B--2---:R-:W2:Y:S01]  /*6d70*/  LDSM.16.MT88.4 R40, [R225+0x900] ;  /* 0x00090000e128783b */ /* 0x004ea20000004200 */
[----:B------:R-:W-:Y:S02]  /*6d80*/  FADD.FTZ R192, R189, R192 ;  /* 0x000000c0bdc07221 */ /* 0x000fe40000010000 */
[C---:B------:R-:W-:Y:S03]  /*6d90*/  HMMA.16816.F32.BF16 R72, R140.reuse, R144, R72 ;  /* 0x000000908c48723c */ /* 0x040fe60000041848 */
[----:B------:R-:W-:Y:S01]  /*6da0*/  MUFU.EX2 R162, R54 ;  /* 0x0000003600a27308 */ /* 0x000fe20000000800 */
[----:B------:R-:W-:Y:S02]  /*6db0*/  FADD.FTZ R188, R186, R188 ;  /* 0x000000bcbabc7221 */ /* 0x000fe40000010000 */
[----:B------:R-:W-:Y:S02]  /*6dc0*/  FADD.FTZ R192, R190, R192 ;  /* 0x000000c0bec07221 */ /* 0x000fe40000010000 */
[-C--:B------:R-:W-:Y:S04]  /*6dd0*/  HMMA.16816.F32.BF16 R76, R140, R146.reuse, R76 ;  /* 0x000000928c4c723c */ /* 0x080fe8000004184c */
[----:B------:R-:W-:Y:S01]  /*6de0*/  FADD.FTZ R188, R187, R188 ;  /* 0x000000bcbbbc7221 */ /* 0x000fe20000010000 */
[----:B------:R3:W4:Y:S01]  /*6df0*/  MUFU.EX2 R144, R55 ;  /* 0x0000003700907308 */ /* 0x0007220000000800 */
[----:B------:R-:W-:Y:S02]  /*6e00*/  FADD.FTZ R192, R191, R192 ;  /* 0x000000c0bfc07221 */ /* 0x000fe40000010000 */
[C---:B------:R-:W-:Y:S04]  /*6e10*/  HMMA.16816.F32.BF16 R80, R132.reuse, R146, R80 ;  /* 0x000000928450723c */ /* 0x040fe80000041850 */
[----:B------:R-:W-:Y:S02]  /*6e20*/  FADD.FTZ R188, R195, R188 ;  /* 0x000000bcc3bc7221 */ /* 0x000fe40000010000 */
[----:B------:R-:W-:Y:S01]  /*6e30*/  FADD.FTZ R192, R199, R192 ;  /* 0x000000c0c7c07221 */ /* 0x000fe20000010000 */
[----:B------:R-:W-:Y:S01]  /*6e40*/  MUFU.EX2 R145, R58 ;  /* 0x0000003a00917308 */ /* 0x000fe20000000800 */
[-C--:B------:R-:W-:Y:S04]  /*6e50*/  HMMA.16816.F32.BF16 R84, R132, R148.reuse, R84 ;  /* 0x000000948454723c */ /* 0x080fe80000041854 */
[----:B------:R-:W-:Y:S02]  /*6e60*/  FADD.FTZ R188, R198, R188 ;  /* 0x000000bcc6bc7221 */ /* 0x000fe40000010000 */
[----:B------:R-:W-:Y:S02]  /*6e70*/  FADD.FTZ R192, R200, R192 ;  /* 0x000000c0c8c07221 */ /* 0x000fe40000010000 */
[C---:B------:R-:W-:Y:S01]  /*6e80*/  HMMA.16816.F32.BF16 R88, R140.reuse, R148, R88 ;  /* 0x000000948c58723c */ /* 0x040fe20000041858 */
[----:B------:R5:W2:Y:S03]  /*6e90*/  MUFU.EX2 R147, R59 ;  /* 0x0000003b00937308 */ /* 0x000aa60000000800 */
[----:B------:R-:W-:Y:S01]  /*6ea0*/  FADD.FTZ R188, R201, R188 ;  /* 0x000000bcc9bc7221 */ /* 0x000fe20000010000 */
[----:B---3--:R-:W-:Y:S01]  /*6eb0*/  LDSM.16.MT88.4 R52, [R225+0x2900] ;  /* 0x00290000e134783b */ /* 0x008fe20000004200 */
[----:B----4-:R-:W-:Y:S01]  /*6ec0*/  MOV R63, R144 ;  /* 0x00000090003f7202 */ /* 0x010fe20000000f00 */
[----:B------:R-:W-:Y:S01]  /*6ed0*/  FADD.FTZ R192, R203, R192 ;  /* 0x000000c0cbc07221 */ /* 0x000fe20000010000 */
[-C--:B------:R-:W-:Y:S03]  /*6ee0*/  HMMA.16816.F32.BF16 R20, R140, R150.reuse, R20 ;  /* 0x000000968c14723c */ /* 0x080fe60000041814 */
[----:B------:R3:W4:Y:S01]  /*6ef0*/  MUFU.EX2 R159, R45 ;  /* 0x0000002d009f7308 */ /* 0x0007220000000800 */
[----:B------:R-:W-:Y:S02]  /*6f00*/  FADD.FTZ R188, R202, R188 ;  /* 0x000000bccabc7221 */ /* 0x000fe40000010000 */
[----:B------:R-:W-:Y:S02]  /*6f10*/  FADD.FTZ R192, R204, R192 ;  /* 0x000000c0ccc07221 */ /* 0x000fe40000010000 */
[C---:B------:R-:W-:Y:S01]  /*6f20*/  HMMA.16816.F32.BF16 R92, R132.reuse, R150, R92 ;  /* 0x00000096845c723c */ /* 0x040fe2000004185c */
[----:B------:R-:W-:Y:S04]  /*6f30*/  LDSM.16.MT88.4 R148, [R225+0xd00] ;  /* 0x000d0000e194783b */ /* 0x000fe80000004200 */
[----:B------:R4:W-:Y:S03]  /*6f40*/  MUFU.EX2 R155, R46 ;  /* 0x0000002e009b7308 */ /* 0x0009e60000000800 */
[-C--:B-1----:R-:W-:Y:S01]  /*6f50*/  HMMA.16816.F32.BF16 R96, R132, R136.reuse, R96 ;  /* 0x000000888460723c */ /* 0x082fe20000041860 */
[----:B-----5:R-:W-:Y:S03]  /*6f60*/  LDSM.16.MT88.4 R56, [R225+0x1d00] ;  /* 0x001d0000e138783b */ /* 0x020fe60000004200 */
[----:B--2---:R-:W-:Y:S03]  /*6f70*/  MOV R62, R147 ;  /* 0x00000093003e7202 */ /* 0x004fe60000000f00 */
[----:B------:R-:W1:Y:S01]  /*6f80*/  MUFU.EX2 R153, R47 ;  /* 0x0000002f00997308 */ /* 0x000e620000000800 */
[C---:B------:R-:W-:Y:S04]  /*6f90*/  HMMA.16816.F32.BF16 R100, R140.reuse, R136, R100 ;  /* 0x000000888c64723c */ /* 0x040fe80000041864 */
[----:B---3--:R-:W-:Y:S04]  /*6fa0*/  F2FP.BF16.PACK_AB R45, R158, R156 ;  /* 0x0000009c9e2d723e */ /* 0x008fe800000010ff */
[-C--:B------:R-:W-:Y:S01]  /*6fb0*/  HMMA.16816.F32.BF16 R32, R140, R138.reuse, R32 ;  /* 0x0000008a8c20723c */ /* 0x080fe20000041820 */
[----:B------:R-:W-:Y:S03]  /*6fc0*/  MUFU.EX2 R197, R197 ;  /* 0x000000c500c57308 */ /* 0x000fe60000000800 */
[----:B----4-:R-:W-:Y:S04]  /*6fd0*/  F2FP.BF16.PACK_AB R46, R159, R152 ;  /* 0x000000989f2e723e */ /* 0x010fe800000010ff */
[C---:B------:R-:W-:Y:S01]  /*6fe0*/  HMMA.16816.F32.BF16 R104, R132.reuse, R138, R104 ;  /* 0x0000008a8468723c */ /* 0x040fe20000041868 */
[----:B------:R-:W2:Y:S02]  /*6ff0*/  LDSM.16.MT88.4 R136, [R223+0x900] ;  /* 0x00090000df88783b */ /* 0x000ea40000004200 */
[----:B------:R-:W-:Y:S01]  /*7000*/  MUFU.EX2 R196, R196 ;  /* 0x000000c400c47308 */ /* 0x000fe20000000800 */
[----:B-1----:R-:W-:Y:S04]  /*7010*/  F2FP.BF16.PACK_AB R47, R153, R155 ;  /* 0x0000009b992f723e */ /* 0x002fe800000010ff */
[-C--:B------:R-:W-:Y:S05]  /*7020*/  HMMA.16816.F32.BF16 R108, R132, R36.reuse, R108 ;  /* 0x00000024846c723c */ /* 0x080fea000004186c */
[----:B------:R-:W-:Y:S03]  /*7030*/  MUFU.EX2 R209, R209 ;  /* 0x000000d100d17308 */ /* 0x000fe60000000800 */
[C---:B------:R-:W-:Y:S07]  /*7040*/  HMMA.16816.F32.BF16 R112, R140.reuse, R36, R112 ;  /* 0x000000248c70723c */ /* 0x040fee0000041870 */
[----:B------:R-:W-:Y:S01]  /*7050*/  F2FP.BF16.PACK_AB R36, R206, R205 ;  /* 0x000000cdce24723e */ /* 0x000fe200000010ff */
[-C--:B------:R-:W-:Y:S01]  /*7060*/  HMMA.16816.F32.BF16 R24, R140, R38.reuse, R24 ;  /* 0x000000268c18723c */ /* 0x080fe20000041818 */
[----:B------:R-:W1:Y:S03]  /*7070*/  MUFU.EX2 R210, R210 ;  /* 0x000000d200d27308 */ /* 0x000e660000000800 */
[----:B------:R-:W-:Y:S04]  /*7080*/  F2FP.BF16.PACK_AB R37, R208, R207 ;  /* 0x000000cfd025723e */ /* 0x000fe800000010ff */
[C---:B------:R-:W-:Y:S03]  /*7090*/  HMMA.16816.F32.BF16 R116, R132.reuse, R38, R116 ;  /* 0x000000268474723c */ /* 0x040fe60000041874 */
[----:B------:R-:W3:Y:S05]  /*70a0*/  MUFU.EX2 R211, R211 ;  /* 0x000000d300d37308 */ /* 0x000eea0000000800 */
[-C--:B------:R-:W-:Y:S05]  /*70b0*/  HMMA.16816.F32.BF16 R120, R132, R48.reuse, R120 ;  /* 0x000000308478723c */ /* 0x080fea0000041878 */
[----:B------:R-:W4:Y:S03]  /*70c0*/  MUFU.EX2 R64, R64 ;  /* 0x0000004000407308 */ /* 0x000f260000000800 */
[C---:B------:R-:W-:Y:S04]  /*70d0*/  HMMA.16816.F32.BF16 R124, R140.reuse, R48, R124 ;  /* 0x000000308c7c723c */ /* 0x040fe8000004187c */
[----:B-1----:R-:W-:Y:S03]  /*70e0*/  F2FP.BF16.PACK_AB R38, R210, R209 ;  /* 0x000000d1d226723e */ /* 0x002fe600000010ff */
[----:B------:R-:W1:Y:S01]  /*70f0*/  MUFU.EX2 R65, R65 ;  /* 0x0000004100417308 */ /* 0x000e620000000800 */
[-C--:B------:R-:W-:Y:S04]  /*7100*/  HMMA.16816.F32.BF16 R128, R140, R50.reuse, R128 ;  /* 0x000000328c80723c */ /* 0x080fe80000041880 */
[----:B---3--:R-:W-:Y:S04]  /*7110*/  F2FP.BF16.PACK_AB R39, R154, R211 ;  /* 0x000000d39a27723e */ /* 0x008fe800000010ff */
[----:B------:R-:W-:Y:S01]  /*7120*/  HMMA.16816.F32.BF16 R28, R132, R50, R28 ;  /* 0x00000032841c723c */ /* 0x000fe2000004181c */
[----:B------:R-:W3:Y:S01]  /*7130*/  LDSM.16.MT88.4 R48, [R225+0x1900] ;  /* 0x00190000e130783b */ /* 0x000ee20000004200 */
[----:B------:R-:W-:Y:S05]  /*7140*/  MUFU.EX2 R66, R66 ;  /* 0x0000004200427308 */ /* 0x000fea0000000800 */
[----:B----4-:R-:W-:Y:S01]  /*7150*/  F2FP.BF16.PACK_AB R134, R197, R64 ;  /* 0x00000040c586723e */ /* 0x010fe200000010ff */
[-C--:B------:R-:W-:Y:S04]  /*7160*/  HMMA.16816.F32.BF16 R4, R36, R40.reuse, R4 ;  /* 0x000000282404723c */ /* 0x080fe80000041804 */
[----:B------:R-:W4:Y:S01]  /*7170*/  MUFU.EX2 R67, R67 ;  /* 0x0000004300437308 */ /* 0x000f220000000800 */
[----:B-1----:R-:W-:Y:S03]  /*7180*/  F2FP.BF16.PACK_AB R135, R196, R65 ;  /* 0x00000041c487723e */ /* 0x002fe600000010ff */
[C---:B------:R-:W-:Y:S06]  /*7190*/  HMMA.16816.F32.BF16 R8, R44.reuse, R40, R8 ;  /* 0x000000282c08723c */ /* 0x040fec0000041808 */
[----:B------:R-:W-:Y:S02]  /*71a0*/  MUFU.EX2 R60, R60 ;  /* 0x0000003c003c7308 */ /* 0x000fe40000000800 */
[-C--:B------:R-:W-:Y:S08]  /*71b0*/  HMMA.16816.F32.BF16 R12, R44, R42.reuse, R12 ;  /* 0x0000002a2c0c723c */ /* 0x080ff0000004180c */
[C---:B------:R-:W-:Y:S01]  /*71c0*/  HMMA.16816.F32.BF16 R16, R36.reuse, R42, R16 ;  /* 0x0000002a2410723c */ /* 0x040fe20000041810 */
[----:B------:R-:W1:Y:S01]  /*71d0*/  LDSM.16.MT88.4 R40, [R223+0x1900] ;  /* 0x00190000df28783b */ /* 0x000e620000004200 */
[----:B------:R-:W5:Y:S06]  /*71e0*/  MUFU.EX2 R194, R194 ;  /* 0x000000c200c27308 */ /* 0x000f6c0000000800 */
[-C--:B--2---:R-:W-:Y:S04]  /*71f0*/  HMMA.16816.F32.BF16 R68, R36, R136.reuse, R68 ;  /* 0x000000882444723c */ /* 0x084fe80000041844 */
[----:B------:R-:W-:Y:S04]  /*7200*/  MUFU.EX2 R61, R61 ;  /* 0x0000003d003d7308 */ /* 0x000fe80000000800 */
[C---:B------:R-:W-:Y:S06]  /*7210*/  HMMA.16816.F32.BF16 R72, R44.reuse, R136, R72 ;  /* 0x000000882c48723c */ /* 0x040fec0000041848 */
[----:B------:R-:W2:Y:S01]  /*7220*/  MUFU.EX2 R193, R193 ;  /* 0x000000c100c17308 */ /* 0x000ea20000000800 */
[----:B------:R-:W-:Y:S01]  /*7230*/  MOV R136, R156 ;  /* 0x0000009c00887202 */ /* 0x000fe20000000f00 */
[-C--:B------:R-:W-:Y:S04]  /*7240*/  HMMA.16816.F32.BF16 R76, R44, R138.reuse, R76 ;  /* 0x0000008a2c4c723c */ /* 0x080fe8000004184c */
[----:B------:R-:W-:Y:S04]  /*7250*/  MOV R137, R163 ;  /* 0x000000a300897202 */ /* 0x000fe80000000f00 */
[C---:B------:R-:W-:Y:S07]  /*7260*/  HMMA.16816.F32.BF16 R80, R36.reuse, R138, R80 ;  /* 0x0000008a2450723c */ /* 0x040fee0000041850 */
[----:B------:R-:W-:Y:S01]  /*7270*/  MOV R139, R157 ;  /* 0x0000009d008b7202 */ /* 0x000fe20000000f00 */
[-C--:B---3--:R-:W-:Y:S04]  /*7280*/  HMMA.16816.F32.BF16 R84, R36, R48.reuse, R84 ;  /* 0x000000302454723c */ /* 0x088fe80000041854 */
[----:B------:R-:W-:Y:S04]  /*7290*/  MOV R138, R158 ;  /* 0x0000009e008a7202 */ /* 0x000fe80000000f00 */
[C---:B------:R-:W-:Y:S08]  /*72a0*/  HMMA.16816.F32.BF16 R88, R44.reuse, R48, R88 ;  /* 0x000000302c58723c */ /* 0x040ff00000041858 */
[-C--:B------:R-:W-:Y:S08]  /*72b0*/  HMMA.16816.F32.BF16 R20, R44, R50.reuse, R20 ;  /* 0x000000322c14723c */ /* 0x080ff00000041814 */
[C---:B------:R-:W-:Y:S01]  /*72c0*/  HMMA.16816.F32.BF16 R92, R36.reuse, R50, R92 ;  /* 0x00000032245c723c */ /* 0x040fe2000004185c */
[----:B------:R-:W3:Y:S07]  /*72d0*/  LDSM.16.MT88.4 R48, [R223+0x2900] ;  /* 0x00290000df30783b */ /* 0x000eee0000004200 */
[-C--:B-1----:R-:W-:Y:S08]  /*72e0*/  HMMA.16816.F32.BF16 R96, R36, R40.reuse, R96 ;  /* 0x000000282460723c */ /* 0x082ff00000041860 */
[C---:B------:R-:W-:Y:S08]  /*72f0*/  HMMA.16816.F32.BF16 R100, R44.reuse, R40, R100 ;  /* 0x000000282c64723c */ /* 0x040ff00000041864 */
[-C--:B------:R-:W-:Y:S08]  /*7300*/  HMMA.16816.F32.BF16 R32, R44, R42.reuse, R32 ;  /* 0x0000002a2c20723c */ /* 0x080ff00000041820 */
[C---:B------:R-:W-:Y:S01]  /*7310*/  HMMA.16816.F32.BF16 R104, R36.reuse, R42, R104 ;  /* 0x0000002a2468723c */ /* 0x040fe20000041868 */
[----:B------:R-:W1:Y:S07]  /*7320*/  LDSM.16.MT88.4 R40, [R223+0xd00] ;  /* 0x000d0000df28783b */ /* 0x000e6e0000004200 */
[-C--:B------:R-:W-:Y:S08]  /*7330*/  HMMA.16816.F32.BF16 R108, R36, R52.reuse, R108 ;  /* 0x00000034246c723c */ /* 0x080ff0000004186c */
[C---:B------:R-:W-:Y:S08]  /*7340*/  HMMA.16816.F32.BF16 R112, R44.reuse, R52, R112 ;  /* 0x000000342c70723c */ /* 0x040ff00000041870 */
[-C--:B------:R-:W-:Y:S08]  /*7350*/  HMMA.16816.F32.BF16 R24, R44, R54.reuse, R24 ;  /* 0x000000362c18723c */ /* 0x080ff00000041818 */
[C---:B------:R-:W-:Y:S01]  /*7360*/  HMMA.16816.F32.BF16 R116, R36.reuse, R54, R116 ;  /* 0x000000362474723c */ /* 0x040fe20000041874 */
[----:B------:R-:W1:Y:S07]  /*7370*/  LDSM.16.MT88.4 R52, [R223+0x1d00] ;  /* 0x001d0000df34783b */ /* 0x000e6e0000004200 */
[-C--:B---3--:R-:W-:Y:S08]  /*7380*/  HMMA.16816.F32.BF16 R120, R36, R48.reuse, R120 ;  /* 0x000000302478723c */ /* 0x088ff00000041878 */
[C---:B------:R-:W-:Y:S07]  /*7390*/  HMMA.16816.F32.BF16 R124, R44.reuse, R48, R124 ;  /* 0x000000302c7c723c */ /* 0x040fee000004187c */
[----:B------:R-:W-:Y:S01]  /*73a0*/  MOV R49, R160 ;  /* 0x000000a000317202 */ /* 0x000fe20000000f00 */
[-C--:B------:R-:W-:Y:S01]  /*73b0*/  HMMA.16816.F32.BF16 R128, R44, R50.reuse, R128 ;  /* 0x000000322c80723c */ /* 0x080fe20000041880 */
[----:B------:R-:W3:Y:S03]  /*73c0*/  LDSM.16.MT88.4 R44, [R225+0x2d00] ;  /* 0x002d0000e12c783b */ /* 0x000ee60000004200 */
[----:B------:R-:W-:Y:S04]  /*73d0*/  MOV R48, R145 ;  /* 0x0000009100307202 */ /* 0x000fe80000000f00 */
[----:B------:R-:W-:Y:S07]  /*73e0*/  HMMA.16816.F32.BF16 R28, R36, R50, R28 ;  /* 0x00000032241c723c */ /* 0x000fee000004181c */
[----:B------:R-:W-:Y:S02]  /*73f0*/  MOV R50, R161 ;  /* 0x000000a100327202 */ /* 0x000fe40000000f00 */
[----:B------:R-:W-:Y:S03]  /*7400*/  MOV R51, R162 ;  /* 0x000000a200337202 */ /* 0x000fe60000000f00 */
[----:B------:R-:W-:Y:S02]  /*7410*/  F2FP.BF16.PACK_AB R132, R49, R50 ;  /* 0x000000323184723e */ /* 0x000fe400000010ff */
[----:B------:R-:W-:Y:S02]  /*7420*/  F2FP.BF16.PACK_AB R133, R63, R51 ;  /* 0x000000333f85723e */ /* 0x000fe400000010ff */
[----:B----4-:R-:W-:Y:S02]  /*7430*/  F2FP.BF16.PACK_AB R36, R67, R66 ;  /* 0x000000424324723e */ /* 0x010fe400000010ff */
[----:B------:R-:W-:Y:S02]  /*7440*/  F2FP.BF16.PACK_AB R37, R62, R48 ;  /* 0x000000303e25723e */ /* 0x000fe400000010ff */
[----:B-----5:R-:W-:Y:S01]  /*7450*/  F2FP.BF16.PACK_AB R38, R194, R60 ;  /* 0x0000003cc226723e */ /* 0x020fe200000010ff */
[-C--:B------:R-:W-:Y:S05]  /*7460*/  HMMA.16816.F32.BF16 R160, R132, R148.reuse, R4 ;  /* 0x0000009484a0723c */ /* 0x080fea0000041804 */
[----:B--2---:R-:W-:Y:S02]  /*7470*/  F2FP.BF16.PACK_AB R39, R193, R61 ;  /* 0x0000003dc127723e */ /* 0x004fe400000010ff */
[----:B------:R-:W-:Y:S02]  /*7480*/  MOV R4, R159 ;  /* 0x0000009f00047202 */ /* 0x000fe40000000f00 */
[----:B------:R-:W-:Y:S03]  /*7490*/  MOV R5, R154 ;  /* 0x0000009a00057202 */ /* 0x000fe60000000f00 */
[C---:B------:R-:W-:Y:S01]  /*74a0*/  HMMA.16816.F32.BF16 R156, R36.reuse, R148, R8 ;  /* 0x00000094249c723c */ /* 0x040fe20000041808 */
[----:B------:R-:W2:Y:S03]  /*74b0*/  LDL.LU R9, [R1+0x4] ;  /* 0x0000040001097983 */ /* 0x000ea60000300800 */
[----:B------:R-:W-:Y:S01]  /*74c0*/  MOV R6, R155 ;  /* 0x0000009b00067202 */ /* 0x000fe20000000f00 */
[----:B------:R-:W4:Y:S01]  /*74d0*/  LDL.LU R10, [R1] ;  /* 0x00000000010a7983 */ /* 0x000f220000300800 */
[----:B------:R-:W-:Y:S02]  /*74e0*/  MOV R7, R152 ;  /* 0x0000009800077202 */ /* 0x000fe40000000f00 */
[----:B------:R-:W-:Y:S02]  /*74f0*/  MOV R11, R153 ;  /* 0x00000099000b7202 */ /* 0x000fe40000000f00 */
[-C--:B------:R-:W-:Y:S03]  /*7500*/  HMMA.16816.F32.BF16 R152, R36, R150.reuse, R12 ;  /* 0x000000962498723c */ /* 0x080fe6000004180c */
[----:B------:R-:W-:Y:S04]  /*7510*/  MOV R8, R6 ;  /* 0x0000000600087202 */ /* 0x000fe80000000f00 */
[----:B------:R-:W-:Y:S01]  /*7520*/  MOV R15, R7 ;  /* 0x00000007000f7202 */ /* 0x000fe20000000f00 */
[C---:B------:R-:W-:Y:S04]  /*7530*/  HMMA.16816.F32.BF16 R148, R132.reuse, R150, R16 ;  /* 0x000000968494723c */ /* 0x040fe80000041810 */
[----:B------:R-:W-:Y:S02]  /*7540*/  MOV R14, R138 ;  /* 0x0000008a000e7202 */ /* 0x000fe40000000f00 */
[----:B------:R-:W-:Y:S02]  /*7550*/  MOV R13, R139 ;  /* 0x0000008b000d7202 */ /* 0x000fe40000000f00 */
[-C--:B-1----:R-:W-:Y:S04]  /*7560*/  HMMA.16816.F32.BF16 R68, R132, R40.reuse, R68 ;  /* 0x000000288444723c */ /* 0x082fe80000041844 */
[----:B------:R-:W-:Y:S02]  /*7570*/  MOV R12, R136 ;  /* 0x00000088000c7202 */ /* 0x000fe40000000f00 */
[----:B------:R-:W-:Y:S02]  /*7580*/  MOV R19, R137 ;  /* 0x0000008900137202 */ /* 0x000fe40000000f00 */
        /* <DEDUP_REMOVED lines=22> */
[-C--:B---3--:R-:W-:Y:S08]  /*76f0*/  HMMA.16816.F32.BF16 R108, R132, R44.reuse, R108 ;  /* 0x0000002c846c723c */ /* 0x088ff0000004186c */
[C---:B------:R-:W-:Y:S08]  /*7700*/  HMMA.16816.F32.BF16 R112, R36.reuse, R44, R112 ;  /* 0x0000002c2470723c */ /* 0x040ff00000041870 */
[-C--:B------:R-:W-:Y:S08]  /*7710*/  HMMA.16816.F32.BF16 R136, R36, R46.reuse, R24 ;  /* 0x0000002e2488723c */ /* 0x080ff00000041818 */
[C---:B------:R-:W-:Y:S04]  /*7720*/  HMMA.16816.F32.BF16 R116, R132.reuse, R46, R116 ;  /* 0x0000002e8474723c */ /* 0x040fe80000041874 */
[----:B--2---:R-:W-:Y:S01]  /*7730*/  FFMA.FTZ R180, R164, R9, R180 ;  /* 0x00000009a4b47223 */ /* 0x004fe200000100b4 */
[----:B------:R-:W-:Y:S02]  /*7740*/  MOV R9, R5 ;  /* 0x0000000500097202 */ /* 0x000fe40000000f00 */
[----:B------:R-:W-:Y:S01]  /*7750*/  MOV R164, R168 ;  /* 0x000000a800a47202 */ /* 0x000fe20000000f00 */
[----:B----4-:R-:W-:Y:S01]  /*7760*/  FFMA.FTZ R184, R3, R10, R184 ;  /* 0x0000000a03b87223 */ /* 0x010fe200000100b8 */
[----:B------:R-:W-:Y:S03]  /*7770*/  MOV R10, R4 ;  /* 0x00000004000a7202 */ /* 0x000fe60000000f00 */
[----:B------:R-:W-:Y:S01]  /*7780*/  FADD.FTZ R180, R170, R180 ;  /* 0x000000b4aab47221 */ /* 0x000fe20000010000 */
[----:B------:R-:W1:Y:S01]  /*7790*/  LDSM.16.MT88.4 R4, [R223+0x2d00] ;  /* 0x002d0000df04783b */ /* 0x000e620000004200 */
        /* <DEDUP_REMOVED lines=21> */
[-C--:B-1----:R-:W-:Y:S03]  /*78f0*/  HMMA.16816.F32.BF16 R120, R132, R4.reuse, R120 ;  /* 0x000000048478723c */ /* 0x082fe60000041878 */
[----:B------:R-:W-:Y:S02]  /*7900*/  FADD.FTZ R184, R9, R184 ;  /* 0x000000b809b87221 */ /* 0x000fe40000010000 */
[----:B------:R-:W-:Y:S02]  /*7910*/  FADD.FTZ R180, R50, R180 ;  /* 0x000000b432b47221 */ /* 0x000fe40000010000 */
[----:B------:R-:W-:Y:S01]  /*7920*/  FADD.FTZ R184, R51, R184 ;  /* 0x000000b833b87221 */ /* 0x000fe20000010000 */
[C---:B------:R-:W-:Y:S04]  /*7930*/  HMMA.16816.F32.BF16 R124, R36.reuse, R4, R124 ;  /* 0x00000004247c723c */ /* 0x040fe8000004187c */
[----:B------:R-:W-:Y:S02]  /*7940*/  FADD.FTZ R180, R49, R180 ;  /* 0x000000b431b47221 */ /* 0x000fe40000010000 */
[----:B------:R-:W-:Y:S02]  /*7950*/  FADD.FTZ R184, R63, R184 ;  /* 0x000000b83fb87221 */ /* 0x000fe40000010000 */
[----:B------:R-:W-:Y:S01]  /*7960*/  FADD.FTZ R180, R64, R180 ;  /* 0x000000b440b47221 */ /* 0x000fe20000010000 */
[-C--:B------:R-:W-:Y:S03]  /*7970*/  HMMA.16816.F32.BF16 R128, R36, R6.reuse, R128 ;  /* 0x000000062480723c */ /* 0x080fe60000041880 */
[----:B------:R-:W-:Y:S02]  /*7980*/  FADD.FTZ R65, R65, R184 ;  /* 0x000000b841417221 */ /* 0x000fe40000010000 */
[----:B------:R-:W-:Y:S02]  /*7990*/  FADD.FTZ R2, R197, R180 ;  /* 0x000000b4c5027221 */ /* 0x000fe40000010000 */
[----:B------:R-:W-:Y:S01]  /*79a0*/  FADD.FTZ R0, R196, R65 ;  /* 0x00000041c4007221 */ /* 0x000fe20000010000 */
[----:B------:R-:W-:Y:S02]  /*79b0*/  HMMA.16816.F32.BF16 R132, R132, R6, R28 ;  /* 0x000000068484723c */ /* 0x000fe4000004181c */
[----:B------:R1:W-:Y:S02]  /*79c0*/  STL [R1+0x4], R2 ;  /* 0x0000040201007387 */ /* 0x0003e40000100800 */
[----:B------:R-:W-:Y:S02]  /*79d0*/  FADD.FTZ R188, R10, R188 ;  /* 0x000000bc0abc7221 */ /* 0x000fe40000010000 */
[----:B------:R2:W-:Y:S02]  /*79e0*/  STL [R1], R0 ;  /* 0x0000000001007387 */ /* 0x0005e40000100800 */
[----:B------:R-:W-:Y:S04]  /*79f0*/  FADD.FTZ R188, R66, R188 ;  /* 0x000000bc42bc7221 */ /* 0x000fe80000010000 */
[----:B------:R-:W-:Y:S04]  /*7a00*/  FADD.FTZ R188, R67, R188 ;  /* 0x000000bc43bc7221 */ /* 0x000fe80000010000 */
[----:B------:R-:W-:Y:S04]  /*7a10*/  FADD.FTZ R60, R60, R188 ;  /* 0x000000bc3c3c7221 */ /* 0x000fe80000010000 */
[----:B------:R-:W-:Y:S01]  /*7a20*/  FADD.FTZ R252, R194, R60 ;  /* 0x0000003cc2fc7221 */ /* 0x000fe20000010000 */
[----:B-1----:R-:W-:Y:S02]  /*7a30*/  MOV R2, R166 ;  /* 0x000000a600027202 */ /* 0x002fe40000000f00 */
[----:B--2---:R-:W-:Y:S01]  /*7a40*/  MOV R0, R165 ;  /* 0x000000a500007202 */ /* 0x004fe20000000f00 */
[----:B------:R-:W-:-:S05]  /*7a50*/  @P0 BRA `(.L_x_858) ;  /* 0xffffd10000000947 */ /* 0x000fca000383ffff */
.L_x_857:
[----:B------:R-:W2:Y:S04]  /*7a60*/  LDL.LU R4, [R1+0x4] ;  /* 0x0000040001047983 */ /* 0x000ea80000300800 */
[----:B------:R-:W1:Y:S04]  /*7a70*/  SHFL.BFLY PT, R5, R252, 0x2, 0x1f ;  /* 0x0c401f00fc057f89 */ /* 0x000e6800000e0000 */
[----:B------:R-:W3:Y:S01]  /*7a80*/  S2R R0, SR_TID.X ;  /* 0x0000000000007919 */ /* 0x000ee20000002100 */
[----:B------:R-:W-:Y:S01]  /*7a90*/  MOV R8, c[0x0][0x4e8] ;  /* 0x00013a0000087a02 */ /* 0x000fe20000000f00 */
[----:B------:R-:W4:Y:S01]  /*7aa0*/  S2UR UR7, SR_CTAID.Y ;  /* 0x00000000000779c3 */ /* 0x000f220000002600 */
[----:B------:R-:W-:Y:S01]  /*7ab0*/  MOV R9, R234 ;  /* 0x000000ea00097202 */ /* 0x000fe20000000f00 */
[----:B------:R-:W5:Y:S01]  /*7ac0*/  LDL.LU R6, [R1] ;  /* 0x0000000001067983 */ /* 0x000f620000300800 */
[C---:B------:R-:W-:Y:S01]  /*7ad0*/  ISETP.NE.AND P5, PT, R8.reuse, 0x1, PT ;  /* 0x000000010800780c */ /* 0x040fe20003fa5270 */
[----:B------:R-:W-:Y:S01]  /*7ae0*/  ULDC.64 UR4, c[0x0][0x490] ;  /* 0x0001240000047ab9 */ /* 0x000fe20000000a00 */
[----:B------:R-:W-:Y:S01]  /*7af0*/  MOV R11, RZ ;  /* 0x000000ff000b7202 */ /* 0x000fe20000000f00 */
[----:B------:R-:W-:Y:S01]  /*7b00*/  IMAD.MOV.U32 R22, RZ, RZ, -0x800000 ;  /* 0xff800000ff167424 */ /* 0x000fe200078e00ff */
[----:B------:R-:W-:Y:S01]  /*7b10*/  MOV R23, 0xff800000 ;  /* 0xff80000000177802 */ /* 0x000fe20000000f00 */
[----:B------:R-:W-:Y:S01]  /*7b20*/  IMAD R8, R8, c[0x0][0x388], RZ ;  /* 0x0000e20008087a24 */ /* 0x000fe200078e02ff */
[----:B------:R-:W-:Y:S01]  /*7b30*/  MOV R25, 0xff800000 ;  /* 0xff80000000197802 */ /* 0x000fe20000000f00 */
[----:B------:R-:W-:Y:S01]  /*7b40*/  BSSY B0, `(.L_x_861) ;  /* 0x0000199000007945 */ /* 0x000fe20003800000 */
[----:B------:R-:W-:-:S02]  /*7b50*/  MOV R24, 0xff800000 ;  /* 0xff80000000187802 */ /* 0x000fc40000000f00 */
[----:B------:R-:W-:-:S03]  /*7b60*/  SHF.R.S32.HI R238, RZ, 0x2, R238 ;  /* 0x00000002ffee7819 */ /* 0x000fc600000114ee */
[----:B------:R-:W-:-:S04]  /*7b70*/  @P5 IMAD.HI.U32 R10, R234, c[0x0][0x4ec], RZ ;  /* 0x00013b00ea0a5a27 */ /* 0x000fc800078e00ff */
[----:B-1----:R-:W-:Y:S01]  /*7b80*/  FADD.FTZ R5, R5, R252 ;  /* 0x000000fc05057221 */ /* 0x002fe20000010000 */
[----:B------:R-:W-:Y:S02]  /*7b90*/  @P5 SHF.R.U32.HI R9, RZ, c[0x0][0x4f0], R10 ;  /* 0x00013c00ff095a19 */ /* 0x000fe4000001160a */
[----:B------:R-:W-:Y:S01]  /*7ba0*/  MOV R10, RZ ;  /* 0x000000ff000a7202 */ /* 0x000fe20000000f00 */
[----:B----4-:R-:W-:Y:S01]  /*7bb0*/  USHF.R.S32.HI UR6, URZ, 0x1f, UR7 ;  /* 0x0000001f3f067899 */ /* 0x010fe20008011407 */
[----:B------:R-:W1:Y:S01]  /*7bc0*/  SHFL.BFLY PT, R13, R5, 0x1, 0x1f ;  /* 0x0c201f00050d7f89 */ /* 0x000e6200000e0000 */
[----:B------:R-:W-:Y:S02]  /*7bd0*/  UIMAD.WIDE.U32 UR10, UR7, UR4, URZ ;  /* 0x00000004070a72a5 */ /* 0x000fe4000f8e003f */
[----:B------:R-:W-:-:S04]  /*7be0*/  UIMAD UR8, UR6, UR4, URZ ;  /* 0x00000004060872a4 */ /* 0x000fc8000f8e023f */
[----:B------:R-:W-:Y:S01]  /*7bf0*/  UIMAD UR8, UR7, UR5, UR8 ;  /* 0x00000005070872a4 */ /* 0x000fe2000f8e0208 */
[----:B------:R-:W-:Y:S02]  /*7c00*/  MOV R16, UR10 ;  /* 0x0000000a00107c02 */ /* 0x000fe40008000f00 */
[----:B------:R-:W-:Y:S01]  /*7c10*/  ULDC.64 UR4, c[0x0][0x3e8] ;  /* 0x0000fa0000047ab9 */ /* 0x000fe20000000a00 */
[----:B------:R-:W-:Y:S01]  /*7c20*/  MOV R17, UR11 ;  /* 0x0000000b00117c02 */ /* 0x000fe20008000f00 */
[----:B------:R-:W-:Y:S02]  /*7c30*/  UIMAD.WIDE.U32 UR14, UR7, UR4, URZ ;  /* 0x00000004070e72a5 */ /* 0x000fe4000f8e003f */
[----:B------:R-:W-:Y:S02]  /*7c40*/  UIMAD UR6, UR6, UR4, URZ ;  /* 0x00000004060672a4 */ /* 0x000fe4000f8e023f */
[----:B------:R-:W-:Y:S02]  /*7c50*/  UIADD3 UR8, UR11, UR8, URZ ;  /* 0x000000080b087290 */ /* 0x000fe4000fffe03f */
[----:B------:R-:W-:Y:S01]  /*7c60*/  MOV R18, UR14 ;  /* 0x0000000e00127c02 */ /* 0x000fe20008000f00 */
[----:B------:R-:W-:Y:S01]  /*7c70*/  UIMAD UR5, UR7, UR5, UR6 ;  /* 0x00000005070572a4 */ /* 0x000fe2000f8e0206 */
[----:B------:R-:W-:-:S02]  /*7c80*/  MOV R19, UR15 ;  /* 0x0000000f00137c02 */ /* 0x000fc40008000f00 */
[----:B------:R-:W-:Y:S01]  /*7c90*/  IMAD.U32 R17, RZ, RZ, UR8 ;  /* 0x00000008ff117e24 */ /* 0x000fe2000f8e00ff */
[----:B------:R-:W-:Y:S01]  /*7ca0*/  UIADD3 UR5, UR15, UR5, URZ ;  /* 0x000000050f057290 */ /* 0x000fe2000fffe03f */
[----:B-1----:R-:W-:Y:S01]  /*7cb0*/  FADD.FTZ R5, R5, R13 ;  /* 0x0000000d05057221 */ /* 0x002fe20000010000 */
[----:B------:R-:W-:Y:S01]  /*7cc0*/  IADD3 R13, -R9, RZ, RZ ;  /* 0x000000ff090d7210 */ /* 0x000fe20007ffe1ff */
[----:B------:R-:W-:Y:S03]  /*7cd0*/  BAR.SYNC.DEFER_BLOCKING 0x1, 0x80 ;  /* 0x0042000000007b1d */ /* 0x000fe60000010000 */
[----:B------:R-:W-:Y:S02]  /*7ce0*/  FSETP.NE.FTZ.AND P1, PT, R5, RZ, PT ;  /* 0x000000ff0500720b */ /* 0x000fe40003f35000 */
[----:B------:R-:W-:Y:S01]  /*7cf0*/  MOV R15, UR5 ;  /* 0x00000005000f7c02 */ /* 0x000fe20008000f00 */
[----:B--2---:R-:W1:Y:S04]  /*7d00*/  SHFL.BFLY PT, R2, R4, 0x2, 0x1f ;  /* 0x0c401f0004027f89 */ /* 0x004e6800000e0000 */
[----:B-----5:R-:W2:Y:S01]  /*7d10*/  SHFL.BFLY PT, R3, R6, 0x2, 0x1f ;  /* 0x0c401f0006037f89 */ /* 0x020ea200000e0000 */
[----:B-1----:R-:W-:-:S03]  /*7d20*/  FADD.FTZ R2, R2, R4 ;  /* 0x0000000402027221 */ /* 0x002fc60000010000 */
[----:B------:R-:W1:Y:S04]  /*7d30*/  SHFL.BFLY PT, R4, R249, 0x2, 0x1f ;  /* 0x0c401f00f9047f89 */ /* 0x000e6800000e0000 */
[----:B------:R-:W4:Y:S01]  /*7d40*/  SHFL.BFLY PT, R7, R2, 0x1, 0x1f ;  /* 0x0c201f0002077f89 */ /* 0x000f2200000e0000 */
[----:B--2---:R-:W-:-:S05]  /*7d50*/  FADD.FTZ R3, R3, R6 ;  /* 0x0000000603037221 */ /* 0x004fca0000010000 */
[----:B------:R-:W2:Y:S01]  /*7d60*/  SHFL.BFLY PT, R6, R3, 0x1, 0x1f ;  /* 0x0c201f0003067f89 */ /* 0x000ea200000e0000 */
[----:B-1----:R-:W-:Y:S02]  /*7d70*/  FADD.FTZ R249, R4, R249 ;  /* 0x000000f904f97221 */ /* 0x002fe40000010000 */
[----:B----4-:R-:W-:-:S03]  /*7d80*/  FADD.FTZ R7, R2, R7 ;  /* 0x0000000702077221 */ /* 0x010fc60000010000 */
[----:B------:R-:W1:Y:S01]  /*7d90*/  SHFL.BFLY PT, R4, R249, 0x1, 0x1f ;  /* 0x0c201f00f9047f89 */ /* 0x000e6200000e0000 */
[----:B---3--:R-:W-:Y:S02]  /*7da0*/  SHF.R.S32.HI R2, RZ, 0x1f, R0 ;  /* 0x0000001fff027819 */ /* 0x008fe40000011400 */
[----:B------:R-:W-:Y:S01]  /*7db0*/  FSETP.NE.FTZ.AND P3, PT, R7, RZ, PT ;  /* 0x000000ff0700720b */ /* 0x000fe20003f75000 */
[----:B--2---:R-:W-:Y:S01]  /*7dc0*/  FADD.FTZ R6, R3, R6 ;  /* 0x0000000603067221 */ /* 0x004fe20000010000 */
[CC--:B------:R-:W-:Y:S02]  /*7dd0*/  LEA.HI R3, R2.reuse, R0.reuse, RZ, 0x5 ;  /* 0x0000000002037211 */ /* 0x0c0fe400078f28ff */
[----:B------:R-:W-:Y:S02]  /*7de0*/  LEA.HI R2, R2, R0, RZ, 0x2 ;  /* 0x0000000002027211 */ /* 0x000fe400078f10ff */
[----:B------:R-:W-:Y:S02]  /*7df0*/  LOP3.LUT R12, R3, 0xffffffe0, RZ, 0xc0, !PT ;  /* 0xffffffe0030c7812 */ /* 0x000fe400078ec0ff */
[----:B------:R-:W-:-:S05]  /*7e00*/  LOP3.LUT R14, R2, 0xfffffffc, RZ, 0xc0, !PT ;  /* 0xfffffffc020e7812 */ /* 0x000fca00078ec0ff */
[----:B------:R-:W2:Y:S01]  /*7e10*/  @P3 MUFU.RCP R11, R7 ;  /* 0x00000007000b3308 */ /* 0x000ea20000001000 */
[----:B------:R-:W-:Y:S01]  /*7e20*/  FSETP.NE.FTZ.AND P2, PT, R6, RZ, PT ;  /* 0x000000ff0600720b */ /* 0x000fe20003f55000 */
[----:B------:R-:W-:Y:S01]  /*7e30*/  IMAD.IADD R12, R0, 0x1, -R12 ;  /* 0x00000001000c7824 */ /* 0x000fe200078e0a0c */
[----:B------:R-:W-:Y:S02]  /*7e40*/  IADD3 R0, -R14, R0, RZ ;  /* 0x000000000e007210 */ /* 0x000fe40007ffe1ff */
[----:B------:R-:W-:Y:S01]  /*7e50*/  MOV R14, RZ ;  /* 0x000000ff000e7202 */ /* 0x000fe20000000f00 */
[----:B-1----:R-:W-:Y:S01]  /*7e60*/  FADD.FTZ R4, R249, R4 ;  /* 0x00000004f9047221 */ /* 0x002fe20000010000 */
[----:B------:R-:W-:Y:S01]  /*7e70*/  LOP3.LUT P4, RZ, R12, 0x3, RZ, 0xc0, !PT ;  /* 0x000000030cff7812 */ /* 0x000fe2000788c0ff */
[----:B------:R-:W-:Y:S01]  /*7e80*/  IMAD R12, R13, c[0x0][0x4e8], R234 ;  /* 0x00013a000d0c7a24 */ /* 0x000fe200078e02ea */
[----:B------:R-:W1:Y:S01]  /*7e90*/  @P3 MUFU.LG2 R7, R7 ;  /* 0x0000000700073308 */ /* 0x000e620000000c00 */
[----:B------:R-:W-:Y:S01]  /*7ea0*/  IMAD.MOV.U32 R13, RZ, RZ, RZ ;  /* 0x000000ffff0d7224 */ /* 0x000fe200078e00ff */
[----:B------:R-:W-:-:S02]  /*7eb0*/  FSETP.NE.FTZ.AND P0, PT, R4, RZ, PT ;  /* 0x000000ff0400720b */ /* 0x000fc40003f15000 */
[----:B------:R-:W-:Y:S02]  /*7ec0*/  SHF.R.S32.HI R2, RZ, 0x2, R2 ;  /* 0x00000002ff027819 */ /* 0x000fe40000011402 */
[----:B------:R-:W-:Y:S01]  /*7ed0*/  @P3 MOV R20, 0x3f317218 ;  /* 0x3f31721800143802 */ /* 0x000fe20000000f00 */
[C---:B--2---:R-:W-:Y:S01]  /*7ee0*/  FMUL.FTZ R161, R11.reuse, R161 ;  /* 0x000000a10ba17220 */ /* 0x044fe20000410000 */
[----:B------:R-:W2:Y:S01]  /*7ef0*/  @P1 MUFU.RCP R13, R5 ;  /* 0x00000005000d1308 */ /* 0x000ea20000001000 */
[----:B------:R-:W-:Y:S01]  /*7f00*/  @P2 MOV R19, 0x3f317218 ;  /* 0x3f31721800132802 */ /* 0x000fe20000000f00 */
[----:B------:R-:W-:Y:S01]  /*7f10*/  FMUL.FTZ R160, R11, R160 ;  /* 0x000000a00ba07220 */ /* 0x000fe20000410000 */
[----:B------:R-:W-:Y:S01]  /*7f20*/  SHF.R.S32.HI R3, RZ, 0x5, R3 ;  /* 0x00000005ff037819 */ /* 0x000fe20000011403 */
[----:B------:R-:W-:Y:S02]  /*7f30*/  @P3 FMUL.FTZ R20, R20, c[0x0][0x2d0] ;  /* 0x0000b40014143a20 */ /* 0x000fe40000410000 */
[----:B------:R-:W-:Y:S01]  /*7f40*/  @P2 FMUL.FTZ R19, R19, c[0x0][0x2d0] ;  /* 0x0000b40013132a20 */ /* 0x000fe20000410000 */
[----:B------:R-:W-:Y:S01]  /*7f50*/  F2FP.BF16.PACK_AB R160, R161, R160 ;  /* 0x000000a0a1a0723e */ /* 0x000fe200000010ff */
[----:B------:R-:W3:Y:S01]  /*7f60*/  @P0 MUFU.LG2 R21, R4 ;  /* 0x0000000400150308 */ /* 0x000ee20000000c00 */
[----:B-1----:R-:W-:-:S02]  /*7f70*/  @P3 FMUL.FTZ R7, R7, 0.69314718246459960938 ;  /* 0x3f31721807073820 */ /* 0x002fc40000410000 */
[C---:B------:R-:W-:Y:S02]  /*7f80*/  FMUL.FTZ R149, R11.reuse, R149 ;  /* 0x000000950b957220 */ /* 0x040fe40000410000 */
[----:B------:R-:W-:Y:S02]  /*7f90*/  @P3 FFMA.FTZ R25, R20, R168, R7 ;  /* 0x000000a814193223 */ /* 0x000fe40000010007 */
[----:B------:R-:W-:Y:S01]  /*7fa0*/  FMUL.FTZ R148, R11, R148 ;  /* 0x000000940b947220 */ /* 0x000fe20000410000 */
[----:B------:R1:W4:Y:S01]  /*7fb0*/  @P0 MUFU.RCP R14, R4 ;  /* 0x00000004000e0308 */ /* 0x0003220000001000 */
[C---:B--2---:R-:W-:Y:S02]  /*7fc0*/  FMUL.FTZ R157, R13.reuse, R157 ;  /* 0x0000009d0d9d7220 */ /* 0x044fe40000410000 */
[----:B------:R-:W-:Y:S01]  /*7fd0*/  FMUL.FTZ R156, R13, R156 ;  /* 0x0000009c0d9c7220 */ /* 0x000fe20000410000 */
[----:B------:R-:W-:Y:S01]  /*7fe0*/  F2FP.BF16.PACK_AB R148, R149, R148 ;  /* 0x000000949594723e */ /* 0x000fe200000010ff */
[----:B------:R-:W-:-:S02]  /*7ff0*/  FMUL.FTZ R153, R13, R153 ;  /* 0x000000990d997220 */ /* 0x000fc40000410000 */
[----:B------:R-:W-:Y:S01]  /*8000*/  FMUL.FTZ R152, R13, R152 ;  /* 0x000000980d987220 */ /* 0x000fe20000410000 */
[----:B------:R-:W2:Y:S01]  /*8010*/  @P1 MUFU.LG2 R5, R5 ;  /* 0x0000000500051308 */ /* 0x000ea20000000c00 */
[----:B---3--:R-:W-:Y:S01]  /*8020*/  @P0 FMUL.FTZ R21, R21, 0.69314718246459960938 ;  /* 0x3f31721815150820 */ /* 0x008fe20000410000 */
[----:B------:R-:W-:Y:S01]  /*8030*/  F2FP.BF16.PACK_AB R156, R157, R156 ;  /* 0x0000009c9d9c723e */ /* 0x000fe200000010ff */
[----:B------:R-:W-:Y:S01]  /*8040*/  FMUL.FTZ R69, R11, R69 ;  /* 0x000000450b457220 */ /* 0x000fe20000410000 */
[----:B------:R-:W-:Y:S01]  /*8050*/  F2FP.BF16.PACK_AB R152, R153, R152 ;  /* 0x000000989998723e */ /* 0x000fe200000010ff */
[C---:B------:R-:W-:Y:S02]  /*8060*/  FMUL.FTZ R68, R11.reuse, R68 ;  /* 0x000000440b447220 */ /* 0x040fe40000410000 */
[----:B------:R-:W-:Y:S01]  /*8070*/  FMUL.FTZ R81, R11, R81 ;  /* 0x000000510b517220 */ /* 0x000fe20000410000 */
[----:B------:R-:W-:Y:S01]  /*8080*/  @P2 MUFU.RCP R10, R6 ;  /* 0x00000006000a2308 */ /* 0x000fe20000001000 */
[----:B-1----:R-:W-:Y:S01]  /*8090*/  @P0 IMAD.MOV.U32 R4, RZ, RZ, 0x3f317218 ;  /* 0x3f317218ff040424 */ /* 0x002fe200078e00ff */
[----:B------:R-:W-:Y:S01]  /*80a0*/  F2FP.BF16.PACK_AB R68, R69, R68 ;  /* 0x000000444544723e */ /* 0x000fe200000010ff */
[----:B----4-:R-:W-:-:S02]  /*80b0*/  FMUL.FTZ R159, R14, R159 ;  /* 0x0000009f0e9f7220 */ /* 0x010fc40000410000 */
[----:B------:R-:W-:Y:S02]  /*80c0*/  @P0 FMUL.FTZ R4, R4, c[0x0][0x2d0] ;  /* 0x0000b40004040a20 */ /* 0x000fe40000410000 */
[C---:B------:R-:W-:Y:S01]  /*80d0*/  FMUL.FTZ R158, R14.reuse, R158 ;  /* 0x0000009e0e9e7220 */ /* 0x040fe20000410000 */
[----:B------:R-:W1:Y:S01]  /*80e0*/  @P2 MUFU.LG2 R6, R6 ;  /* 0x0000000600062308 */ /* 0x000e620000000c00 */
[C---:B------:R-:W-:Y:S02]  /*80f0*/  FMUL.FTZ R155, R14.reuse, R155 ;  /* 0x0000009b0e9b7220 */ /* 0x040fe40000410000 */
[C---:B------:R-:W-:Y:S01]  /*8100*/  FMUL.FTZ R154, R14.reuse, R154 ;  /* 0x0000009a0e9a7220 */ /* 0x040fe20000410000 */
[----:B------:R-:W-:Y:S01]  /*8110*/  F2FP.BF16.PACK_AB R158, R159, R158 ;  /* 0x0000009e9f9e723e */ /* 0x000fe200000010ff */
[C---:B------:R-:W-:Y:S02]  /*8120*/  FMUL.FTZ R75, R14.reuse, R75 ;  /* 0x0000004b0e4b7220 */ /* 0x040fe40000410000 */
[C---:B------:R-:W-:Y:S01]  /*8130*/  FMUL.FTZ R74, R14.reuse, R74 ;  /* 0x0000004a0e4a7220 */ /* 0x040fe20000410000 */
[----:B------:R-:W-:Y:S01]  /*8140*/  F2FP.BF16.PACK_AB R154, R155, R154 ;  /* 0x0000009a9b9a723e */ /* 0x000fe200000010ff */
[----:B------:R-:W-:-:S02]  /*8150*/  FMUL.FTZ R79, R14, R79 ;  /* 0x0000004f0e4f7220 */ /* 0x000fc40000410000 */
[C---:B------:R-:W-:Y:S01]  /*8160*/  FMUL.FTZ R78, R14.reuse, R78 ;  /* 0x0000004e0e4e7220 */ /* 0x040fe20000410000 */
[----:B------:R-:W-:Y:S01]  /*8170*/  F2FP.BF16.PACK_AB R74, R75, R74 ;  /* 0x0000004a4b4a723e */ /* 0x000fe200000010ff */
        /* <DEDUP_REMOVED lines=22> */
[----:B------:R-:W-:Y:S01]  /*82e0*/  FMUL.FTZ R130, R14, R130 ;  /* 0x000000820e827220 */ /* 0x000fe20000410000 */
[----:B------:R-:W-:Y:S01]  /*82f0*/  F2FP.BF16.PACK_AB R126, R127, R126 ;  /* 0x0000007e7f7e723e */ /* 0x000fe200000010ff */
[----:B------:R-:W-:Y:S01]  /*8300*/  IMAD.MOV.U32 R14, RZ, RZ, R18 ;  /* 0x000000ffff0e7224 */ /* 0x000fe200078e0012 */
[----:B------:R-:W-:Y:S01]  /*8310*/  @P1 MOV R18, 0x3f317218 ;  /* 0x3f31721800121802 */ /* 0x000fe20000000f00 */
[----:B------:R-:W-:Y:S01]  /*8320*/  @P0 FFMA.FTZ R22, R4, R165, R21 ;  /* 0x000000a504160223 */ /* 0x000fe20000010015 */
[----:B------:R-:W-:Y:S01]  /*8330*/  F2FP.BF16.PACK_AB R130, R131, R130 ;  /* 0x000000828382723e */ /* 0x000fe200000010ff */
[----:B------:R-:W3:Y:S01]  /*8340*/  S2R R4, SR_CTAID.Z ;  /* 0x0000000000047919 */ /* 0x000ee20000002700 */
[----:B--2---:R-:W-:-:S02]  /*8350*/  @P1 FMUL.FTZ R5, R5, 0.69314718246459960938 ;  /* 0x3f31721805051820 */ /* 0x004fc40000410000 */
[----:B------:R-:W-:Y:S02]  /*8360*/  @P1 FMUL.FTZ R18, R18, c[0x0][0x2d0] ;  /* 0x0000b40012121a20 */ /* 0x000fe40000410000 */
[----:B-1----:R-:W-:Y:S02]  /*8370*/  @P2 FMUL.FTZ R6, R6, 0.69314718246459960938 ;  /* 0x3f31721806062820 */ /* 0x002fe40000410000 */
[----:B------:R-:W-:Y:S01]  /*8380*/  @P1 FFMA.FTZ R23, R18, R166, R5 ;  /* 0x000000a612171223 */ /* 0x000fe20000010005 */
[----:B------:R-:W-:Y:S01]  /*8390*/  SHF.R.S32.HI R5, RZ, 0x1f, R2 ;  /* 0x0000001fff057819 */ /* 0x000fe20000011402 */
[----:B------:R-:W-:Y:S01]  /*83a0*/  @P2 FFMA.FTZ R24, R19, R167, R6 ;  /* 0x000000a713182223 */ /* 0x000fe20000010006 */
[----:B------:R-:W-:Y:S01]  /*83b0*/  SHF.R.S32.HI R19, RZ, 0x1f, R3 ;  /* 0x0000001fff137819 */ /* 0x000fe20000011403 */
[C---:B------:R-:W-:Y:S01]  /*83c0*/  FMUL.FTZ R163, R10.reuse, R163 ;  /* 0x000000a30aa37220 */ /* 0x040fe20000410000 */
[----:B------:R-:W-:Y:S01]  /*83d0*/  LEA.HI R5, R5, R2, RZ, 0x3 ;  /* 0x0000000205057211 */ /* 0x000fe200078f18ff */
[----:B------:R-:W-:Y:S01]  /*83e0*/  FMUL.FTZ R162, R10, R162 ;  /* 0x000000a20aa27220 */ /* 0x000fe20000410000 */
[----:B------:R-:W-:Y:S01]  /*83f0*/  LEA.HI R18, R0, R0, RZ, 0x1 ;  /* 0x0000000000127211 */ /* 0x000fe200078f08ff */
[C---:B------:R-:W-:Y:S01]  /*8400*/  FMUL.FTZ R151, R10.reuse, R151 ;  /* 0x000000970a977220 */ /* 0x040fe20000410000 */
[----:B------:R-:W-:Y:S01]  /*8410*/  LOP3.LUT R20, R5, 0xfffffff8, RZ, 0xc0, !PT ;  /* 0xfffffff805147812 */ /* 0x000fe200078ec0ff */
[C---:B------:R-:W-:Y:S01]  /*8420*/  FMUL.FTZ R150, R10.reuse, R150 ;  /* 0x000000960a967220 */ /* 0x040fe20000410000 */
[----:B------:R-:W-:Y:S01]  /*8430*/  LEA.HI R19, R19, R3, RZ, 0x2 ;  /* 0x0000000313137211 */ /* 0x000fe200078f10ff */
[----:B------:R-:W-:Y:S01]  /*8440*/  FMUL.FTZ R71, R10, R71 ;  /* 0x000000470a477220 */ /* 0x000fe20000410000 */
[----:B------:R-:W-:Y:S01]  /*8450*/  IADD3 R20, R2, -R20, RZ ;  /* 0x8000001402147210 */ /* 0x000fe20007ffe0ff */
[----:B------:R-:W-:Y:S01]  /*8460*/  FMUL.FTZ R70, R10, R70 ;  /* 0x000000460a467220 */ /* 0x000fe20000410000 */
[----:B------:R-:W1:Y:S01]  /*8470*/  S2R R2, SR_CTAID.X ;  /* 0x0000000000027919 */ /* 0x000e620000002500 */
[----:B------:R-:W-:Y:S01]  /*8480*/  LOP3.LUT R7, R18, 0x1ffffffe, RZ, 0xc0, !PT ;  /* 0x1ffffffe12077812 */ /* 0x000fe200078ec0ff */
[----:B---3--:R-:W-:Y:S01]  /*8490*/  IMAD.WIDE.U32 R14, R4, c[0x0][0x3f0], R14 ;  /* 0x0000fc00040e7a25 */ /* 0x008fe200078e000e */
[----:B------:R-:W-:-:S02]  /*84a0*/  SHF.R.S32.HI R5, RZ, 0x1f, R4 ;  /* 0x0000001fff057819 */ /* 0x000fc40000011404 */
[----:B------:R-:W-:Y:S01]  /*84b0*/  SHF.L.U32 R18, R18, 0x5, RZ ;  /* 0x0000000512127819 */ /* 0x000fe200000006ff */
[----:B------:R-:W-:Y:S01]  /*84c0*/  IMAD.IADD R7, R0, 0x1, -R7 ;  /* 0x0000000100077824 */ /* 0x000fe200078e0a07 */
[----:B------:R-:W-:Y:S01]  /*84d0*/  LOP3.LUT R19, R19, 0xffffffc, RZ, 0xc0, !PT ;  /* 0x0ffffffc13137812 */ /* 0x000fe200078ec0ff */
[C---:B------:R-:W-:Y:S01]  /*84e0*/  IMAD R6, R5.reuse, c[0x0][0x498], RZ ;  /* 0x0001260005067a24 */ /* 0x040fe200078e02ff */
[----:B------:R-:W-:Y:S01]  /*84f0*/  LOP3.LUT R18, R18, 0xffffffc0, RZ, 0xc0, !PT ;  /* 0xffffffc012127812 */ /* 0x000fe200078ec0ff */
[----:B------:R-:W-:Y:S01]  /*8500*/  IMAD R5, R5, c[0x0][0x3f0], RZ ;  /* 0x0000fc0005057a24 */ /* 0x000fe200078e02ff */
[C---:B------:R-:W-:Y:S01]  /*8510*/  IADD3 R19, R3.reuse, -R19, RZ ;  /* 0x8000001303137210 */ /* 0x040fe20007ffe0ff */
[C---:B------:R-:W-:Y:S01]  /*8520*/  IMAD R6, R4.reuse, c[0x0][0x49c], R6 ;  /* 0x0001270004067a24 */ /* 0x040fe200078e0206 */
[----:B------:R-:W-:Y:S01]  /*8530*/  LEA R3, R3, R0, 0x8 ;  /* 0x0000000003037211 */ /* 0x000fe200078e40ff */
[----:B------:R-:W-:Y:S01]  /*8540*/  IMAD R5, R4, c[0x0][0x3f4], R5 ;  /* 0x0000fd0004057a24 */ /* 0x000fe200078e0205 */
[----:B------:R-:W-:Y:S01]  /*8550*/  LEA R19, R19, R238, 0x4 ;  /* 0x000000ee13137211 */ /* 0x000fe200078e20ff */
[----:B------:R-:W-:Y:S01]  /*8560*/  IMAD R7, R7, 0x8, R18 ;  /* 0x0000000807077824 */ /* 0x000fe200078e0212 */
[----:B------:R-:W-:Y:S01]  /*8570*/  LEA.HI R0, R20, R20, RZ, 0x1 ;  /* 0x0000001414007211 */ /* 0x000fe200078f08ff */
[----:B------:R-:W-:Y:S01]  /*8580*/  IMAD.WIDE.U32 R16, R4, c[0x0][0x498], R16 ;  /* 0x0001260004107a25 */ /* 0x000fe200078e0010 */
[----:B------:R-:W-:-:S02]  /*8590*/  IADD3 R15, R15, R5, RZ ;  /* 0x000000050f0f7210 */ /* 0x000fc40007ffe0ff */
[----:B------:R-:W-:Y:S01]  /*85a0*/  SHF.R.S32.HI R5, RZ, 0x1f, R9 ;  /* 0x0000001fff057819 */ /* 0x000fe20000011409 */
[----:B------:R-:W-:Y:S01]  /*85b0*/  FMUL.FTZ R80, R11, R80 ;  /* 0x000000500b507220 */ /* 0x000fe20000410000 */
[----:B------:R-:W-:Y:S01]  /*85c0*/  IADD3 R7, R19, R7, RZ ;  /* 0x0000000713077210 */ /* 0x000fe20007ffe0ff */
[----:B------:R-:W-:Y:S01]  /*85d0*/  IMAD.WIDE.U32 R14, R9, c[0x0][0x3e0], R14 ;  /* 0x0000f800090e7a25 */ /* 0x000fe200078e000e */
[----:B------:R-:W-:Y:S02]  /*85e0*/  LOP3.LUT R4, R0, 0x3fffffe, RZ, 0xc0, !PT ;  /* 0x03fffffe00047812 */ /* 0x000fe400078ec0ff */
[----:B------:R-:W-:Y:S01]  /*85f0*/  SHF.R.S32.HI R0, RZ, 0x1, R0 ;  /* 0x00000001ff007819 */ /* 0x000fe20000011400 */
[----:B------:R-:W-:Y:S01]  /*8600*/  IMAD R5, R5, c[0x0][0x3e0], RZ ;  /* 0x0000f80005057a24 */ /* 0x000fe200078e02ff */
[----:B------:R-:W-:Y:S01]  /*8610*/  IADD3 R4, R20, -R4, RZ ;  /* 0x8000000414047210 */ /* 0x000fe20007ffe0ff */
[C---:B-1----:R-:W-:Y:S01]  /*8620*/  IMAD R7, R2.reuse, 0x80, R7 ;  /* 0x0000008002077824 */ /* 0x042fe200078e0207 */
[----:B------:R-:W-:Y:S01]  /*8630*/  LEA R19, R2, R19, 0x7 ;  /* 0x0000001302137211 */ /* 0x000fe200078e38ff */
[----:B------:R-:W-:Y:S01]  /*8640*/  IMAD R5, R9, c[0x0][0x3e4], R5 ;  /* 0x0000f90009057a24 */ /* 0x000fe200078e0205 */
[C---:B------:R-:W-:Y:S01]  /*8650*/  LOP3.LUT R2, R0.reuse, 0x1, RZ, 0xc0, !PT ;  /* 0x0000000100027812 */ /* 0x040fe200078ec0ff */
[----:B------:R-:W-:Y:S01]  /*8660*/  @P5 IMAD.HI.U32 R9, R7, c[0x0][0x4ec], RZ ;  /* 0x00013b0007095a27 */ /* 0x000fe200078e00ff */
[----:B------:R-:W-:-:S02]  /*8670*/  LOP3.LUT P1, RZ, R0, 0x2, RZ, 0xc0, !PT ;  /* 0x0000000200ff7812 */ /* 0x000fc4000782c0ff */
[----:B------:R-:W-:Y:S01]  /*8680*/  SHF.L.U32 R0, R0, 0x6, RZ ;  /* 0x0000000600007819 */ /* 0x000fe200000006ff */
[----:B------:R-:W-:Y:S01]  /*8690*/  IMAD.IADD R15, R15, 0x1, R5 ;  /* 0x000000010f0f7824 */ /* 0x000fe200078e0205 */
[----:B------:R-:W-:Y:S01]  /*86a0*/  LEA R3, R4, R3, 0x4 ;  /* 0x0000000304037211 */ /* 0x000fe200078e20ff */
[C---:B------:R-:W-:Y:S01]  /*86b0*/  FMUL.FTZ R83, R10.reuse, R83 ;  /* 0x000000530a537220 */ /* 0x040fe20000410000 */
[----:B------:R-:W-:Y:S01]  /*86c0*/  IADD3 R4, R19, 0x8, RZ ;  /* 0x0000000813047810 */ /* 0x000fe20007ffe0ff */
[----:B------:R-:W-:Y:S01]  /*86d0*/  FMUL.FTZ R82, R10, R82 ;  /* 0x000000520a527220 */ /* 0x000fe20000410000 */
[----:B------:R-:W-:Y:S01]  /*86e0*/  LOP3.LUT R0, R0, 0xc0, RZ, 0xc0, !PT ;  /* 0x000000c000007812 */ /* 0x000fe200078ec0ff */
[C---:B------:R-:W-:Y:S01]  /*86f0*/  FMUL.FTZ R73, R13.reuse, R73 ;  /* 0x000000490d497220 */ /* 0x040fe20000410000 */
[----:B------:R-:W-:Y:S01]  /*8700*/  MOV R18, R7 ;  /* 0x0000000700127202 */ /* 0x000fe20000000f00 */
[C---:B------:R-:W-:Y:S01]  /*8710*/  FMUL.FTZ R72, R13.reuse, R72 ;  /* 0x000000480d487220 */ /* 0x040fe20000410000 */
[----:B------:R-:W-:Y:S01]  /*8720*/  @P5 SHF.R.U32.HI R18, RZ, c[0x0][0x4f0], R9 ;  /* 0x00013c00ff125a19 */ /* 0x000fe20000011609 */
[C---:B------:R-:W-:Y:S01]  /*8730*/  FMUL.FTZ R77, R13.reuse, R77 ;  /* 0x0000004d0d4d7220 */ /* 0x040fe20000410000 */
[----:B------:R-:W-:Y:S01]  /*8740*/  ISETP.GE.OR P0, PT, R4, R8, P4 ;  /* 0x000000080400720c */ /* 0x000fe20002706670 */
[----:B------:R-:W-:Y:S01]  /*8750*/  FMUL.FTZ R76, R13, R76 ;  /* 0x0000004c0d4c7220 */ /* 0x000fe20000410000 */
[----:B------:R-:W-:Y:S01]  /*8760*/  ISETP.NE.U32.AND P2, PT, R2, 0x1, PT ;  /* 0x000000010200780c */ /* 0x000fe20003f45070 */
[C---:B------:R-:W-:Y:S01]  /*8770*/  FMUL.FTZ R85, R11.reuse, R85 ;  /* 0x000000550b557220 */ /* 0x040fe20000410000 */
[----:B------:R-:W-:Y:S01]  /*8780*/  LEA.HI R4, R0, R0, RZ, 0x1d ;  /* 0x0000000000047211 */ /* 0x000fe200078fe8ff */
[----:B------:R-:W-:Y:S01]  /*8790*/  FMUL.FTZ R84, R11, R84 ;  /* 0x000000540b547220 */ /* 0x000fe20000410000 */
[----:B------:R-:W-:Y:S01]  /*87a0*/  IADD3 R2, R19, 0x40, RZ ;  /* 0x0000004013027810 */ /* 0x000fe20007ffe0ff */
[----:B------:R-:W-:Y:S01]  /*87b0*/  FMUL.FTZ R87, R10, R87 ;  /* 0x000000570a577220 */ /* 0x000fe20000410000 */
[----:B------:R-:W-:Y:S01]  /*87c0*/  IADD3 R0, -R18, RZ, RZ ;  /* 0x000000ff12007210 */ /* 0x000fe20007ffe1ff */
[----:B------:R-:W-:Y:S01]  /*87d0*/  FMUL.FTZ R86, R10, R86 ;  /* 0x000000560a567220 */ /* 0x000fe20000410000 */
[----:B------:R-:W-:Y:S01]  /*87e0*/  LEA R3, R3, R4, 0x1 ;  /* 0x0000000403037211 */ /* 0x000fe200078e08ff */
[----:B------:R-:W-:Y:S01]  /*87f0*/  FMUL.FTZ R93, R11, R93 ;  /* 0x0000005d0b5d7220 */ /* 0x000fe20000410000 */
[-C--:B------:R-:W-:Y:S01]  /*8800*/  ISETP.GE.OR P6, PT, R2, R8.reuse, P4 ;  /* 0x000000080200720c */ /* 0x080fe200027c6670 */
[----:B------:R-:W-:Y:S01]  /*8810*/  IMAD R0, R0, c[0x0][0x4e8], R7 ;  /* 0x00013a0000007a24 */ /* 0x000fe200078e0207 */
[----:B------:R-:W-:Y:S01]  /*8820*/  ISETP.GE.OR P3, PT, R19, R8, P4 ;  /* 0x000000081300720c */ /* 0x000fe20002766670 */
[----:B------:R-:W-:Y:S01]  /*8830*/  FMUL.FTZ R92, R11, R92 ;  /* 0x0000005c0b5c7220 */ /* 0x000fe20000410000 */
[----:B------:R-:W-:Y:S01]  /*8840*/  P2R R2, PR, RZ, 0x1 ;  /* 0x00000001ff027803 */ /* 0x000fe20000000000 */
[C---:B------:R-:W-:Y:S01]  /*8850*/  FMUL.FTZ R95, R10.reuse, R95 ;  /* 0x0000005f0a5f7220 */ /* 0x040fe20000410000 */
[----:B------:R-:W-:Y:S01]  /*8860*/  IADD3 R19, R19, 0x48, RZ ;  /* 0x0000004813137810 */ /* 0x000fe20007ffe0ff */
[----:B------:R-:W-:Y:S01]  /*8870*/  FMUL.FTZ R94, R10, R94 ;  /* 0x0000005e0a5e7220 */ /* 0x000fe20000410000 */
[----:B------:R-:W-:Y:S01]  /*8880*/  SHF.R.S32.HI R4, RZ, 0x1f, R18 ;  /* 0x0000001fff047819 */ /* 0x000fe20000011412 */
[C---:B------:R-:W-:Y:S01]  /*8890*/  FMUL.FTZ R89, R13.reuse, R89 ;  /* 0x000000590d597220 */ /* 0x040fe20000410000 */
[----:B------:R-:W-:Y:S01]  /*88a0*/  IADD3 R18, P0, R18, R16, RZ ;  /* 0x0000001012127210 */ /* 0x000fe20007f1e0ff */
[----:B------:R-:W-:Y:S01]  /*88b0*/  FMUL.FTZ R88, R13, R88 ;  /* 0x000000580d587220 */ /* 0x000fe20000410000 */
[----:B------:R-:W-:Y:S01]  /*88c0*/  SHF.L.U32 R3, R3, 0x1, RZ ;  /* 0x0000000103037819 */ /* 0x000fe200000006ff */
[----:B------:R-:W-:Y:S01]  /*88d0*/  FMUL.FTZ R145, R13, R145 ;  /* 0x000000910d917220 */ /* 0x000fe20000410000 */
[----:B------:R-:W-:Y:S01]  /*88e0*/  ISETP.GE.OR P4, PT, R19, R8, P4 ;  /* 0x000000081300720c */ /* 0x000fe20002786670 */
[----:B------:R-:W-:Y:S01]  /*88f0*/  FMUL.FTZ R144, R13, R144 ;  /* 0x000000900d907220 */ /* 0x000fe20000410000 */
[----:B------:R-:W-:Y:S01]  /*8900*/  IADD3.X R19, R4, R17, R6, P0, !PT ;  /* 0x0000001104137210 */ /* 0x000fe200007fe406 */
[----:B------:R-:W-:Y:S01]  /*8910*/  STS [R3+0x80], R160 ;  /* 0x000080a003007388 */ /* 0x000fe20000000800 */
[----:B------:R-:W-:Y:S01]  /*8920*/  IADD3 R6, R3, 0x80, RZ ;  /* 0x0000008003067810 */ /* 0x000fe20007ffe0ff */
[C---:B------:R-:W-:Y:S01]  /*8930*/  FMUL.FTZ R97, R11.reuse, R97 ;  /* 0x000000610b617220 */ /* 0x040fe20000410000 */
[----:B------:R-:W-:Y:S01]  /*8940*/  SHF.R.S32.HI R4, RZ, 0x1f, R0 ;  /* 0x0000001fff047819 */ /* 0x000fe20000011400 */
[----:B------:R-:W-:Y:S01]  /*8950*/  FMUL.FTZ R96, R11, R96 ;  /* 0x000000600b607220 */ /* 0x000fe20000410000 */
[----:B------:R-:W-:Y:S01]  /*8960*/  IADD3 R5, R3, 0x70, RZ ;  /* 0x0000007003057810 */ /* 0x000fe20007ffe0ff */
[----:B------:R-:W-:Y:S01]  /*8970*/  FMUL.FTZ R99, R10, R99 ;  /* 0x000000630a637220 */ /* 0x000fe20000410000 */
[----:B------:R-:W-:Y:S01]  /*8980*/  @P2 IADD3 R5, R6, 0x10, RZ ;  /* 0x0000001006052810 */ /* 0x000fe20007ffe0ff */
[----:B------:R-:W-:Y:S01]  /*8990*/  IMAD R6, R4, c[0x0][0x488], RZ ;  /* 0x0001220004067a24 */ /* 0x000fe200078e02ff */
[----:B------:R-:W-:Y:S01]  /*89a0*/  F2FP.BF16.PACK_AB R162, R163, R162 ;  /* 0x000000a2a3a2723e */ /* 0x000fe200000010ff */
[----:B------:R-:W-:Y:S01]  /*89b0*/  IMAD.MOV.U32 R4, RZ, RZ, 0x20 ;  /* 0x00000020ff047424 */ /* 0x000fe200078e00ff */
[----:B------:R-:W-:Y:S01]  /*89c0*/  F2FP.BF16.PACK_AB R150, R151, R150 ;  /* 0x000000969796723e */ /* 0x000fe200000010ff */
[----:B------:R-:W-:Y:S01]  /*89d0*/  FMUL.FTZ R98, R10, R98 ;  /* 0x000000620a627220 */ /* 0x000fe20000410000 */
[----:B------:R-:W-:Y:S01]  /*89e0*/  F2FP.BF16.PACK_AB R70, R71, R70 ;  /* 0x000000464746723e */ /* 0x000fe200000010ff */
[----:B------:R-:W-:Y:S01]  /*89f0*/  STS [R3+0x280], R162 ;  /* 0x000280a203007388 */ /* 0x000fe20000000800 */
[----:B------:R-:W-:Y:S01]  /*8a00*/  SEL R4, R4, 0xffffffe0, !P1 ;  /* 0xffffffe004047807 */ /* 0x000fe20004800000 */
[----:B------:R-:W-:Y:S01]  /*8a10*/  FMUL.FTZ R105, R11, R105 ;  /* 0x000000690b697220 */ /* 0x000fe20000410000 */
[----:B------:R-:W-:Y:S01]  /*8a20*/  F2FP.BF16.PACK_AB R80, R81, R80 ;  /* 0x000000505150723e */ /* 0x000fe200000010ff */
[----:B------:R-:W-:Y:S01]  /*8a30*/  STS [R5], R148 ;  /* 0x0000009405007388 */ /* 0x000fe20000000800 */
[----:B------:R-:W-:Y:S01]  /*8a40*/  IADD3 R7, R3, R4, RZ ;  /* 0x0000000403077210 */ /* 0x000fe20007ffe0ff */
[----:B------:R-:W-:Y:S01]  /*8a50*/  FMUL.FTZ R104, R11, R104 ;  /* 0x000000680b687220 */ /* 0x000fe20000410000 */
[----:B------:R-:W-:Y:S01]  /*8a60*/  F2FP.BF16.PACK_AB R82, R83, R82 ;  /* 0x000000525352723e */ /* 0x000fe200000010ff */
[----:B------:R-:W-:Y:S01]  /*8a70*/  STS [R5+0x200], R150 ;  /* 0x0002009605007388 */ /* 0x000fe20000000800 */
[----:B------:R-:W-:Y:S01]  /*8a80*/  IADD3 R4, R4, R5, RZ ;  /* 0x0000000504047210 */ /* 0x000fe20007ffe0ff */
[C---:B------:R-:W-:Y:S01]  /*8a90*/  FMUL.FTZ R107, R10.reuse, R107 ;  /* 0x0000006b0a6b7220 */ /* 0x040fe20000410000 */
[----:B------:R-:W-:Y:S01]  /*8aa0*/  F2FP.BF16.PACK_AB R72, R73, R72 ;  /* 0x000000484948723e */ /* 0x000fe200000010ff */
[----:B------:R-:W-:Y:S01]  /*8ab0*/  STS [R3+0x1080], R156 ;  /* 0x0010809c03007388 */ /* 0x000fe20000000800 */
[----:B------:R-:W-:Y:S01]  /*8ac0*/  F2FP.BF16.PACK_AB R76, R77, R76 ;  /* 0x0000004c4d4c723e */ /* 0x000fe200000010ff */
[C---:B------:R-:W-:Y:S01]  /*8ad0*/  FMUL.FTZ R106, R10.reuse, R106 ;  /* 0x0000006a0a6a7220 */ /* 0x040fe20000410000 */
[----:B------:R-:W-:Y:S01]  /*8ae0*/  F2FP.BF16.PACK_AB R84, R85, R84 ;  /* 0x000000545554723e */ /* 0x000fe200000010ff */
[----:B------:R-:W-:Y:S01]  /*8af0*/  STS [R3+0x1280], R158 ;  /* 0x0012809e03007388 */ /* 0x000fe20000000800 */
[----:B------:R-:W-:Y:S01]  /*8b00*/  F2FP.BF16.PACK_AB R86, R87, R86 ;  /* 0x000000565756723e */ /* 0x000fe200000010ff */
[----:B------:R-:W-:Y:S01]  /*8b10*/  FMUL.FTZ R101, R13, R101 ;  /* 0x000000650d657220 */ /* 0x000fe20000410000 */
[----:B------:R-:W-:Y:S01]  /*8b20*/  F2FP.BF16.PACK_AB R92, R93, R92 ;  /* 0x0000005c5d5c723e */ /* 0x000fe200000010ff */
[----:B------:R-:W-:Y:S01]  /*8b30*/  STS [R5+0x1000], R152 ;  /* 0x0010009805007388 */ /* 0x000fe20000000800 */
[----:B------:R-:W-:Y:S01]  /*8b40*/  FMUL.FTZ R100, R13, R100 ;  /* 0x000000640d647220 */ /* 0x000fe20000410000 */
[----:B------:R-:W-:Y:S01]  /*8b50*/  F2FP.BF16.PACK_AB R94, R95, R94 ;  /* 0x0000005e5f5e723e */ /* 0x000fe200000010ff */
[C---:B------:R-:W-:Y:S01]  /*8b60*/  FMUL.FTZ R141, R13.reuse, R141 ;  /* 0x0000008d0d8d7220 */ /* 0x040fe20000410000 */
        /* <DEDUP_REMOVED lines=9> */
[C---:B------:R-:W-:Y:S01]  /*8c00*/  FMUL.FTZ R110, R10.reuse, R110 ;  /* 0x0000006e0a6e7220 */ /* 0x040fe20000410000 */
[----:B------:R-:W-:Y:S01]  /*8c10*/  F2FP.BF16.PACK_AB R96, R97, R96 ;  /* 0x000000606160723e */ /* 0x000fe200000010ff */
[C---:B------:R-:W-:Y:S01]  /*8c20*/  FMUL.FTZ R117, R11.reuse, R117 ;  /* 0x000000750b757220 */ /* 0x040fe20000410000 */
[----:B------:R-:W-:Y:S01]  /*8c30*/  STS [R4], R80 ;  /* 0x0000005004007388 */ /* 0x000fe20000000800 */
[----:B------:R-:W-:Y:S01]  /*8c40*/  FMUL.FTZ R116, R11, R116 ;  /* 0x000000740b747220 */ /* 0x000fe20000410000 */
[----:B------:R-:W-:Y:S01]  /*8c50*/  F2FP.BF16.PACK_AB R98, R99, R98 ;  /* 0x000000626362723e */ /* 0x000fe200000010ff */
[C---:B------:R-:W-:Y:S01]  /*8c60*/  FMUL.FTZ R119, R10.reuse, R119 ;  /* 0x000000770a777220 */ /* 0x040fe20000410000 */
[----:B------:R-:W-:Y:S01]  /*8c70*/  STS [R4+0x200], R82 ;  /* 0x0002005204007388 */ /* 0x000fe20000000800 */
[C---:B------:R-:W-:Y:S01]  /*8c80*/  FMUL.FTZ R118, R10.reuse, R118 ;  /* 0x000000760a767220 */ /* 0x040fe20000410000 */
        /* <DEDUP_REMOVED lines=13> */
[----:B------:R-:W-:Y:S01]  /*8d60*/  FMUL.FTZ R133, R11, R133 ;  /* 0x000000850b857220 */ /* 0x000fe20000410000 */
[----:B------:R-:W-:Y:S01]  /*8d70*/  STS [R4+0x1200], R78 ;  /* 0x0012004e04007388 */ /* 0x000fe20000000800 */
[C---:B------:R-:W-:Y:S01]  /*8d80*/  FMUL.FTZ R123, R10.reuse, R123 ;  /* 0x0000007b0a7b7220 */ /* 0x040fe20000410000 */
[----:B------:R-:W-:Y:S01]  /*8d90*/  F2FP.BF16.PACK_AB R108, R109, R108 ;  /* 0x0000006c6d6c723e */ /* 0x000fe200000010ff */
[C---:B------:R-:W-:Y:S01]  /*8da0*/  FMUL.FTZ R122, R10.reuse, R122 ;  /* 0x0000007a0a7a7220 */ /* 0x040fe20000410000 */
[----:B------:R-:W-:Y:S01]  /*8db0*/  STS [R3+0x2080], R84 ;  /* 0x0020805403007388 */ /* 0x000fe20000000800 */
[----:B------:R-:W-:Y:S01]  /*8dc0*/  FMUL.FTZ R135, R10, R135 ;  /* 0x000000870a877220 */ /* 0x000fe20000410000 */
[----:B------:R-:W-:Y:S01]  /*8dd0*/  F2FP.BF16.PACK_AB R110, R111, R110 ;  /* 0x0000006e6f6e723e */ /* 0x000fe200000010ff */
[----:B------:R-:W-:Y:S01]  /*8de0*/  IMAD.WIDE.U32 R18, R0, c[0x0][0x488], R18 ;  /* 0x0001220000127a25 */ /* 0x000fe200078e0012 */
[----:B------:R-:W-:Y:S01]  /*8df0*/  STS [R3+0x2280], R86 ;  /* 0x0022805603007388 */ /* 0x000fe20000000800 */
[----:B------:R-:W-:-:S02]  /*8e00*/  F2FP.BF16.PACK_AB R116, R117, R116 ;  /* 0x000000747574723e */ /* 0x000fc400000010ff */
[----:B------:R-:W-:Y:S01]  /*8e10*/  IMAD R6, R0, c[0x0][0x48c], R6 ;  /* 0x0001230000067a24 */ /* 0x000fe200078e0206 */
[----:B------:R-:W-:Y:S01]  /*8e20*/  STS [R5+0x2000], R92 ;  /* 0x0020005c05007388 */ /* 0x000fe20000000800 */
[----:B------:R-:W-:Y:S01]  /*8e30*/  FMUL.FTZ R11, R11, R132 ;  /* 0x000000840b0b7220 */ /* 0x000fe20000410000 */
[----:B------:R-:W-:Y:S01]  /*8e40*/  F2FP.BF16.PACK_AB R118, R119, R118 ;  /* 0x000000767776723e */ /* 0x000fe200000010ff */
[----:B------:R-:W-:Y:S01]  /*8e50*/  FMUL.FTZ R10, R10, R134 ;  /* 0x000000860a0a7220 */ /* 0x000fe20000410000 */
        /* <DEDUP_REMOVED lines=9> */
[----:B------:R-:W-:Y:S01]  /*8ef0*/  F2FP.BF16.PACK_AB R120, R121, R120 ;  /* 0x000000787978723e */ /* 0x000fe200000010ff */
[----:B------:R-:W-:Y:S01]  /*8f00*/  IMAD.WIDE.U32 R14, R12, c[0x0][0x3d8], R14 ;  /* 0x0000f6000c0e7a25 */ /* 0x000fe200078e000e */
[----:B------:R-:W-:Y:S01]  /*8f10*/  F2FP.BF16.PACK_AB R122, R123, R122 ;  /* 0x0000007a7b7a723e */ /* 0x000fe200000010ff */
[----:B------:R-:W-:Y:S01]  /*8f20*/  STS [R5+0x3000], R144 ;  /* 0x0030009005007388 */ /* 0x000fe20000000800 */
[----:B------:R-:W-:-:S02]  /*8f30*/  LEA R0, P0, R18, c[0x0][0x450], 0x2 ;  /* 0x0001140012007a11 */ /* 0x000fc400078010ff */
[----:B------:R-:W-:Y:S01]  /*8f40*/  IADD3 R6, R19, R6, RZ ;  /* 0x0000000613067210 */ /* 0x000fe20007ffe0ff */
[----:B------:R-:W-:Y:S01]  /*8f50*/  STS [R5+0x3200], R146 ;  /* 0x0032009205007388 */ /* 0x000fe20000000800 */
[----:B------:R-:W-:Y:S02]  /*8f60*/  F2FP.BF16.PACK_AB R11, R133, R11 ;  /* 0x0000000b850b723e */ /* 0x000fe400000010ff */
[----:B------:R-:W-:Y:S01]  /*8f70*/  F2FP.BF16.PACK_AB R10, R135, R10 ;  /* 0x0000000a870a723e */ /* 0x000fe200000010ff */
[----:B------:R-:W-:Y:S01]  /*8f80*/  STS [R7+0x2080], R96 ;  /* 0x0020806007007388 */ /* 0x000fe20000000800 */
[----:B------:R-:W-:Y:S02]  /*8f90*/  F2FP.BF16.PACK_AB R124, R125, R124 ;  /* 0x0000007c7d7c723e */ /* 0x000fe400000010ff */
[----:B------:R-:W-:Y:S01]  /*8fa0*/  F2FP.BF16.PACK_AB R13, R129, R13 ;  /* 0x0000000d810d723e */ /* 0x000fe200000010ff */
[----:B------:R-:W-:Y:S01]  /*8fb0*/  STS [R7+0x2280], R98 ;  /* 0x0022806207007388 */ /* 0x000fe20000000800 */
[----:B------:R-:W-:-:S02]  /*8fc0*/  LEA.HI.X R6, R18, c[0x0][0x454], R6, 0x2, P0 ;  /* 0x0001150012067a11 */ /* 0x000fc400000f1406 */
[----:B------:R-:W-:Y:S01]  /*8fd0*/  ISETP.NE.AND P5, PT, R2, RZ, PT ;  /* 0x000000ff0200720c */ /* 0x000fe20003fa5270 */
[----:B------:R-:W-:Y:S01]  /*8fe0*/  STS [R4+0x2000], R104 ;  /* 0x0020006804007388 */ /* 0x000fe20000000800 */
[----:B------:R-:W-:-:S03]  /*8ff0*/  SHF.R.S32.HI R2, RZ, 0x1f, R12 ;  /* 0x0000001fff027819 */ /* 0x000fc6000001140c */
[----:B------:R-:W-:Y:S02]  /*9000*/  STS [R4+0x2200], R106 ;  /* 0x0022006a04007388 */ /* 0x000fe40000000800 */
[----:B------:R-:W-:Y:S02]  /*9010*/  IMAD R2, R2, c[0x0][0x3d8], RZ ;  /* 0x0000f60002027a24 */ /* 0x000fe400078e02ff */
[----:B------:R-:W-:Y:S02]  /*9020*/  STS [R7+0x3080], R100 ;  /* 0x0030806407007388 */ /* 0x000fe40000000800 */
[----:B------:R-:W-:Y:S02]  /*9030*/  IMAD R2, R12, c[0x0][0x3dc], R2 ;  /* 0x0000f7000c027a24 */ /* 0x000fe400078e0202 */
[----:B------:R-:W-:Y:S01]  /*9040*/  STS [R7+0x3280], R102 ;  /* 0x0032806607007388 */ /* 0x000fe20000000800 */
[----:B------:R-:W-:Y:S02]  /*9050*/  IMAD.SHL.U32 R12, R233, 0x2, RZ ;  /* 0x00000002e90c7824 */ /* 0x000fe400078e00ff */
[----:B------:R-:W-:Y:S01]  /*9060*/  IADD3 R2, R15, R2, RZ ;  /* 0x000000020f027210 */ /* 0x000fe20007ffe0ff */
        /* <DEDUP_REMOVED lines=19> */
[----:B------:R-:W1:Y:S04]  /*91a0*/  SHFL.IDX PT, R17, R6, RZ, 0x1c1f ;  /* 0x001c1fff06117589 */ /* 0x000e6800000e0000 */
[----:B------:R-:W-:Y:S06]  /*91b0*/  BAR.SYNC.DEFER_BLOCKING 0x1, 0x80 ;  /* 0x0042000000007b1d */ /* 0x000fec0000010000 */
[----:B------:R-:W-:Y:S04]  /*91c0*/  SHFL.IDX PT, R20, R0, 0x1, 0x1c1f ;  /* 0x003c1f0000147f89 */ /* 0x000fe800000e0000 */
[----:B------:R-:W2:Y:S04]  /*91d0*/  SHFL.IDX PT, R21, R6, 0x1, 0x1c1f ;  /* 0x003c1f0006157f89 */ /* 0x000ea800000e0000 */
[----:B------:R-:W-:Y:S04]  /*91e0*/  SHFL.IDX PT, R18, R0, 0x2, 0x1c1f ;  /* 0x005c1f0000127f89 */ /* 0x000fe800000e0000 */
[----:B------:R-:W3:Y:S04]  /*91f0*/  SHFL.IDX PT, R19, R6, 0x2, 0x1c1f ;  /* 0x005c1f0006137f89 */ /* 0x000ee800000e0000 */
[----:B------:R4:W-:Y:S04]  /*9200*/  SHFL.IDX PT, R26, R0, 0x3, 0x1c1f ;  /* 0x007c1f00001a7f89 */ /* 0x0009e800000e0000 */
[----:B------:R-:W5:Y:S04]  /*9210*/  SHFL.IDX PT, R27, R6, 0x3, 0x1c1f ;  /* 0x007c1f00061b7f89 */ /* 0x000f6800000e0000 */
[----:B-1----:R1:W-:Y:S04]  /*9220*/  @!P3 ST.E [R16.64], R25 ;  /* 0x000000191000b985 */ /* 0x0023e8000c10190c */
[----:B------:R-:W1:Y:S04]  /*9230*/  S2R R3, SR_TID.X ;  /* 0x0000000000037919 */ /* 0x000e680000002100 */
[----:B--2---:R2:W-:Y:S04]  /*9240*/  @!P5 ST.E [R20.64], R24 ;  /* 0x000000181400d985 */ /* 0x0045e8000c10190c */
[----:B---3--:R2:W-:Y:S01]  /*9250*/  @!P6 ST.E [R18.64], R23 ;  /* 0x000000171200e985 */ /* 0x0085e2000c10190c */
[----:B----4-:R-:W-:-:S04]  /*9260*/  LEA R0, P0, R14, c[0x0][0x380], 0x1 ;  /* 0x0000e0000e007a11 */ /* 0x010fc800078008ff */
[----:B------:R-:W-:Y:S01]  /*9270*/  LEA.HI.X R10, R14, c[0x0][0x384], R2, 0x1, P0 ;  /* 0x0000e1000e0a7a11 */ /* 0x000fe200000f0c02 */
[----:B-----5:R2:W-:Y:S01]  /*9280*/  @!P4 ST.E [R26.64], R22 ;  /* 0x000000161a00c985 */ /* 0x0205e2000c10190c */
[----:B------:R-:W-:-:S03]  /*9290*/  ISETP.GE.AND P0, PT, R232, R8, PT ;  /* 0x00000008e800720c */ /* 0x000fc60003f06270 */
[----:B------:R2:W3:Y:S04]  /*92a0*/  LDS.128 R44, [R12+0x880] ;  /* 0x000880000c2c7984 */ /* 0x0004e80000000c00 */
[----:B------:R2:W4:Y:S01]  /*92b0*/  LDS.128 R40, [R12+0x1080] ;  /* 0x001080000c287984 */ /* 0x0005220000000c00 */
[----:B-1----:R-:W-:-:S03]  /*92c0*/  SHF.R.S32.HI R2, RZ, 0x1f, R3 ;  /* 0x0000001fff027819 */ /* 0x002fc60000011403 */
[----:B------:R2:W1:Y:S01]  /*92d0*/  LDS.128 R36, [R12+0x1880] ;  /* 0x001880000c247984 */ /* 0x0004620000000c00 */
[----:B------:R-:W-:-:S03]  /*92e0*/  LEA.HI R2, R2, R3, RZ, 0x2 ;  /* 0x0000000302027211 */ /* 0x000fc600078f10ff */
[----:B------:R2:W1:Y:S01]  /*92f0*/  LDS.128 R32, [R12+0x2880] ;  /* 0x002880000c207984 */ /* 0x0004620000000c00 */
[----:B------:R-:W-:-:S03]  /*9300*/  LOP3.LUT R2, R2, 0xfffffffc, RZ, 0xc0, !PT ;  /* 0xfffffffc02027812 */ /* 0x000fc600078ec0ff */
[----:B------:R2:W1:Y:S01]  /*9310*/  LDS.128 R28, [R12+0x3080] ;  /* 0x003080000c1c7984 */ /* 0x0004620000000c00 */
[----:B------:R-:W-:-:S03]  /*9320*/  IADD3 R2, -R2, R3, RZ ;  /* 0x0000000302027210 */ /* 0x000fc60007ffe1ff */
[----:B------:R2:W1:Y:S01]  /*9330*/  LDS.128 R24, [R12+0x3880] ;  /* 0x003880000c187984 */ /* 0x0004620000000c00 */
[----:B------:R-:W-:-:S03]  /*9340*/  SHF.L.U32 R2, R2, 0x3, RZ ;  /* 0x0000000302027819 */ /* 0x000fc600000006ff */
[----:B------:R2:W1:Y:S04]  /*9350*/  LDS.128 R20, [R12+0x4880] ;  /* 0x004880000c147984 */ /* 0x0004680000000c00 */
[----:B------:R2:W1:Y:S04]  /*9360*/  LDS.128 R16, [R12+0x5080] ;  /* 0x005080000c107984 */ /* 0x0004680000000c00 */
[----:B------:R2:W1:Y:S04]  /*9370*/  LDS.128 R4, [R12+0x5880] ;  /* 0x005880000c047984 */ /* 0x0004680000000c00 */
[----:B------:R2:W1:Y:S04]  /*9380*/  SHFL.IDX PT, R56, R0, RZ, 0x1c1f ;  /* 0x001c1fff00387589 */ /* 0x00046800000e0000 */
[----:B------:R2:W1:Y:S01]  /*9390*/  SHFL.IDX PT, R57, R10, RZ, 0x1c1f ;  /* 0x001c1fff0a397589 */ /* 0x00046200000e0000 */
[----:B------:R-:W-:Y:S05]  /*93a0*/  @P0 BRA `(.L_x_862) ;  /* 0x0000012000000947 */ /* 0x000fea0003800000 */
[----:B---3--:R-:W3:Y:S01]  /*93b0*/  LDS.128 R52, [R12+0x80] ;  /* 0x000080000c347984 */ /* 0x008ee20000000c00 */
[----:B------:R-:W-:-:S02]  /*93c0*/  ISETP.GE.AND P1, PT, R237, c[0x0][0x3c8], PT ;  /* 0x0000f200ed007a0c */ /* 0x000fc40003f26270 */
[----:B------:R-:W-:Y:S01]  /*93d0*/  ISETP.GE.AND P0, PT, R236, c[0x0][0x3c8], PT ;  /* 0x0000f200ec007a0c */ /* 0x000fe20003f06270 */
[----:B------:R-:W5:Y:S01]  /*93e0*/  LDS.128 R48, [R12+0x2080] ;  /* 0x002080000c307984 */ /* 0x000f620000000c00 */
[----:B------:R-:W-:-:S03]  /*93f0*/  ISETP.GE.AND P2, PT, R2, c[0x0][0x3c8], PT ;  /* 0x0000f20002007a0c */ /* 0x000fc60003f46270 */
[----:B--2---:R-:W2:Y:S06]  /*9400*/  LDS.128 R12, [R12+0x4080] ;  /* 0x004080000c0c7984 */ /* 0x004eac0000000c00 */
[----:B------:R-:W-:Y:S02]  /*9410*/  @!P1 SHF.R.S32.HI R9, RZ, 0x1f, R237 ;  /* 0x0000001fff099819 */ /* 0x000fe400000114ed */
[----:B------:R-:W-:Y:S02]  /*9420*/  @!P0 SHF.R.S32.HI R3, RZ, 0x1f, R236 ;  /* 0x0000001fff038819 */ /* 0x000fe400000114ec */
[----:B------:R-:W-:Y:S01]  /*9430*/  @!P1 LEA.HI R9, R9, R237, RZ, 0x3 ;  /* 0x000000ed09099211 */ /* 0x000fe200078f18ff */
[----:B-1----:R-:W-:Y:S01]  /*9440*/  @!P2 IMAD.WIDE R58, R2, 0x2, R56 ;  /* 0x00000002023aa825 */ /* 0x002fe200078e0238 */
[----:B------:R-:W-:-:S02]  /*9450*/  @!P0 LEA.HI R3, R3, R236, RZ, 0x3 ;  /* 0x000000ec03038211 */ /* 0x000fc400078f18ff */
[----:B------:R-:W-:Y:S02]  /*9460*/  @!P1 LOP3.LUT R9, R9, 0xfffffff8, RZ, 0xc0, !PT ;  /* 0xfffffff809099812 */ /* 0x000fe400078ec0ff */
[----:B------:R-:W-:-:S03]  /*9470*/  @!P0 LOP3.LUT R3, R3, 0xfffffff8, RZ, 0xc0, !PT ;  /* 0xfffffff803038812 */ /* 0x000fc600078ec0ff */
[----:B------:R-:W-:-:S04]  /*9480*/  @!P1 IMAD.WIDE R60, R9, 0x2, R56 ;  /* 0x00000002093c9825 */ /* 0x000fc800078e0238 */
[----:B------:R-:W-:Y:S01]  /*9490*/  @!P0 IMAD.WIDE R56, R3, 0x2, R56 ;  /* 0x0000000203388825 */ /* 0x000fe200078e0238 */
[----:B---3--:R1:W-:Y:S04]  /*94a0*/  @!P2 ST.E.128 [R58.64], R52 ;  /* 0x000000343a00a985 */ /* 0x0083e8000c101d0c */
[----:B-----5:R1:W-:Y:S04]  /*94b0*/  @!P1 ST.E.128 [R60.64], R48 ;  /* 0x000000303c009985 */ /* 0x0203e8000c101d0c */
[----:B--2---:R1:W-:Y:S02]  /*94c0*/  @!P0 ST.E.128 [R56.64], R12 ;  /* 0x0000000c38008985 */ /* 0x0043e4000c101d0c */
.L_x_862:
[----:B---3--:R-:W-:Y:S05]  /*94d0*/  BSYNC B0 ;  /* 0x0000000000007941 */ /* 0x008fea0003800000 */
.L_x_861:
[----:B------:R-:W-:Y:S01]  /*94e0*/  IADD3 R3, R232, 0x20, RZ ;  /* 0x00000020e8037810 */ /* 0x000fe20007ffe0ff */
[----:B-1----:R1:W3:Y:S01]  /*94f0*/  SHFL.IDX PT, R13, R10, 0x1, 0x1c1f ;  /* 0x003c1f000a0d7f89 */ /* 0x0022e200000e0000 */
[----:B------:R-:W-:Y:S02]  /*9500*/  BSSY B0, `(.L_x_863) ;  /* 0x0000013000007945 */ /* 0x000fe40003800000 */
[----:B------:R-:W-:Y:S01]  /*9510*/  ISETP.GE.AND P0, PT, R3, R8, PT ;  /* 0x000000080300720c */ /* 0x000fe20003f06270 */
[----:B--2---:R1:W2:-:S12]  /*9520*/  SHFL.IDX PT, R12, R0, 0x1, 0x1c1f ;  /* 0x003c1f00000c7f89 */ /* 0x00429800000e0000 */
        /* <DEDUP_REMOVED lines=16> */
.L_x_864:
[----:B------:R-:W-:Y:S05]  /*9630*/  BSYNC B0 ;  /* 0x0000000000007941 */ /* 0x000fea0003800000 */
.L_x_863:
[----:B------:R-:W-:Y:S01]  /*9640*/  IADD3 R3, R232, 0x40, RZ ;  /* 0x00000040e8037810 */ /* 0x000fe20007ffe0ff */
[----:B--23--:R2:W3:Y:S01]  /*9650*/  SHFL.IDX PT, R13, R10, 0x2, 0x1c1f ;  /* 0x005c1f000a0d7f89 */ /* 0x00c4e200000e0000 */
        /* <DEDUP_REMOVED lines=19> */
.L_x_866:
[----:B------:R-:W-:Y:S05]  /*9790*/  BSYNC B0 ;  /* 0x0000000000007941 */ /* 0x000fea0003800000 */
.L_x_865:
[----:B------:R-:W-:Y:S01]  /*97a0*/  IADD3 R232, R232, 0x60, RZ ;  /* 0x00000060e8e87810 */ /* 0x000fe20007ffe0ff */
[----:B------:R2:W4:Y:S03]  /*97b0*/  SHFL.IDX PT, R11, R10, 0x3, 0x1c1f ;  /* 0x007c1f000a0b7f89 */ /* 0x00052600000e0000 */
[----:B------:R-:W-:Y:S01]  /*97c0*/  ISETP.GE.AND P0, PT, R232, R8, PT ;  /* 0x00000008e800720c */ /* 0x000fe20003f06270 */
[----:B-12---:R1:W2:-:S12]  /*97d0*/  SHFL.IDX PT, R10, R0, 0x3, 0x1c1f ;  /* 0x007c1f00000a7f89 */ /* 0x00629800000e0000 */
[----:B------:R-:W-:Y:S05]  /*97e0*/  @P0 EXIT ;  /* 0x000000000000094d */ /* 0x000fea0003800000 */
[----:B------:R-:W-:Y:S02]  /*97f0*/  ISETP.GE.AND P0, PT, R237, c[0x0][0x3c8], PT ;  /* 0x0000f200ed007a0c */ /* 0x000fe40003f06270 */
[----:B------:R-:W-:-:S11]  /*9800*/  ISETP.GE.AND P1, PT, R2, c[0x0][0x3c8], PT ;  /* 0x0000f20002007a0c */ /* 0x000fd60003f26270 */
[----:B-1----:R-:W-:Y:S02]  /*9810*/  @!P0 SHF.R.S32.HI R0, RZ, 0x1f, R237 ;  /* 0x0000001fff008819 */ /* 0x002fe400000114ed */
[----:B--2-4-:R-:W-:Y:S02]  /*9820*/  @!P1 IMAD.WIDE R2, R2, 0x2, R10 ;  /* 0x0000000202029825 */ /* 0x014fe400078e020a */
        /* <DEDUP_REMOVED lines=13> */
.L_x_867:
        /* <DEDUP_REMOVED lines=16> */
.L_x_1724:


//--------------------- .text._ZN7cutlass13device_kernelIN5flash19enable_sm80_to_sm89INS1_16FlashAttnFwdSm80INS1_25CollectiveMainloopFwdSm80ILi4ELi1ELb0EN4cute5tupleIJNS5_1CILi128EEENS7_ILi64EEENS7_ILi96EEEEEELi96ENS_10bfloat16_tEfNS_4arch4Sm80ELb0ELb0ELb0ELb1ELb1ELb0ELb1ELb0EEENS1_21CollectiveEpilogueFwdINS6_IJS8_SA_S9_EEENS6_IJNS7_ILi1EEESI_SI_EEESC_SE_Li128ELb1ELb1ELb0ELb0EEENS1_19SingleTileSchedulerILb1ELb0ELb1ELi128EEEEEEEEEvNT_6ParamsE --------------------------
	.section	.text._ZN7cutlass13device_kernelIN5flash19enable_sm80_to_sm89INS1_16FlashAttnFwdSm80INS1_25CollectiveMainloopFwdSm80ILi4ELi1ELb0EN4cute5tupleIJNS5_1CILi128EEENS7_ILi64EEENS7_ILi96EEEEEELi96ENS_10bfloat16_tEfNS_4arch4Sm80ELb0ELb0ELb0ELb1ELb1ELb0ELb1ELb0EEENS1_21CollectiveEpilogueFwdINS6_IJS8_SA_S9_EEENS6_IJNS7_ILi1EEESI_SI_EEESC_SE_Li128ELb1ELb1ELb0ELb0EEENS1_19SingleTileSchedulerILb1ELb0ELb1ELi128EEEEEEEEEvNT_6ParamsE,"ax",@progbits
	.sectioninfo	@"SHI_REGISTERS=255"
	.align	128
.text._ZN7cutlass13device_kernelIN5flash19enable_sm80_to_sm89INS1_16FlashAttnFwdSm80INS1_25CollectiveMainloopFwdSm80ILi4ELi1ELb0EN4cute5tupleIJNS5_1CILi128EEENS7_ILi64EEENS7_ILi96EEEEEELi96ENS_10bfloat16_tEfNS_4arch4Sm80ELb0ELb0ELb0ELb1ELb1ELb0ELb1ELb0EEENS1_21CollectiveEpilogueFwdINS6_IJS8_SA_S9_EEENS6_IJNS7_ILi1EEESI_SI_EEESC_SE_Li128ELb1ELb1ELb0ELb0EEENS1_19SingleTileSchedulerILb1ELb0ELb1ELi128EEEEEEEEEvNT_6ParamsE:
        .type           _ZN7cutlass13device_kernelIN5flash19enable_sm80_to_sm89INS1_16FlashAttnFwdSm80INS1_25CollectiveMainloopFwdSm80ILi4ELi1ELb0EN4cute5tupleIJNS5_1CILi128EEENS7_ILi64EEENS7_ILi96EEEEEELi96ENS_10bfloat16_tEfNS_4arch4Sm80ELb0ELb0ELb0ELb1ELb1ELb0ELb1ELb0EEENS1_21CollectiveEpilogueFwdINS6_IJS8_SA_S9_EEENS6_IJNS7_ILi1EEESI_SI_EEESC_SE_Li128ELb1ELb1ELb0ELb0EEENS1_19SingleTileSchedulerILb1ELb0ELb1ELi128EEEEEEEEEvNT_6ParamsE,@function
        .size           _ZN7cutlass13device_kernelIN5flash19enable_sm80_to_sm89INS1_16FlashAttnFwdSm80INS1_25CollectiveMainloopFwdSm80ILi4ELi1ELb0EN4cute5tupleIJNS5_1CILi128EEENS7_ILi64EEENS7_ILi96EEEEEELi96ENS_10bfloat16_tEfNS_4arch4Sm80ELb0ELb0ELb0ELb1ELb1ELb0ELb1ELb0EEENS1_21CollectiveEpilogueFwdINS6_IJS8_SA_S9_EEENS6_IJNS7_ILi1EEESI_SI_EEESC_SE_Li128ELb1ELb1ELb0ELb0EEENS1_19SingleTileSchedulerILb1ELb0ELb1ELi128EEEEEEEEEvNT_6ParamsE,(.L_x_1725 - _ZN7cutlass13device_kernelIN5flash19enable_sm80_to_sm89INS1_16FlashAttnFwdSm80INS1_25CollectiveMainloopFwdSm80ILi4ELi1ELb0EN4cute5tupleIJNS5_1CILi128EEENS7_ILi64EEENS7_ILi96EEEEEELi96ENS_10bfloat16_tEfNS_4arch4Sm80ELb0ELb0ELb0ELb1ELb1ELb0ELb1ELb0EEENS1_21CollectiveEpilogueFwdINS6_IJS8_SA_S9_EEENS6_IJNS7_ILi1EEESI_SI_EEESC_SE_Li128ELb1ELb1ELb0ELb0EEENS1_19SingleTileSchedulerILb1ELb0ELb1ELi128EEEEEEEEEvNT_6ParamsE)
        .other          _ZN7cutlass13device_kernelIN5flash19enable_sm80_to_sm89INS1_16FlashAttnFwdSm80INS1_25CollectiveMainloopFwdSm80ILi4ELi1ELb0EN4cute5tupleIJNS5_1CILi128EEENS7_ILi64EEENS7_ILi96EEEEEELi96ENS_10bfloat16_tEfNS_4arch4Sm80ELb0ELb0ELb0ELb1ELb1ELb0ELb1ELb0EEENS1_21CollectiveEpilogueFwdINS6_IJS8_SA_S9_EEENS6_IJNS7_ILi1EEESI_SI_EEESC_SE_Li128ELb1ELb1ELb0ELb0EEENS1_19SingleTileSchedulerILb1ELb0ELb1ELi128EEEEEEEEEvNT_6ParamsE,@"STO_CUDA_ENTRY STV_DEFAULT"
_ZN7cutlass13device_kernelIN5flash19enable_sm80_to_sm89INS1_16FlashAttnFwdSm80INS1_25CollectiveMainloopFwdSm80ILi4ELi1ELb0EN4cute5tupleIJNS5_1CILi128EEENS7_ILi64EEENS7_ILi96EEEEEELi96ENS_10bfloat16_tEfNS_4arch4Sm80ELb0ELb0ELb0ELb1ELb1ELb0ELb1ELb0EEENS1_21CollectiveEpilogueFwdINS6_IJS8_SA_S9_EEENS6_IJNS7_ILi1EEESI_SI_EEESC_SE_Li128ELb1ELb1ELb0ELb0EEENS1_19SingleTileSchedulerILb1ELb0ELb1ELi128EEEEEEEEEvNT_6ParamsE:
        /* <DEDUP_REMOVED lines=17> */
.L_x_869:
        /* <DEDUP_REMOVED lines=8> */
.L_x_871:
[----:B------:R-:W-:-:S05]  /*0190*/  MOV R0, c[0x0][0x54c] ;  /* 0x0001530000007a02 */ /* 0x000fca0000000f00 */
.L_x_870:
[----:B-----5:R-:W-:Y:S01]  /*01a0*/  IMAD R0, R0, c[0x0][0x548], RZ ;  /* 0x0001520000007a24 */ /* 0x020fe200078e02ff */
[----:B-1----:R-:W-:-:S04]  /*01b0*/  SHF.L.U32 R2, R48, 0x7, RZ ;  /* 0x0000000730027819 */ /* 0x002fc800000006ff */
[----:B------:R-:W-:-:S04]  /*01c0*/  ISETP.GE.AND P0, PT, R2, R0, PT ;  /* 0x000000000200720c */ /* 0x000fc80003f06270 */
[----:B------:R-:W-:-:S05]  /*01d0*/  SEL R0, R5, 0xffffffff, !P0 ;  /* 0xffffffff05007807 */ /* 0x000fca0004000000 */
[----:B------:R1:W-:Y:S01]  /*01e0*/  STL [R1+0xc], R0 ;  /* 0x00000c0001007387 */ /* 0x0003e20000100800 */
[----:B------:R-:W-:Y:S05]  /*01f0*/  BRA `(.L_x_872) ;  /* 0x0000013000007947 */ /* 0x000fea0003800000 */
.L_x_868:
[----:B---3--:R-:W-:-:S04]  /*0200*/  ISETP.NE.U32.AND P0, PT, RZ, c[0x0][0x568], PT ;  /* 0x00015a00ff007a0c */ /* 0x008fc80003f05070 */
[----:B------:R-:W-:-:S13]  /*0210*/  ISETP.NE.AND.EX P0, PT, RZ, c[0x0][0x56c], PT, P0 ;  /* 0x00015b00ff007a0c */ /* 0x000fda0003f05300 */
[----:B------:R-:W-:Y:S05]  /*0220*/  @!P0 BRA `(.L_x_873) ;  /* 0x0000002000008947 */ /* 0x000fea0003800000 */
[----:B------:R1:W5:Y:S01]  /*0230*/  LDG.E R0, [R2.64] ;  /* 0x0000000602007981 */ /* 0x000362000c1e1900 */
[----:B------:R-:W-:Y:S05]  /*0240*/  BRA `(.L_x_874) ;  /* 0x0000009000007947 */ /* 0x000fea0003800000 */
.L_x_873:
        /* <DEDUP_REMOVED lines=8> */
.L_x_875:
[----:B------:R-:W-:-:S05]  /*02d0*/  MOV R0, c[0x0][0x54c] ;  /* 0x0001530000007a02 */ /* 0x000fca0000000f00 */
.L_x_874:
[----:B-----5:R-:W-:Y:S01]  /*02e0*/  IMAD R0, R0, c[0x0][0x548], RZ ;  /* 0x0001520000007a24 */ /* 0x020fe200078e02ff */
[----:B-1----:R-:W-:-:S04]  /*02f0*/  SHF.L.U32 R2, R48, 0x7, RZ ;  /* 0x0000000730027819 */ /* 0x002fc800000006ff */
[----:B------:R-:W-:-:S04]  /*0300*/  ISETP.GE.AND P0, PT, R2, R0, PT ;  /* 0x000000000200720c */ /* 0x000fc80003f06270 */
[----:B------:R-:W-:-:S05]  /*0310*/  SEL R0, R5, 0xffffffff, !P0 ;  /* 0xffffffff05007807 */ /* 0x000fca0004000000 */
[----:B------:R1:W-:Y:S04]  /*0320*/  STL [R1+0xc], R0 ;  /* 0x00000c0001007387 */ /* 0x0003e80000100800 */
.L_x_872:
        /* <DEDUP_REMOVED lines=15> */
[----:B------:R2:W5:Y:S04]  /*0420*/  @P1 LDG.E R251, [R6.64] ;  /* 0x0000000606fb1981 */ /* 0x000568000c1e1900 */
[----:B------:R2:W5:Y:S04]  /*0430*/  @P2 LDG.E R8, [R4.64] ;  /* 0x0000000604082981 */ /* 0x000568000c1e1900 */
[----:B------:R2:W5:Y:S01]  /*0440*/  @P0 LDG.E R13, [R2.64] ;  /* 0x00000006020d0981 */ /* 0x000562000c1e1900 */
[----:B------:R-:W-:-:S02]  /*0450*/  ULDC UR5, c[0x0][0x2ac] ;  /* 0x0000ab0000057ab9 */ /* 0x000fc40000000800 */
[----:B------:R-:W-:Y:S01]  /*0460*/  ULDC UR4, c[0x0][0x1d0] ;  /* 0x0000740000047ab9 */ /* 0x000fe20000000800 */
[----:B------:R-:W3:Y:S01]  /*0470*/  S2R R49, SR_CTAID.Y ;  /* 0x0000000000317919 */ /* 0x000ee20000002600 */
[----:B------:R-:W-:-:S06]  /*0480*/  UIMAD UR4, UR5, UR4, URZ ;  /* 0x00000004050472a4 */ /* 0x000fcc000f8e023f */
[----:B-1----:R-:W-:Y:S01]  /*0490*/  IMAD.U32 R0, RZ, RZ, UR4 ;  /* 0x00000004ff007e24 */ /* 0x002fe2000f8e00ff */
[----:B---3--:R-:W-:Y:S01]  /*04a0*/  SHF.R.S32.HI R52, RZ, 0x1f, R49 ;  /* 0x0000001fff347819 */ /* 0x008fe20000011431 */
[----:B------:R-:W-:Y:S05]  /*04b0*/  @P0 BRA `(.L_x_876) ;  /* 0x0000004000000947 */ /* 0x000fea0003800000 */
[----:B--2---:R-:W-:Y:S05]  /*04c0*/  @!P2 BRA `(.L_x_876) ;  /* 0x000000300000a947 */ /* 0x004fea0003800000 */
[----:B------:R-:W2:Y:S04]  /*04d0*/  LDG.E R3, [R4.64] ;  /* 0x0000000604037981 */ /* 0x000ea8000c1e1900 */
[----:B------:R-:W2:Y:S02]  /*04e0*/  LDG.E R2, [R4.64+0x4] ;  /* 0x0000040604027981 */ /* 0x000ea4000c1e1900 */
[----:B--2--5:R-:W-:Y:S02]  /*04f0*/  IADD3 R13, -R3, R2, RZ ;  /* 0x00000002030d7210 */ /* 0x024fe40007ffe1ff */
.L_x_876:
[----:B--2---:R-:W-:-:S04]  /*0500*/  ISETP.NE.U32.AND P0, PT, RZ, c[0x0][0x368], PT ;  /* 0x0000da00ff007a0c */ /* 0x004fc80003f05070 */
[----:B------:R-:W-:-:S13]  /*0510*/  ISETP.NE.AND.EX P0, PT, RZ, c[0x0][0x36c], PT, P0 ;  /* 0x0000db00ff007a0c */ /* 0x000fda0003f05300 */
[----:B------:R-:W-:Y:S05]  /*0520*/  @!P0 BRA `(.L_x_877) ;  /* 0x0000003000008947 */ /* 0x000fea0003800000 */
[----:B------:R-:W-:-:S05]  /*0530*/  IMAD.WIDE R2, R56, R9, c[0x0][0x368] ;  /* 0x0000da0038027625 */ /* 0x000fca00078e0209 */
[----:B------:R1:W5:Y:S01]  /*0540*/  LDG.E R0, [R2.64] ;  /* 0x0000000602007981 */ /* 0x000362000c1e1900 */
[----:B------:R-:W-:Y:S05]  /*0550*/  BRA `(.L_x_878) ;  /* 0x0000007000007947 */ /* 0x000fea0003800000 */
.L_x_877:
[----:B------:R-:W-:-:S04]  /*0560*/  ISETP.NE.U32.AND P0, PT, RZ, c[0x0][0x350], PT ;  /* 0x0000d400ff007a0c */ /* 0x000fc80003f05070 */
[----:B------:R-:W-:-:S13]  /*0570*/  ISETP.NE.AND.EX P0, PT, RZ, c[0x0][0x354], PT, P0 ;  /* 0x0000d500ff007a0c */ /* 0x000fda0003f05300 */
[----:B------:R-:W-:Y:S05]  /*0580*/  @!P0 BRA `(.L_x_878) ;  /* 0x0000004000008947 */ /* 0x000fea0003800000 */
[----:B------:R-:W-:-:S05]  /*0590*/  IMAD.WIDE R2, R56, R9, c[0x0][0x350] ;  /* 0x0000d40038027625 */ /* 0x000fca00078e0209 */
[----:B------:R-:W2:Y:S04]  /*05a0*/  LDG.E R4, [R2.64] ;  /* 0x0000000602047981 */ /* 0x000ea8000c1e1900 */
[----:B------:R-:W2:Y:S02]  /*05b0*/  LDG.E R0, [R2.64+0x4] ;  /* 0x0000040602007981 */ /* 0x000ea4000c1e1900 */
[----:B--2---:R-:W-:-:S05]  /*05c0*/  IADD3 R0, -R4, R0, RZ ;  /* 0x0000000004007210 */ /* 0x004fca0007ffe1ff */
.L_x_878:
        /* <DEDUP_REMOVED lines=11> */
[----:B-1----:R-:W-:Y:S01]  /*0680*/  SHF.R.S32.HI R2, RZ, 0x1f, R0 ;  /* 0x0000001fff027819 */ /* 0x002fe20000011400 */
        /* <DEDUP_REMOVED lines=83> */
[CC--:B------:R-:W-:Y:S01]  /*0bc0*/  LEA.HI R20, R10.reuse, R153.reuse, RZ, 0x4 ;  /* 0x000000990a147211 */ /* 0x0c0fe200078f20ff */
[----:B------:R-:W-:Y:S01]  /*0bd0*/  IMAD R231, R9, 0x20, R17 ;  /* 0x0000002009e77824 */ /* 0x000fe200078e0211 */
[----:B------:R-:W-:Y:S01]  /*0be0*/  SHF.R.S32.HI R22, RZ, 0x3, R24 ;  /* 0x00000003ff167819 */ /* 0x000fe20000011418 */
[----:B------:R-:W-:Y:S01]  /*0bf0*/  IMAD R5, R49, c[0x0][0x1bc], R5 ;  /* 0x00006f0031057a24 */ /* 0x000fe200078e0205 */
[----:B------:R-:W-:Y:S01]  /*0c00*/  SHF.R.S32.HI R159, RZ, 0x6, R29 ;  /* 0x00000006ff9f7819 */ /* 0x000fe2000001141d */
[----:B------:R-:W-:Y:S01]  /*0c10*/  IMAD.SHL.U32 R60, R9, 0x8, RZ ;  /* 0x00000008093c7824 */ /* 0x000fe200078e00ff */
[----:B------:R-:W-:Y:S01]  /*0c20*/  LEA.HI R138, R10, R153, RZ, 0x5 ;  /* 0x000000990a8a7211 */ /* 0x000fe200078f28ff */
[----:B------:R-:W-:-:S02]  /*0c30*/  IMAD R16, R48, 0x80, R17 ;  /* 0x0000008030107824 */ /* 0x000fc400078e0211 */
[----:B-1----:R-:W-:Y:S01]  /*0c40*/  IMAD.WIDE.U32 R2, R8, c[0x0][0x178], RZ ;  /* 0x00005e0008027a25 */ /* 0x002fe200078e00ff */
[----:B------:R1:W-:Y:S01]  /*0c50*/  STL [R1+0x10], R159 ;  /* 0x0000109f01007387 */ /* 0x0003e20000100800 */
[----:B------:R-:W-:Y:S02]  /*0c60*/  SHF.R.S32.HI R23, RZ, 0x5, R138 ;  /* 0x00000005ff177819 */ /* 0x000fe4000001148a */
[----:B------:R-:W-:Y:S01]  /*0c70*/  IMAD.IADD R3, R3, 0x1, R0 ;  /* 0x0000000103037824 */ /* 0x000fe200078e0200 */
[----:B------:R-:W-:Y:S01]  /*0c80*/  SHF.R.S32.HI R0, RZ, 0x1f, R56 ;  /* 0x0000001fff007819 */ /* 0x000fe20000011438 */
[----:B------:R-:W-:Y:S01]  /*0c90*/  IMAD R8, R48, 0x80, R231 ;  /* 0x0000008030087824 */ /* 0x000fe200078e02e7 */
[----:B------:R-:W-:Y:S01]  /*0ca0*/  IADD3 R19, R60, 0x20, RZ ;  /* 0x000000203c137810 */ /* 0x000fe20007ffe0ff */
[----:B------:R-:W-:Y:S01]  /*0cb0*/  IMAD.WIDE.U32 R2, R49, c[0x0][0x1b8], R2 ;  /* 0x00006e0031027a25 */ /* 0x000fe200078e0002 */
[----:B------:R-:W-:Y:S02]  /*0cc0*/  SEL R6, R0, RZ, !P2 ;  /* 0x000000ff00067207 */ /* 0x000fe40005000000 */
[----:B------:R-:W-:Y:S01]  /*0cd0*/  IADD3 R55, R60, 0x40, RZ ;  /* 0x000000403c377810 */ /* 0x000fe20007ffe0ff */
[----:B------:R-:W-:Y:S01]  /*0ce0*/  @P0 IMAD.HI.U32 R7, R8, c[0x0][0x2c8], RZ ;  /* 0x0000b20008070a27 */ /* 0x000fe200078e00ff */
[----:B------:R-:W-:-:S02]  /*0cf0*/  ISETP.GE.AND P4, PT, R60, c[0x0][0x198], PT ;  /* 0x000066003c007a0c */ /* 0x000fc40003f86270 */
[----:B------:R-:W-:Y:S01]  /*0d00*/  ISETP.GE.AND P3, PT, R19, c[0x0][0x198], PT ;  /* 0x0000660013007a0c */ /* 0x000fe20003f66270 */
[----:B------:R-:W-:Y:S01]  /*0d10*/  IMAD.IADD R3, R3, 0x1, R5 ;  /* 0x0000000103037824 */ /* 0x000fe200078e0205 */
[----:B------:R-:W-:Y:S01]  /*0d20*/  ISETP.GE.AND P2, PT, R55, c[0x0][0x198], PT ;  /* 0x0000660037007a0c */ /* 0x000fe20003f46270 */
[----:B------:R-:W-:Y:S01]  /*0d30*/  IMAD.MOV.U32 R0, RZ, RZ, R8 ;  /* 0x000000ffff007224 */ /* 0x000fe200078e0008 */
[----:B------:R-:W-:Y:S01]  /*0d40*/  @P0 SHF.R.U32.HI R0, RZ, c[0x0][0x2cc], R7 ;  /* 0x0000b300ff000a19 */ /* 0x000fe20000011607 */
[----:B------:R-:W-:Y:S02]  /*0d50*/  IMAD R5, R6, c[0x0][0x1c0], RZ ;  /* 0x0000700006057a24 */ /* 0x000fe400078e02ff */
        /* <DEDUP_REMOVED lines=30> */
[----:B------:R1:W2:Y:S01]  /*0f40*/  SHFL.IDX PT, R2, R12, RZ, 0x1c1f ;  /* 0x001c1fff0c027589 */ /* 0x0002a200000e0000 */
        /* <DEDUP_REMOVED lines=26> */
.L_x_881:
[----:B-123--:R-:W-:Y:S05]  /*10f0*/  BSYNC B0 ;  /* 0x0000000000007941 */ /* 0x00efea0003800000 */
.L_x_880:
        /* <DEDUP_REMOVED lines=20> */
.L_x_883:
[----:B------:R-:W-:Y:S05]  /*1240*/  BSYNC B0 ;  /* 0x0000000000007941 */ /* 0x000fea0003800000 */
.L_x_882:
        /* <DEDUP_REMOVED lines=20> */
.L_x_885:
[----:B------:R-:W-:Y:S05]  /*1390*/  BSYNC B0 ;  /* 0x0000000000007941 */ /* 0x000fea0003800000 */
.L_x_884:
[----:B------:R-:W-:Y:S01]  /*13a0*/  IMAD.MOV.U32 R162, RZ, RZ, c[0x0][0x2b8] ;  /* 0x0000ae00ffa27624 */ /* 0x000fe200078e00ff */
[----:B---3--:R-:W-:Y:S01]  /*13b0*/  SHFL.IDX PT, R2, R12, 0x3, 0x1c1f ;  /* 0x007c1f000c027f89 */ /* 0x008fe200000e0000 */
[----:B------:R-:W-:Y:S01]  /*13c0*/  IMAD R0, R159, 0x40, R231 ;  /* 0x000000409f007824 */ /* 0x000fe200078e02e7 */
[----:B-----5:R-:W-:Y:S01]  /*13d0*/  SHF.R.S32.HI R5, RZ, 0x1f, R14 ;  /* 0x0000001fff057819 */ /* 0x020fe2000001140e */
[----:B------:R-:W-:Y:S01]  /*13e0*/  IMAD.WIDE.U32 R160, R14, c[0x0][0x2b0], RZ ;  /* 0x0000ac000ea07a25 */ /* 0x000fe200078e00ff */
[----:B------:R-:W-:Y:S01]  /*13f0*/  ISETP.NE.AND P5, PT, R162, 0x1, PT ;  /* 0x00000001a200780c */ /* 0x000fe20003fa5270 */
[----:B----4-:R-:W3:Y:S01]  /*1400*/  SHFL.IDX PT, R3, R11, 0x3, 0x1c1f ;  /* 0x007c1f000b037f89 */ /* 0x010ee200000e0000 */
[----:B------:R-:W-:Y:S01]  /*1410*/  IADD3 R0, R0, -0x40, RZ ;  /* 0xffffffc000007810 */ /* 0x000fe20007ffe0ff */
[----:B------:R-:W-:Y:S01]  /*1420*/  IMAD R5, R5, c[0x0][0x2b0], RZ ;  /* 0x0000ac0005057a24 */ /* 0x000fe200078e02ff */
[----:B------:R-:W-:Y:S01]  /*1430*/  IADD3 R7, R16, 0x60, RZ ;  /* 0x0000006010077810 */ /* 0x000fe20007ffe0ff */
[----:B------:R-:W-:Y:S01]  /*1440*/  IMAD.SHL.U32 R221, R221, 0x2, RZ ;  /* 0x00000002dddd7824 */ /* 0x000fe200078e00ff */
[C---:B------:R-:W-:Y:S01]  /*1450*/  ISETP.GE.AND P1, PT, R0.reuse, R61, PT ;  /* 0x0000003d0000720c */ /* 0x040fe20003f26270 */
[----:B------:R-:W-:Y:S01]  /*1460*/  IMAD.IADD R10, R0, 0x1, R251 ;  /* 0x00000001000a7824 */ /* 0x000fe200078e02fb */
[----:B------:R-:W-:Y:S01]  /*1470*/  ISETP.GE.AND P0, PT, R7, R13, PT ;  /* 0x0000000d0700720c */ /* 0x000fe20003f06270 */
[----:B------:R-:W-:Y:S01]  /*1480*/  IMAD R8, R14, c[0x0][0x2b4], R5 ;  /* 0x0000ad000e087a24 */ /* 0x000fe200078e0205 */
[----:B------:R-:W-:Y:S01]  /*1490*/  SHF.R.S32.HI R9, RZ, 0x1f, R55 ;  /* 0x0000001fff097819 */ /* 0x000fe20000011437 */
[----:B------:R-:W-:Y:S01]  /*14a0*/  IMAD.MOV.U32 R0, RZ, RZ, R10 ;  /* 0x000000ffff007224 */ /* 0x000fe200078e000a */
[----:B------:R-:W-:Y:S01]  /*14b0*/  ISETP.GT.OR P1, PT, R231, 0x3f, P1 ;  /* 0x0000003fe700780c */ /* 0x000fe20000f24670 */
[----:B------:R-:W-:Y:S01]  /*14c0*/  @P5 IMAD.HI.U32 R6, R10, c[0x0][0x2bc], RZ ;  /* 0x0000af000a065a27 */ /* 0x000fe200078e00ff */
[----:B------:R-:W-:Y:S01]  /*14d0*/  LEA.HI R9, R9, R55, RZ, 0x3 ;  /* 0x0000003709097211 */ /* 0x000fe200078f18ff */
[----:B------:R-:W-:Y:S02]  /*14e0*/  STL.64 [R1], R160 ;  /* 0x000000a001007387 */ /* 0x000fe40000100a00 */
[----:B------:R-:W-:Y:S01]  /*14f0*/  IMAD.IADD R158, R161, 0x1, R8 ;  /* 0x00000001a19e7824 */ /* 0x000fe200078e0208 */
[----:B------:R-:W-:Y:S01]  /*1500*/  @P5 SHF.R.U32.HI R0, RZ, c[0x0][0x2c0], R6 ;  /* 0x0000b000ff005a19 */ /* 0x000fe20000011606 */
[----:B------:R-:W-:Y:S01]  /*1510*/  IMAD.MOV.U32 R222, RZ, RZ, RZ ;  /* 0x000000ffffde7224 */ /* 0x000fe200078e00ff */
[----:B------:R-:W-:-:S02]  /*1520*/  SHF.R.S32.HI R6, RZ, 0x1f, R19 ;  /* 0x0000001fff067819 */ /* 0x000fc40000011413 */
[----:B------:R-:W-:Y:S01]  /*1530*/  LOP3.LUT R189, R9, 0xfffffff8, RZ, 0xc0, !PT ;  /* 0xfffffff809bd7812 */ /* 0x000fe200078ec0ff */
[----:B------:R-:W-:Y:S01]  /*1540*/  IMAD.WIDE.U32 R156, R49, c[0x0][0x1e8], RZ ;  /* 0x00007a00319c7a25 */ /* 0x000fe200078e00ff */
[----:B------:R-:W-:Y:S01]  /*1550*/  LEA.HI R5, R6, R19, RZ, 0x3 ;  /* 0x0000001306057211 */ /* 0x000fe200078f18ff */
[----:B------:R-:W-:Y:S02]  /*1560*/  STL [R1+0x8], R158 ;  /* 0x0000089e01007387 */ /* 0x000fe40000100800 */
[--C-:B---3--:R-:W-:Y:S01]  /*1570*/  @!P0 IMAD.WIDE R6, R60, 0x2, R2.reuse ;  /* 0x000000023c068825 */ /* 0x108fe200078e0202 */
[----:B------:R-:W-:Y:S02]  /*1580*/  LOP3.LUT R190, R5, 0xfffffff8, RZ, 0xc0, !PT ;  /* 0xfffffff805be7812 */ /* 0x000fe400078ec0ff */
[----:B------:R-:W-:Y:S02]  /*1590*/  @!P1 IADD3 R5, P5, R0, R160, RZ ;  /* 0x000000a000059210 */ /* 0x000fe40007fbe0ff */
[----:B------:R-:W-:Y:S01]  /*15a0*/  @!PT LDS RZ, [RZ] ;  /* 0x00000000fffff984 */ /* 0x000fe20000000800 */
[----:B------:R3:W-:Y:S01]  /*15b0*/  @!P0 LDGSTS.E.BYPASS.LTC128B.128 [R221+0x7900], [R6.64], !P4 ;  /* 0x0790000006dd8fae */ /* 0x0007e2000e101d46 */
[----:B------:R-:W-:-:S04]  /*15c0*/  @!P0 IMAD.WIDE R8, R190, 0x2, R2 ;  /* 0x00000002be088825 */ /* 0x000fc800078e0202 */
[----:B------:R-:W-:Y:S01]  /*15d0*/  @!P0 IMAD.WIDE R2, R189, 0x2, R2 ;  /* 0x00000002bd028825 */ /* 0x000fe200078e0202 */
[----:B------:R4:W-:Y:S04]  /*15e0*/  @!P0 LDGSTS.E.BYPASS.LTC128B.128 [R221+0x9900], [R8.64], !P3 ;  /* 0x0990000008dd8fae */ /* 0x0009e8000d901d46 */
[----:B------:R1:W-:Y:S04]  /*15f0*/  @!P0 LDGSTS.E.BYPASS.LTC128B.128 [R221+0xb900], [R2.64], !P2 ;  /* 0x0b90000002dd8fae */ /* 0x0003e8000d101d46 */
[----:B------:R-:W0:Y:S01]  /*1600*/  LDGDEPBAR ;  /* 0x00000000000079af */ /* 0x000e220000000000 */
[----:B---3--:R-:W-:-:S02]  /*1610*/  @!P1 LEA.HI.X.SX32 R7, R0, R158, 0x1, P5 ;  /* 0x0000009e00079211 */ /* 0x008fc400028f0eff */
[----:B------:R-:W-:-:S04]  /*1620*/  @!P1 LEA R6, P4, R5, c[0x0][0x2a0], 0x2 ;  /* 0x0000a80005069a11 */ /* 0x000fc800078810ff */
[----:B------:R-:W-:Y:S01]  /*1630*/  @!P1 LEA.HI.X R7, R5, c[0x0][0x2a4], R7, 0x2, P4 ;  /* 0x0000a90005079a11 */ /* 0x000fe200020f1407 */
[----:B------:R-:W-:Y:S06]  /*1640*/  BAR.SYNC.DEFER_BLOCKING 0x0 ;  /* 0x0000000000007b1d */ /* 0x000fec0000010000 */
[----:B------:R-:W4:Y:S01]  /*1650*/  @!P1 LDG.E R222, [R6.64] ;  /* 0x0000000606de9981 */ /* 0x000f22000c1e1900 */
[----:B------:R-:W-:Y:S01]  /*1660*/  IMAD.MOV R0, RZ, RZ, -R0 ;  /* 0x000000ffff007224 */ /* 0x000fe200078e0a00 */
[----:B------:R-:W-:Y:S02]  /*1670*/  SHF.R.S32.HI R14, RZ, 0x4, R20 ;  /* 0x00000004ff0e7819 */ /* 0x000fe40000011414 */
[----:B-12---:R-:W-:Y:S01]  /*1680*/  LOP3.LUT R12, R24, 0xfffffff8, RZ, 0xc0, !PT ;  /* 0xfffffff8180c7812 */ /* 0x006fe200078ec0ff */
[----:B------:R-:W-:Y:S01]  /*1690*/  IMAD R223, R0, c[0x0][0x2b8], R10 ;  /* 0x0000ae0000df7a24 */ /* 0x000fe200078e020a */
[----:B------:R-:W-:Y:S01]  /*16a0*/  ISETP.GE.AND P6, PT, R60, c[0x0][0x1d4], PT ;  /* 0x000075003c007a0c */ /* 0x000fe20003fc6270 */
[----:B------:R-:W-:Y:S01]  /*16b0*/  IMAD.WIDE.U32 R24, R49, c[0x0][0x210], RZ ;  /* 0x0000840031187a25 */ /* 0x000fe200078e00ff */
[----:B------:R-:W-:-:S02]  /*16c0*/  ISETP.GE.AND P5, PT, R19, c[0x0][0x1d4], PT ;  /* 0x0000750013007a0c */ /* 0x000fc40003fa6270 */
[----:B------:R-:W-:Y:S01]  /*16d0*/  SHF.R.S32.HI R5, RZ, 0x1f, R223 ;  /* 0x0000001fff057819 */ /* 0x000fe200000114df */
[----:B------:R-:W-:Y:S01]  /*16e0*/  IMAD.WIDE.U32 R2, R223, c[0x0][0x1e0], RZ ;  /* 0x00007800df027a25 */ /* 0x000fe200078e00ff */
[----:B------:R-:W-:Y:S02]  /*16f0*/  SHF.R.S32.HI R10, RZ, 0x1f, R18 ;  /* 0x0000001fff0a7819 */ /* 0x000fe40000011412 */
[----:B------:R-:W-:Y:S01]  /*1700*/  ISETP.GE.AND P4, PT, R55, c[0x0][0x1d4], PT ;  /* 0x0000750037007a0c */ /* 0x000fe20003f86270 */
[C---:B------:R-:W-:Y:S01]  /*1710*/  IMAD R0, R5.reuse, c[0x0][0x1e0], RZ ;  /* 0x0000780005007a24 */ /* 0x040fe200078e02ff */
[----:B------:R-:W-:Y:S01]  /*1720*/  ISETP.GE.AND P2, PT, R60, c[0x0][0x1d4], PT ;  /* 0x000075003c007a0c */ /* 0x000fe20003f46270 */
[----:B------:R-:W-:Y:S01]  /*1730*/  IMAD R5, R5, c[0x0][0x208], RZ ;  /* 0x0000820005057a24 */ /* 0x000fe200078e02ff */
[----:B------:R-:W-:Y:S01]  /*1740*/  SHF.R.S32.HI R155, RZ, 0x1f, R60 ;  /* 0x0000001fff9b7819 */ /* 0x000fe2000001143c */
[C---:B------:R-:W-:Y:S01]  /*1750*/  IMAD R0, R223.reuse, c[0x0][0x1e4], R0 ;  /* 0x00007900df007a24 */ /* 0x040fe200078e0200 */
[----:B------:R-:W-:Y:S01]  /*1760*/  SHF.R.S32.HI R154, RZ, 0x1f, R190 ;  /* 0x0000001fff9a7819 */ /* 0x000fe200000114be */
[----:B------:R-:W-:Y:S01]  /*1770*/  IMAD R5, R223, c[0x0][0x20c], R5 ;  /* 0x00008300df057a24 */ /* 0x000fe200078e0205 */
[----:B------:R-:W-:Y:S01]  /*1780*/  SHF.R.S32.HI R152, RZ, 0x1f, R189 ;  /* 0x0000001fff987819 */ /* 0x000fe200000114bd */
[----:B------:R-:W-:-:S02]  /*1790*/  IMAD.IADD R3, R3, 0x1, R0 ;  /* 0x0000000103037824 */ /* 0x000fc400078e0200 */
[----:B------:R-:W-:Y:S02]  /*17a0*/  IMAD R0, R52, c[0x0][0x1e8], RZ ;  /* 0x00007a0034007a24 */ /* 0x000fe400078e02ff */
[----:B------:R-:W-:Y:S02]  /*17b0*/  IMAD.IADD R12, R153, 0x1, -R12 ;  /* 0x00000001990c7824 */ /* 0x000fe400078e0a0c */
[----:B------:R-:W-:-:S03]  /*17c0*/  IMAD R0, R49, c[0x0][0x1ec], R0 ;  /* 0x00007b0031007a24 */ /* 0x000fc600078e0200 */
[----:B------:R-:W-:Y:S01]  /*17d0*/  LEA.HI R13, R12, R12, RZ, 0x1 ;  /* 0x0000000c0c0d7211 */ /* 0x000fe200078f08ff */
[----:B------:R-:W-:Y:S01]  /*17e0*/  IMAD.IADD R252, R157, 0x1, R0 ;  /* 0x000000019dfc7824 */ /* 0x000fe200078e0200 */
[----:B----4-:R-:W-:Y:S01]  /*17f0*/  SHF.R.S32.HI R9, RZ, 0x1f, R222 ;  /* 0x0000001fff097819 */ /* 0x010fe200000114de */
[----:B------:R-:W-:-:S04]  /*1800*/  IMAD.WIDE.U32 R6, R222, c[0x0][0x1f0], R2 ;  /* 0x00007c00de067a25 */ /* 0x000fc800078e0002 */
[----:B------:R-:W-:Y:S01]  /*1810*/  IMAD R8, R9, c[0x0][0x1f0], RZ ;  /* 0x00007c0009087a24 */ /* 0x000fe200078e02ff */
[----:B------:R-:W-:Y:S01]  /*1820*/  IADD3 R0, P0, R156, R6, RZ ;  /* 0x000000069c007210 */ /* 0x000fe20007f1e0ff */
[----:B------:R-:W-:-:S04]  /*1830*/  IMAD.WIDE.U32 R2, R223, c[0x0][0x208], RZ ;  /* 0x00008200df027a25 */ /* 0x000fc800078e00ff */
[----:B------:R-:W-:Y:S02]  /*1840*/  IMAD R8, R222, c[0x0][0x1f4], R8 ;  /* 0x00007d00de087a24 */ /* 0x000fe400078e0208 */
[----:B------:R-:W-:Y:S01]  /*1850*/  IMAD.IADD R3, R3, 0x1, R5 ;  /* 0x0000000103037824 */ /* 0x000fe200078e0205 */
[----:B------:R-:W-:Y:S02]  /*1860*/  LOP3.LUT R5, R15, 0x7fffffe, RZ, 0xc0, !PT ;  /* 0x07fffffe0f057812 */ /* 0x000fe400078ec0ff */
[----:B------:R-:W-:Y:S01]  /*1870*/  IADD3.X R6, R252, R7, R8, P0, !PT ;  /* 0x00000007fc067210 */ /* 0x000fe200007fe408 */
[----:B------:R-:W-:Y:S01]  /*1880*/  IMAD.WIDE.U32 R2, R222, c[0x0][0x218], R2 ;  /* 0x00008600de027a25 */ /* 0x000fe200078e0002 */
[----:B------:R-:W-:Y:S02]  /*1890*/  LEA R16, P0, R0, c[0x0][0x1c8], 0x1 ;  /* 0x0000720000107a11 */ /* 0x000fe400078008ff */
[----:B------:R-:W-:Y:S01]  /*18a0*/  LEA.HI R8, R20, R14, RZ, 0x1 ;  /* 0x0000000e14087211 */ /* 0x000fe200078f08ff */
[----:B------:R-:W-:Y:S01]  /*18b0*/  IMAD.IADD R136, R18, 0x1, -R5 ;  /* 0x0000000112887824 */ /* 0x000fe200078e0a05 */
[----:B------:R-:W-:-:S02]  /*18c0*/  LEA.HI.X R15, R0, c[0x0][0x1cc], R6, 0x1, P0 ;  /* 0x00007300000f7a11 */ /* 0x000fc400000f0c06 */
[----:B------:R-:W-:Y:S01]  /*18d0*/  LEA R0, R159, 0xffffffc0, 0x6 ;  /* 0xffffffc09f007811 */ /* 0x000fe200078e30ff */
[----:B------:R-:W-:Y:S01]  /*18e0*/  SHFL.IDX PT, R6, R16, RZ, 0x1c1f ;  /* 0x001c1fff10067589 */ /* 0x000fe200000e0000 */
[----:B------:R-:W-:Y:S02]  /*18f0*/  LOP3.LUT R8, R8, 0xfffffffe, RZ, 0xc0, !PT ;  /* 0xfffffffe08087812 */ /* 0x000fe400078ec0ff */
[----:B------:R-:W-:Y:S01]  /*1900*/  LEA.HI R20, R10, R18, RZ, 0x3 ;  /* 0x000000120a147211 */ /* 0x000fe200078f18ff */
[----:B------:R-:W1:Y:S01]  /*1910*/  SHFL.IDX PT, R7, R15, RZ, 0x1c1f ;  /* 0x001c1fff0f077589 */ /* 0x000e6200000e0000 */
[----:B------:R-:W-:Y:S02]  /*1920*/  IMAD.IADD R137, R61, 0x1, -R0 ;  /* 0x000000013d897824 */ /* 0x000fe400078e0a00 */
[----:B------:R-:W-:Y:S02]  /*1930*/  IMAD R0, R52, c[0x0][0x210], RZ ;  /* 0x0000840034007a24 */ /* 0x000fe400078e02ff */
[----:B------:R-:W-:-:S02]  /*1940*/  IMAD.IADD R54, R137, 0x1, -R17 ;  /* 0x0000000189367824 */ /* 0x000fc400078e0a11 */
[----:B------:R-:W-:Y:S02]  /*1950*/  IMAD R5, R49, c[0x0][0x214], R0 ;  /* 0x0000850031057a24 */ /* 0x000fe400078e0200 */
[----:B------:R-:W-:Y:S01]  /*1960*/  IMAD R0, R9, c[0x0][0x218], RZ ;  /* 0x0000860009007a24 */ /* 0x000fe200078e02ff */
[----:B------:R-:W-:Y:S01]  /*1970*/  ISETP.GE.AND P1, PT, R54, 0x1, PT ;  /* 0x000000013600780c */ /* 0x000fe20003f26270 */
[----:B------:R-:W-:Y:S01]  /*1980*/  IMAD.IADD R11, R25, 0x1, R5 ;  /* 0x00000001190b7824 */ /* 0x000fe200078e0205 */
[----:B------:R-:W-:Y:S01]  /*1990*/  IADD3 R5, P0, R24, R2, RZ ;  /* 0x0000000218057210 */ /* 0x000fe20007f1e0ff */
[----:B------:R-:W-:Y:S02]  /*19a0*/  IMAD R0, R222, c[0x0][0x21c], R0 ;  /* 0x00008700de007a24 */ /* 0x000fe400078e0200 */
[----:B------:R-:W-:-:S03]  /*19b0*/  IMAD.IADD R14, R14, 0x1, -R8 ;  /* 0x000000010e0e7824 */ /* 0x000fc600078e0a08 */
[----:B------:R-:W-:Y:S02]  /*19c0*/  IADD3.X R0, R11, R3, R0, P0, !PT ;  /* 0x000000030b007210 */ /* 0x000fe400007fe400 */
[----:B------:R-:W-:Y:S02]  /*19d0*/  LEA R10, P0, R5, c[0x0][0x1f8], 0x1 ;  /* 0x00007e00050a7a11 */ /* 0x000fe400078008ff */
[----:B------:R-:W-:Y:S01]  /*19e0*/  LOP3.LUT R11, R13, 0x7fffffe, RZ, 0xc0, !PT ;  /* 0x07fffffe0d0b7812 */ /* 0x000fe200078ec0ff */
[----:B-1----:R-:W-:Y:S01]  /*19f0*/  @P1 IMAD.WIDE R8, R60, 0x2, R6 ;  /* 0x000000023c081825 */ /* 0x002fe200078e0206 */
[----:B------:R-:W-:Y:S01]  /*1a00*/  LEA.HI.X R0, R5, c[0x0][0x1fc], R0, 0x1, P0 ;  /* 0x00007f0005007a11 */ /* 0x000fe200000f0c00 */
[----:B------:R-:W-:Y:S01]  /*1a10*/  SHFL.IDX PT, R17, R10, RZ, 0x1c1f ;  /* 0x001c1fff0a117589 */ /* 0x000fe200000e0000 */
[----:B------:R-:W-:Y:S01]  /*1a20*/  ISETP.GT.AND P0, PT, R54, 0x20, PT ;  /* 0x000000203600780c */ /* 0x000fe20003f04270 */
[----:B------:R-:W-:Y:S02]  /*1a30*/  @P1 IMAD.WIDE R2, R190, 0x2, R6 ;  /* 0x00000002be021825 */ /* 0x000fe400078e0206 */
[----:B------:R1:W-:Y:S02]  /*1a40*/  @P1 LDGSTS.E.BYPASS.LTC128B.128 [R221+0x3100], [R8.64], !P6 ;  /* 0x0310000008dd1fae */ /* 0x0003e4000f101d46 */
[----:B------:R-:W-:-:S02]  /*1a50*/  IMAD.IADD R18, R12, 0x1, -R11 ;  /* 0x000000010c127824 */ /* 0x000fc400078e0a0b */
[----:B------:R2:W-:Y:S01]  /*1a60*/  @P1 LDGSTS.E.BYPASS.LTC128B.128 [R221+0x4100], [R2.64], !P5 ;  /* 0x0410000002dd1fae */ /* 0x0005e2000e901d46 */
[----:B------:R-:W-:Y:S02]  /*1a70*/  IMAD.SHL.U32 R5, R21, 0x40, RZ ;  /* 0x0000004015057824 */ /* 0x000fe400078e00ff */
[----:B------:R-:W-:Y:S01]  /*1a80*/  @P1 IMAD.WIDE R6, R189, 0x2, R6 ;  /* 0x00000002bd061825 */ /* 0x000fe200078e0206 */
[----:B------:R-:W-:Y:S02]  /*1a90*/  SHFL.IDX PT, R12, R0, RZ, 0x1c1f ;  /* 0x001c1fff000c7589 */ /* 0x000fe400000e0000 */
[----:B------:R-:W-:Y:S01]  /*1aa0*/  LOP3.LUT R5, R5, 0xc0, RZ, 0xc0, !PT ;  /* 0x000000c005057812 */ /* 0x000fe200078ec0ff */
[C---:B------:R-:W-:Y:S01]  /*1ab0*/  IMAD R18, R14.reuse, 0x8, R18 ;  /* 0x000000080e127824 */ /* 0x040fe200078e0212 */
        /* <DEDUP_REMOVED lines=11> */
[C---:B------:R-:W-:Y:S01]  /*1b70*/  LOP3.LUT P3, RZ, R0.reuse, 0x2, RZ, 0xc0, !PT ;  /* 0x0000000200ff7812 */ /* 0x040fe2000786c0ff */
[----:B------:R-:W-:-:S05]  /*1b80*/  IMAD.SHL.U32 R0, R0, 0x40, RZ ;  /* 0x0000004000007824 */ /* 0x000fca00078e00ff */
[----:B------:R-:W-:-:S04]  /*1b90*/  LOP3.LUT R0, R0, 0xc0, RZ, 0xc0, !PT ;  /* 0x000000c000007812 */ /* 0x000fc800078ec0ff */
[----:B------:R-:W-:Y:S02]  /*1ba0*/  LOP3.LUT R5, R0, 0x8, R9, 0xf8, !PT ;  /* 0x0000000800057812 */ /* 0x000fe400078ef809 */
[----:B------:R-:W-:-:S04]  /*1bb0*/  SHF.R.U32.HI R0, RZ, 0x3, R0 ;  /* 0x00000003ff007819 */ /* 0x000fc80000011600 */
[----:B------:R-:W-:Y:S01]  /*1bc0*/  LOP3.LUT R5, R5, R0, RZ, 0x3c, !PT ;  /* 0x0000000005057212 */ /* 0x000fe200078e3cff */
[----:B------:R-:W-:Y:S02]  /*1bd0*/  IMAD.SHL.U32 R0, R20, 0x20, RZ ;  /* 0x0000002014007824 */ /* 0x000fe400078e00ff */
[----:B----4-:R-:W-:-:S03]  /*1be0*/  @P0 IMAD.WIDE R6, R60, 0x2, R2 ;  /* 0x000000023c060825 */ /* 0x010fc600078e0202 */
[----:B------:R-:W-:Y:S01]  /*1bf0*/  LOP3.LUT R62, R0, 0xffffff00, RZ, 0xc0, !PT ;  /* 0xffffff00003e7812 */ /* 0x000fe200078ec0ff */
[--C-:B------:R-:W-:Y:S01]  /*1c00*/  @P0 IMAD.WIDE R8, R190, 0x2, R2.reuse ;  /* 0x00000002be080825 */ /* 0x100fe200078e0202 */
[----:B------:R1:W-:Y:S03]  /*1c10*/  @P0 LDGSTS.E.BYPASS.LTC128B.128 [R221+0x3900], [R6.64], !P6 ;  /* 0x0390000006dd0fae */ /* 0x0003e6000f101d46 */
[----:B------:R-:W-:Y:S01]  /*1c20*/  @P0 IMAD.WIDE R2, R189, 0x2, R2 ;  /* 0x00000002bd020825 */ /* 0x000fe200078e0202 */
[----:B------:R2:W-:Y:S03]  /*1c30*/  @P0 LDGSTS.E.BYPASS.LTC128B.128 [R221+0x4900], [R8.64], !P5 ;  /* 0x0490000008dd0fae */ /* 0x0005e6000e901d46 */
[----:B------:R-:W-:Y:S01]  /*1c40*/  IMAD.WIDE R14, R60, 0x2, RZ ;  /* 0x000000023c0e7825 */ /* 0x000fe200078e02ff */
[----:B------:R3:W-:Y:S03]  /*1c50*/  @P0 LDGSTS.E.BYPASS.LTC128B.128 [R221+0x5900], [R2.64], !P4 ;  /* 0x0590000002dd0fae */ /* 0x0007e6000e101d46 */
[----:B------:R-:W-:Y:S01]  /*1c60*/  IMAD R0, R23, 0x200, R62 ;  /* 0x0000020017007824 */ /* 0x000fe200078e023e */
[----:B------:R-:W0:Y:S01]  /*1c70*/  LDGDEPBAR ;  /* 0x00000000000079af */ /* 0x000e220000000000 */
[----:B------:R-:W-:-:S02]  /*1c80*/  IADD3 R58, P1, R17, R14, RZ ;  /* 0x0000000e113a7210 */ /* 0x000fc40007f3e0ff */
[----:B------:R-:W-:-:S03]  /*1c90*/  IMAD R0, R136, 0x20, R0 ;  /* 0x0000002088007824 */ /* 0x000fc600078e0200 */
[----:B------:R-:W-:Y:S01]  /*1ca0*/  IMAD.X R59, R12, 0x1, R15, P1 ;  /* 0x000000010c3b7824 */ /* 0x000fe200008e060f */
[----:B------:R-:W-:Y:S02]  /*1cb0*/  IADD3 R56, P1, R14, R10, RZ ;  /* 0x0000000a0e387210 */ /* 0x000fe40007f3e0ff */
[----:B------:R-:W-:-:S03]  /*1cc0*/  IADD3 R0, R63, R0, RZ ;  /* 0x000000003f007210 */ /* 0x000fc60007ffe0ff */
[----:B------:R-:W-:Y:S02]  /*1cd0*/  IMAD.X R57, R15, 0x1, R11, P1 ;  /* 0x000000010f397824 */ /* 0x000fe400008e060b */
[----:B------:R-:W-:Y:S02]  /*1ce0*/  IMAD.SHL.U32 R219, R0, 0x2, RZ ;  /* 0x0000000200db7824 */ /* 0x000fe400078e00ff */
[----:B-1----:R-:W-:-:S04]  /*1cf0*/  IMAD.WIDE R6, R190, 0x2, RZ ;  /* 0x00000002be067825 */ /* 0x002fc800078e02ff */
[----:B--2---:R-:W-:Y:S01]  /*1d00*/  IMAD.WIDE R8, R189, 0x2, RZ ;  /* 0x00000002bd087825 */ /* 0x004fe200078e02ff */
[----:B------:R-:W-:Y:S02]  /*1d10*/  IADD3 R52, P1, R17, R6, RZ ;  /* 0x0000000611347210 */ /* 0x000fe40007f3e0ff */
[----:B------:R-:W-:Y:S01]  /*1d20*/  IADD3 R50, P0, R6, R10, RZ ;  /* 0x0000000a06327210 */ /* 0x000fe20007f1e0ff */
[----:B------:R-:W-:-:S04]  /*1d30*/  DEPBAR.LE SB0, 0x1 ;  /* 0x000080400000791a */ /* 0x000fc80000000000 */
[----:B------:R-:W-:-:S04]  /*1d40*/  DEPBAR.LE SB0, 0x0 ;  /* 0x000080000000791a */ /* 0x000fc80000000000 */
[----:B------:R-:W-:Y:S01]  /*1d50*/  BAR.SYNC.DEFER_BLOCKING 0x0 ;  /* 0x0000000000007b1d */ /* 0x000fe20000010000 */
[----:B---3--:R-:W-:Y:S02]  /*1d60*/  IMAD.U32 R3, R18, 0x20, R5 ;  /* 0x0000002012037824 */ /* 0x008fe400078e0005 */
[C---:B------:R-:W-:Y:S01]  /*1d70*/  IMAD.X R53, R12.reuse, 0x1, R7, P1 ;  /* 0x000000010c357824 */ /* 0x040fe200008e0607 */
[----:B------:R-:W-:Y:S01]  /*1d80*/  IADD3 R48, P1, R17, R8, RZ ;  /* 0x0000000811307210 */ /* 0x000fe20007f3e0ff */
[----:B------:R-:W-:Y:S02]  /*1d90*/  IMAD.SHL.U32 R139, R3, 0x2, RZ ;  /* 0x00000002038b7824 */ /* 0x000fe400078e00ff */
[----:B------:R-:W-:Y:S02]  /*1da0*/  IMAD.MOV.U32 R2, RZ, RZ, 0x10 ;  /* 0x00000010ff027424 */ /* 0x000fe400078e00ff */
[----:B------:R-:W-:Y:S01]  /*1db0*/  IMAD.X R49, R12, 0x1, R9, P1 ;  /* 0x000000010c317824 */ /* 0x000fe200008e0609 */
[----:B------:R-:W-:Y:S01]  /*1dc0*/  ISETP.GE.AND P1, PT, R19, c[0x0][0x1d4], PT ;  /* 0x0000750013007a0c */ /* 0x000fe20003f26270 */
[----:B------:R-:W-:Y:S01]  /*1dd0*/  IMAD.X R51, R7, 0x1, R11, P0 ;  /* 0x0000000107337824 */ /* 0x000fe200000e060b */
[----:B------:R-:W-:Y:S01]  /*1de0*/  IADD3 R6, P0, R8, R10, RZ ;  /* 0x0000000a08067210 */ /* 0x000fe20007f1e0ff */
[----:B------:R-:W-:Y:S01]  /*1df0*/  IMAD R220, R4, 0x2, R219 ;  /* 0x0000000204dc7824 */ /* 0x000fe200078e02db */
[----:B------:R-:W-:-:S03]  /*1e00*/  SEL R2, R2, 0xfffffff0, !P3 ;  /* 0xfffffff002027807 */ /* 0x000fc60005800000 */
[----:B------:R-:W-:Y:S01]  /*1e10*/  IMAD.X R7, R9, 0x1, R11, P0 ;  /* 0x0000000109077824 */ /* 0x000fe200000e060b */
[----:B------:R-:W-:Y:S01]  /*1e20*/  ISETP.LT.OR P0, PT, R54, 0x1, P2 ;  /* 0x000000013600780c */ /* 0x000fe20001701670 */
[----:B------:R-:W-:Y:S01]  /*1e30*/  IMAD R0, R2, 0x2, R139 ;  /* 0x0000000202007824 */ /* 0x000fe200078e028b */
[C---:B------:R-:W-:Y:S01]  /*1e40*/  ISETP.LT.OR P2, PT, R54.reuse, 0x21, P2 ;  /* 0x000000213600780c */ /* 0x040fe20001741670 */
[----:B------:R-:W-:Y:S04]  /*1e50*/  LDSM.16.M88.4 R16, [R219+0x7100] ;  /* 0x00710000db10783b */ /* 0x000fe80000000200 */
[----:B------:R-:W1:Y:S04]  /*1e60*/  LDSM.16.M88.4 R36, [R139+0x3100] ;  /* 0x003100008b24783b */ /* 0x000e680000000200 */
[----:B------:R-:W2:Y:S04]  /*1e70*/  LDSM.16.M88.4 R20, [R219+0x6100] ;  /* 0x00610000db14783b */ /* 0x000ea80000000200 */
[----:B------:R-:W3:Y:S04]  /*1e80*/  LDSM.16.M88.4 R32, [R139+0x3500] ;  /* 0x003500008b20783b */ /* 0x000ee80000000200 */
[----:B------:R-:W4:Y:S04]  /*1e90*/  LDSM.16.M88.4 R28, [R139+0x3900] ;  /* 0x003900008b1c783b */ /* 0x000f280000000200 */
[----:B------:R-:W2:Y:S04]  /*1ea0*/  LDSM.16.M88.4 R24, [R139+0x3d00] ;  /* 0x003d00008b18783b */ /* 0x000ea80000000200 */
[----:B------:R-:W-:Y:S04]  /*1eb0*/  LDSM.16.M88.4 R40, [R0+0x3500] ;  /* 0x003500000028783b */ /* 0x000fe80000000200 */
[----:B------:R-:W3:Y:S04]  /*1ec0*/  LDSM.16.M88.4 R8, [R220+0x7100] ;  /* 0x00710000dc08783b */ /* 0x000ee80000000200 */
[----:B------:R-:W3:Y:S04]  /*1ed0*/  LDSM.16.M88.4 R44, [R0+0x3100] ;  /* 0x00310000002c783b */ /* 0x000ee80000000200 */
[----:B------:R-:W3:Y:S04]  /*1ee0*/  LDSM.16.M88.4 R64, [R0+0x3900] ;  /* 0x003900000040783b */ /* 0x000ee80000000200 */
[----:B------:R4:W3:Y:S04]  /*1ef0*/  LDSM.16.M88.4 R68, [R0+0x3d00] ;  /* 0x003d00000044783b */ /* 0x0008e80000000200 */
        /* <DEDUP_REMOVED lines=8> */
[----:B------:R-:W-:Y:S08]  /*1f80*/  HMMA.16816.F32.BF16 R108, R16, R38, RZ ;  /* 0x00000026106c723c */ /* 0x000ff000000418ff */
[----:B--2---:R-:W-:Y:S01]  /*1f90*/  HMMA.16816.F32.BF16 R96, R20, R36, RZ ;  /* 0x000000241460723c */ /* 0x004fe200000418ff */
[----:B------:R2:W-:Y:S01]  /*1fa0*/  LDGSTS.E.BYPASS.LTC128B.128 [R221+0x1100], [R52.64], !P0 ;  /* 0x0110000034dd7fae */ /* 0x0005e2000c101d46 */
[----:B------:R-:W-:-:S02]  /*1fb0*/  ISETP.GE.AND P0, PT, R55, c[0x0][0x1d4], PT ;  /* 0x0000750037007a0c */ /* 0x000fc40003f06270 */
[----:B----4-:R-:W-:Y:S02]  /*1fc0*/  IADD3 R0, R139, 0x3100, RZ ;  /* 0x000031008b007810 */ /* 0x010fe40007ffe0ff */
[C---:B------:R-:W-:Y:S02]  /*1fd0*/  ISETP.LT.OR P3, PT, R54.reuse, 0x1, P0 ;  /* 0x000000013600780c */ /* 0x040fe40000761670 */
[----:B------:R-:W-:Y:S01]  /*1fe0*/  HMMA.16816.F32.BF16 R92, R20, R38, RZ ;  /* 0x00000026145c723c */ /* 0x000fe200000418ff */
[----:B------:R-:W-:Y:S01]  /*1ff0*/  ISETP.LT.OR P0, PT, R54, 0x21, P0 ;  /* 0x000000213600780c */ /* 0x000fe20000701670 */
[----:B------:R-:W-:Y:S02]  /*2000*/  IMAD R218, R2, 0x2, R0 ;  /* 0x0000000202da7824 */ /* 0x000fe400078e0200 */
[----:B------:R-:W-:-:S04]  /*2010*/  IMAD R0, R136, 0x20, R62 ;  /* 0x0000002088007824 */ /* 0x000fc800078e023e */
[----:B---3--:R-:W-:Y:S01]  /*2020*/  HMMA.16816.F32.BF16 R80, R16, R32, RZ ;  /* 0x000000201050723c */ /* 0x008fe200000418ff */
[----:B------:R-:W-:Y:S02]  /*2030*/  IMAD.IADD R0, R63, 0x1, R0 ;  /* 0x000000013f007824 */ /* 0x000fe400078e0200 */
[----:B------:R3:W-:Y:S01]  /*2040*/  LDGSTS.E.BYPASS.LTC128B.128 [R221+0x2100], [R48.64], !P3 ;  /* 0x0210000030dd7fae */ /* 0x0007e2000d901d46 */
[----:B------:R-:W-:-:S03]  /*2050*/  ISETP.GT.AND P3, PT, R231, 0x3f, PT ;  /* 0x0000003fe700780c */ /* 0x000fc60003f64270 */
[----:B------:R1:W-:Y:S01]  /*2060*/  LDGSTS.E.BYPASS.LTC128B.128 [R221+0x900], [R56.64], !P2 ;  /* 0x0090000038dd7fae */ /* 0x0003e2000d101d46 */
[----:B------:R-:W-:Y:S01]  /*2070*/  HMMA.16816.F32.BF16 R116, R16, R34, RZ ;  /* 0x000000221074723c */ /* 0x000fe200000418ff */
[----:B------:R-:W-:Y:S02]  /*2080*/  ISETP.GE.AND P2, PT, R61, 0x41, PT ;  /* 0x000000413d00780c */ /* 0x000fe40003f46270 */
[----:B------:R3:W-:Y:S04]  /*2090*/  LDGSTS.E.BYPASS.LTC128B.128 [R221+0x1900], [R50.64], !P1 ;  /* 0x0190000032dd7fae */ /* 0x0007e8000c901d46 */
[----:B------:R4:W-:Y:S01]  /*20a0*/  LDGSTS.E.BYPASS.LTC128B.128 [R221+0x2900], [R6.64], !P0 ;  /* 0x0290000006dd7fae */ /* 0x0009e2000c101d46 */
[C---:B------:R-:W-:Y:S03]  /*20b0*/  HMMA.16816.F32.BF16 R36, R20.reuse, R32, RZ ;  /* 0x000000201424723c */ /* 0x040fe600000418ff */
[----:B--2---:R-:W-:Y:S04]  /*20c0*/  LDSM.16.M88.4 R52, [R139+0x4500] ;  /* 0x004500008b34783b */ /* 0x004fe80000000200 */
[----:B------:R-:W0:Y:S01]  /*20d0*/  LDGDEPBAR ;  /* 0x00000000000079af */ /* 0x000e220000000000 */
[----:B------:R-:W-:Y:S08]  /*20e0*/  HMMA.16816.F32.BF16 R88, R20, R34, RZ ;  /* 0x000000221458723c */ /* 0x000ff000000418ff */
[C---:B------:R-:W-:Y:S01]  /*20f0*/  HMMA.16816.F32.BF16 R76, R16.reuse, R28, RZ ;  /* 0x0000001c104c723c */ /* 0x040fe200000418ff */
[----:B-1----:R-:W-:Y:S04]  /*2100*/  LDSM.16.M88.4 R56, [R139+0x4100] ;  /* 0x004100008b38783b */ /* 0x002fe80000000200 */
[----:B---3--:R-:W-:Y:S03]  /*2110*/  LDSM.16.M88.4 R48, [R218+0x1800] ;  /* 0x00180000da30783b */ /* 0x008fe60000000200 */
[----:B------:R-:W-:Y:S08]  /*2120*/  HMMA.16816.F32.BF16 R112, R16, R30, RZ ;  /* 0x0000001e1070723c */ /* 0x000ff000000418ff */
[C---:B------:R-:W-:Y:S08]  /*2130*/  HMMA.16816.F32.BF16 R32, R20.reuse, R28, RZ ;  /* 0x0000001c1420723c */ /* 0x040ff000000418ff */
[----:B------:R-:W-:Y:S08]  /*2140*/  HMMA.16816.F32.BF16 R104, R20, R30, RZ ;  /* 0x0000001e1468723c */ /* 0x000ff000000418ff */
[C---:B------:R-:W-:Y:S08]  /*2150*/  HMMA.16816.F32.BF16 R72, R16.reuse, R24, RZ ;  /* 0x000000181048723c */ /* 0x040ff000000418ff */
[----:B------:R-:W-:Y:S01]  /*2160*/  HMMA.16816.F32.BF16 R100, R16, R26, RZ ;  /* 0x0000001a1064723c */ /* 0x000fe200000418ff */
[----:B------:R-:W1:Y:S07]  /*2170*/  LDSM.16.M88.4 R16, [R219+0x9100] ;  /* 0x00910000db10783b */ /* 0x000e6e0000000200 */
[C---:B------:R-:W-:Y:S08]  /*2180*/  HMMA.16816.F32.BF16 R28, R20.reuse, R24, RZ ;  /* 0x00000018141c723c */ /* 0x040ff000000418ff */
[----:B------:R-:W-:Y:S01]  /*2190*/  HMMA.16816.F32.BF16 R24, R20, R26, RZ ;  /* 0x0000001a1418723c */ /* 0x000fe200000418ff */
[----:B------:R-:W-:Y:S07]  /*21a0*/  LDSM.16.M88.4 R20, [R139+0x4d00] ;  /* 0x004d00008b14783b */ /* 0x000fee0000000200 */
[C---:B------:R-:W-:Y:S08]  /*21b0*/  HMMA.16816.F32.BF16 R120, R8.reuse, R40, R80 ;  /* 0x000000280878723c */ /* 0x040ff00000041850 */
[C---:B------:R-:W-:Y:S08]  /*21c0*/  HMMA.16816.F32.BF16 R80, R8.reuse, R42, R116 ;  /* 0x0000002a0850723c */ /* 0x040ff00000041874 */
[C---:B------:R-:W-:Y:S08]  /*21d0*/  HMMA.16816.F32.BF16 R84, R8.reuse, R44, R84 ;  /* 0x0000002c0854723c */ /* 0x040ff00000041854 */
[C---:B------:R-:W-:Y:S08]  /*21e0*/  HMMA.16816.F32.BF16 R140, R8.reuse, R64, R76 ;  /* 0x00000040088c723c */ /* 0x040ff0000004184c */
[C---:B------:R-:W-:Y:S08]  /*21f0*/  HMMA.16816.F32.BF16 R132, R8.reuse, R68, R72 ;  /* 0x000000440884723c */ /* 0x040ff00000041848 */
[----:B------:R-:W-:Y:S08]  /*2200*/  HMMA.16816.F32.BF16 R108, R8, R46, R108 ;  /* 0x0000002e086c723c */ /* 0x000ff0000004186c */
[C---:B------:R-:W-:Y:S08]  /*2210*/  HMMA.16816.F32.BF16 R96, R12.reuse, R44, R96 ;  /* 0x0000002c0c60723c */ /* 0x040ff00000041860 */
[C---:B------:R-:W-:Y:S01]  /*2220*/  HMMA.16816.F32.BF16 R116, R12.reuse, R40, R36 ;  /* 0x000000280c74723c */ /* 0x040fe20000041824 */
[----:B------:R-:W2:Y:S07]  /*2230*/  LDSM.16.M88.4 R36, [R139+0x4900] ;  /* 0x004900008b24783b */ /* 0x000eae0000000200 */
[C---:B------:R-:W-:Y:S01]  /*2240*/  HMMA.16816.F32.BF16 R124, R12.reuse, R64, R32 ;  /* 0x000000400c7c723c */ /* 0x040fe20000041820 */
[----:B------:R-:W-:Y:S07]  /*2250*/  LDSM.16.M88.4 R32, [R218+0x1000] ;  /* 0x00100000da20783b */ /* 0x000fee0000000200 */
[C---:B------:R-:W-:Y:S01]  /*2260*/  HMMA.16816.F32.BF16 R128, R12.reuse, R68, R28 ;  /* 0x000000440c80723c */ /* 0x040fe2000004181c */
[----:B------:R-:W-:Y:S07]  /*2270*/  LDSM.16.M88.4 R28, [R218+0x1400] ;  /* 0x00140000da1c783b */ /* 0x000fee0000000200 */
[C---:B------:R-:W-:Y:S08]  /*2280*/  HMMA.16816.F32.BF16 R44, R12.reuse, R46, R92 ;  /* 0x0000002e0c2c723c */ /* 0x040ff0000004185c */
[C---:B------:R-:W-:Y:S08]  /*2290*/  HMMA.16816.F32.BF16 R40, R12.reuse, R42, R88 ;  /* 0x0000002a0c28723c */ /* 0x040ff00000041858 */
[C---:B------:R-:W-:Y:S08]  /*22a0*/  HMMA.16816.F32.BF16 R72, R12.reuse, R66, R104 ;  /* 0x000000420c48723c */ /* 0x040ff00000041868 */
[----:B------:R-:W-:Y:S01]  /*22b0*/  HMMA.16816.F32.BF16 R76, R12, R70, R24 ;  /* 0x000000460c4c723c */ /* 0x000fe20000041818 */
[----:B------:R-:W3:Y:S04]  /*22c0*/  LDSM.16.M88.4 R12, [R219+0x8100] ;  /* 0x00810000db0c783b */ /* 0x000ee80000000200 */
[----:B------:R-:W2:Y:S03]  /*22d0*/  LDSM.16.M88.4 R24, [R220+0x8100] ;  /* 0x00810000dc18783b */ /* 0x000ea60000000200 */
[C---:B------:R-:W-:Y:S01]  /*22e0*/  HMMA.16816.F32.BF16 R112, R8.reuse, R66, R112 ;  /* 0x000000420870723c */ /* 0x040fe20000041870 */
[----:B------:R-:W-:Y:S07]  /*22f0*/  LDSM.16.M88.4 R64, [R218+0x1c00] ;  /* 0x001c0000da40783b */ /* 0x000fee0000000200 */
[----:B------:R-:W-:Y:S01]  /*2300*/  HMMA.16816.F32.BF16 R100, R8, R70, R100 ;  /* 0x000000460864723c */ /* 0x000fe20000041864 */
[----:B------:R-:W3:Y:S07]  /*2310*/  LDSM.16.M88.4 R8, [R220+0x9100] ;  /* 0x00910000dc08783b */ /* 0x000eee0000000200 */
[C---:B-1----:R-:W-:Y:S08]  /*2320*/  HMMA.16816.F32.BF16 R92, R16.reuse, R56, R84 ;  /* 0x00000038105c723c */ /* 0x042ff00000041854 */
[C---:B------:R-:W-:Y:S08]  /*2330*/  HMMA.16816.F32.BF16 R88, R16.reuse, R58, R108 ;  /* 0x0000003a1058723c */ /* 0x040ff0000004186c */
[C---:B------:R-:W-:Y:S08]  /*2340*/  HMMA.16816.F32.BF16 R84, R16.reuse, R52, R120 ;  /* 0x000000341054723c */ /* 0x040ff00000041878 */
[C---:B------:R-:W-:Y:S08]  /*2350*/  HMMA.16816.F32.BF16 R80, R16.reuse, R54, R80 ;  /* 0x000000361050723c */ /* 0x040ff00000041850 */
[C---:B--2---:R-:W-:Y:S08]  /*2360*/  HMMA.16816.F32.BF16 R104, R16.reuse, R36, R140 ;  /* 0x000000241068723c */ /* 0x044ff0000004188c */
[C---:B------:R-:W-:Y:S08]  /*2370*/  HMMA.16816.F32.BF16 R108, R16.reuse, R20, R132 ;  /* 0x00000014106c723c */ /* 0x040ff00000041884 */
[C---:B------:R-:W-:Y:S08]  /*2380*/  HMMA.16816.F32.BF16 R112, R16.reuse, R38, R112 ;  /* 0x000000261070723c */ /* 0x040ff00000041870 */
[----:B------:R-:W-:Y:S08]  /*2390*/  HMMA.16816.F32.BF16 R100, R16, R22, R100 ;  /* 0x000000161064723c */ /* 0x000ff00000041864 */
[C---:B---3--:R-:W-:Y:S08]  /*23a0*/  HMMA.16816.F32.BF16 R96, R12.reuse, R56, R96 ;  /* 0x000000380c60723c */ /* 0x048ff00000041860 */
[C---:B------:R-:W-:Y:S08]  /*23b0*/  HMMA.16816.F32.BF16 R56, R12.reuse, R58, R44 ;  /* 0x0000003a0c38723c */ /* 0x040ff0000004182c */
[C---:B------:R-:W-:Y:S08]  /*23c0*/  HMMA.16816.F32.BF16 R16, R12.reuse, R36, R124 ;  /* 0x000000240c10723c */ /* 0x040ff0000004187c */
[C---:B------:R-:W-:Y:S08]  /*23d0*/  HMMA.16816.F32.BF16 R44, R12.reuse, R52, R116 ;  /* 0x000000340c2c723c */ /* 0x040ff00000041874 */
[C---:B------:R-:W-:Y:S01]  /*23e0*/  HMMA.16816.F32.BF16 R40, R12.reuse, R54, R40 ;  /* 0x000000360c28723c */ /* 0x040fe20000041828 */
[----:B------:R-:W-:Y:S07]  /*23f0*/  LDSM.16.M88.4 R52, [R139+0x5100] ;  /* 0x005100008b34783b */ /* 0x000fee0000000200 */
[C---:B------:R-:W-:Y:S01]  /*2400*/  HMMA.16816.F32.BF16 R68, R12.reuse, R38, R72 ;  /* 0x000000260c44723c */ /* 0x040fe20000041848 */
[----:B------:R-:W-:Y:S07]  /*2410*/  LDSM.16.M88.4 R36, [R139+0x5d00] ;  /* 0x005d00008b24783b */ /* 0x000fee0000000200 */
[C---:B------:R-:W-:Y:S08]  /*2420*/  HMMA.16816.F32.BF16 R72, R12.reuse, R20, R128 ;  /* 0x000000140c48723c */ /* 0x040ff00000041880 */
[----:B------:R-:W-:Y:S01]  /*2430*/  HMMA.16816.F32.BF16 R76, R12, R22, R76 ;  /* 0x000000160c4c723c */ /* 0x000fe2000004184c */
[----:B------:R-:W1:Y:S04]  /*2440*/  LDSM.16.M88.4 R20, [R219+0xb100] ;  /* 0x00b10000db14783b */ /* 0x000e680000000200 */
[----:B------:R-:W-:Y:S03]  /*2450*/  LDSM.16.M88.4 R12, [R220+0xa100] ;  /* 0x00a10000dc0c783b */ /* 0x000fe60000000200 */
[C---:B------:R-:W-:Y:S08]  /*2460*/  HMMA.16816.F32.BF16 R124, R24.reuse, R34, R56 ;  /* 0x00000022187c723c */ /* 0x040ff00000041838 */
[C---:B------:R-:W-:Y:S01]  /*2470*/  HMMA.16816.F32.BF16 R116, R24.reuse, R48, R16 ;  /* 0x000000301874723c */ /* 0x040fe20000041810 */
[----:B------:R-:W2:Y:S07]  /*2480*/  LDSM.16.M88.4 R16, [R219+0xa100] ;  /* 0x00a10000db10783b */ /* 0x000eae0000000200 */
[C---:B------:R-:W-:Y:S01]  /*2490*/  HMMA.16816.F32.BF16 R56, R24.reuse, R28, R44 ;  /* 0x0000001c1838723c */ /* 0x040fe2000004182c */
[----:B------:R-:W3:Y:S07]  /*24a0*/  LDSM.16.M88.4 R44, [R139+0x5500] ;  /* 0x005500008b2c783b */ /* 0x000eee0000000200 */
[----:B------:R-:W-:Y:S01]  /*24b0*/  HMMA.16816.F32.BF16 R120, R24, R30, R40 ;  /* 0x0000001e1878723c */ /* 0x000fe20000041828 */
[----:B------:R-:W1:Y:S07]  /*24c0*/  LDSM.16.M88.4 R40, [R139+0x5900] ;  /* 0x005900008b28783b */ /* 0x000e6e0000000200 */
[C---:B------:R-:W-:Y:S08]  /*24d0*/  HMMA.16816.F32.BF16 R92, R8.reuse, R32, R92 ;  /* 0x00000020085c723c */ /* 0x040ff0000004185c */
[----:B------:R-:W-:Y:S08]  /*24e0*/  HMMA.16816.F32.BF16 R148, R8, R34, R88 ;  /* 0x000000220894723c */ /* 0x000ff00000041858 */
[----:B------:R-:W-:Y:S01]  /*24f0*/  HMMA.16816.F32.BF16 R128, R24, R32, R96 ;  /* 0x000000201880723c */ /* 0x000fe20000041860 */
[----:B------:R-:W-:Y:S07]  /*2500*/  LDSM.16.M88.4 R32, [R218+0x2400] ;  /* 0x00240000da20783b */ /* 0x000fee0000000200 */
[C---:B------:R-:W-:Y:S08]  /*2510*/  HMMA.16816.F32.BF16 R144, R8.reuse, R28, R84 ;  /* 0x0000001c0890723c */ /* 0x040ff00000041854 */
[C---:B------:R-:W-:Y:S01]  /*2520*/  HMMA.16816.F32.BF16 R140, R8.reuse, R30, R80 ;  /* 0x0000001e088c723c */ /* 0x040fe20000041850 */
[----:B------:R-:W-:Y:S07]  /*2530*/  LDSM.16.M88.4 R28, [R218+0x2800] ;  /* 0x00280000da1c783b */ /* 0x000fee0000000200 */
[C---:B------:R-:W-:Y:S08]  /*2540*/  HMMA.16816.F32.BF16 R88, R8.reuse, R48, R104 ;  /* 0x000000300858723c */ /* 0x040ff00000041868 */
[C---:B------:R-:W-:Y:S08]  /*2550*/  HMMA.16816.F32.BF16 R84, R8.reuse, R50, R112 ;  /* 0x000000320854723c */ /* 0x040ff00000041870 */
[C---:B------:R-:W-:Y:S08]  /*2560*/  HMMA.16816.F32.BF16 R80, R8.reuse, R64, R108 ;  /* 0x000000400850723c */ /* 0x040ff0000004186c */
[----:B------:R-:W-:Y:S01]  /*2570*/  HMMA.16816.F32.BF16 R132, R8, R66, R100 ;  /* 0x000000420884723c */ /* 0x000fe20000041864 */
[----:B------:R-:W-:Y:S07]  /*2580*/  LDSM.16.M88.4 R8, [R220+0xb100] ;  /* 0x00b10000dc08783b */ /* 0x000fee0000000200 */
[C---:B------:R-:W-:Y:S01]  /*2590*/  HMMA.16816.F32.BF16 R112, R24.reuse, R50, R68 ;  /* 0x000000321870723c */ /* 0x040fe20000041844 */
[----:B------:R-:W3:Y:S07]  /*25a0*/  LDSM.16.M88.4 R48, [R218+0x2000] ;  /* 0x00200000da30783b */ /* 0x000eee0000000200 */
[C---:B------:R-:W-:Y:S08]  /*25b0*/  HMMA.16816.F32.BF16 R108, R24.reuse, R64, R72 ;  /* 0x00000040186c723c */ /* 0x040ff00000041848 */
[----:B------:R-:W-:Y:S01]  /*25c0*/  HMMA.16816.F32.BF16 R76, R24, R66, R76 ;  /* 0x00000042184c723c */ /* 0x000fe2000004184c */
[----:B------:R-:W4:Y:S01]  /*25d0*/  LDSM.16.M88.4 R24, [R218+0x2c00] ;  /* 0x002c0000da18783b */ /* 0x000f220000000200 */
[----:B------:R-:W-:-:S06]  /*25e0*/  DEPBAR.LE SB0, 0x0 ;  /* 0x000080000000791a */ /* 0x000fcc0000000000 */
[C---:B-1----:R-:W-:Y:S08]  /*25f0*/  HMMA.16816.F32.BF16 R104, R20.reuse, R52, R92 ;  /* 0x000000341468723c */ /* 0x042ff0000004185c */
[----:B------:R-:W-:Y:S08]  /*2600*/  HMMA.16816.F32.BF16 R100, R20, R54, R148 ;  /* 0x000000361464723c */ /* 0x000ff00000041894 */
[C---:B--2---:R-:W-:Y:S08]  /*2610*/  HMMA.16816.F32.BF16 R68, R16.reuse, R52, R128 ;  /* 0x000000341044723c */ /* 0x044ff00000041880 */
[----:B------:R-:W-:Y:S08]  /*2620*/  HMMA.16816.F32.BF16 R64, R16, R54, R124 ;  /* 0x000000361040723c */ /* 0x000ff0000004187c */
[C---:B---3--:R-:W-:Y:S08]  /*2630*/  HMMA.16816.F32.BF16 R96, R20.reuse, R44, R144 ;  /* 0x0000002c1460723c */ /* 0x048ff00000041890 */
[----:B------:R-:W-:Y:S08]  /*2640*/  HMMA.16816.F32.BF16 R92, R20, R46, R140 ;  /* 0x0000002e145c723c */ /* 0x000ff0000004188c */
[C---:B------:R-:W-:Y:S08]  /*2650*/  HMMA.16816.F32.BF16 R56, R16.reuse, R44, R56 ;  /* 0x0000002c1038723c */ /* 0x040ff00000041838 */
[----:B------:R-:W-:Y:S08]  /*2660*/  HMMA.16816.F32.BF16 R52, R16, R46, R120 ;  /* 0x0000002e1034723c */ /* 0x000ff00000041878 */
[C---:B------:R-:W-:Y:S08]  /*2670*/  HMMA.16816.F32.BF16 R88, R20.reuse, R40, R88 ;  /* 0x000000281458723c */ /* 0x040ff00000041858 */
[----:B------:R-:W-:Y:S08]  /*2680*/  HMMA.16816.F32.BF16 R84, R20, R42, R84 ;  /* 0x0000002a1454723c */ /* 0x000ff00000041854 */
[----:B------:R-:W-:Y:S08]  /*2690*/  HMMA.16816.F32.BF16 R44, R16, R40, R116 ;  /* 0x00000028102c723c */ /* 0x000ff00000041874 */
[C---:B------:R-:W-:Y:S08]  /*26a0*/  HMMA.16816.F32.BF16 R80, R20.reuse, R36, R80 ;  /* 0x000000241450723c */ /* 0x040ff00000041850 */
[----:B------:R-:W-:Y:S08]  /*26b0*/  HMMA.16816.F32.BF16 R72, R20, R38, R132 ;  /* 0x000000261448723c */ /* 0x000ff00000041884 */
[C---:B------:R-:W-:Y:S08]  /*26c0*/  HMMA.16816.F32.BF16 R40, R16.reuse, R42, R112 ;  /* 0x0000002a1028723c */ /* 0x040ff00000041870 */
[C---:B------:R-:W-:Y:S08]  /*26d0*/  HMMA.16816.F32.BF16 R20, R16.reuse, R36, R108 ;  /* 0x000000241014723c */ /* 0x040ff0000004186c */
[----:B------:R-:W-:Y:S08]  /*26e0*/  HMMA.16816.F32.BF16 R16, R16, R38, R76 ;  /* 0x000000261010723c */ /* 0x000ff0000004184c */
[C---:B------:R-:W-:Y:S08]  /*26f0*/  HMMA.16816.F32.BF16 R104, R8.reuse, R48, R104 ;  /* 0x000000300868723c */ /* 0x040ff00000041868 */
[----:B------:R-:W-:Y:S08]  /*2700*/  HMMA.16816.F32.BF16 R100, R8, R50, R100 ;  /* 0x000000320864723c */ /* 0x000ff00000041864 */
[C---:B------:R-:W-:Y:S08]  /*2710*/  HMMA.16816.F32.BF16 R68, R12.reuse, R48, R68 ;  /* 0x000000300c44723c */ /* 0x040ff00000041844 */
[----:B------:R-:W-:Y:S08]  /*2720*/  HMMA.16816.F32.BF16 R76, R12, R50, R64 ;  /* 0x000000320c4c723c */ /* 0x000ff00000041840 */
[----:B----4-:R-:W-:Y:S08]  /*2730*/  HMMA.16816.F32.BF16 R108, R8, R26, R72 ;  /* 0x0000001a086c723c */ /* 0x010ff00000041848 */
[----:B------:R-:W-:Y:S08]  /*2740*/  HMMA.16816.F32.BF16 R48, R12, R30, R40 ;  /* 0x0000001e0c30723c */ /* 0x000ff00000041828 */
[----:B------:R-:W-:Y:S08]  /*2750*/  HMMA.16816.F32.BF16 R80, R8, R24, R80 ;  /* 0x000000180850723c */ /* 0x000ff00000041850 */
[C---:B------:R-:W-:Y:S08]  /*2760*/  HMMA.16816.F32.BF16 R72, R12.reuse, R32, R56 ;  /* 0x000000200c48723c */ /* 0x040ff00000041838 */
[----:B------:R-:W-:Y:S08]  /*2770*/  HMMA.16816.F32.BF16 R40, R12, R24, R20 ;  /* 0x000000180c28723c */ /* 0x000ff00000041814 */
        /* <DEDUP_REMOVED lines=9> */
[----:B------:R-:W-:Y:S01]  /*2810*/  ISETP.NE.AND P1, PT, R162, 0x1, PT ;  /* 0x00000001a200780c */ /* 0x000fe20003f25270 */
[----:B------:R-:W-:-:S02]  /*2820*/  IMAD R3, R159, 0x40, R251 ;  /* 0x000000409f037824 */ /* 0x000fc400078e02fb */
        /* <DEDUP_REMOVED lines=17> */
[----:B------:R-:W-:Y:S01]  /*2940*/  SEL R20, RZ, 0x10, P4 ;  /* 0x00000010ff147807 */ /* 0x000fe20002000000 */
[----:B------:R-:W-:Y:S01]  /*2950*/  IMAD.SHL.U32 R17, R189, 0x2, RZ ;  /* 0x00000002bd117824 */ /* 0x000fe200078e00ff */
[----:B------:R-:W-:-:S02]  /*2960*/  SHF.R.S32.HI R2, RZ, 0x1f, R223 ;  /* 0x0000001fff027819 */ /* 0x000fc400000114df */
[----:B------:R-:W-:Y:S02]  /*2970*/  SHF.L.U64.HI R18, R190, 0x1, R154 ;  /* 0x00000001be127819 */ /* 0x000fe4000001029a */
[----:B------:R-:W-:Y:S01]  /*2980*/  SHF.L.U64.HI R19, R189, 0x1, R152 ;  /* 0x00000001bd137819 */ /* 0x000fe20000010298 */
[----:B------:R-:W-:Y:S02]  /*2990*/  IMAD R5, R2, c[0x0][0x1e0], RZ ;  /* 0x0000780002057a24 */ /* 0x000fe400078e02ff */
[----:B------:R-:W-:-:S04]  /*29a0*/  IMAD.WIDE.U32 R2, R223, c[0x0][0x1e0], RZ ;  /* 0x00007800df027a25 */ /* 0x000fc800078e00ff */
[----:B------:R-:W-:-:S04]  /*29b0*/  IMAD R5, R223, c[0x0][0x1e4], R5 ;  /* 0x00007900df057a24 */ /* 0x000fc800078e0205 */
        /* <DEDUP_REMOVED lines=13> */
[----:B-1----:R-:W-:Y:S02]  /*2a90*/  IADD3 R14, P1, P0, R6, R2, R8 ;  /* 0x00000002060e7210 */ /* 0x002fe4000783e008 */
[----:B------:R-:W-:Y:S02]  /*2aa0*/  IADD3 R6, -R21, 0x10, RZ ;  /* 0x0000001015067810 */ /* 0x000fe40007ffe1ff */
[----:B--2---:R-:W-:-:S02]  /*2ab0*/  IADD3.X R15, RZ, R3, R9, P1, P0 ;  /* 0x00000003ff0f7210 */ /* 0x004fc40000fe0409 */
[----:B------:R-:W-:-:S04]  /*2ac0*/  LOP3.LUT R6, R6, 0xf, RZ, 0xc0, !PT ;  /* 0x0000000f06067812 */ /* 0x000fc800078ec0ff */
[----:B------:R-:W-:Y:S02]  /*2ad0*/  IADD3 R12, P1, P0, R6, R2, R16 ;  /* 0x00000002060c7210 */ /* 0x000fe4000783e010 */
[----:B------:R-:W-:Y:S02]  /*2ae0*/  IADD3 R6, -R20, 0x10, RZ ;  /* 0x0000001014067810 */ /* 0x000fe40007ffe1ff */
[----:B------:R-:W-:Y:S02]  /*2af0*/  IADD3.X R13, RZ, R3, R18, P1, P0 ;  /* 0x00000003ff0d7210 */ /* 0x000fe40000fe0412 */
[----:B------:R-:W-:-:S04]  /*2b00*/  LOP3.LUT R6, R6, 0xf, RZ, 0xc0, !PT ;  /* 0x0000000f06067812 */ /* 0x000fc800078ec0ff */
        /* <DEDUP_REMOVED lines=19> */
.L_x_886:
[----:B-1----:R-:W-:Y:S01]  /*2c40*/  LOP3.LUT R2, R138, 0xffffffe0, RZ, 0xc0, !PT ;  /* 0xffffffe08a027812 */ /* 0x002fe200078ec0ff */
[----:B------:R-:W-:Y:S01]  /*2c50*/  IMAD.SHL.U32 R216, R0, 0x2, RZ ;  /* 0x0000000200d87824 */ /* 0x000fe200078e00ff */
[----:B------:R-:W0:Y:S03]  /*2c60*/  LDGDEPBAR ;  /* 0x00000000000079af */ /* 0x000e260000000000 */
[----:B------:R-:W-:Y:S01]  /*2c70*/  IMAD.IADD R2, R153, 0x1, -R2 ;  /* 0x0000000199027824 */ /* 0x000fe200078e0a02 */
[----:B------:R-:W-:Y:S01]  /*2c80*/  LDSM.16.MT88.4 R20, [R216+0x1100] ;  /* 0x00110000d814783b */ /* 0x000fe20000004200 */
        /* <DEDUP_REMOVED lines=92> */
[----:B------:R-:W-:Y:S01]  /*3250*/  FMNMX.FTZ R5, R62, R5, !PT ;  /* 0x000000053e057209 */ /* 0x000fe20007810000 */
[----:B------:R-:W-:Y:S01]  /*3260*/  LDSM.16.MT88.4 R40, [R217+0x2100] ;  /* 0x00210000d928783b */ /* 0x000fe20000004200 */
[----:B------:R-:W-:Y:S02]  /*3270*/  ISETP.GT.AND P0, PT, R2, 0x38, PT ;  /* 0x000000380200780c */ /* 0x000fe40003f04270 */
[----:B------:R-:W-:Y:S02]  /*3280*/  FMNMX.FTZ R3, R210, R3, !PT ;  /* 0x00000003d2037209 */ /* 0x000fe40007810000 */
        /* <DEDUP_REMOVED lines=68> */
[----:B------:R2:W-:Y:S01]  /*36d0*/  MUFU.EX2 R185, R3 ;  /* 0x0000000300b97308 */ /* 0x0005e20000000800 */
[----:B-1----:R-:W-:-:S07]  /*36e0*/  FMNMX.FTZ R2, R9, R8, !PT ;  /* 0x0000000809027209 */ /* 0x002fce0007810000 */
[----:B------:R1:W3:Y:S01]  /*36f0*/  MUFU.EX2 R18, R6 ;  /* 0x0000000600127308 */ /* 0x0002e20000000800 */
        /* <DEDUP_REMOVED lines=83> */
[----:B---3--:R-:W-:-:S04]  /*3c30*/  FFMA.FTZ R4, R54, c[0x0][0x2d0], -R12 ;  /* 0x0000b40036047a23 */ /* 0x008fc8000001080c */
[----:B------:R3:W4:Y:S03]  /*3c40*/  MUFU.EX2 R243, R4 ;  /* 0x0000000400f37308 */ /* 0x0007260000000800 */
[C---:B------:R-:W-:Y:S01]  /*3c50*/  HMMA.16816.F32.BF16 R156, R8.reuse, R34, RZ ;  /* 0x00000022089c723c */ /* 0x040fe200000418ff */
[----:B------:R-:W-:Y:S07]  /*3c60*/  LDSM.16.MT88.4 R32, [R216+0x2500] ;  /* 0x00250000d820783b */ /* 0x000fee0000004200 */
[----:B------:R-:W-:Y:S01]  /*3c70*/  HMMA.16816.F32.BF16 R44, R8, R40, RZ ;  /* 0x00000028082c723c */ /* 0x000fe200000418ff */
[----:B---3--:R-:W-:-:S07]  /*3c80*/  FFMA.FTZ R4, R55, c[0x0][0x2d0], -R3 ;  /* 0x0000b40037047a23 */ /* 0x008fce0000010803 */
[C---:B------:R-:W-:Y:S01]  /*3c90*/  HMMA.16816.F32.BF16 R160, R8.reuse, R42, RZ ;  /* 0x0000002a08a0723c */ /* 0x040fe200000418ff */
[----:B----4-:R-:W-:Y:S01]  /*3ca0*/  F2FP.BF16.PACK_AB R6, R243, R244 ;  /* 0x000000f4f306723e */ /* 0x010fe200000010ff */
[----:B------:R3:W-:Y:S06]  /*3cb0*/  MUFU.EX2 R234, R4 ;  /* 0x0000000400ea7308 */ /* 0x0007ec0000000800 */
[----:B------:R-:W-:Y:S01]  /*3cc0*/  HMMA.16816.F32.BF16 R52, R8, R28, RZ ;  /* 0x0000001c0834723c */ /* 0x000fe200000418ff */
[----:B------:R-:W4:Y:S06]  /*3cd0*/  LDSM.16.MT88.4 R28, [R217+0x1500] ;  /* 0x00150000d91c783b */ /* 0x000f2c0000004200 */
[----:B------:R-:W-:-:S02]  /*3ce0*/  FFMA.FTZ R8, R123, c[0x0][0x2d0], -R0 ;  /* 0x0000b4007b087a23 */ /* 0x000fc40000010800 */
[----:B---3--:R-:W-:Y:S02]  /*3cf0*/  FFMA.FTZ R4, R61, c[0x0][0x2d0], -R3 ;  /* 0x0000b4003d047a23 */ /* 0x008fe40000010803 */
[----:B------:R3:W-:Y:S08]  /*3d00*/  MUFU.EX2 R228, R8 ;  /* 0x0000000800e47308 */ /* 0x0007f00000000800 */
[----:B------:R5:W1:Y:S01]  /*3d10*/  MUFU.EX2 R250, R4 ;  /* 0x0000000400fa7308 */ /* 0x000a620000000800 */
[----:B---3--:R-:W-:-:S07]  /*3d20*/  FFMA.FTZ R8, R122, c[0x0][0x2d0], -R0 ;  /* 0x0000b4007a087a23 */ /* 0x008fce0000010800 */
[----:B------:R3:W-:Y:S01]  /*3d30*/  MUFU.EX2 R227, R8 ;  /* 0x0000000800e37308 */ /* 0x0007e20000000800 */
[----:B-----5:R-:W-:Y:S01]  /*3d40*/  FFMA.FTZ R4, R62, c[0x0][0x2d0], -R3 ;  /* 0x0000b4003e047a23 */ /* 0x020fe20000010803 */
[----:B-1----:R-:W-:-:S06]  /*3d50*/  F2FP.BF16.PACK_AB R5, R250, R234 ;  /* 0x000000eafa05723e */ /* 0x002fcc00000010ff */
[----:B------:R1:W-:Y:S01]  /*3d60*/  MUFU.EX2 R236, R4 ;  /* 0x0000000400ec7308 */ /* 0x0003e20000000800 */
[----:B---3--:R-:W-:-:S07]  /*3d70*/  FFMA.FTZ R8, R127, c[0x0][0x2d0], -R13 ;  /* 0x0000b4007f087a23 */ /* 0x008fce000001080d */
[----:B------:R3:W-:Y:S01]  /*3d80*/  MUFU.EX2 R214, R8 ;  /* 0x0000000800d67308 */ /* 0x0007e20000000800 */
[----:B-1----:R-:W-:-:S07]  /*3d90*/  FFMA.FTZ R4, R63, c[0x0][0x2d0], -R3 ;  /* 0x0000b4003f047a23 */ /* 0x002fce0000010803 */
[----:B------:R1:W5:Y:S01]  /*3da0*/  MUFU.EX2 R235, R4 ;  /* 0x0000000400eb7308 */ /* 0x0003620000000800 */
[----:B---3--:R-:W-:-:S07]  /*3db0*/  FFMA.FTZ R8, R126, c[0x0][0x2d0], -R13 ;  /* 0x0000b4007e087a23 */ /* 0x008fce000001080d */
[----:B------:R3:W-:Y:S01]  /*3dc0*/  MUFU.EX2 R248, R8 ;  /* 0x0000000800f87308 */ /* 0x0007e20000000800 */
[----:B-1----:R-:W-:Y:S01]  /*3dd0*/  FFMA.FTZ R4, R120, c[0x0][0x2d0], -R0 ;  /* 0x0000b40078047a23 */ /* 0x002fe20000010800 */
[----:B-----5:R-:W-:-:S06]  /*3de0*/  F2FP.BF16.PACK_AB R7, R235, R236 ;  /* 0x000000eceb07723e */ /* 0x020fcc00000010ff */
[----:B------:R1:W-:Y:S01]  /*3df0*/  MUFU.EX2 R229, R4 ;  /* 0x0000000400e57308 */ /* 0x0003e20000000800 */
[----:B---3--:R-:W-:-:S07]  /*3e00*/  FFMA.FTZ R8, R125, c[0x0][0x2d0], -R13 ;  /* 0x0000b4007d087a23 */ /* 0x008fce000001080d */
[----:B------:R3:W-:Y:S01]  /*3e10*/  MUFU.EX2 R213, R8 ;  /* 0x0000000800d57308 */ /* 0x0007e20000000800 */
[----:B-1----:R-:W-:-:S07]  /*3e20*/  FFMA.FTZ R4, R121, c[0x0][0x2d0], -R0 ;  /* 0x0000b40079047a23 */ /* 0x002fce0000010800 */
[----:B------:R1:W5:Y:S01]  /*3e30*/  MUFU.EX2 R247, R4 ;  /* 0x0000000400f77308 */ /* 0x0003620000000800 */
[----:B---3--:R-:W-:-:S07]  /*3e40*/  FFMA.FTZ R8, R124, c[0x0][0x2d0], -R13 ;  /* 0x0000b4007c087a23 */ /* 0x008fce000001080d */
[----:B------:R3:W3:Y:S01]  /*3e50*/  MUFU.EX2 R212, R8 ;  /* 0x0000000800d47308 */ /* 0x0006e20000000800 */
[----:B-1----:R-:W-:-:S07]  /*3e60*/  F2FP.BF16.PACK_AB R4, R249, R240 ;  /* 0x000000f0f904723e */ /* 0x002fce00000010ff */
[----:B--2---:R-:W-:Y:S01]  /*3e70*/  HMMA.16816.F32.BF16 R172, R4, R24, R116 ;  /* 0x0000001804ac723c */ /* 0x004fe20000041874 */
[----:B---3--:R-:W-:-:S07]  /*3e80*/  FFMA.FTZ R8, R134, c[0x0][0x2d0], -R12 ;  /* 0x0000b40086087a23 */ /* 0x008fce000001080c */
[C---:B------:R-:W-:Y:S01]  /*3e90*/  HMMA.16816.F32.BF16 R164, R4.reuse, R20, R112 ;  /* 0x0000001404a4723c */ /* 0x040fe20000041870 */
[----:B------:R1:W-:Y:S07]  /*3ea0*/  MUFU.EX2 R206, R8 ;  /* 0x0000000800ce7308 */ /* 0x0003ee0000000800 */
[C---:B------:R-:W-:Y:S08]  /*3eb0*/  HMMA.16816.F32.BF16 R120, R4.reuse, R16, R108 ;  /* 0x000000100478723c */ /* 0x040ff0000004186c */
        /* <DEDUP_REMOVED lines=14> */
[----:B-1----:R-:W-:-:S07]  /*3fa0*/  FFMA.FTZ R8, R168, c[0x0][0x2d0], -R3 ;  /* 0x0000b400a8087a23 */ /* 0x002fce0000010803 */
[----:B------:R-:W-:Y:S01]  /*3fb0*/  HMMA.16816.F32.BF16 R88, R4, R38, R68 ;  /* 0x000000260458723c */ /* 0x000fe20000041844 */
[----:B------:R1:W-:Y:S06]  /*3fc0*/  MUFU.EX2 R194, R8 ;  /* 0x0000000800c27308 */ /* 0x0003ec0000000800 */
[----:B-----5:R-:W-:Y:S02]  /*3fd0*/  F2FP.BF16.PACK_AB R4, R247, R229 ;  /* 0x000000e5f704723e */ /* 0x020fe400000010ff */
[----:B------:R-:W-:Y:S02]  /*3fe0*/  F2FP.BF16.PACK_AB R5, R248, R214 ;  /* 0x000000d6f805723e */ /* 0x000fe400000010ff */
[----:B------:R-:W-:-:S02]  /*3ff0*/  F2FP.BF16.PACK_AB R6, R227, R228 ;  /* 0x000000e4e306723e */ /* 0x000fc400000010ff */
[----:B------:R-:W-:Y:S01]  /*4000*/  F2FP.BF16.PACK_AB R7, R212, R213 ;  /* 0x000000d5d407723e */ /* 0x000fe200000010ff */
[----:B-1----:R-:W-:-:S06]  /*4010*/  FFMA.FTZ R8, R169, c[0x0][0x2d0], -R3 ;  /* 0x0000b400a9087a23 */ /* 0x002fcc0000010803 */
[C---:B------:R-:W-:Y:S08]  /*4020*/  HMMA.16816.F32.BF16 R200, R4.reuse, R36, R44 ;  /* 0x0000002404c8723c */ /* 0x040ff0000004182c */
[C---:B------:R-:W-:Y:S07]  /*4030*/  HMMA.16816.F32.BF16 R44, R4.reuse, R18, R128 ;  /* 0x00000012042c723c */ /* 0x040fee0000041880 */
[----:B------:R-:W-:Y:S01]  /*4040*/  IMAD.MOV.U32 R128, RZ, RZ, R14 ;  /* 0x000000ffff807224 */ /* 0x000fe200078e000e */
[----:B------:R-:W-:Y:S01]  /*4050*/  HMMA.16816.F32.BF16 R40, R4, R30, R152 ;  /* 0x0000001e0428723c */ /* 0x000fe20000041898 */
[----:B------:R-:W-:-:S02]  /*4060*/  FFMA.FTZ R14, R170, c[0x0][0x2d0], -R3 ;  /* 0x0000b400aa0e7a23 */ /* 0x000fc40000010803 */
[----:B------:R-:W-:Y:S02]  /*4070*/  IMAD.MOV.U32 R129, RZ, RZ, R193 ;  /* 0x000000ffff817224 */ /* 0x000fe400078e00c1 */
[----:B------:R1:W3:Y:S01]  /*4080*/  MUFU.EX2 R193, R8 ;  /* 0x0000000800c17308 */ /* 0x0002e20000000800 */
[----:B------:R-:W-:Y:S02]  /*4090*/  IMAD.MOV.U32 R131, RZ, RZ, R198 ;  /* 0x000000ffff837224 */ /* 0x000fe400078e00c6 */
[----:B------:R-:W-:Y:S01]  /*40a0*/  IMAD.MOV.U32 R153, RZ, RZ, R191 ;  /* 0x000000ffff997224 */ /* 0x000fe200078e00bf */
[----:B------:R-:W-:Y:S01]  /*40b0*/  HMMA.16816.F32.BF16 R80, R4, R24, R72 ;  /* 0x000000180450723c */ /* 0x000fe20000041848 */
[----:B------:R-:W-:Y:S02]  /*40c0*/  IMAD.MOV.U32 R154, RZ, RZ, R192 ;  /* 0x000000ffff9a7224 */ /* 0x000fe400078e00c0 */
[----:B------:R-:W-:Y:S01]  /*40d0*/  IMAD.MOV.U32 R152, RZ, RZ, R188 ;  /* 0x000000ffff987224 */ /* 0x000fe200078e00bc */
[----:B------:R4:W-:Y:S01]  /*40e0*/  MUFU.EX2 R191, R14 ;  /* 0x0000000e00bf7308 */ /* 0x0009e20000000800 */
[----:B------:R-:W-:-:S02]  /*40f0*/  IMAD.MOV.U32 R130, RZ, RZ, R197 ;  /* 0x000000ffff827224 */ /* 0x000fc400078e00c5 */
[----:B------:R-:W-:Y:S01]  /*4100*/  IMAD.MOV.U32 R155, RZ, RZ, R196 ;  /* 0x000000ffff9b7224 */ /* 0x000fe200078e00c4 */
[C---:B------:R-:W-:Y:S01]  /*4110*/  HMMA.16816.F32.BF16 R76, R4.reuse, R20, R64 ;  /* 0x00000014044c723c */ /* 0x040fe20000041840 */
[----:B-1----:R-:W1:Y:S07]  /*4120*/  LDSM.16.MT88.4 R8, [R217+0x900] ;  /* 0x00090000d908783b */ /* 0x002e6e0000004200 */
[----:B------:R-:W-:Y:S01]  /*4130*/  HMMA.16816.F32.BF16 R72, R4, R16, R56 ;  /* 0x000000100448723c */ /* 0x000fe20000041838 */
[----:B------:R-:W5:Y:S01]  /*4140*/  LDSM.16.MT88.4 R16, [R216+0x900] ;  /* 0x00090000d810783b */ /* 0x000f620000004200 */
[----:B----4-:R-:W-:-:S04]  /*4150*/  FFMA.FTZ R14, R171, c[0x0][0x2d0], -R3 ;  /* 0x0000b400ab0e7a23 */ /* 0x010fc80000010803 */
[----:B------:R4:W1:Y:S02]  /*4160*/  MUFU.EX2 R192, R14 ;  /* 0x0000000e00c07308 */ /* 0x0008640000000800 */
[C---:B------:R-:W-:Y:S01]  /*4170*/  HMMA.16816.F32.BF16 R68, R4.reuse, R28, R52 ;  /* 0x0000001c0444723c */ /* 0x040fe20000041834 */
[----:B------:R-:W-:Y:S07]  /*4180*/  LDSM.16.MT88.4 R28, [R216+0x2900] ;  /* 0x00290000d81c783b */ /* 0x000fee0000004200 */
[----:B------:R-:W-:Y:S01]  /*4190*/  HMMA.16816.F32.BF16 R64, R4, R32, R48 ;  /* 0x000000200440723c */ /* 0x000fe20000041830 */
[----:B----4-:R-:W-:-:S07]  /*41a0*/  FFMA.FTZ R14, R176, c[0x0][0x2d0], -R0 ;  /* 0x0000b400b00e7a23 */ /* 0x010fce0000010800 */
[C---:B------:R-:W-:Y:S01]  /*41b0*/  HMMA.16816.F32.BF16 R56, R4.reuse, R26, R144 ;  /* 0x0000001a0438723c */ /* 0x040fe20000041890 */
[----:B------:R-:W-:Y:S01]  /*41c0*/  LDSM.16.MT88.4 R24, [R217+0x1900] ;  /* 0x00190000d918783b */ /* 0x000fe20000004200 */
[----:B------:R4:W-:Y:S06]  /*41d0*/  MUFU.EX2 R188, R14 ;  /* 0x0000000e00bc7308 */ /* 0x0009ec0000000800 */
[C---:B------:R-:W-:Y:S01]  /*41e0*/  HMMA.16816.F32.BF16 R48, R4.reuse, R22, R140 ;  /* 0x000000160430723c */ /* 0x040fe2000004188c */
[----:B------:R-:W5:Y:S07]  /*41f0*/  LDSM.16.MT88.4 R20, [R216+0x1900] ;  /* 0x00190000d814783b */ /* 0x000f6e0000004200 */
[----:B------:R-:W-:Y:S01]  /*4200*/  HMMA.16816.F32.BF16 R52, R4, R34, R156 ;  /* 0x000000220434723c */ /* 0x000fe2000004189c */
[----:B------:R-:W5:Y:S01]  /*4210*/  LDSM.16.MT88.4 R32, [R217+0x2900] ;  /* 0x00290000d920783b */ /* 0x000f620000004200 */
[----:B----4-:R-:W-:-:S04]  /*4220*/  FFMA.FTZ R14, R177, c[0x0][0x2d0], -R0 ;  /* 0x0000b400b10e7a23 */ /* 0x010fc80000010800 */
[----:B------:R4:W4:Y:S02]  /*4230*/  MUFU.EX2 R133, R14 ;  /* 0x0000000e00857308 */ /* 0x0009240000000800 */
[----:B------:R-:W-:Y:S07]  /*4240*/  HMMA.16816.F32.BF16 R36, R4, R38, R160 ;  /* 0x000000260424723c */ /* 0x000fee00000418a0 */
[----:B--2---:R-:W-:Y:S02]  /*4250*/  F2FP.BF16.PACK_AB R4, R205, R206 ;  /* 0x000000cecd04723e */ /* 0x004fe400000010ff */
[----:B---3--:R-:W-:-:S02]  /*4260*/  F2FP.BF16.PACK_AB R5, R193, R194 ;  /* 0x000000c2c105723e */ /* 0x008fc400000010ff */
[----:B------:R-:W-:Y:S02]  /*4270*/  F2FP.BF16.PACK_AB R6, R195, R204 ;  /* 0x000000ccc306723e */ /* 0x000fe400000010ff */
[----:B-1----:R-:W-:Y:S01]  /*4280*/  F2FP.BF16.PACK_AB R7, R192, R191 ;  /* 0x000000bfc007723e */ /* 0x002fe200000010ff */
[----:B----4-:R-:W-:-:S04]  /*4290*/  FFMA.FTZ R14, R179, c[0x0][0x2d0], -R0 ;  /* 0x0000b400b30e7a23 */ /* 0x010fc80000010800 */
[----:B------:R1:W-:Y:S02]  /*42a0*/  MUFU.EX2 R134, R14 ;  /* 0x0000000e00867308 */ /* 0x0003e40000000800 */
[C---:B------:R-:W-:Y:S08]  /*42b0*/  HMMA.16816.F32.BF16 R124, R4.reuse, R8, R164 ;  /* 0x00000008047c723c */ /* 0x040ff000000418a4 */
[----:B-----5:R-:W-:Y:S01]  /*42c0*/  HMMA.16816.F32.BF16 R140, R4, R16, R172 ;  /* 0x00000010048c723c */ /* 0x020fe200000418ac */
[----:B-1----:R-:W-:-:S07]  /*42d0*/  FFMA.FTZ R14, R178, c[0x0][0x2d0], -R0 ;  /* 0x0000b400b20e7a23 */ /* 0x002fce0000010800 */
[C---:B------:R-:W-:Y:S01]  /*42e0*/  HMMA.16816.F32.BF16 R156, R4.reuse, R20, R120 ;  /* 0x00000014049c723c */ /* 0x040fe20000041878 */
[----:B------:R1:W-:Y:S07]  /*42f0*/  MUFU.EX2 R138, R14 ;  /* 0x0000000e008a7308 */ /* 0x0003ee0000000800 */
[C---:B------:R-:W-:Y:S01]  /*4300*/  HMMA.16816.F32.BF16 R168, R4.reuse, R24, R116 ;  /* 0x0000001804a8723c */ /* 0x040fe20000041874 */
[----:B------:R-:W-:Y:S07]  /*4310*/  LDSM.16.MT88.4 R116, [R216+0x2d00] ;  /* 0x002d0000d874783b */ /* 0x000fee0000004200 */
[----:B------:R-:W-:Y:S01]  /*4320*/  HMMA.16816.F32.BF16 R112, R4, R28, R112 ;  /* 0x0000001c0470723c */ /* 0x000fe20000041870 */
[----:B-1----:R-:W-:-:S04]  /*4330*/  FFMA.FTZ R14, R180, c[0x0][0x2d0], -R13 ;  /* 0x0000b400b40e7a23 */ /* 0x002fc8000001080d */
[----:B------:R1:W-:Y:S03]  /*4340*/  MUFU.EX2 R132, R14 ;  /* 0x0000000e00847308 */ /* 0x0003e60000000800 */
[C---:B------:R-:W-:Y:S08]  /*4350*/  HMMA.16816.F32.BF16 R196, R4.reuse, R32, R108 ;  /* 0x0000002004c4723c */ /* 0x040ff0000004186c */
[----:B------:R-:W-:Y:S01]  /*4360*/  HMMA.16816.F32.BF16 R148, R4, R18, R148 ;  /* 0x000000120494723c */ /* 0x000fe20000041894 */
[----:B-1----:R-:W-:-:S07]  /*4370*/  FFMA.FTZ R14, R181, c[0x0][0x2d0], -R13 ;  /* 0x0000b400b50e7a23 */ /* 0x002fce000001080d */
[C---:B------:R-:W-:Y:S01]  /*4380*/  HMMA.16816.F32.BF16 R84, R4.reuse, R10, R104 ;  /* 0x0000000a0454723c */ /* 0x040fe20000041868 */
[----:B------:R-:W-:Y:S01]  /*4390*/  LDSM.16.MT88.4 R104, [R217+0x1d00] ;  /* 0x001d0000d968783b */ /* 0x000fe20000004200 */
[----:B------:R1:W2:Y:S06]  /*43a0*/  MUFU.EX2 R63, R14 ;  /* 0x0000000e003f7308 */ /* 0x0002ac0000000800 */
[C---:B------:R-:W-:Y:S08]  /*43b0*/  HMMA.16816.F32.BF16 R100, R4.reuse, R22, R100 ;  /* 0x000000160464723c */ /* 0x040ff00000041864 */
[----:B------:R-:W-:Y:S01]  /*43c0*/  HMMA.16816.F32.BF16 R160, R4, R26, R96 ;  /* 0x0000001a04a0723c */ /* 0x000fe20000041860 */
[----:B-1----:R-:W-:-:S04]  /*43d0*/  FFMA.FTZ R14, R183, c[0x0][0x2d0], -R13 ;  /* 0x0000b400b70e7a23 */ /* 0x002fc8000001080d */
[----:B------:R1:W-:Y:S03]  /*43e0*/  MUFU.EX2 R62, R14 ;  /* 0x0000000e003e7308 */ /* 0x0003e60000000800 */
[C---:B------:R-:W-:Y:S01]  /*43f0*/  HMMA.16816.F32.BF16 R164, R4.reuse, R30, R92 ;  /* 0x0000001e04a4723c */ /* 0x040fe2000004185c */
[----:B------:R-:W3:Y:S07]  /*4400*/  LDSM.16.MT88.4 R92, [R216+0x1d00] ;  /* 0x001d0000d85c783b */ /* 0x000eee0000004200 */
[----:B------:R-:W-:Y:S01]  /*4410*/  HMMA.16816.F32.BF16 R144, R4, R34, R88 ;  /* 0x000000220490723c */ /* 0x000fe20000041858 */
[----:B-1----:R-:W-:-:S06]  /*4420*/  FFMA.FTZ R14, R182, c[0x0][0x2d0], -R13 ;  /* 0x0000b400b60e7a23 */ /* 0x002fcc000001080d */
[----:B------:R-:W-:Y:S01]  /*4430*/  F2FP.BF16.PACK_AB R4, R133, R188 ;  /* 0x000000bc8504723e */ /* 0x000fe200000010ff */
[----:B------:R-:W-:Y:S01]  /*4440*/  IMAD.MOV.U32 R91, RZ, RZ, R187 ;  /* 0x000000ffff5b7224 */ /* 0x000fe200078e00bb */
[----:B--2---:R-:W-:Y:S01]  /*4450*/  F2FP.BF16.PACK_AB R5, R63, R132 ;  /* 0x000000843f05723e */ /* 0x004fe200000010ff */
[----:B------:R-:W1:Y:S01]  /*4460*/  MUFU.EX2 R61, R14 ;  /* 0x0000000e003d7308 */ /* 0x000e620000000800 */
[----:B------:R-:W-:Y:S01]  /*4470*/  F2FP.BF16.PACK_AB R6, R138, R134 ;  /* 0x000000868a06723e */ /* 0x000fe200000010ff */
[----:B------:R-:W-:Y:S02]  /*4480*/  IMAD.MOV.U32 R90, RZ, RZ, R186 ;  /* 0x000000ffff5a7224 */ /* 0x000fe400078e00ba */
[----:B------:R-:W-:Y:S02]  /*4490*/  IMAD.MOV.U32 R89, RZ, RZ, R185 ;  /* 0x000000ffff597224 */ /* 0x000fe400078e00b9 */
[----:B------:R-:W-:Y:S01]  /*44a0*/  IMAD.MOV.U32 R88, RZ, RZ, R184 ;  /* 0x000000ffff587224 */ /* 0x000fe200078e00b8 */
[----:B-1----:R-:W-:Y:S01]  /*44b0*/  F2FP.BF16.PACK_AB R7, R61, R62 ;  /* 0x0000003e3d07723e */ /* 0x002fe200000010ff */
[----:B------:R-:W-:-:S06]  /*44c0*/  IMAD.MOV.U32 R14, RZ, RZ, R130 ;  /* 0x000000ffff0e7224 */ /* 0x000fcc00078e0082 */
[C---:B------:R-:W-:Y:S07]  /*44d0*/  HMMA.16816.F32.BF16 R176, R4.reuse, R8, R76 ;  /* 0x0000000804b0723c */ /* 0x040fee000004184c */
[----:B------:R-:W-:Y:S01]  /*44e0*/  FFMA.FTZ R8, R210, c[0x0][0x2d0], -R12 ;  /* 0x0000b400d2087a23 */ /* 0x000fe2000001080c */
[----:B------:R-:W-:Y:S01]  /*44f0*/  HMMA.16816.F32.BF16 R172, R4, R10, R48 ;  /* 0x0000000a04ac723c */ /* 0x000fe20000041830 */
[----:B------:R-:W-:Y:S02]  /*4500*/  IMAD.MOV.U32 R79, RZ, RZ, R131 ;  /* 0x000000ffff4f7224 */ /* 0x000fe400078e0083 */
[----:B------:R1:W-:Y:S01]  /*4510*/  MUFU.EX2 R49, R8 ;  /* 0x0000000800317308 */ /* 0x0003e20000000800 */
[----:B------:R-:W-:-:S02]  /*4520*/  IMAD.MOV.U32 R210, RZ, RZ, R129 ;  /* 0x000000ffffd27224 */ /* 0x000fc400078e0081 */
[----:B------:R-:W-:Y:S02]  /*4530*/  IMAD.MOV.U32 R9, RZ, RZ, R152 ;  /* 0x000000ffff097224 */ /* 0x000fe400078e0098 */
[C---:B------:R-:W-:Y:S01]  /*4540*/  HMMA.16816.F32.BF16 R180, R4.reuse, R18, R56 ;  /* 0x0000001204b4723c */ /* 0x040fe20000041838 */
[----:B------:R-:W-:Y:S02]  /*4550*/  IMAD.MOV.U32 R10, RZ, RZ, R154 ;  /* 0x000000ffff0a7224 */ /* 0x000fe400078e009a */
[----:B------:R-:W-:Y:S02]  /*4560*/  IMAD.MOV.U32 R51, RZ, RZ, R128 ;  /* 0x000000ffff337224 */ /* 0x000fe400078e0080 */
[----:B------:R-:W-:Y:S02]  /*4570*/  IMAD.MOV.U32 R11, RZ, RZ, R153 ;  /* 0x000000ffff0b7224 */ /* 0x000fe400078e0099 */
[----:B------:R-:W-:Y:S01]  /*4580*/  IMAD.MOV.U32 R50, RZ, RZ, R155 ;  /* 0x000000ffff327224 */ /* 0x000fe200078e009b */
[----:B------:R-:W-:Y:S01]  /*4590*/  HMMA.16816.F32.BF16 R56, R4, R22, R44 ;  /* 0x000000160438723c */ /* 0x000fe2000004182c */
[----:B------:R-:W-:Y:S01]  /*45a0*/  LDSM.16.MT88.4 R152, [R216+0xd00] ;  /* 0x000d0000d898783b */ /* 0x000fe20000004200 */
[----:B-1----:R-:W-:-:S02]  /*45b0*/  FFMA.FTZ R8, R209, c[0x0][0x2d0], -R12 ;  /* 0x0000b400d1087a23 */ /* 0x002fc4000001080c */
[----:B------:R-:W-:Y:S02]  /*45c0*/  IMAD.MOV.U32 R209, RZ, RZ, R11 ;  /* 0x000000ffffd17224 */ /* 0x000fe400078e000b */
[----:B------:R1:W2:Y:S02]  /*45d0*/  MUFU.EX2 R48, R8 ;  /* 0x0000000800307308 */ /* 0x0002a40000000800 */
[C---:B------:R-:W-:Y:S01]  /*45e0*/  HMMA.16816.F32.BF16 R96, R4.reuse, R24, R68 ;  /* 0x000000180460723c */ /* 0x040fe20000041844 */
[----:B------:R-:W-:Y:S02]  /*45f0*/  IMAD.MOV.U32 R47, RZ, RZ, R9 ;  /* 0x000000ffff2f7224 */ /* 0x000fe400078e0009 */
[----:B------:R-:W-:Y:S02]  /*4600*/  IMAD.MOV.U32 R45, RZ, RZ, R88 ;  /* 0x000000ffff2d7224 */ /* 0x000fe400078e0058 */
[----:B------:R-:W-:Y:S02]  /*4610*/  IMAD.MOV.U32 R46, RZ, RZ, R90 ;  /* 0x000000ffff2e7224 */ /* 0x000fe400078e005a */
[----:B------:R-:W-:Y:S01]  /*4620*/  IMAD.MOV.U32 R11, RZ, RZ, R91 ;  /* 0x000000ffff0b7224 */ /* 0x000fe200078e005b */
[----:B------:R-:W-:Y:S01]  /*4630*/  HMMA.16816.F32.BF16 R108, R4, R20, R72 ;  /* 0x00000014046c723c */ /* 0x000fe20000041848 */
[----:B------:R-:W-:-:S02]  /*4640*/  FADD.FTZ R9, R239, R238 ;  /* 0x000000eeef097221 */ /* 0x000fc40000010000 */
[----:B-1----:R-:W-:-:S05]  /*4650*/  FFMA.FTZ R8, R208, c[0x0][0x2d0], -R12 ;  /* 0x0000b400d0087a23 */ /* 0x002fca000001080c */
[----:B------:R-:W-:Y:S01]  /*4660*/  HMMA.16816.F32.BF16 R184, R4, R16, R80 ;  /* 0x0000001004b8723c */ /* 0x000fe20000041850 */
[----:B------:R-:W1:Y:S01]  /*4670*/  LDSM.16.MT88.4 R80, [R217+0xd00] ;  /* 0x000d0000d950783b */ /* 0x000e620000004200 */
[----:B--2---:R-:W-:Y:S01]  /*4680*/  F2FP.BF16.PACK_AB R128, R48, R49 ;  /* 0x000000313080723e */ /* 0x004fe200000010ff */
[----:B------:R2:W-:Y:S01]  /*4690*/  MUFU.EX2 R44, R8 ;  /* 0x00000008002c7308 */ /* 0x0005e20000000800 */
[----:B------:R-:W-:-:S04]  /*46a0*/  IMAD.MOV.U32 R208, RZ, RZ, R89 ;  /* 0x000000ffffd07224 */ /* 0x000fc800078e0059 */
[C---:B------:R-:W-:Y:S08]  /*46b0*/  HMMA.16816.F32.BF16 R40, R4.reuse, R26, R40 ;  /* 0x0000001a0428723c */ /* 0x040ff00000041828 */
[----:B------:R-:W-:Y:S01]  /*46c0*/  HMMA.16816.F32.BF16 R64, R4, R28, R64 ;  /* 0x0000001c0440723c */ /* 0x000fe20000041840 */
[----:B--2---:R-:W-:-:S04]  /*46d0*/  FFMA.FTZ R8, R207, c[0x0][0x2d0], -R12 ;  /* 0x0000b400cf087a23 */ /* 0x004fc8000001080c */
[----:B------:R2:W4:Y:S03]  /*46e0*/  MUFU.EX2 R24, R8 ;  /* 0x0000000800187308 */ /* 0x0005260000000800 */
[C---:B------:R-:W-:Y:S08]  /*46f0*/  HMMA.16816.F32.BF16 R52, R4.reuse, R30, R52 ;  /* 0x0000001e0434723c */ /* 0x040ff00000041834 */
[----:B------:R-:W-:Y:S01]  /*4700*/  HMMA.16816.F32.BF16 R120, R4, R32, R200 ;  /* 0x000000200478723c */ /* 0x000fe200000418c8 */
[----:B--2---:R-:W-:-:S07]  /*4710*/  FFMA.FTZ R8, R224, c[0x0][0x2d0], -R3 ;  /* 0x0000b400e0087a23 */ /* 0x004fce0000010803 */
[----:B------:R-:W-:Y:S01]  /*4720*/  HMMA.16816.F32.BF16 R36, R4, R34, R36 ;  /* 0x000000220424723c */ /* 0x000fe20000041824 */
[----:B------:R-:W2:Y:S01]  /*4730*/  LDSM.16.MT88.4 R4, [R217+0x2d00] ;  /* 0x002d0000d904783b */ /* 0x000ea20000004200 */
        /* <DEDUP_REMOVED lines=22> */
[C---:B--2---:R-:W-:Y:S01]  /*48a0*/  HMMA.16816.F32.BF16 R124, R128.reuse, R4, R196 ;  /* 0x00000004807c723c */ /* 0x044fe200000418c4 */
[----:B------:R1:W-:Y:S07]  /*48b0*/  MUFU.EX2 R17, R3 ;  /* 0x0000000300117308 */ /* 0x0003ee0000000800 */
[C---:B------:R-:W-:Y:S01]  /*48c0*/  HMMA.16816.F32.BF16 R140, R128.reuse, R152, R140 ;  /* 0x00000098808c723c */ /* 0x040fe2000004188c */
[----:B------:R2:W3:Y:S07]  /*48d0*/  MUFU.EX2 R16, R0 ;  /* 0x0000000000107308 */ /* 0x0004ee0000000800 */
[----:B------:R-:W-:Y:S01]  /*48e0*/  HMMA.16816.F32.BF16 R148, R128, R154, R148 ;  /* 0x0000009a8094723c */ /* 0x000fe20000041894 */
[----:B-1----:R-:W-:-:S07]  /*48f0*/  FADD.FTZ R3, R47, R46 ;  /* 0x0000002e2f037221 */ /* 0x002fce0000010000 */
[----:B------:R-:W-:Y:S01]  /*4900*/  HMMA.16816.F32.BF16 R160, R128, R106, R160 ;  /* 0x0000006a80a0723c */ /* 0x000fe200000418a0 */
[----:B--2---:R-:W-:Y:S01]  /*4910*/  FFMA.FTZ R0, R79, c[0x0][0x2d0], -R13 ;  /* 0x0000b4004f007a23 */ /* 0x004fe2000001080d */
[----:B---3--:R-:W-:-:S03]  /*4920*/  F2FP.BF16.PACK_AB R170, R16, R17 ;  /* 0x0000001110aa723e */ /* 0x008fc600000010ff */
        /* <DEDUP_REMOVED lines=8> */
[----:B--2---:R-:W-:Y:S01]  /*49b0*/  F2FP.BF16.PACK_AB R169, R14, R12 ;  /* 0x0000000c0ea9723e */ /* 0x004fe200000010ff */
[----:B------:R-:W-:-:S02]  /*49c0*/  IMAD.MOV.U32 R210, RZ, RZ, R10 ;  /* 0x000000ffffd27224 */ /* 0x000fc400078e000a */
[----:B------:R-:W-:Y:S02]  /*49d0*/  IMAD.MOV.U32 R10, RZ, RZ, R15 ;  /* 0x000000ffff0a7224 */ /* 0x000fe400078e000f */
[----:B------:R1:W-:Y:S02]  /*49e0*/  MUFU.EX2 R15, R0 ;  /* 0x00000000000f7308 */ /* 0x0003e40000000800 */
[----:B------:R-:W-:Y:S02]  /*49f0*/  FADD.FTZ R10, R10, R8 ;  /* 0x000000080a0a7221 */ /* 0x000fe40000010000 */
[----:B-1----:R-:W-:-:S04]  /*4a00*/  FFMA.FTZ R0, R230, c[0x0][0x2d0], -R13 ;  /* 0x0000b400e6007a23 */ /* 0x002fc8000001080d */
[----:B------:R1:W2:Y:S02]  /*4a10*/  MUFU.EX2 R13, R0 ;  /* 0x00000000000d7308 */ /* 0x0002a40000000800 */
[----:B-1----:R-:W-:Y:S01]  /*4a20*/  FADD.FTZ R0, R246, R242 ;  /* 0x000000f2f6007221 */ /* 0x002fe20000010000 */
[----:B--2---:R-:W-:-:S03]  /*4a30*/  F2FP.BF16.PACK_AB R171, R13, R15 ;  /* 0x0000000f0dab723e */ /* 0x004fc600000010ff */
        /* <DEDUP_REMOVED lines=63> */
[----:B------:R-:W-:Y:S02]  /*4e30*/  FADD.FTZ R247, R16, R247 ;  /* 0x000000f710f77221 */ /* 0x000fe40000010000 */
[----:B------:R-:W-:Y:S02]  /*4e40*/  FADD.FTZ R248, R13, R248 ;  /* 0x000000f80df87221 */ /* 0x000fe40000010000 */
[----:B------:R-:W-:-:S02]  /*4e50*/  FADD.FTZ R249, R24, R249 ;  /* 0x000000f918f97221 */ /* 0x000fc40000010000 */
[----:B------:R-:W-:Y:S01]  /*4e60*/  FADD.FTZ R250, R21, R250 ;  /* 0x000000fa15fa7221 */ /* 0x000fe20000010000 */
[----:B------:R-:W-:Y:S05]  /*4e70*/  @!P2 BRA `(.L_x_887) ;  /* 0x000032000000a947 */ /* 0x000fea0003800000 */
[----:B------:R-:W2:Y:S01]  /*4e80*/  LDL.LU R50, [R1+0x10] ;  /* 0x0000100001327983 */ /* 0x000ea20000300800 */
[----:B------:R-:W-:Y:S01]  /*4e90*/  SHF.R.S32.HI R51, RZ, 0x1f, R60 ;  /* 0x0000001fff337819 */ /* 0x000fe2000001143c */
[----:B------:R-:W-:Y:S02]  /*4ea0*/  IMAD.SHL.U32 R229, R60, 0x2, RZ ;  /* 0x000000023ce57824 */ /* 0x000fe400078e00ff */
[----:B------:R-:W-:Y:S01]  /*4eb0*/  IMAD.SHL.U32 R227, R190, 0x2, RZ ;  /* 0x00000002bee37824 */ /* 0x000fe200078e00ff */
[----:B------:R-:W-:Y:S01]  /*4ec0*/  SHF.L.U64.HI R230, R60, 0x1, R51 ;  /* 0x000000013ce67819 */ /* 0x000fe20000010233 */
[C---:B------:R-:W-:Y:S01]  /*4ed0*/  IMAD.SHL.U32 R225, R189.reuse, 0x2, RZ ;  /* 0x00000002bde17824 */ /* 0x040fe200078e00ff */
[----:B------:R-:W-:Y:S01]  /*4ee0*/  SHF.R.S32.HI R51, RZ, 0x1f, R189 ;  /* 0x0000001fff337819 */ /* 0x000fe200000114bd */
[----:B------:R-:W-:Y:S02]  /*4ef0*/  IMAD.MOV.U32 R3, RZ, RZ, R136 ;  /* 0x000000ffff037224 */ /* 0x000fe400078e0088 */
[----:B------:R-:W-:Y:S01]  /*4f00*/  IMAD.MOV.U32 R0, RZ, RZ, R137 ;  /* 0x000000ffff007224 */ /* 0x000fe200078e0089 */
[----:B------:R-:W-:Y:S01]  /*4f10*/  SHF.L.U64.HI R226, R189, 0x1, R51 ;  /* 0x00000001bde27819 */ /* 0x000fe20000010233 */
[----:B------:R-:W-:-:S02]  /*4f20*/  IMAD.MOV.U32 R138, RZ, RZ, R2 ;  /* 0x000000ffff8a7224 */ /* 0x000fc400078e0002 */
[----:B------:R-:W-:Y:S01]  /*4f30*/  IMAD.MOV.U32 R132, RZ, RZ, R135 ;  /* 0x000000ffff847224 */ /* 0x000fe200078e0087 */
[----:B--2---:R-:W-:Y:S02]  /*4f40*/  IADD3 R224, R50, -0x2, RZ ;  /* 0xfffffffe32e07810 */ /* 0x004fe40007ffe0ff */
[----:B------:R-:W-:-:S04]  /*4f50*/  SHF.R.S32.HI R50, RZ, 0x1f, R190 ;  /* 0x0000001fff327819 */ /* 0x000fc800000114be */
[----:B------:R-:W-:Y:S01]  /*4f60*/  SHF.L.U64.HI R228, R190, 0x1, R50 ;  /* 0x00000001bee47819 */ /* 0x000fe20000010232 */
[----:B------:R-:W-:Y:S05]  /*4f70*/  BRA `(.L_x_888) ;  /* 0x0000037000007947 */ /* 0x000fea0003800000 */
.L_x_890:
[----:B------:R-:W2:Y:S01]  /*4f80*/  LDL.64 R234, [R1] ;  /* 0x0000000001ea7983 */ /* 0x000ea20000100a00 */
[----:B------:R-:W-:Y:S02]  /*4f90*/  IMAD.MOV.U32 R222, RZ, RZ, RZ ;  /* 0x000000ffffde7224 */ /* 0x000fe400078e00ff */
[----:B------:R-:W-:Y:S01]  /*4fa0*/  IMAD.MOV.U32 R233, RZ, RZ, c[0x0][0x2b8] ;  /* 0x0000ae00ffe97624 */ /* 0x000fe200078e00ff */
[----:B------:R-:W3:Y:S01]  /*4fb0*/  LDL R232, [R1+0x8] ;  /* 0x0000080001e87983 */ /* 0x000ee20000100800 */
[----:B------:R-:W-:Y:S03]  /*4fc0*/  IMAD R133, R224, 0x40, R251 ;  /* 0x00000040e0857824 */ /* 0x000fe600078e02fb */
[----:B------:R-:W-:Y:S02]  /*4fd0*/  ISETP.NE.AND P2, PT, R233, 0x1, PT ;  /* 0x00000001e900780c */ /* 0x000fe40003f45270 */
[----:B------:R-:W-:Y:S05]  /*4fe0*/  IADD3 R133, R133, -0x40, R231 ;  /* 0xffffffc085857810 */ /* 0x000fea0007ffe0e7 */
[--C-:B------:R-:W-:Y:S06]  /*4ff0*/  IMAD.MOV.U32 R2, RZ, RZ, R133.reuse ;  /* 0x000000ffff027224 */ /* 0x100fec00078e0085 */
[----:B------:R-:W-:Y:S05]  /*5000*/  @P2 IMAD.HI.U32 R134, R133, c[0x0][0x2bc], RZ ;  /* 0x0000af0085862a27 */ /* 0x000fea00078e00ff */
[----:B------:R-:W-:Y:S04]  /*5010*/  @P2 SHF.R.U32.HI R2, RZ, c[0x0][0x2c0], R134 ;  /* 0x0000b000ff022a19 */ /* 0x000fe80000011686 */
[C---:B--2---:R-:W-:Y:S04]  /*5020*/  @!P3 IADD3 R135, P0, R2.reuse, R234, RZ ;  /* 0x000000ea0287b210 */ /* 0x044fe80007f1e0ff */
[----:B---3--:R-:W-:Y:S01]  /*5030*/  @!P3 LEA.HI.X.SX32 R136, R2, R232, 0x1, P0 ;  /* 0x000000e80288b211 */ /* 0x008fe200000f0eff */
[----:B------:R-:W-:Y:S01]  /*5040*/  IMAD.MOV R2, RZ, RZ, -R2 ;  /* 0x000000ffff027224 */ /* 0x000fe200078e0a02 */
[----:B------:R-:W1:Y:S01]  /*5050*/  S2R R232, SR_CTAID.Y ;  /* 0x0000000000e87919 */ /* 0x000e620000002600 */
[C---:B------:R-:W-:Y:S02]  /*5060*/  @!P3 LEA R134, P0, R135.reuse, c[0x0][0x2a0], 0x2 ;  /* 0x0000a8008786ba11 */ /* 0x040fe400078010ff */
[----:B------:R-:W-:Y:S02]  /*5070*/  IMAD R223, R2, c[0x0][0x2b8], R133 ;  /* 0x0000ae0002df7a24 */ /* 0x000fe400078e0285 */
[----:B------:R-:W-:Y:S03]  /*5080*/  @!P3 LEA.HI.X R135, R135, c[0x0][0x2a4], R136, 0x2, P0 ;  /* 0x0000a9008787ba11 */ /* 0x000fe600000f1488 */
[----:B------:R-:W-:Y:S02]  /*5090*/  SHF.R.S32.HI R2, RZ, 0x1f, R223 ;  /* 0x0000001fff027819 */ /* 0x000fe400000114df */
[----:B------:R2:W3:Y:S03]  /*50a0*/  @!P3 LDG.E R222, [R134.64] ;  /* 0x0000000686deb981 */ /* 0x0004e6000c1e1900 */
[----:B------:R-:W-:Y:S04]  /*50b0*/  IMAD R2, R2, c[0x0][0x1e0], RZ ;  /* 0x0000780002027a24 */ /* 0x000fe800078e02ff */
[C---:B------:R-:W-:Y:S02]  /*50c0*/  IMAD R2, R223.reuse, c[0x0][0x1e4], R2 ;  /* 0x00007900df027a24 */ /* 0x040fe400078e0202 */
[----:B-1----:R-:W-:Y:S04]  /*50d0*/  IMAD.WIDE.U32 R232, R232, c[0x0][0x1e8], RZ ;  /* 0x00007a00e8e87a25 */ /* 0x002fe800078e00ff */
[----:B--2---:R-:W-:Y:S04]  /*50e0*/  IMAD.WIDE.U32 R134, R223, c[0x0][0x1e0], RZ ;  /* 0x00007800df867a25 */ /* 0x004fe800078e00ff */
        /* <DEDUP_REMOVED lines=15> */
[----:B---3--:R-:W-:Y:S02]  /*51e0*/  IADD3 R172, P2, R2, R229, RZ ;  /* 0x000000e502ac7210 */ /* 0x008fe40007f5e0ff */
[C---:B----4-:R-:W-:Y:S01]  /*51f0*/  IADD3.X R137, R135.reuse, R230, RZ, P0, !PT ;  /* 0x000000e687897210 */ /* 0x050fe200007fe4ff */
[----:B------:R-:W-:Y:S01]  /*5200*/  IMAD.X R177, R135, 0x1, R228, P1 ;  /* 0x0000000187b17824 */ /* 0x000fe200008e06e4 */
[-C--:B------:R-:W-:Y:S01]  /*5210*/  IADD3 R174, P0, R134, R225.reuse, RZ ;  /* 0x000000e186ae7210 */ /* 0x080fe20007f1e0ff */
[----:B-----5:R-:W-:Y:S02]  /*5220*/  IMAD.X R173, R133, 0x1, R230, P2 ;  /* 0x0000000185ad7824 */ /* 0x020fe400010e06e6 */
[----:B------:R1:W-:Y:S02]  /*5230*/  LDGSTS.E.BYPASS.LTC128B.128 [R221+0x3100], [R136.64], !P6 ;  /* 0x0310000088dd7fae */ /* 0x0003e4000f101d46 */
[--C-:B------:R-:W-:Y:S01]  /*5240*/  IMAD.X R175, R135, 0x1, R226.reuse, P0 ;  /* 0x0000000187af7824 */ /* 0x100fe200000e06e2 */
[C---:B------:R-:W-:Y:S01]  /*5250*/  IADD3 R134, P0, R2.reuse, R225, RZ ;  /* 0x000000e102867210 */ /* 0x040fe20007f1e0ff */
[----:B------:R2:W-:Y:S04]  /*5260*/  LDGSTS.E.BYPASS.LTC128B.128 [R221+0x4100], [R176.64], !P5 ;  /* 0x04100000b0dd7fae */ /* 0x0005e8000e901d46 */
[----:B------:R2:W-:Y:S01]  /*5270*/  LDGSTS.E.BYPASS.LTC128B.128 [R221+0x5100], [R174.64], !P4 ;  /* 0x05100000aedd7fae */ /* 0x0005e2000e101d46 */
[C---:B------:R-:W-:Y:S03]  /*5280*/  IMAD.X R135, R133.reuse, 0x1, R226, P0 ;  /* 0x0000000185877824 */ /* 0x040fe600000e06e2 */
[----:B------:R2:W-:Y:S01]  /*5290*/  LDGSTS.E.BYPASS.LTC128B.128 [R221+0x3900], [R172.64], !P6 ;  /* 0x03900000acdd7fae */ /* 0x0005e2000f101d46 */
[----:B-1----:R-:W-:Y:S04]  /*52a0*/  IADD3 R136, P1, R2, R227, RZ ;  /* 0x000000e302887210 */ /* 0x002fe80007f3e0ff */
[----:B------:R-:W-:Y:S05]  /*52b0*/  IADD3.X R137, R133, R228, RZ, P1, !PT ;  /* 0x000000e485897210 */ /* 0x000fea0000ffe4ff */
[----:B------:R2:W-:Y:S04]  /*52c0*/  LDGSTS.E.BYPASS.LTC128B.128 [R221+0x4900], [R136.64], !P5 ;  /* 0x0490000088dd7fae */ /* 0x0005e8000e901d46 */
[----:B------:R2:W-:Y:S01]  /*52d0*/  LDGSTS.E.BYPASS.LTC128B.128 [R221+0x5900], [R134.64], !P4 ;  /* 0x0590000086dd7fae */ /* 0x0005e2000e101d46 */
[----:B------:R-:W-:-:S05]  /*52e0*/  BRA `(.L_x_889) ;  /* 0x00000b8000007947 */ /* 0x000fca0003800000 */
.L_x_888:
[----:B------:R-:W-:Y:S04]  /*52f0*/  DEPBAR.LE SB0, 0x0 ;  /* 0x000080000000791a */ /* 0x000fe80000000000 */
[----:B------:R-:W-:Y:S01]  /*5300*/  BAR.SYNC.DEFER_BLOCKING 0x0 ;  /* 0x0000000000007b1d */ /* 0x000fe20000010000 */
[C---:B------:R-:W-:Y:S01]  /*5310*/  IMAD.WIDE.U32 R28, R223.reuse, c[0x0][0x208], RZ ;  /* 0x00008200df1c7a25 */ /* 0x040fe200078e00ff */
[----:B------:R-:W-:Y:S05]  /*5320*/  SHF.R.S32.HI R2, RZ, 0x1f, R223 ;  /* 0x0000001fff027819 */ /* 0x000fea00000114df */
[----:B------:R-:W-:Y:S04]  /*5330*/  IMAD R2, R2, c[0x0][0x208], RZ ;  /* 0x0000820002027a24 */ /* 0x000fe800078e02ff */
[----:B------:R-:W-:Y:S04]  /*5340*/  IMAD R2, R223, c[0x0][0x20c], R2 ;  /* 0x00008300df027a24 */ /* 0x000fe800078e0202 */
[----:B------:R-:W-:Y:S01]  /*5350*/  IMAD.IADD R29, R29, 0x1, R2 ;  /* 0x000000011d1d7824 */ /* 0x000fe200078e0202 */
[----:B------:R-:W-:Y:S03]  /*5360*/  SHF.R.S32.HI R2, RZ, 0x1f, R222 ;  /* 0x0000001fff027819 */ /* 0x000fe600000114de */
[----:B------:R-:W-:Y:S04]  /*5370*/  IMAD.WIDE.U32 R36, R222, c[0x0][0x218], R28 ;  /* 0x00008600de247a25 */ /* 0x000fe800078e001c */
[----:B------:R-:W-:Y:S01]  /*5380*/  IMAD R2, R2, c[0x0][0x218], RZ ;  /* 0x0000860002027a24 */ /* 0x000fe200078e02ff */
[----:B------:R-:W-:Y:S07]  /*5390*/  LDSM.16.M88.4 R64, [R219+0x6100] ;  /* 0x00610000db40783b */ /* 0x000fee0000000200 */
[----:B------:R-:W1:Y:S07]  /*53a0*/  LDSM.16.M88.4 R16, [R139+0x3100] ;  /* 0x003100008b10783b */ /* 0x000e6e0000000200 */
[----:B------:R-:W2:Y:S07]  /*53b0*/  LDSM.16.M88.4 R60, [R219+0x7100] ;  /* 0x00710000db3c783b */ /* 0x000eae0000000200 */
[----:B------:R-:W3:Y:S07]  /*53c0*/  LDSM.16.M88.4 R32, [R139+0x3500] ;  /* 0x003500008b20783b */ /* 0x000eee0000000200 */
[----:B------:R-:W4:Y:S07]  /*53d0*/  LDSM.16.M88.4 R48, [R139+0x3900] ;  /* 0x003900008b30783b */ /* 0x000f2e0000000200 */
[----:B------:R-:W-:Y:S07]  /*53e0*/  LDSM.16.M88.4 R172, [R139+0x3d00] ;  /* 0x003d00008bac783b */ /* 0x000fee0000000200 */
[----:B------:R-:W-:Y:S01]  /*53f0*/  LDSM.16.M88.4 R176, [R220+0x6100] ;  /* 0x00610000dcb0783b */ /* 0x000fe20000000200 */
[-C--:B-1----:R-:W-:Y:S06]  /*5400*/  HMMA.16816.F32.BF16 R4, R64, R16.reuse, RZ ;  /* 0x000000104004723c */ /* 0x082fec00000418ff */
[----:B------:R-:W-:Y:S02]  /*5410*/  LDSM.16.M88.4 R180, [R218] ;  /* 0x00000000dab4783b */ /* 0x000fe40000000200 */
[C---:B--2---:R-:W-:Y:S05]  /*5420*/  HMMA.16816.F32.BF16 R8, R60.reuse, R16, RZ ;  /* 0x000000103c08723c */ /* 0x044fea00000418ff */
[----:B------:R-:W-:Y:S03]  /*5430*/  LDSM.16.M88.4 R184, [R220+0x7100] ;  /* 0x00710000dcb8783b */ /* 0x000fe60000000200 */
[-C--:B------:R-:W-:Y:S04]  /*5440*/  HMMA.16816.F32.BF16 R12, R60, R18.reuse, RZ ;  /* 0x000000123c0c723c */ /* 0x080fe800000418ff */
[----:B------:R-:W1:Y:S04]  /*5450*/  S2R R30, SR_CTAID.Y ;  /* 0x00000000001e7919 */ /* 0x000e680000002600 */
[C---:B------:R-:W-:Y:S03]  /*5460*/  HMMA.16816.F32.BF16 R16, R64.reuse, R18, RZ ;  /* 0x000000124010723c */ /* 0x040fe600000418ff */
[----:B------:R-:W2:Y:S05]  /*5470*/  S2R R38, SR_CTAID.Y ;  /* 0x0000000000267919 */ /* 0x000eaa0000002600 */
[-C--:B---3--:R-:W-:Y:S02]  /*5480*/  HMMA.16816.F32.BF16 R20, R64, R32.reuse, RZ ;  /* 0x000000204014723c */ /* 0x088fe400000418ff */
[----:B------:R-:W-:Y:S06]  /*5490*/  LDSM.16.M88.4 R188, [R218+0x800] ;  /* 0x00080000dabc783b */ /* 0x000fec0000000200 */
[C---:B------:R-:W-:Y:S01]  /*54a0*/  HMMA.16816.F32.BF16 R24, R60.reuse, R32, RZ ;  /* 0x000000203c18723c */ /* 0x040fe200000418ff */
[----:B------:R-:W-:Y:S03]  /*54b0*/  LDSM.16.M88.4 R192, [R218+0xc00] ;  /* 0x000c0000dac0783b */ /* 0x000fe60000000200 */
[----:B-1----:R-:W-:Y:S04]  /*54c0*/  SHF.R.S32.HI R39, RZ, 0x1f, R30 ;  /* 0x0000001fff277819 */ /* 0x002fe8000001141e */
[-C--:B------:R-:W-:Y:S01]  /*54d0*/  HMMA.16816.F32.BF16 R28, R60, R34.reuse, RZ ;  /* 0x000000223c1c723c */ /* 0x080fe200000418ff */
[----:B------:R-:W-:Y:S03]  /*54e0*/  IMAD R39, R39, c[0x0][0x210], RZ ;  /* 0x0000840027277a24 */ /* 0x000fe600078e02ff */
[C---:B--2---:R-:W-:Y:S04]  /*54f0*/  IMAD.WIDE.U32 R40, R38.reuse, c[0x0][0x210], RZ ;  /* 0x0000840026287a25 */ /* 0x044fe800078e00ff */
[C---:B------:R-:W-:Y:S04]  /*5500*/  HMMA.16816.F32.BF16 R32, R64.reuse, R34, RZ ;  /* 0x000000224020723c */ /* 0x040fe800000418ff */
[----:B------:R-:W-:Y:S02]  /*5510*/  IMAD R39, R38, c[0x0][0x214], R39 ;  /* 0x0000850026277a24 */ /* 0x000fe400078e0227 */
[----:B------:R-:W-:Y:S01]  /*5520*/  IMAD R38, R222, c[0x0][0x21c], R2 ;  /* 0x00008700de267a24 */ /* 0x000fe200078e0202 */
[----:B------:R-:W-:Y:S01]  /*5530*/  IADD3 R2, P0, R40, R36, RZ ;  /* 0x0000002428027210 */ /* 0x000fe20007f1e0ff */
[----:B------:R-:W-:Y:S05]  /*5540*/  IMAD.IADD R39, R41, 0x1, R39 ;  /* 0x0000000129277824 */ /* 0x000fea00078e0227 */
[----:B------:R-:W-:Y:S02]  /*5550*/  IADD3.X R40, R39, R37, R38, P0, !PT ;  /* 0x0000002527287210 */ /* 0x000fe400007fe426 */
[-C--:B----4-:R-:W-:Y:S01]  /*5560*/  HMMA.16816.F32.BF16 R36, R64, R48.reuse, RZ ;  /* 0x000000304024723c */ /* 0x090fe200000418ff */
[C---:B------:R-:W-:Y:S04]  /*5570*/  LEA R133, P0, R2.reuse, c[0x0][0x1f8], 0x1 ;  /* 0x00007e0002857a11 */ /* 0x040fe800078008ff */
[----:B------:R-:W-:Y:S01]  /*5580*/  LEA.HI.X R2, R2, c[0x0][0x1fc], R40, 0x1, P0 ;  /* 0x00007f0002027a11 */ /* 0x000fe200000f0c28 */
[----:B------:R-:W1:Y:S02]  /*5590*/  SHFL.IDX PT, R135, R133, RZ, 0x1c1f ;  /* 0x001c1fff85877589 */ /* 0x000e6400000e0000 */
[C---:B------:R-:W-:Y:S05]  /*55a0*/  HMMA.16816.F32.BF16 R40, R60.reuse, R48, RZ ;  /* 0x000000303c28723c */ /* 0x040fea00000418ff */
[----:B------:R-:W2:Y:S03]  /*55b0*/  SHFL.IDX PT, R134, R2, RZ, 0x1c1f ;  /* 0x001c1fff02867589 */ /* 0x000ea600000e0000 */
[-C--:B------:R-:W-:Y:S04]  /*55c0*/  HMMA.16816.F32.BF16 R44, R60, R50.reuse, RZ ;  /* 0x000000323c2c723c */ /* 0x080fe800000418ff */
[----:B------:R-:W3:Y:S04]  /*55d0*/  SHFL.IDX PT, R133, R133, 0x1, 0x1c1f ;  /* 0x003c1f0085857f89 */ /* 0x000ee800000e0000 */
[C---:B------:R-:W-:Y:S03]  /*55e0*/  HMMA.16816.F32.BF16 R48, R64.reuse, R50, RZ ;  /* 0x000000324030723c */ /* 0x040fe600000418ff */
[----:B------:R-:W4:Y:S01]  /*55f0*/  SHFL.IDX PT, R2, R2, 0x1, 0x1c1f ;  /* 0x003c1f0002027f89 */ /* 0x000f2200000e0000 */
[C---:B-1----:R-:W-:Y:S04]  /*5600*/  IADD3 R196, P1, R135.reuse, R229, RZ ;  /* 0x000000e587c47210 */ /* 0x042fe80007f3e0ff */
[-C--:B------:R-:W-:Y:S01]  /*5610*/  HMMA.16816.F32.BF16 R52, R64, R172.reuse, RZ ;  /* 0x000000ac4034723c */ /* 0x080fe200000418ff */
[-C--:B------:R-:W-:Y:S03]  /*5620*/  IADD3 R136, P0, R135, R227.reuse, RZ ;  /* 0x000000e387887210 */ /* 0x080fe60007f1e0ff */
[CC--:B--2---:R-:W-:Y:S02]  /*5630*/  IADD3.X R197, R134.reuse, R230.reuse, RZ, P1, !PT ;  /* 0x000000e686c57210 */ /* 0x0c4fe40000ffe4ff */
[--C-:B------:R-:W-:Y:S02]  /*5640*/  IMAD.X R137, R134, 0x1, R228.reuse, P0 ;  /* 0x0000000186897824 */ /* 0x100fe400000e06e4 */
[C---:B------:R-:W-:Y:S04]  /*5650*/  HMMA.16816.F32.BF16 R56, R60.reuse, R172, RZ ;  /* 0x000000ac3c38723c */ /* 0x040fe800000418ff */
[----:B---3--:R-:W-:Y:S04]  /*5660*/  IADD3 R198, P1, R133, R227, RZ ;  /* 0x000000e385c67210 */ /* 0x008fe80007f3e0ff */
[-C--:B------:R-:W-:Y:S01]  /*5670*/  HMMA.16816.F32.BF16 R60, R60, R174.reuse, RZ ;  /* 0x000000ae3c3c723c */ /* 0x080fe200000418ff */
[----:B----4-:R-:W-:Y:S07]  /*5680*/  IMAD.X R199, R2, 0x1, R228, P1 ;  /* 0x0000000102c77824 */ /* 0x010fee00008e06e4 */
[----:B------:R-:W-:Y:S01]  /*5690*/  HMMA.16816.F32.BF16 R64, R64, R174, RZ ;  /* 0x000000ae4040723c */ /* 0x000fe200000418ff */
[----:B------:R-:W1:Y:S07]  /*56a0*/  LDSM.16.M88.4 R172, [R218+0x400] ;  /* 0x00040000daac783b */ /* 0x000e6e0000000200 */
[-C--:B------:R-:W-:Y:S01]  /*56b0*/  HMMA.16816.F32.BF16 R4, R176, R180.reuse, R4 ;  /* 0x000000b4b004723c */ /* 0x080fe20000041804 */
[----:B------:R-:W-:Y:S01]  /*56c0*/  @!PT LDS RZ, [RZ] ;  /* 0x00000000fffff984 */ /* 0x000fe20000000800 */
[----:B------:R-:W-:Y:S01]  /*56d0*/  @!PT LDS RZ, [RZ] ;  /* 0x00000000fffff984 */ /* 0x000fe20000000800 */
[----:B------:R-:W-:Y:S01]  /*56e0*/  @!PT LDS RZ, [RZ] ;  /* 0x00000000fffff984 */ /* 0x000fe20000000800 */
[----:B------:R2:W-:Y:S07]  /*56f0*/  LDGSTS.E.BYPASS.LTC128B.128 [R221+0x100], [R196.64], !P6 ;  /* 0x00100000c4dd7fae */ /* 0x0005ee000f101d46 */
[C---:B------:R-:W-:Y:S01]  /*5700*/  HMMA.16816.F32.BF16 R8, R184.reuse, R180, R8 ;  /* 0x000000b4b808723c */ /* 0x040fe20000041808 */
[----:B------:R3:W-:Y:S07]  /*5710*/  LDGSTS.E.BYPASS.LTC128B.128 [R221+0x1100], [R136.64], !P5 ;  /* 0x0110000088dd7fae */ /* 0x0007ee000e901d46 */
[-C--:B------:R-:W-:Y:S08]  /*5720*/  HMMA.16816.F32.BF16 R12, R184, R182.reuse, R12 ;  /* 0x000000b6b80c723c */ /* 0x080ff0000004180c */
[C---:B------:R-:W-:Y:S04]  /*5730*/  HMMA.16816.F32.BF16 R16, R176.reuse, R182, R16 ;  /* 0x000000b6b010723c */ /* 0x040fe80000041810 */
[----:B--2---:R-:W-:Y:S04]  /*5740*/  IADD3 R196, P0, R135, R225, RZ ;  /* 0x000000e187c47210 */ /* 0x004fe80007f1e0ff */
[-C--:B-1----:R-:W-:Y:S04]  /*5750*/  HMMA.16816.F32.BF16 R20, R176, R172.reuse, R20 ;  /* 0x000000acb014723c */ /* 0x082fe80000041814 */
[----:B------:R-:W-:Y:S01]  /*5760*/  IMAD.X R197, R134, 0x1, R226, P0 ;  /* 0x0000000186c57824 */ /* 0x000fe200000e06e2 */
[C---:B---3--:R-:W-:Y:S02]  /*5770*/  IADD3 R136, P2, R133.reuse, R229, RZ ;  /* 0x000000e585887210 */ /* 0x048fe40007f5e0ff */
[----:B------:R-:W-:Y:S01]  /*5780*/  IADD3 R134, P0, R133, R225, RZ ;  /* 0x000000e185867210 */ /* 0x000fe20007f1e0ff */
[C---:B------:R-:W-:Y:S01]  /*5790*/  HMMA.16816.F32.BF16 R24, R184.reuse, R172, R24 ;  /* 0x000000acb818723c */ /* 0x040fe20000041818 */
[----:B------:R1:W-:Y:S03]  /*57a0*/  LDGSTS.E.BYPASS.LTC128B.128 [R221+0x2100], [R196.64], !P4 ;  /* 0x02100000c4dd7fae */ /* 0x0003e6000e101d46 */
[C---:B------:R-:W-:Y:S02]  /*57b0*/  IADD3.X R137, R2.reuse, R230, RZ, P2, !PT ;  /* 0x000000e602897210 */ /* 0x040fe400017fe4ff */
[----:B------:R-:W-:Y:S02]  /*57c0*/  IADD3.X R135, R2, R226, RZ, P0, !PT ;  /* 0x000000e202877210 */ /* 0x000fe400007fe4ff */
[-C--:B------:R-:W-:Y:S01]  /*57d0*/  HMMA.16816.F32.BF16 R28, R184, R174.reuse, R28 ;  /* 0x000000aeb81c723c */ /* 0x080fe2000004181c */
[----:B------:R2:W-:Y:S02]  /*57e0*/  LDGSTS.E.BYPASS.LTC128B.128 [R221+0x900], [R136.64], !P6 ;  /* 0x0090000088dd7fae */ /* 0x0005e4000f101d46 */
[----:B------:R-:W-:Y:S05]  /*57f0*/  ISETP.GE.AND P0, PT, R224, 0x1, PT ;  /* 0x00000001e000780c */ /* 0x000fea0003f06270 */
[C---:B------:R-:W-:Y:S01]  /*5800*/  HMMA.16816.F32.BF16 R32, R176.reuse, R174, R32 ;  /* 0x000000aeb020723c */ /* 0x040fe20000041820 */
[----:B------:R1:W-:Y:S07]  /*5810*/  LDGSTS.E.BYPASS.LTC128B.128 [R221+0x1900], [R198.64], !P5 ;  /* 0x01900000c6dd7fae */ /* 0x0003ee000e901d46 */
[-C--:B------:R-:W-:Y:S01]  /*5820*/  HMMA.16816.F32.BF16 R36, R176, R188.reuse, R36 ;  /* 0x000000bcb024723c */ /* 0x080fe20000041824 */
[----:B------:R2:W-:Y:S07]  /*5830*/  LDGSTS.E.BYPASS.LTC128B.128 [R221+0x2900], [R134.64], !P4 ;  /* 0x0290000086dd7fae */ /* 0x0005ee000e101d46 */
[C---:B------:R-:W-:Y:S01]  /*5840*/  HMMA.16816.F32.BF16 R40, R184.reuse, R188, R40 ;  /* 0x000000bcb828723c */ /* 0x040fe20000041828 */
[----:B------:R-:W-:Y:S07]  /*5850*/  LDSM.16.M88.4 R200, [R139+0x4100] ;  /* 0x004100008bc8783b */ /* 0x000fee0000000200 */
[-C--:B------:R-:W-:Y:S01]  /*5860*/  HMMA.16816.F32.BF16 R44, R184, R190.reuse, R44 ;  /* 0x000000beb82c723c */ /* 0x080fe2000004182c */
[----:B------:R-:W0:Y:S07]  /*5870*/  LDGDEPBAR ;  /* 0x00000000000079af */ /* 0x000e2e0000000000 */
[C---:B------:R-:W-:Y:S01]  /*5880*/  HMMA.16816.F32.BF16 R48, R176.reuse, R190, R48 ;  /* 0x000000beb030723c */ /* 0x040fe20000041830 */
[----:B-1----:R-:W1:Y:S07]  /*5890*/  LDSM.16.M88.4 R196, [R219+0x8100] ;  /* 0x00810000dbc4783b */ /* 0x002e6e0000000200 */
[-C--:B------:R-:W-:Y:S01]  /*58a0*/  HMMA.16816.F32.BF16 R52, R176, R192.reuse, R52 ;  /* 0x000000c0b034723c */ /* 0x080fe20000041834 */
[----:B------:R-:W3:Y:S07]  /*58b0*/  LDSM.16.M88.4 R204, [R219+0x9100] ;  /* 0x00910000dbcc783b */ /* 0x000eee0000000200 */
[C---:B------:R-:W-:Y:S01]  /*58c0*/  HMMA.16816.F32.BF16 R56, R184.reuse, R192, R56 ;  /* 0x000000c0b838723c */ /* 0x040fe20000041838 */
[----:B------:R-:W4:Y:S07]  /*58d0*/  LDSM.16.M88.4 R180, [R139+0x4500] ;  /* 0x004500008bb4783b */ /* 0x000f2e0000000200 */
[-C--:B------:R-:W-:Y:S01]  /*58e0*/  HMMA.16816.F32.BF16 R60, R184, R194.reuse, R60 ;  /* 0x000000c2b83c723c */ /* 0x080fe2000004183c */
[----:B------:R-:W5:Y:S07]  /*58f0*/  LDSM.16.M88.4 R172, [R139+0x4900] ;  /* 0x004900008bac783b */ /* 0x000f6e0000000200 */
[----:B------:R-:W-:Y:S01]  /*5900*/  HMMA.16816.F32.BF16 R64, R176, R194, R64 ;  /* 0x000000c2b040723c */ /* 0x000fe20000041840 */
[----:B------:R-:W2:Y:S07]  /*5910*/  LDSM.16.M88.4 R184, [R139+0x4d00] ;  /* 0x004d00008bb8783b */ /* 0x000eae0000000200 */
[----:B------:R-:W-:Y:S01]  /*5920*/  LDSM.16.M88.4 R176, [R220+0x8100] ;  /* 0x00810000dcb0783b */ /* 0x000fe20000000200 */
[-C--:B-1----:R-:W-:Y:S06]  /*5930*/  HMMA.16816.F32.BF16 R4, R196, R200.reuse, R4 ;  /* 0x000000c8c404723c */ /* 0x082fec0000041804 */
[----:B------:R-:W1:Y:S02]  /*5940*/  LDSM.16.M88.4 R188, [R218+0x1000] ;  /* 0x00100000dabc783b */ /* 0x000e640000000200 */
[C---:B---3--:R-:W-:Y:S05]  /*5950*/  HMMA.16816.F32.BF16 R8, R204.reuse, R200, R8 ;  /* 0x000000c8cc08723c */ /* 0x048fea0000041808 */
[----:B------:R-:W3:Y:S03]  /*5960*/  LDSM.16.M88.4 R192, [R220+0x9100] ;  /* 0x00910000dcc0783b */ /* 0x000ee60000000200 */
[-C--:B------:R-:W-:Y:S04]  /*5970*/  HMMA.16816.F32.BF16 R12, R204, R202.reuse, R12 ;  /* 0x000000cacc0c723c */ /* 0x080fe8000004180c */
[----:B------:R-:W-:Y:S04]  /*5980*/  LDSM.16.M88.4 R208, [R218+0x1800] ;  /* 0x00180000dad0783b */ /* 0x000fe80000000200 */
[C---:B------:R-:W-:Y:S03]  /*5990*/  HMMA.16816.F32.BF16 R16, R196.reuse, R202, R16 ;  /* 0x000000cac410723c */ /* 0x040fe60000041810 */
[----:B------:R-:W1:Y:S05]  /*59a0*/  LDSM.16.M88.4 R200, [R218+0x1400] ;  /* 0x00140000dac8783b */ /* 0x000e6a0000000200 */
[-C--:B----4-:R-:W-:Y:S02]  /*59b0*/  HMMA.16816.F32.BF16 R20, R196, R180.reuse, R20 ;  /* 0x000000b4c414723c */ /* 0x090fe40000041814 */
[----:B------:R-:W4:Y:S06]  /*59c0*/  LDSM.16.M88.4 R212, [R218+0x1c00] ;  /* 0x001c0000dad4783b */ /* 0x000f2c0000000200 */
        /* <DEDUP_REMOVED lines=8> */
[----:B------:R-:W5:Y:S07]  /*5a50*/  LDSM.16.M88.4 R172, [R219+0xa100] ;  /* 0x00a10000dbac783b */ /* 0x000f6e0000000200 */
[-C--:B--2---:R-:W-:Y:S08]  /*5a60*/  HMMA.16816.F32.BF16 R52, R196, R184.reuse, R52 ;  /* 0x000000b8c434723c */ /* 0x084ff00000041834 */
[C---:B------:R-:W-:Y:S08]  /*5a70*/  HMMA.16816.F32.BF16 R56, R204.reuse, R184, R56 ;  /* 0x000000b8cc38723c */ /* 0x040ff00000041838 */
[-C--:B------:R-:W-:Y:S01]  /*5a80*/  HMMA.16816.F32.BF16 R60, R204, R186.reuse, R60 ;  /* 0x000000bacc3c723c */ /* 0x080fe2000004183c */
[----:B------:R-:W-:Y:S07]  /*5a90*/  LDSM.16.M88.4 R204, [R220+0xb100] ;  /* 0x00b10000dccc783b */ /* 0x000fee0000000200 */
[----:B------:R-:W-:Y:S01]  /*5aa0*/  HMMA.16816.F32.BF16 R64, R196, R186, R64 ;  /* 0x000000bac440723c */ /* 0x000fe20000041840 */
[----:B------:R-:W2:Y:S07]  /*5ab0*/  LDSM.16.M88.4 R184, [R219+0xb100] ;  /* 0x00b10000dbb8783b */ /* 0x000eae0000000200 */
[-C--:B-1----:R-:W-:Y:S01]  /*5ac0*/  HMMA.16816.F32.BF16 R4, R176, R188.reuse, R4 ;  /* 0x000000bcb004723c */ /* 0x082fe20000041804 */
[----:B------:R-:W-:Y:S07]  /*5ad0*/  LDSM.16.M88.4 R196, [R139+0x5d00] ;  /* 0x005d00008bc4783b */ /* 0x000fee0000000200 */
[C---:B---3--:R-:W-:Y:S08]  /*5ae0*/  HMMA.16816.F32.BF16 R8, R192.reuse, R188, R8 ;  /* 0x000000bcc008723c */ /* 0x048ff00000041808 */
        /* <DEDUP_REMOVED lines=12> */
[----:B------:R-:W-:Y:S07]  /*5bb0*/  LDSM.16.M88.4 R208, [R218+0x2400] ;  /* 0x00240000dad0783b */ /* 0x000fee0000000200 */
[-C--:B----4-:R-:W-:Y:S08]  /*5bc0*/  HMMA.16816.F32.BF16 R52, R176, R212.reuse, R52 ;  /* 0x000000d4b034723c */ /* 0x090ff00000041834 */
[C---:B------:R-:W-:Y:S08]  /*5bd0*/  HMMA.16816.F32.BF16 R56, R192.reuse, R212, R56 ;  /* 0x000000d4c038723c */ /* 0x040ff00000041838 */
[-C--:B------:R-:W-:Y:S01]  /*5be0*/  HMMA.16816.F32.BF16 R60, R192, R214.reuse, R60 ;  /* 0x000000d6c03c723c */ /* 0x080fe2000004183c */
[----:B------:R-:W3:Y:S07]  /*5bf0*/  LDSM.16.M88.4 R192, [R139+0x5900] ;  /* 0x005900008bc0783b */ /* 0x000eee0000000200 */
[----:B------:R-:W-:Y:S01]  /*5c00*/  HMMA.16816.F32.BF16 R64, R176, R214, R64 ;  /* 0x000000d6b040723c */ /* 0x000fe20000041840 */
[----:B------:R-:W4:Y:S07]  /*5c10*/  LDSM.16.M88.4 R176, [R220+0xa100] ;  /* 0x00a10000dcb0783b */ /* 0x000f2e0000000200 */
[-C--:B-----5:R-:W-:Y:S01]  /*5c20*/  HMMA.16816.F32.BF16 R4, R172, R180.reuse, R4 ;  /* 0x000000b4ac04723c */ /* 0x0a0fe20000041804 */
[----:B------:R-:W5:Y:S07]  /*5c30*/  LDSM.16.M88.4 R212, [R218+0x2800] ;  /* 0x00280000dad4783b */ /* 0x000f6e0000000200 */
[C---:B--2---:R-:W-:Y:S08]  /*5c40*/  HMMA.16816.F32.BF16 R8, R184.reuse, R180, R8 ;  /* 0x000000b4b808723c */ /* 0x044ff00000041808 */
[-C--:B------:R-:W-:Y:S08]  /*5c50*/  HMMA.16816.F32.BF16 R12, R184, R182.reuse, R12 ;  /* 0x000000b6b80c723c */ /* 0x080ff0000004180c */
[C---:B------:R-:W-:Y:S01]  /*5c60*/  HMMA.16816.F32.BF16 R16, R172.reuse, R182, R16 ;  /* 0x000000b6ac10723c */ /* 0x040fe20000041810 */
[----:B------:R-:W2:Y:S01]  /*5c70*/  LDSM.16.M88.4 R180, [R218+0x2c00] ;  /* 0x002c0000dab4783b */ /* 0x000ea20000000200 */
[----:B------:R-:W-:Y:S06]  /*5c80*/  DEPBAR.LE SB0, 0x0 ;  /* 0x000080000000791a */ /* 0x000fec0000000000 */
[-C--:B-1----:R-:W-:Y:S01]  /*5c90*/  HMMA.16816.F32.BF16 R20, R172, R188.reuse, R20 ;  /* 0x000000bcac14723c */ /* 0x082fe20000041814 */
[----:B------:R-:W-:Y:S07]  /*5ca0*/  BAR.SYNC.DEFER_BLOCKING 0x0 ;  /* 0x0000000000007b1d */ /* 0x000fee0000010000 */
        /* <DEDUP_REMOVED lines=19> */
[-C--:B-----5:R-:W-:Y:S08]  /*5de0*/  HMMA.16816.F32.BF16 R36, R176, R212.reuse, R36 ;  /* 0x000000d4b024723c */ /* 0x0a0ff00000041824 */
[C---:B------:R-:W-:Y:S08]  /*5df0*/  HMMA.16816.F32.BF16 R40, R204.reuse, R212, R40 ;  /* 0x000000d4cc28723c */ /* 0x040ff00000041828 */
[-C--:B------:R-:W-:Y:S08]  /*5e00*/  HMMA.16816.F32.BF16 R44, R204, R214.reuse, R44 ;  /* 0x000000d6cc2c723c */ /* 0x080ff0000004182c */
[C---:B------:R-:W-:Y:S08]  /*5e10*/  HMMA.16816.F32.BF16 R48, R176.reuse, R214, R48 ;  /* 0x000000d6b030723c */ /* 0x040ff00000041830 */
[-C--:B--2---:R-:W-:Y:S08]  /*5e20*/  HMMA.16816.F32.BF16 R52, R176, R180.reuse, R52 ;  /* 0x000000b4b034723c */ /* 0x084ff00000041834 */
[C---:B------:R-:W-:Y:S08]  /*5e30*/  HMMA.16816.F32.BF16 R56, R204.reuse, R180, R56 ;  /* 0x000000b4cc38723c */ /* 0x040ff00000041838 */
[-C--:B------:R-:W-:Y:S08]  /*5e40*/  HMMA.16816.F32.BF16 R60, R204, R182.reuse, R60 ;  /* 0x000000b6cc3c723c */ /* 0x080ff0000004183c */
[----:B------:R-:W-:Y:S01]  /*5e50*/  HMMA.16816.F32.BF16 R64, R176, R182, R64 ;  /* 0x000000b6b040723c */ /* 0x000fe20000041840 */
[----:B------:R-:W-:-:S07]  /*5e60*/  @P0 BRA `(.L_x_890) ;  /* 0xfffff11000000947 */ /* 0x000fce000383ffff */
.L_x_889:
[----:B------:R-:W-:Y:S01]  /*5e70*/  FMNMX.FTZ R2, R4, R0, !PT ;  /* 0x0000000004027209 */ /* 0x000fe20007810000 */
[----:B--2---:R-:W-:Y:S01]  /*5e80*/  LDSM.16.MT88.4 R176, [R217+0x100] ;  /* 0x00010000d9b0783b */ /* 0x004fe20000004200 */
        /* <DEDUP_REMOVED lines=57> */
[----:B--2---:R-:W-:Y:S01]  /*6220*/  FMNMX.FTZ R134, R134, R136, !PT ;  /* 0x0000008886867209 */ /* 0x004fe20007810000 */
[----:B------:R-:W1:Y:S01]  /*6230*/  SHFL.BFLY PT, R137, R2, 0x1, 0x1f ;  /* 0x0c201f0002897f89 */ /* 0x000e6200000e0000 */
[----:B------:R-:W-:Y:S02]  /*6240*/  FMNMX.FTZ R133, R61, R133, !PT ;  /* 0x000000853d857209 */ /* 0x000fe40007810000 */
[----:B------:R-:W-:Y:S02]  /*6250*/  FMNMX.FTZ R135, R31, R135, !PT ;  /* 0x000000871f877209 */ /* 0x000fe40007810000 */
[----:B------:R-:W-:Y:S02]  /*6260*/  ISETP.GT.AND P0, PT, R224, RZ, PT ;  /* 0x000000ffe000720c */ /* 0x000fe40003f04270 */
[----:B------:R-:W-:Y:S01]  /*6270*/  FMNMX.FTZ R135, R42, R135, !PT ;  /* 0x000000872a877209 */ /* 0x000fe20007810000 */
[----:B------:R-:W2:Y:S03]  /*6280*/  SHFL.BFLY PT, R136, R134, 0x1, 0x1f ;  /* 0x0c201f0086887f89 */ /* 0x000ea600000e0000 */
[----:B------:R-:W-:Y:S04]  /*6290*/  FMNMX.FTZ R135, R43, R135, !PT ;  /* 0x000000872b877209 */ /* 0x000fe80007810000 */
[----:B------:R-:W-:Y:S01]  /*62a0*/  FMNMX.FTZ R135, R46, R135, !PT ;  /* 0x000000872e877209 */ /* 0x000fe20007810000 */
[----:B------:R-:W3:Y:S01]  /*62b0*/  SHFL.BFLY PT, R172, R133, 0x2, 0x1f ;  /* 0x0c401f0085ac7f89 */ /* 0x000ee200000e0000 */
[----:B-1----:R-:W-:Y:S02]  /*62c0*/  FMNMX.FTZ R137, R2, R137, !PT ;  /* 0x0000008902897209 */ /* 0x002fe40007810000 */
[----:B------:R-:W-:Y:S03]  /*62d0*/  FMNMX.FTZ R2, R47, R135, !PT ;  /* 0x000000872f027209 */ /* 0x000fe60007810000 */
[C---:B------:R-:W-:Y:S01]  /*62e0*/  FADD.FTZ R0, -R137.reuse, R0 ;  /* 0x0000000089007221 */ /* 0x040fe20000010100 */
[----:B------:R-:W-:Y:S01]  /*62f0*/  FMNMX.FTZ R135, R58, R2, !PT ;  /* 0x000000023a877209 */ /* 0x000fe20007810000 */
[----:B------:R-:W-:Y:S01]  /*6300*/  FMUL.FTZ R180, R137, c[0x0][0x2d0] ;  /* 0x0000b40089b47a20 */ /* 0x000fe20000410000 */
[----:B--2---:R-:W-:Y:S01]  /*6310*/  FMNMX.FTZ R136, R134, R136, !PT ;  /* 0x0000008886887209 */ /* 0x004fe20007810000 */
[----:B------:R-:W-:Y:S01]  /*6320*/  FMUL.FTZ R2, R0, c[0x0][0x2d0] ;  /* 0x0000b40000027a20 */ /* 0x000fe20000410000 */
[----:B------:R-:W-:Y:S01]  /*6330*/  FMNMX.FTZ R0, R59, R135, !PT ;  /* 0x000000873b007209 */ /* 0x000fe20007810000 */
[--C-:B------:R-:W-:Y:S02]  /*6340*/  FFMA.FTZ R16, R16, c[0x0][0x2d0], -R180.reuse ;  /* 0x0000b40010107a23 */ /* 0x100fe400000108b4 */
[----:B------:R1:W2:Y:S01]  /*6350*/  MUFU.EX2 R134, R2 ;  /* 0x0000000200867308 */ /* 0x0002a20000000800 */
[----:B------:R-:W-:Y:S01]  /*6360*/  FMNMX.FTZ R0, R62, R0, !PT ;  /* 0x000000003e007209 */ /* 0x000fe20007810000 */
[----:B------:R-:W-:Y:S01]  /*6370*/  FMUL.FTZ R181, R136, c[0x0][0x2d0] ;  /* 0x0000b40088b57a20 */ /* 0x000fe20000410000 */
[----:B---3--:R-:W-:Y:S01]  /*6380*/  FMNMX.FTZ R133, R133, R172, !PT ;  /* 0x000000ac85857209 */ /* 0x008fe20007810000 */
[--C-:B------:R-:W-:Y:S01]  /*6390*/  FFMA.FTZ R17, R17, c[0x0][0x2d0], -R180.reuse ;  /* 0x0000b40011117a23 */ /* 0x100fe200000108b4 */
[----:B------:R-:W-:Y:S01]  /*63a0*/  FMNMX.FTZ R0, R63, R0, !PT ;  /* 0x000000003f007209 */ /* 0x000fe20007810000 */
[--C-:B------:R-:W-:Y:S02]  /*63b0*/  FFMA.FTZ R18, R18, c[0x0][0x2d0], -R181.reuse ;  /* 0x0000b40012127a23 */ /* 0x100fe400000108b5 */
[----:B------:R-:W3:Y:S01]  /*63c0*/  SHFL.BFLY PT, R172, R133, 0x1, 0x1f ;  /* 0x0c201f0085ac7f89 */ /* 0x000ee200000e0000 */
[--C-:B------:R-:W-:Y:S01]  /*63d0*/  FFMA.FTZ R19, R19, c[0x0][0x2d0], -R181.reuse ;  /* 0x0000b40013137a23 */ /* 0x100fe200000108b5 */
[----:B------:R2:W-:Y:S01]  /*63e0*/  MUFU.EX2 R244, R16 ;  /* 0x0000001000f47308 */ /* 0x0005e20000000800 */
[--C-:B------:R-:W-:Y:S02]  /*63f0*/  FFMA.FTZ R4, R4, c[0x0][0x2d0], -R180.reuse ;  /* 0x0000b40004047a23 */ /* 0x100fe400000108b4 */
[--C-:B------:R-:W-:Y:S02]  /*6400*/  FFMA.FTZ R5, R5, c[0x0][0x2d0], -R180.reuse ;  /* 0x0000b40005057a23 */ /* 0x100fe400000108b4 */
[--C-:B------:R-:W-:Y:S02]  /*6410*/  FFMA.FTZ R6, R6, c[0x0][0x2d0], -R181.reuse ;  /* 0x0000b40006067a23 */ /* 0x100fe400000108b5 */
[--C-:B------:R-:W-:Y:S02]  /*6420*/  FFMA.FTZ R7, R7, c[0x0][0x2d0], -R181.reuse ;  /* 0x0000b40007077a23 */ /* 0x100fe400000108b5 */
[--C-:B------:R-:W-:Y:S01]  /*6430*/  FFMA.FTZ R36, R36, c[0x0][0x2d0], -R180.reuse ;  /* 0x0000b40024247a23 */ /* 0x100fe200000108b4 */
[----:B------:R4:W-:Y:S01]  /*6440*/  MUFU.EX2 R246, R17 ;  /* 0x0000001100f67308 */ /* 0x0009e20000000800 */
[--C-:B------:R-:W-:Y:S02]  /*6450*/  FFMA.FTZ R37, R37, c[0x0][0x2d0], -R180.reuse ;  /* 0x0000b40025257a23 */ /* 0x100fe400000108b4 */
[----:B------:R-:W-:Y:S02]  /*6460*/  FFMA.FTZ R38, R38, c[0x0][0x2d0], -R181 ;  /* 0x0000b40026267a23 */ /* 0x000fe400000108b5 */
[----:B-1----:R-:W-:Y:S02]  /*6470*/  FADD.FTZ R2, -R136, R3 ;  /* 0x0000000388027221 */ /* 0x002fe40000010100 */
[----:B------:R-:W1:Y:S01]  /*6480*/  SHFL.BFLY PT, R3, R0, 0x2, 0x1f ;  /* 0x0c401f0000037f89 */ /* 0x000e6200000e0000 */
[--C-:B------:R-:W-:Y:S02]  /*6490*/  FFMA.FTZ R39, R39, c[0x0][0x2d0], -R181.reuse ;  /* 0x0000b40027277a23 */ /* 0x100fe400000108b5 */
[----:B------:R-:W-:Y:S01]  /*64a0*/  FMUL.FTZ R2, R2, c[0x0][0x2d0] ;  /* 0x0000b40002027a20 */ /* 0x000fe20000410000 */
[----:B------:R-:W-:Y:S01]  /*64b0*/  MUFU.EX2 R242, R18 ;  /* 0x0000001200f27308 */ /* 0x000fe20000000800 */
[----:B---3--:R-:W-:Y:S01]  /*64c0*/  FMNMX.FTZ R135, R133, R172, !PT ;  /* 0x000000ac85877209 */ /* 0x008fe20007810000 */
[--C-:B------:R-:W-:Y:S02]  /*64d0*/  FFMA.FTZ R48, R48, c[0x0][0x2d0], -R180.reuse ;  /* 0x0000b40030307a23 */ /* 0x100fe400000108b4 */
[----:B------:R-:W-:Y:S01]  /*64e0*/  LDSM.16.MT88.4 R172, [R216+0x100] ;  /* 0x00010000d8ac783b */ /* 0x000fe20000004200 */
[----:B--2---:R-:W-:Y:S02]  /*64f0*/  FMUL.FTZ R16, R134, R152 ;  /* 0x0000009886107220 */ /* 0x004fe40000410000 */
[----:B------:R-:W-:Y:S02]  /*6500*/  FMUL.FTZ R182, R135, c[0x0][0x2d0] ;  /* 0x0000b40087b67a20 */ /* 0x000fe40000410000 */
[----:B------:R-:W-:Y:S01]  /*6510*/  FFMA.FTZ R49, R49, c[0x0][0x2d0], -R180 ;  /* 0x0000b40031317a23 */ /* 0x000fe200000108b4 */
[----:B------:R2:W3:Y:S01]  /*6520*/  MUFU.EX2 R133, R2 ;  /* 0x0000000200857308 */ /* 0x0004e20000000800 */
[--C-:B------:R-:W-:Y:S02]  /*6530*/  FFMA.FTZ R12, R12, c[0x0][0x2d0], -R182.reuse ;  /* 0x0000b4000c0c7a23 */ /* 0x100fe400000108b6 */
[--C-:B------:R-:W-:Y:S02]  /*6540*/  FFMA.FTZ R13, R13, c[0x0][0x2d0], -R182.reuse ;  /* 0x0000b4000d0d7a23 */ /* 0x100fe400000108b6 */
[--C-:B------:R-:W-:Y:S02]  /*6550*/  FFMA.FTZ R8, R8, c[0x0][0x2d0], -R182.reuse ;  /* 0x0000b40008087a23 */ /* 0x100fe400000108b6 */
[--C-:B------:R-:W-:Y:S02]  /*6560*/  FFMA.FTZ R9, R9, c[0x0][0x2d0], -R182.reuse ;  /* 0x0000b40009097a23 */ /* 0x100fe400000108b6 */
[----:B----4-:R-:W-:Y:S01]  /*6570*/  FMUL.FTZ R17, R134, R153 ;  /* 0x0000009986117220 */ /* 0x010fe20000410000 */
[----:B-1----:R-:W-:Y:S01]  /*6580*/  FMNMX.FTZ R0, R0, R3, !PT ;  /* 0x0000000300007209 */ /* 0x002fe20007810000 */
[----:B------:R1:W-:Y:S01]  /*6590*/  MUFU.EX2 R241, R19 ;  /* 0x0000001300f17308 */ /* 0x0003e20000000800 */
[--C-:B------:R-:W-:Y:S02]  /*65a0*/  FFMA.FTZ R50, R50, c[0x0][0x2d0], -R181.reuse ;  /* 0x0000b40032327a23 */ /* 0x100fe400000108b5 */
[--C-:B------:R-:W-:Y:S02]  /*65b0*/  FFMA.FTZ R51, R51, c[0x0][0x2d0], -R181.reuse ;  /* 0x0000b40033337a23 */ /* 0x100fe400000108b5 */
[--C-:B------:R-:W-:Y:S02]  /*65c0*/  FFMA.FTZ R40, R40, c[0x0][0x2d0], -R182.reuse ;  /* 0x0000b40028287a23 */ /* 0x100fe400000108b6 */
[----:B------:R-:W-:Y:S02]  /*65d0*/  FFMA.FTZ R41, R41, c[0x0][0x2d0], -R182 ;  /* 0x0000b40029297a23 */ /* 0x000fe400000108b6 */
[--C-:B------:R-:W-:Y:S01]  /*65e0*/  FFMA.FTZ R52, R52, c[0x0][0x2d0], -R180.reuse ;  /* 0x0000b40034347a23 */ /* 0x100fe200000108b4 */
[----:B------:R4:W-:Y:S01]  /*65f0*/  MUFU.EX2 R243, R4 ;  /* 0x0000000400f37308 */ /* 0x0009e20000000800 */
[----:B------:R-:W-:Y:S02]  /*6600*/  FFMA.FTZ R53, R53, c[0x0][0x2d0], -R180 ;  /* 0x0000b40035357a23 */ /* 0x000fe400000108b4 */
[----:B--2---:R-:W-:Y:S02]  /*6610*/  FADD.FTZ R2, -R135, R132 ;  /* 0x0000008487027221 */ /* 0x004fe40000010100 */
[----:B---3--:R-:W-:Y:S02]  /*6620*/  FMUL.FTZ R18, R133, R154 ;  /* 0x0000009a85127220 */ /* 0x008fe40000410000 */
[----:B------:R-:W-:Y:S02]  /*6630*/  FMUL.FTZ R2, R2, c[0x0][0x2d0] ;  /* 0x0000b40002027a20 */ /* 0x000fe40000410000 */
[--C-:B------:R-:W-:Y:S01]  /*6640*/  FFMA.FTZ R54, R54, c[0x0][0x2d0], -R181.reuse ;  /* 0x0000b40036367a23 */ /* 0x100fe200000108b5 */
[----:B------:R-:W2:Y:S01]  /*6650*/  MUFU.EX2 R245, R5 ;  /* 0x0000000500f57308 */ /* 0x000ea20000000800 */
[--C-:B------:R-:W-:Y:S02]  /*6660*/  FFMA.FTZ R55, R55, c[0x0][0x2d0], -R181.reuse ;  /* 0x0000b40037377a23 */ /* 0x100fe400000108b5 */
[--C-:B------:R-:W-:Y:S02]  /*6670*/  FFMA.FTZ R56, R56, c[0x0][0x2d0], -R182.reuse ;  /* 0x0000b40038387a23 */ /* 0x100fe400000108b6 */
[----:B-1----:R-:W-:Y:S02]  /*6680*/  FMUL.FTZ R19, R133, R155 ;  /* 0x0000009b85137220 */ /* 0x002fe40000410000 */
[----:B------:R-:W-:Y:S01]  /*6690*/  LDSM.16.MT88.4 R152, [R217+0x1100] ;  /* 0x00110000d998783b */ /* 0x000fe20000004200 */
[----:B------:R-:W-:Y:S02]  /*66a0*/  FFMA.FTZ R57, R57, c[0x0][0x2d0], -R182 ;  /* 0x0000b40039397a23 */ /* 0x000fe400000108b6 */
[----:B------:R1:W3:Y:S01]  /*66b0*/  MUFU.EX2 R132, R2 ;  /* 0x0000000200847308 */ /* 0x0002e20000000800 */
[--C-:B------:R-:W-:Y:S02]  /*66c0*/  FFMA.FTZ R20, R20, c[0x0][0x2d0], -R180.reuse ;  /* 0x0000b40014147a23 */ /* 0x100fe400000108b4 */
[----:B------:R-:W-:Y:S02]  /*66d0*/  FFMA.FTZ R21, R21, c[0x0][0x2d0], -R180 ;  /* 0x0000b40015157a23 */ /* 0x000fe400000108b4 */
[----:B----4-:R-:W-:Y:S02]  /*66e0*/  FMUL.FTZ R4, R134, R144 ;  /* 0x0000009086047220 */ /* 0x010fe40000410000 */
[----:B------:R-:W-:Y:S02]  /*66f0*/  FFMA.FTZ R22, R22, c[0x0][0x2d0], -R181 ;  /* 0x0000b40016167a23 */ /* 0x000fe400000108b5 */
[C---:B------:R-:W-:Y:S01]  /*6700*/  FMUL.FTZ R84, R134.reuse, R84 ;  /* 0x0000005486547220 */ /* 0x040fe20000410000 */
[----:B------:R4:W-:Y:S01]  /*6710*/  MUFU.EX2 R239, R6 ;  /* 0x0000000600ef7308 */ /* 0x0009e20000000800 */
[C---:B------:R-:W-:Y:S02]  /*6720*/  FMUL.FTZ R85, R134.reuse, R85 ;  /* 0x0000005586557220 */ /* 0x040fe40000410000 */
[----:B------:R-:W-:Y:S01]  /*6730*/  FMUL.FTZ R86, R133, R86 ;  /* 0x0000005685567220 */ /* 0x000fe20000410000 */
[----:B--2---:R-:W-:Y:S01]  /*6740*/  F2FP.BF16.PACK_AB R144, R245, R243 ;  /* 0x000000f3f590723e */ /* 0x004fe200000010ff */
[C---:B------:R-:W-:Y:S02]  /*6750*/  FMUL.FTZ R5, R134.reuse, R145 ;  /* 0x0000009186057220 */ /* 0x040fe40000410000 */
[C---:B------:R-:W-:Y:S02]  /*6760*/  FMUL.FTZ R87, R133.reuse, R87 ;  /* 0x0000005785577220 */ /* 0x040fe40000410000 */
[C---:B------:R-:W-:Y:S01]  /*6770*/  FMUL.FTZ R92, R134.reuse, R92 ;  /* 0x0000005c865c7220 */ /* 0x040fe20000410000 */
[----:B------:R-:W2:Y:S01]  /*6780*/  MUFU.EX2 R240, R7 ;  /* 0x0000000700f07308 */ /* 0x000ea20000000800 */
[----:B------:R-:W-:Y:S02]  /*6790*/  FMUL.FTZ R93, R134, R93 ;  /* 0x0000005d865d7220 */ /* 0x000fe40000410000 */
[C---:B------:R-:W-:Y:S01]  /*67a0*/  FMUL.FTZ R94, R133.reuse, R94 ;  /* 0x0000005e855e7220 */ /* 0x040fe20000410000 */
[----:B-1----:R-:W1:Y:S01]  /*67b0*/  SHFL.BFLY PT, R2, R0, 0x1, 0x1f ;  /* 0x0c201f0000027f89 */ /* 0x002e6200000e0000 */
[C---:B---3--:R-:W-:Y:S02]  /*67c0*/  FMUL.FTZ R88, R132.reuse, R88 ;  /* 0x0000005884587220 */ /* 0x048fe40000410000 */
[----:B------:R-:W-:Y:S02]  /*67d0*/  FMUL.FTZ R89, R132, R89 ;  /* 0x0000005984597220 */ /* 0x000fe40000410000 */
[C---:B------:R-:W-:Y:S01]  /*67e0*/  FMUL.FTZ R95, R133.reuse, R95 ;  /* 0x0000005f855f7220 */ /* 0x040fe20000410000 */
[----:B------:R3:W-:Y:S01]  /*67f0*/  MUFU.EX2 R237, R12 ;  /* 0x0000000c00ed7308 */ /* 0x0007e20000000800 */
[C---:B------:R-:W-:Y:S02]  /*6800*/  FMUL.FTZ R96, R134.reuse, R96 ;  /* 0x0000006086607220 */ /* 0x040fe40000410000 */
[----:B------:R-:W-:Y:S02]  /*6810*/  FMUL.FTZ R97, R134, R97 ;  /* 0x0000006186617220 */ /* 0x000fe40000410000 */
[C---:B----4-:R-:W-:Y:S01]  /*6820*/  FMUL.FTZ R6, R133.reuse, R146 ;  /* 0x0000009285067220 */ /* 0x050fe20000410000 */
[----:B------:R-:W-:Y:S01]  /*6830*/  F2FP.BF16.PACK_AB R146, R246, R244 ;  /* 0x000000f4f692723e */ /* 0x000fe200000010ff */
[C---:B------:R-:W-:Y:S02]  /*6840*/  FMUL.FTZ R98, R133.reuse, R98 ;  /* 0x0000006285627220 */ /* 0x040fe40000410000 */
[C---:B------:R-:W-:Y:S01]  /*6850*/  FMUL.FTZ R99, R133.reuse, R99 ;  /* 0x0000006385637220 */ /* 0x040fe20000410000 */
[----:B------:R-:W-:Y:S01]  /*6860*/  MUFU.EX2 R238, R13 ;  /* 0x0000000d00ee7308 */ /* 0x000fe20000000800 */
[C---:B------:R-:W-:Y:S02]  /*6870*/  FMUL.FTZ R100, R132.reuse, R100 ;  /* 0x0000006484647220 */ /* 0x040fe40000410000 */
[----:B------:R-:W-:Y:S01]  /*6880*/  FMUL.FTZ R101, R132, R101 ;  /* 0x0000006584657220 */ /* 0x000fe20000410000 */
[----:B--2---:R-:W-:Y:S01]  /*6890*/  F2FP.BF16.PACK_AB R145, R240, R239 ;  /* 0x000000eff091723e */ /* 0x004fe200000010ff */
[----:B------:R-:W-:Y:S01]  /*68a0*/  FMUL.FTZ R7, R133, R147 ;  /* 0x0000009385077220 */ /* 0x000fe20000410000 */
[----:B------:R-:W-:Y:S01]  /*68b0*/  F2FP.BF16.PACK_AB R147, R241, R242 ;  /* 0x000000f2f193723e */ /* 0x000fe200000010ff */
[----:B------:R-:W-:Y:S01]  /*68c0*/  FMUL.FTZ R104, R134, R104 ;  /* 0x0000006886687220 */ /* 0x000fe20000410000 */
[----:B-1----:R-:W-:Y:S01]  /*68d0*/  FMNMX.FTZ R2, R2, R0, !PT ;  /* 0x0000000002027209 */ /* 0x002fe20007810000 */
[----:B------:R-:W-:Y:S01]  /*68e0*/  FMUL.FTZ R105, R134, R105 ;  /* 0x0000006986697220 */ /* 0x000fe20000410000 */
[----:B------:R1:W-:Y:S01]  /*68f0*/  MUFU.EX2 R235, R8 ;  /* 0x0000000800eb7308 */ /* 0x0003e20000000800 */
[----:B------:R-:W-:Y:S02]  /*6900*/  FMUL.FTZ R106, R133, R106 ;  /* 0x0000006a856a7220 */ /* 0x000fe40000410000 */
[-C--:B------:R-:W-:Y:S05]  /*6910*/  HMMA.16816.F32.BF16 R4, R144, R172.reuse, R4 ;  /* 0x000000ac9004723c */ /* 0x080fea0000041804 */
[C---:B------:R-:W-:Y:S02]  /*6920*/  FADD.FTZ R0, -R2.reuse, R138 ;  /* 0x0000008a02007221 */ /* 0x040fe40000010100 */
[----:B------:R-:W-:Y:S01]  /*6930*/  FMUL.FTZ R3, R2, c[0x0][0x2d0] ;  /* 0x0000b40002037a20 */ /* 0x000fe20000410000 */
[----:B------:R-:W2:Y:S01]  /*6940*/  MUFU.EX2 R236, R9 ;  /* 0x0000000900ec7308 */ /* 0x000ea20000000800 */
[----:B------:R-:W-:Y:S03]  /*6950*/  FMUL.FTZ R0, R0, c[0x0][0x2d0] ;  /* 0x0000b40000007a20 */ /* 0x000fe60000410000 */
[--C-:B------:R-:W-:Y:S02]  /*6960*/  FFMA.FTZ R14, R14, c[0x0][0x2d0], -R3.reuse ;  /* 0x0000b4000e0e7a23 */ /* 0x100fe40000010803 */
[--C-:B------:R-:W-:Y:S02]  /*6970*/  FFMA.FTZ R15, R15, c[0x0][0x2d0], -R3.reuse ;  /* 0x0000b4000f0f7a23 */ /* 0x100fe40000010803 */
[--C-:B------:R-:W-:Y:S02]  /*6980*/  FFMA.FTZ R10, R10, c[0x0][0x2d0], -R3.reuse ;  /* 0x0000b4000a0a7a23 */ /* 0x100fe40000010803 */
[--C-:B------:R-:W-:Y:S01]  /*6990*/  FFMA.FTZ R11, R11, c[0x0][0x2d0], -R3.reuse ;  /* 0x0000b4000b0b7a23 */ /* 0x100fe20000010803 */
[----:B------:R-:W4:Y:S01]  /*69a0*/  MUFU.EX2 R0, R0 ;  /* 0x0000000000007308 */ /* 0x000f220000000800 */
[C---:B---3--:R-:W-:Y:S02]  /*69b0*/  FMUL.FTZ R12, R132.reuse, R148 ;  /* 0x00000094840c7220 */ /* 0x048fe40000410000 */
[C---:B-1----:R-:W-:Y:S02]  /*69c0*/  FMUL.FTZ R8, R132.reuse, R140 ;  /* 0x0000008c84087220 */ /* 0x042fe40000410000 */
[----:B------:R-:W-:Y:S02]  /*69d0*/  FMUL.FTZ R13, R132, R149 ;  /* 0x00000095840d7220 */ /* 0x000fe40000410000 */
[--C-:B------:R-:W-:Y:S02]  /*69e0*/  FFMA.FTZ R42, R42, c[0x0][0x2d0], -R3.reuse ;  /* 0x0000b4002a2a7a23 */ /* 0x100fe40000010803 */
[--C-:B------:R-:W-:Y:S01]  /*69f0*/  FFMA.FTZ R43, R43, c[0x0][0x2d0], -R3.reuse ;  /* 0x0000b4002b2b7a23 */ /* 0x100fe20000010803 */
[----:B------:R1:W-:Y:S01]  /*6a00*/  MUFU.EX2 R233, R14 ;  /* 0x0000000e00e97308 */ /* 0x0003e20000000800 */
[--C-:B------:R-:W-:Y:S01]  /*6a10*/  FFMA.FTZ R58, R58, c[0x0][0x2d0], -R3.reuse ;  /* 0x0000b4003a3a7a23 */ /* 0x100fe20000010803 */
[----:B--2---:R-:W-:Y:S01]  /*6a20*/  F2FP.BF16.PACK_AB R140, R236, R235 ;  /* 0x000000ebec8c723e */ /* 0x004fe200000010ff */
[----:B------:R-:W-:Y:S02]  /*6a30*/  FMUL.FTZ R9, R132, R141 ;  /* 0x0000008d84097220 */ /* 0x000fe40000410000 */
[----:B------:R-:W-:Y:S02]  /*6a40*/  FFMA.FTZ R59, R59, c[0x0][0x2d0], -R3 ;  /* 0x0000b4003b3b7a23 */ /* 0x000fe40000010803 */
[----:B------:R-:W-:Y:S03]  /*6a50*/  FFMA.FTZ R138, R23, c[0x0][0x2d0], -R181 ;  /* 0x0000b400178a7a23 */ /* 0x000fe600000108b5 */
[----:B------:R2:W-:Y:S01]  /*6a60*/  MUFU.EX2 R234, R15 ;  /* 0x0000000f00ea7308 */ /* 0x0005e20000000800 */
[C---:B------:R-:W-:Y:S02]  /*6a70*/  FMUL.FTZ R107, R133.reuse, R107 ;  /* 0x0000006b856b7220 */ /* 0x040fe40000410000 */
[----:B------:R-:W-:Y:S02]  /*6a80*/  FMUL.FTZ R108, R134, R108 ;  /* 0x0000006c866c7220 */ /* 0x000fe40000410000 */
[C---:B----4-:R-:W-:Y:S02]  /*6a90*/  FMUL.FTZ R23, R0.reuse, R159 ;  /* 0x0000009f00177220 */ /* 0x050fe40000410000 */
[C---:B------:R-:W-:Y:S02]  /*6aa0*/  FMUL.FTZ R90, R0.reuse, R90 ;  /* 0x0000005a005a7220 */ /* 0x040fe40000410000 */
[C---:B------:R-:W-:Y:S01]  /*6ab0*/  FMUL.FTZ R91, R0.reuse, R91 ;  /* 0x0000005b005b7220 */ /* 0x040fe20000410000 */
[----:B------:R3:W-:Y:S01]  /*6ac0*/  MUFU.EX2 R215, R10 ;  /* 0x0000000a00d77308 */ /* 0x0007e20000000800 */
[C---:B------:R-:W-:Y:S02]  /*6ad0*/  FMUL.FTZ R102, R0.reuse, R102 ;  /* 0x0000006600667220 */ /* 0x040fe40000410000 */
[C---:B------:R-:W-:Y:S02]  /*6ae0*/  FMUL.FTZ R103, R0.reuse, R103 ;  /* 0x0000006700677220 */ /* 0x040fe40000410000 */
[----:B-1----:R-:W-:Y:S02]  /*6af0*/  FMUL.FTZ R14, R0, R150 ;  /* 0x00000096000e7220 */ /* 0x002fe40000410000 */
[----:B------:R-:W-:Y:S02]  /*6b00*/  FMUL.FTZ R109, R134, R109 ;  /* 0x0000006d866d7220 */ /* 0x000fe40000410000 */
[C---:B------:R-:W-:Y:S01]  /*6b10*/  FMUL.FTZ R110, R133.reuse, R110 ;  /* 0x0000006e856e7220 */ /* 0x040fe20000410000 */
[----:B------:R-:W1:Y:S01]  /*6b20*/  MUFU.EX2 R232, R11 ;  /* 0x0000000b00e87308 */ /* 0x000e620000000800 */
[C---:B------:R-:W-:Y:S02]  /*6b30*/  FMUL.FTZ R111, R133.reuse, R111 ;  /* 0x0000006f856f7220 */ /* 0x040fe40000410000 */
[----:B------:R-:W-:Y:S02]  /*6b40*/  FMUL.FTZ R112, R132, R112 ;  /* 0x0000007084707220 */ /* 0x000fe40000410000 */
[----:B--2---:R-:W-:Y:S02]  /*6b50*/  FMUL.FTZ R15, R0, R151 ;  /* 0x00000097000f7220 */ /* 0x004fe40000410000 */
[----:B------:R-:W2:Y:S01]  /*6b60*/  LDSM.16.MT88.4 R148, [R216+0x1100] ;  /* 0x00110000d894783b */ /* 0x000ea20000004200 */
[----:B------:R-:W-:Y:S02]  /*6b70*/  FMUL.FTZ R113, R132, R113 ;  /* 0x0000007184717220 */ /* 0x000fe40000410000 */
[----:B------:R-:W-:Y:S01]  /*6b80*/  MUFU.EX2 R197, R36 ;  /* 0x0000002400c57308 */ /* 0x000fe20000000800 */
[C---:B------:R-:W-:Y:S02]  /*6b90*/  FMUL.FTZ R114, R0.reuse, R114 ;  /* 0x0000007200727220 */ /* 0x040fe40000410000 */
[C---:B------:R-:W-:Y:S02]  /*6ba0*/  FMUL.FTZ R115, R0.reuse, R115 ;  /* 0x0000007300737220 */ /* 0x040fe40000410000 */
[----:B---3--:R-:W-:Y:S01]  /*6bb0*/  FMUL.FTZ R10, R0, R142 ;  /* 0x0000008e000a7220 */ /* 0x008fe20000410000 */
[----:B------:R-:W-:Y:S01]  /*6bc0*/  F2FP.BF16.PACK_AB R142, R238, R237 ;  /* 0x000000edee8e723e */ /* 0x000fe200000010ff */
[C---:B------:R-:W-:Y:S02]  /*6bd0*/  FMUL.FTZ R116, R134.reuse, R116 ;  /* 0x0000007486747220 */ /* 0x040fe40000410000 */
[----:B------:R-:W-:Y:S01]  /*6be0*/  FMUL.FTZ R117, R134, R117 ;  /* 0x0000007586757220 */ /* 0x000fe20000410000 */
[----:B------:R-:W-:Y:S01]  /*6bf0*/  MUFU.EX2 R198, R37 ;  /* 0x0000002500c67308 */ /* 0x000fe20000000800 */
[C---:B------:R-:W-:Y:S02]  /*6c00*/  FMUL.FTZ R118, R133.reuse, R118 ;  /* 0x0000007685767220 */ /* 0x040fe40000410000 */
[C---:B------:R-:W-:Y:S01]  /*6c10*/  FMUL.FTZ R119, R133.reuse, R119 ;  /* 0x0000007785777220 */ /* 0x040fe20000410000 */
[----:B-1----:R-:W-:Y:S01]  /*6c20*/  F2FP.BF16.PACK_AB R141, R232, R215 ;  /* 0x000000d7e88d723e */ /* 0x002fe200000010ff */
[----:B------:R-:W-:Y:S01]  /*6c30*/  FMUL.FTZ R11, R0, R143 ;  /* 0x0000008f000b7220 */ /* 0x000fe20000410000 */
[----:B------:R-:W-:Y:S01]  /*6c40*/  F2FP.BF16.PACK_AB R143, R234, R233 ;  /* 0x000000e9ea8f723e */ /* 0x000fe200000010ff */
[C---:B------:R-:W-:Y:S02]  /*6c50*/  FMUL.FTZ R120, R134.reuse, R120 ;  /* 0x0000007886787220 */ /* 0x040fe40000410000 */
[----:B------:R-:W-:Y:S01]  /*6c60*/  FMUL.FTZ R121, R134, R121 ;  /* 0x0000007986797220 */ /* 0x000fe20000410000 */
[----:B------:R-:W-:Y:S01]  /*6c70*/  MUFU.EX2 R195, R38 ;  /* 0x0000002600c37308 */ /* 0x000fe20000000800 */
[C---:B------:R-:W-:Y:S02]  /*6c80*/  FMUL.FTZ R122, R133.reuse, R122 ;  /* 0x0000007a857a7220 */ /* 0x040fe40000410000 */
[C---:B------:R-:W-:Y:S04]  /*6c90*/  HMMA.16816.F32.BF16 R8, R140.reuse, R172, R8 ;  /* 0x000000ac8c08723c */ /* 0x040fe80000041808 */
[C---:B------:R-:W-:Y:S02]  /*6ca0*/  FMUL.FTZ R123, R133.reuse, R123 ;  /* 0x0000007b857b7220 */ /* 0x040fe40000410000 */
[C---:B------:R-:W-:Y:S01]  /*6cb0*/  FMUL.FTZ R124, R132.reuse, R124 ;  /* 0x0000007c847c7220 */ /* 0x040fe20000410000 */
[----:B------:R1:W-:Y:S01]  /*6cc0*/  MUFU.EX2 R196, R39 ;  /* 0x0000002700c47308 */ /* 0x0003e20000000800 */
[-C--:B------:R-:W-:Y:S04]  /*6cd0*/  HMMA.16816.F32.BF16 R12, R140, R174.reuse, R12 ;  /* 0x000000ae8c0c723c */ /* 0x080fe8000004180c */
[----:B------:R-:W-:Y:S02]  /*6ce0*/  FMUL.FTZ R125, R132, R125 ;  /* 0x0000007d847d7220 */ /* 0x000fe40000410000 */
[----:B------:R-:W-:Y:S02]  /*6cf0*/  FMUL.FTZ R126, R0, R126 ;  /* 0x0000007e007e7220 */ /* 0x000fe40000410000 */
[C---:B------:R-:W-:Y:S01]  /*6d00*/  HMMA.16816.F32.BF16 R16, R144.reuse, R174, R16 ;  /* 0x000000ae9010723c */ /* 0x040fe20000041810 */
[----:B------:R-:W-:Y:S03]  /*6d10*/  MUFU.EX2 R193, R48 ;  /* 0x0000003000c17308 */ /* 0x000fe60000000800 */
[C---:B------:R-:W-:Y:S02]  /*6d20*/  FMUL.FTZ R68, R134.reuse, R68 ;  /* 0x0000004486447220 */ /* 0x040fe40000410000 */
[----:B------:R-:W-:Y:S02]  /*6d30*/  FMUL.FTZ R69, R134, R69 ;  /* 0x0000004586457220 */ /* 0x000fe40000410000 */
[C---:B------:R-:W-:Y:S03]  /*6d40*/  FMUL.FTZ R70, R133.reuse, R70 ;  /* 0x0000004685467220 */ /* 0x040fe60000410000 */
[----:B------:R-:W-:Y:S01]  /*6d50*/  MUFU.EX2 R194, R49 ;  /* 0x0000003100c27308 */ /* 0x000fe20000000800 */
[----:B------:R-:W-:Y:S02]  /*6d60*/  FMUL.FTZ R71, R133, R71 ;  /* 0x0000004785477220 */ /* 0x000fe40000410000 */
[----:B------:R-:W-:Y:S01]  /*6d70*/  FMUL.FTZ R127, R0, R127 ;  /* 0x0000007f007f7220 */ /* 0x000fe20000410000 */
[----:B-1----:R-:W-:Y:S01]  /*6d80*/  LDSM.16.MT88.4 R36, [R216+0x2500] ;  /* 0x00250000d824783b */ /* 0x002fe20000004200 */
[C---:B------:R-:W-:Y:S02]  /*6d90*/  FMUL.FTZ R128, R132.reuse, R128 ;  /* 0x0000008084807220 */ /* 0x040fe40000410000 */
[C---:B------:R-:W-:Y:S01]  /*6da0*/  FMUL.FTZ R129, R132.reuse, R129 ;  /* 0x0000008184817220 */ /* 0x040fe20000410000 */
[-C--:B------:R-:W-:Y:S02]  /*6db0*/  HMMA.16816.F32.BF16 R68, R144, R176.reuse, R68 ;  /* 0x000000b09044723c */ /* 0x080fe40000041844 */
[----:B------:R1:W-:Y:S01]  /*6dc0*/  MUFU.EX2 R214, R20 ;  /* 0x0000001400d67308 */ /* 0x0003e20000000800 */
[C---:B------:R-:W-:Y:S02]  /*6dd0*/  FMUL.FTZ R72, R132.reuse, R72 ;  /* 0x0000004884487220 */ /* 0x040fe40000410000 */
[----:B------:R-:W-:Y:S02]  /*6de0*/  FMUL.FTZ R73, R132, R73 ;  /* 0x0000004984497220 */ /* 0x000fe40000410000 */
[C---:B------:R-:W-:Y:S02]  /*6df0*/  FMUL.FTZ R74, R0.reuse, R74 ;  /* 0x0000004a004a7220 */ /* 0x040fe40000410000 */
[C---:B------:R-:W-:Y:S03]  /*6e00*/  FMUL.FTZ R75, R0.reuse, R75 ;  /* 0x0000004b004b7220 */ /* 0x040fe60000410000 */
[----:B------:R-:W-:Y:S01]  /*6e10*/  MUFU.EX2 R192, R50 ;  /* 0x0000003200c07308 */ /* 0x000fe20000000800 */
[C---:B------:R-:W-:Y:S02]  /*6e20*/  FMUL.FTZ R130, R0.reuse, R130 ;  /* 0x0000008200827220 */ /* 0x040fe40000410000 */
[----:B------:R-:W-:Y:S01]  /*6e30*/  FMUL.FTZ R131, R0, R131 ;  /* 0x0000008300837220 */ /* 0x000fe20000410000 */
[C---:B------:R-:W-:Y:S04]  /*6e40*/  HMMA.16816.F32.BF16 R72, R140.reuse, R176, R72 ;  /* 0x000000b08c48723c */ /* 0x040fe80000041848 */
[C---:B------:R-:W-:Y:S02]  /*6e50*/  FMUL.FTZ R76, R132.reuse, R76 ;  /* 0x0000004c844c7220 */ /* 0x040fe40000410000 */
[----:B------:R-:W-:Y:S01]  /*6e60*/  FMUL.FTZ R77, R132, R77 ;  /* 0x0000004d844d7220 */ /* 0x000fe20000410000 */
[----:B------:R3:W-:Y:S01]  /*6e70*/  MUFU.EX2 R213, R21 ;  /* 0x0000001500d57308 */ /* 0x0007e20000000800 */
[C---:B------:R-:W-:Y:S04]  /*6e80*/  FMUL.FTZ R78, R0.reuse, R78 ;  /* 0x0000004e004e7220 */ /* 0x040fe80000410000 */
[----:B------:R-:W-:Y:S02]  /*6e90*/  FMUL.FTZ R79, R0, R79 ;  /* 0x0000004f004f7220 */ /* 0x000fe40000410000 */
[----:B-1----:R-:W-:Y:S02]  /*6ea0*/  FMUL.FTZ R20, R132, R156 ;  /* 0x0000009c84147220 */ /* 0x002fe40000410000 */
[--C-:B------:R-:W-:Y:S01]  /*6eb0*/  FFMA.FTZ R44, R44, c[0x0][0x2d0], -R182.reuse ;  /* 0x0000b4002c2c7a23 */ /* 0x100fe200000108b6 */
[----:B------:R1:W-:Y:S01]  /*6ec0*/  MUFU.EX2 R191, R51 ;  /* 0x0000003300bf7308 */ /* 0x0003e20000000800 */
[----:B------:R-:W-:Y:S01]  /*6ed0*/  FFMA.FTZ R45, R45, c[0x0][0x2d0], -R182 ;  /* 0x0000b4002d2d7a23 */ /* 0x000fe200000108b6 */
[-C--:B------:R-:W-:Y:S03]  /*6ee0*/  HMMA.16816.F32.BF16 R76, R140, R178.reuse, R76 ;  /* 0x000000b28c4c723c */ /* 0x080fe6000004184c */
[C---:B------:R-:W-:Y:S02]  /*6ef0*/  FMUL.FTZ R80, R134.reuse, R80 ;  /* 0x0000005086507220 */ /* 0x040fe40000410000 */
[----:B------:R-:W-:Y:S02]  /*6f00*/  FMUL.FTZ R81, R134, R81 ;  /* 0x0000005186517220 */ /* 0x000fe40000410000 */
[C---:B------:R-:W-:Y:S01]  /*6f10*/  FMUL.FTZ R82, R133.reuse, R82 ;  /* 0x0000005285527220 */ /* 0x040fe20000410000 */
[----:B------:R4:W-:Y:S01]  /*6f20*/  MUFU.EX2 R212, R22 ;  /* 0x0000001600d47308 */ /* 0x0009e20000000800 */
[----:B------:R-:W-:Y:S03]  /*6f30*/  FMUL.FTZ R83, R133, R83 ;  /* 0x0000005385537220 */ /* 0x000fe60000410000 */
[----:B---3--:R-:W-:Y:S02]  /*6f40*/  FMUL.FTZ R21, R132, R157 ;  /* 0x0000009d84157220 */ /* 0x008fe40000410000 */
[--C-:B------:R-:W-:Y:S02]  /*6f50*/  FFMA.FTZ R46, R46, c[0x0][0x2d0], -R3.reuse ;  /* 0x0000b4002e2e7a23 */ /* 0x100fe40000010803 */
[C---:B------:R-:W-:Y:S02]  /*6f60*/  HMMA.16816.F32.BF16 R80, R144.reuse, R178, R80 ;  /* 0x000000b29050723c */ /* 0x040fe40000041850 */
[----:B------:R-:W-:Y:S02]  /*6f70*/  MUFU.EX2 R190, R40 ;  /* 0x0000002800be7308 */ /* 0x000fe40000000800 */
[----:B------:R-:W-:Y:S01]  /*6f80*/  FFMA.FTZ R47, R47, c[0x0][0x2d0], -R3 ;  /* 0x0000b4002f2f7a23 */ /* 0x000fe20000010803 */
[----:B-1----:R-:W-:Y:S01]  /*6f90*/  LDSM.16.MT88.4 R48, [R217+0x2500] ;  /* 0x00250000d930783b */ /* 0x002fe20000004200 */
[--C-:B------:R-:W-:Y:S02]  /*6fa0*/  FFMA.FTZ R65, R65, c[0x0][0x2d0], -R180.reuse ;  /* 0x0000b40041417a23 */ /* 0x100fe400000108b4 */
[-C--:B--2---:R-:W-:Y:S04]  /*6fb0*/  HMMA.16816.F32.BF16 R84, R144, R148.reuse, R84 ;  /* 0x000000949054723c */ /* 0x084fe80000041854 */
[----:B------:R-:W-:Y:S01]  /*6fc0*/  MUFU.EX2 R189, R41 ;  /* 0x0000002900bd7308 */ /* 0x000fe20000000800 */
[--C-:B------:R-:W-:Y:S02]  /*6fd0*/  FFMA.FTZ R66, R66, c[0x0][0x2d0], -R181.reuse ;  /* 0x0000b40042427a23 */ /* 0x100fe400000108b5 */
[--C-:B------:R-:W-:Y:S01]  /*6fe0*/  FFMA.FTZ R67, R67, c[0x0][0x2d0], -R181.reuse ;  /* 0x0000b40043437a23 */ /* 0x100fe200000108b5 */
[C---:B------:R-:W-:Y:S04]  /*6ff0*/  HMMA.16816.F32.BF16 R88, R140.reuse, R148, R88 ;  /* 0x000000948c58723c */ /* 0x040fe80000041858 */
[----:B----4-:R-:W-:Y:S02]  /*7000*/  FMUL.FTZ R22, R0, R158 ;  /* 0x0000009e00167220 */ /* 0x010fe40000410000 */
[--C-:B------:R-:W-:Y:S01]  /*7010*/  FFMA.FTZ R32, R32, c[0x0][0x2d0], -R180.reuse ;  /* 0x0000b40020207a23 */ /* 0x100fe200000108b4 */
[----:B------:R-:W-:Y:S01]  /*7020*/  LDSM.16.MT88.4 R156, [R217+0x500] ;  /* 0x00050000d99c783b */ /* 0x000fe20000004200 */
[----:B------:R-:W-:Y:S01]  /*7030*/  FFMA.FTZ R33, R33, c[0x0][0x2d0], -R180 ;  /* 0x0000b40021217a23 */ /* 0x000fe200000108b4 */
[----:B------:R-:W-:Y:S02]  /*7040*/  MUFU.EX2 R188, R42 ;  /* 0x0000002a00bc7308 */ /* 0x000fe40000000800 */
[-C--:B------:R-:W-:Y:S03]  /*7050*/  HMMA.16816.F32.BF16 R20, R140, R150.reuse, R20 ;  /* 0x000000968c14723c */ /* 0x080fe60000041814 */
[----:B------:R-:W-:Y:S02]  /*7060*/  FFMA.FTZ R34, R34, c[0x0][0x2d0], -R181 ;  /* 0x0000b40022227a23 */ /* 0x000fe400000108b5 */
[--C-:B------:R-:W-:Y:S02]  /*7070*/  FFMA.FTZ R24, R24, c[0x0][0x2d0], -R182.reuse ;  /* 0x0000b40018187a23 */ /* 0x100fe400000108b6 */
[--C-:B------:R-:W-:Y:S01]  /*7080*/  FFMA.FTZ R25, R25, c[0x0][0x2d0], -R182.reuse ;  /* 0x0000b40019197a23 */ /* 0x100fe200000108b6 */
[C---:B------:R-:W-:Y:S01]  /*7090*/  HMMA.16816.F32.BF16 R92, R144.reuse, R150, R92 ;  /* 0x00000096905c723c */ /* 0x040fe2000004185c */
[----:B------:R1:W-:Y:S01]  /*70a0*/  MUFU.EX2 R211, R138 ;  /* 0x0000008a00d37308 */ /* 0x0003e20000000800 */
[----:B------:R-:W2:Y:S02]  /*70b0*/  LDSM.16.MT88.4 R148, [R216+0x2100] ;  /* 0x00210000d894783b */ /* 0x000ea40000004200 */
[--C-:B------:R-:W-:Y:S02]  /*70c0*/  FFMA.FTZ R26, R26, c[0x0][0x2d0], -R3.reuse ;  /* 0x0000b4001a1a7a23 */ /* 0x100fe40000010803 */
[--C-:B------:R-:W-:Y:S02]  /*70d0*/  FFMA.FTZ R28, R28, c[0x0][0x2d0], -R182.reuse ;  /* 0x0000b4001c1c7a23 */ /* 0x100fe400000108b6 */
[-C--:B------:R-:W-:Y:S03]  /*70e0*/  HMMA.16816.F32.BF16 R96, R144, R152.reuse, R96 ;  /* 0x000000989060723c */ /* 0x080fe60000041860 */
[----:B------:R3:W-:Y:S01]  /*70f0*/  MUFU.EX2 R210, R32 ;  /* 0x0000002000d27308 */ /* 0x0007e20000000800 */
[----:B------:R-:W-:Y:S02]  /*7100*/  FFMA.FTZ R29, R29, c[0x0][0x2d0], -R182 ;  /* 0x0000b4001d1d7a23 */ /* 0x000fe400000108b6 */
[--C-:B------:R-:W-:Y:S02]  /*7110*/  FFMA.FTZ R30, R30, c[0x0][0x2d0], -R3.reuse ;  /* 0x0000b4001e1e7a23 */ /* 0x100fe40000010803 */
[C---:B------:R-:W-:Y:S04]  /*7120*/  HMMA.16816.F32.BF16 R100, R140.reuse, R152, R100 ;  /* 0x000000988c64723c */ /* 0x040fe80000041864 */
[----:B------:R-:W-:Y:S01]  /*7130*/  FFMA.FTZ R31, R31, c[0x0][0x2d0], -R3 ;  /* 0x0000b4001f1f7a23 */ /* 0x000fe20000010803 */
[----:B------:R4:W-:Y:S01]  /*7140*/  MUFU.EX2 R209, R33 ;  /* 0x0000002100d17308 */ /* 0x0009e20000000800 */
[----:B------:R-:W-:Y:S02]  /*7150*/  FFMA.FTZ R64, R64, c[0x0][0x2d0], -R180 ;  /* 0x0000b40040407a23 */ /* 0x000fe400000108b4 */
[--C-:B------:R-:W-:Y:S04]  /*7160*/  FFMA.FTZ R60, R60, c[0x0][0x2d0], -R182.reuse ;  /* 0x0000b4003c3c7a23 */ /* 0x100fe800000108b6 */
[----:B-1----:R-:W-:Y:S02]  /*7170*/  FFMA.FTZ R138, R35, c[0x0][0x2d0], -R181 ;  /* 0x0000b400238a7a23 */ /* 0x002fe400000108b5 */
[----:B------:R-:W-:Y:S01]  /*7180*/  FMUL.FTZ R35, R0, R163 ;  /* 0x000000a300237220 */ /* 0x000fe20000410000 */
[----:B------:R1:W-:Y:S01]  /*7190*/  MUFU.EX2 R208, R34 ;  /* 0x0000002200d07308 */ /* 0x0003e20000000800 */
[----:B------:R-:W-:Y:S02]  /*71a0*/  FFMA.FTZ R61, R61, c[0x0][0x2d0], -R182 ;  /* 0x0000b4003d3d7a23 */ /* 0x000fe400000108b6 */
[----:B------:R-:W-:Y:S02]  /*71b0*/  FFMA.FTZ R62, R62, c[0x0][0x2d0], -R3 ;  /* 0x0000b4003e3e7a23 */ /* 0x000fe40000010803 */
[C---:B---3--:R-:W-:Y:S05]  /*71c0*/  FMUL.FTZ R32, R132.reuse, R160 ;  /* 0x000000a084207220 */ /* 0x048fea0000410000 */
[----:B------:R3:W-:Y:S01]  /*71d0*/  MUFU.EX2 R206, R24 ;  /* 0x0000001800ce7308 */ /* 0x0007e20000000800 */
[----:B----4-:R-:W-:Y:S09]  /*71e0*/  FMUL.FTZ R33, R132, R161 ;  /* 0x000000a184217220 */ /* 0x010ff20000410000 */
[----:B------:R4:W-:Y:S01]  /*71f0*/  MUFU.EX2 R205, R25 ;  /* 0x0000001900cd7308 */ /* 0x0009e20000000800 */
[----:B-1----:R-:W-:Y:S09]  /*7200*/  FMUL.FTZ R34, R0, R162 ;  /* 0x000000a200227220 */ /* 0x002ff20000410000 */
[----:B------:R1:W-:Y:S01]  /*7210*/  MUFU.EX2 R187, R43 ;  /* 0x0000002b00bb7308 */ /* 0x0003e20000000800 */
[-C--:B------:R-:W-:Y:S03]  /*7220*/  HMMA.16816.F32.BF16 R32, R140, R154.reuse, R32 ;  /* 0x0000009a8c20723c */ /* 0x080fe60000041820 */
[C---:B---3--:R-:W-:Y:S05]  /*7230*/  FMUL.FTZ R24, R132.reuse, R164 ;  /* 0x000000a484187220 */ /* 0x048fea0000410000 */
[C---:B------:R-:W-:Y:S01]  /*7240*/  HMMA.16816.F32.BF16 R104, R144.reuse, R154, R104 ;  /* 0x0000009a9068723c */ /* 0x040fe20000041868 */
[----:B------:R3:W-:Y:S01]  /*7250*/  MUFU.EX2 R204, R26 ;  /* 0x0000001a00cc7308 */ /* 0x0007e20000000800 */
[----:B------:R-:W5:Y:S02]  /*7260*/  LDSM.16.MT88.4 R152, [R217+0x2100] ;  /* 0x00210000d998783b */ /* 0x000f640000004200 */
[C---:B----4-:R-:W-:Y:S02]  /*7270*/  FMUL.FTZ R25, R132.reuse, R165 ;  /* 0x000000a584197220 */ /* 0x050fe40000410000 */
[----:B------:R-:W-:Y:S02]  /*7280*/  FFMA.FTZ R132, R132, R249, R235 ;  /* 0x000000f984847223 */ /* 0x000fe400000100eb */
[-C--:B--2---:R-:W-:Y:S03]  /*7290*/  HMMA.16816.F32.BF16 R108, R144, R148.reuse, R108 ;  /* 0x00000094906c723c */ /* 0x084fe6000004186c */
[----:B------:R2:W-:Y:S01]  /*72a0*/  MUFU.EX2 R207, R138 ;  /* 0x0000008a00cf7308 */ /* 0x0005e20000000800 */
[----:B-1----:R-:W-:Y:S04]  /*72b0*/  LDSM.16.MT88.4 R40, [R216+0x900] ;  /* 0x00090000d828783b */ /* 0x002fe80000004200 */
[C---:B------:R-:W-:Y:S05]  /*72c0*/  HMMA.16816.F32.BF16 R112, R140.reuse, R148, R112 ;  /* 0x000000948c70723c */ /* 0x040fea0000041870 */
[----:B------:R1:W-:Y:S01]  /*72d0*/  MUFU.EX2 R202, R28 ;  /* 0x0000001c00ca7308 */ /* 0x0003e20000000800 */
[C---:B---3--:R-:W-:Y:S09]  /*72e0*/  FMUL.FTZ R26, R0.reuse, R166 ;  /* 0x000000a6001a7220 */ /* 0x048ff20000410000 */
[----:B------:R3:W-:Y:S01]  /*72f0*/  MUFU.EX2 R201, R29 ;  /* 0x0000001d00c97308 */ /* 0x0007e20000000800 */
[--C-:B--2---:R-:W-:Y:S02]  /*7300*/  FFMA.FTZ R138, R27, c[0x0][0x2d0], -R3.reuse ;  /* 0x0000b4001b8a7a23 */ /* 0x104fe40000010803 */
[C---:B------:R-:W-:Y:S02]  /*7310*/  FMUL.FTZ R27, R0.reuse, R167 ;  /* 0x000000a7001b7220 */ /* 0x040fe40000410000 */
[----:B------:R-:W-:Y:S05]  /*7320*/  FFMA.FTZ R3, R63, c[0x0][0x2d0], -R3 ;  /* 0x0000b4003f037a23 */ /* 0x000fea0000010803 */
[----:B------:R-:W-:Y:S01]  /*7330*/  MUFU.EX2 R179, R52 ;  /* 0x0000003400b37308 */ /* 0x000fe20000000800 */
[----:B------:R-:W-:Y:S01]  /*7340*/  FFMA.FTZ R0, R0, R250, R215 ;  /* 0x000000fa00007223 */ /* 0x000fe200000100d7 */
[-C--:B------:R-:W-:Y:S03]  /*7350*/  HMMA.16816.F32.BF16 R24, R140, R150.reuse, R24 ;  /* 0x000000968c18723c */ /* 0x080fe60000041818 */
[----:B-1----:R-:W-:Y:S02]  /*7360*/  FMUL.FTZ R28, R134, R168 ;  /* 0x000000a8861c7220 */ /* 0x002fe40000410000 */
[----:B------:R-:W-:Y:S03]  /*7370*/  FADD.FTZ R0, R232, R0 ;  /* 0x00000000e8007221 */ /* 0x000fe60000010000 */
[----:B------:R-:W1:Y:S01]  /*7380*/  MUFU.EX2 R178, R53 ;  /* 0x0000003500b27308 */ /* 0x000e620000000800 */
[C---:B------:R-:W-:Y:S01]  /*7390*/  HMMA.16816.F32.BF16 R116, R144.reuse, R150, R116 ;  /* 0x000000969074723c */ /* 0x040fe20000041874 */
[----:B------:R-:W2:Y:S03]  /*73a0*/  LDSM.16.MT88.4 R148, [R216+0x500] ;  /* 0x00050000d894783b */ /* 0x000ea60000004200 */
[C---:B---3--:R-:W-:Y:S02]  /*73b0*/  FMUL.FTZ R29, R134.reuse, R169 ;  /* 0x000000a9861d7220 */ /* 0x048fe40000410000 */
[----:B------:R-:W-:Y:S02]  /*73c0*/  FFMA.FTZ R134, R134, R247, R243 ;  /* 0x000000f786867223 */ /* 0x000fe400000100f3 */
[-C--:B-----5:R-:W-:Y:S01]  /*73d0*/  HMMA.16816.F32.BF16 R120, R144, R152.reuse, R120 ;  /* 0x000000989078723c */ /* 0x0a0fe20000041878 */
[----:B------:R3:W-:Y:S03]  /*73e0*/  MUFU.EX2 R200, R30 ;  /* 0x0000001e00c87308 */ /* 0x0007e60000000800 */
[----:B------:R-:W-:Y:S04]  /*73f0*/  FADD.FTZ R0, R233, R0 ;  /* 0x00000000e9007221 */ /* 0x000fe80000010000 */
[C---:B------:R-:W-:Y:S03]  /*7400*/  HMMA.16816.F32.BF16 R124, R140.reuse, R152, R124 ;  /* 0x000000988c7c723c */ /* 0x040fe6000004187c */
[----:B------:R4:W-:Y:S01]  /*7410*/  MUFU.EX2 R199, R31 ;  /* 0x0000001f00c77308 */ /* 0x0009e20000000800 */
[----:B------:R-:W-:Y:S01]  /*7420*/  FADD.FTZ R0, R234, R0 ;  /* 0x00000000ea007221 */ /* 0x000fe20000010000 */
[----:B-1----:R-:W-:Y:S03]  /*7430*/  F2FP.BF16.PACK_AB R168, R178, R179 ;  /* 0x000000b3b2a8723e */ /* 0x002fe600000010ff */
[-C--:B------:R-:W-:Y:S05]  /*7440*/  HMMA.16816.F32.BF16 R128, R140, R154.reuse, R128 ;  /* 0x0000009a8c80723c */ /* 0x080fea0000041880 */
[----:B------:R-:W1:Y:S02]  /*7450*/  MUFU.EX2 R203, R138 ;  /* 0x0000008a00cb7308 */ /* 0x000e640000000800 */
[----:B------:R-:W-:Y:S01]  /*7460*/  F2FP.BF16.PACK_AB R140, R213, R214 ;  /* 0x000000d6d58c723e */ /* 0x000fe200000010ff */
[----:B---3--:R-:W-:Y:S01]  /*7470*/  FMUL.FTZ R30, R133, R170 ;  /* 0x000000aa851e7220 */ /* 0x008fe20000410000 */
[----:B------:R-:W-:Y:S03]  /*7480*/  F2FP.BF16.PACK_AB R141, R211, R212 ;  /* 0x000000d4d38d723e */ /* 0x000fe600000010ff */
[----:B------:R-:W-:Y:S03]  /*7490*/  F2FP.BF16.PACK_AB R142, R209, R210 ;  /* 0x000000d2d18e723e */ /* 0x000fe600000010ff */
[----:B------:R-:W-:Y:S01]  /*74a0*/  MUFU.EX2 R177, R54 ;  /* 0x0000003600b17308 */ /* 0x000fe20000000800 */
[----:B------:R-:W-:Y:S01]  /*74b0*/  F2FP.BF16.PACK_AB R143, R207, R208 ;  /* 0x000000d0cf8f723e */ /* 0x000fe200000010ff */
[C---:B----4-:R-:W-:Y:S02]  /*74c0*/  FMUL.FTZ R31, R133.reuse, R171 ;  /* 0x000000ab851f7220 */ /* 0x050fe40000410000 */
[----:B------:R-:W-:Y:S06]  /*74d0*/  FFMA.FTZ R133, R133, R248, R239 ;  /* 0x000000f885857223 */ /* 0x000fec00000100ef */
[----:B------:R3:W4:Y:S01]  /*74e0*/  MUFU.EX2 R176, R55 ;  /* 0x0000003700b07308 */ /* 0x0007220000000800 */
[----:B------:R-:W-:Y:S01]  /*74f0*/  HMMA.16816.F32.BF16 R28, R144, R154, R28 ;  /* 0x0000009a901c723c */ /* 0x000fe2000004181c */
[----:B------:R-:W5:Y:S06]  /*7500*/  LDSM.16.MT88.4 R152, [R216+0x1500] ;  /* 0x00150000d898783b */ /* 0x000f6c0000004200 */
[----:B------:R-:W-:Y:S01]  /*7510*/  F2FP.BF16.PACK_AB R144, R205, R206 ;  /* 0x000000cecd90723e */ /* 0x000fe200000010ff */
[-C--:B--2---:R-:W-:Y:S01]  /*7520*/  HMMA.16816.F32.BF16 R4, R140, R148.reuse, R4 ;  /* 0x000000948c04723c */ /* 0x084fe20000041804 */
[----:B------:R-:W-:Y:S04]  /*7530*/  MUFU.EX2 R138, R56 ;  /* 0x00000038008a7308 */ /* 0x000fe80000000800 */
[----:B-1----:R-:W-:Y:S02]  /*7540*/  F2FP.BF16.PACK_AB R145, R203, R204 ;  /* 0x000000cccb91723e */ /* 0x002fe400000010ff */
[----:B------:R-:W-:Y:S02]  /*7550*/  F2FP.BF16.PACK_AB R146, R201, R202 ;  /* 0x000000cac992723e */ /* 0x000fe400000010ff */
[----:B------:R-:W-:Y:S02]  /*7560*/  F2FP.BF16.PACK_AB R147, R199, R200 ;  /* 0x000000c8c793723e */ /* 0x000fe400000010ff */
[----:B------:R1:W-:Y:S01]  /*7570*/  MUFU.EX2 R186, R44 ;  /* 0x0000002c00ba7308 */ /* 0x0003e20000000800 */
[----:B---3--:R-:W-:Y:S04]  /*7580*/  LDSM.16.MT88.4 R52, [R216+0x2900] ;  /* 0x00290000d834783b */ /* 0x008fe80000004200 */
[C---:B------:R-:W-:Y:S04]  /*7590*/  HMMA.16816.F32.BF16 R8, R144.reuse, R148, R8 ;  /* 0x000000949008723c */ /* 0x040fe80000041808 */
[----:B----4-:R-:W-:Y:S01]  /*75a0*/  F2FP.BF16.PACK_AB R169, R176, R177 ;  /* 0x000000b1b0a9723e */ /* 0x010fe200000010ff */
[----:B------:R2:W3:Y:S03]  /*75b0*/  MUFU.EX2 R185, R45 ;  /* 0x0000002d00b97308 */ /* 0x0004e60000000800 */
[-C--:B------:R-:W-:Y:S07]  /*75c0*/  HMMA.16816.F32.BF16 R12, R144, R150.reuse, R12 ;  /* 0x00000096900c723c */ /* 0x080fee000004180c */
[----:B------:R3:W-:Y:S01]  /*75d0*/  MUFU.EX2 R184, R46 ;  /* 0x0000002e00b87308 */ /* 0x0007e20000000800 */
[C---:B------:R-:W-:Y:S01]  /*75e0*/  HMMA.16816.F32.BF16 R16, R140.reuse, R150, R16 ;  /* 0x000000968c10723c */ /* 0x040fe20000041810 */
[----:B------:R-:W4:Y:S03]  /*75f0*/  LDSM.16.MT88.4 R148, [R217+0x1500] ;  /* 0x00150000d994783b */ /* 0x000f260000004200 */
[----:B-1----:R-:W-:Y:S04]  /*7600*/  F2FP.BF16.PACK_AB R44, R189, R190 ;  /* 0x000000bebd2c723e */ /* 0x002fe800000010ff */
[-C--:B------:R-:W-:Y:S01]  /*7610*/  HMMA.16816.F32.BF16 R68, R140, R156.reuse, R68 ;  /* 0x0000009c8c44723c */ /* 0x080fe20000041844 */
[----:B------:R-:W1:Y:S03]  /*7620*/  MUFU.EX2 R183, R47 ;  /* 0x0000002f00b77308 */ /* 0x000e660000000800 */
[----:B--2---:R-:W-:Y:S04]  /*7630*/  F2FP.BF16.PACK_AB R45, R187, R188 ;  /* 0x000000bcbb2d723e */ /* 0x004fe800000010ff */
[C---:B------:R-:W-:Y:S03]  /*7640*/  HMMA.16816.F32.BF16 R72, R144.reuse, R156, R72 ;  /* 0x0000009c9048723c */ /* 0x040fe60000041848 */
[----:B------:R-:W-:Y:S01]  /*7650*/  MUFU.EX2 R174, R65 ;  /* 0x0000004100ae7308 */ /* 0x000fe20000000800 */
[----:B---3--:R-:W-:Y:S04]  /*7660*/  F2FP.BF16.PACK_AB R46, R185, R186 ;  /* 0x000000bab92e723e */ /* 0x008fe800000010ff */
[-C--:B------:R-:W-:Y:S05]  /*7670*/  HMMA.16816.F32.BF16 R76, R144, R158.reuse, R76 ;  /* 0x0000009e904c723c */ /* 0x080fea000004184c */
[----:B------:R-:W-:Y:S03]  /*7680*/  MUFU.EX2 R65, R59 ;  /* 0x0000003b00417308 */ /* 0x000fe60000000800 */
[C---:B------:R-:W-:Y:S04]  /*7690*/  HMMA.16816.F32.BF16 R80, R140.reuse, R158, R80 ;  /* 0x0000009e8c50723c */ /* 0x040fe80000041850 */
[----:B-1----:R-:W-:Y:S03]  /*76a0*/  F2FP.BF16.PACK_AB R47, R183, R184 ;  /* 0x000000b8b72f723e */ /* 0x002fe600000010ff */
[----:B------:R-:W-:Y:S01]  /*76b0*/  MUFU.EX2 R173, R66 ;  /* 0x0000004200ad7308 */ /* 0x000fe20000000800 */
[-C--:B-----5:R-:W-:Y:S08]  /*76c0*/  HMMA.16816.F32.BF16 R84, R140, R152.reuse, R84 ;  /* 0x000000988c54723c */ /* 0x0a0ff00000041854 */
[C---:B------:R-:W-:Y:S01]  /*76d0*/  HMMA.16816.F32.BF16 R88, R144.reuse, R152, R88 ;  /* 0x000000989058723c */ /* 0x040fe20000041858 */
[----:B------:R-:W-:Y:S07]  /*76e0*/  MUFU.EX2 R66, R58 ;  /* 0x0000003a00427308 */ /* 0x000fee0000000800 */
[-C--:B------:R-:W-:Y:S03]  /*76f0*/  HMMA.16816.F32.BF16 R20, R144, R154.reuse, R20 ;  /* 0x0000009a9014723c */ /* 0x080fe60000041814 */
[----:B------:R-:W1:Y:S05]  /*7700*/  MUFU.EX2 R172, R67 ;  /* 0x0000004300ac7308 */ /* 0x000e6a0000000800 */
[C---:B------:R-:W-:Y:S01]  /*7710*/  HMMA.16816.F32.BF16 R92, R140.reuse, R154, R92 ;  /* 0x0000009a8c5c723c */ /* 0x040fe2000004185c */
[----:B------:R-:W-:Y:S04]  /*7720*/  LDSM.16.MT88.4 R152, [R216+0xd00] ;  /* 0x000d0000d898783b */ /* 0x000fe80000004200 */
[----:B------:R2:W-:Y:S03]  /*7730*/  MUFU.EX2 R67, R57 ;  /* 0x0000003900437308 */ /* 0x0005e60000000800 */
[-C--:B----4-:R-:W-:Y:S07]  /*7740*/  HMMA.16816.F32.BF16 R96, R140, R148.reuse, R96 ;  /* 0x000000948c60723c */ /* 0x090fee0000041860 */
[----:B------:R-:W3:Y:S01]  /*7750*/  MUFU.EX2 R175, R64 ;  /* 0x0000004000af7308 */ /* 0x000ee20000000800 */
[C---:B------:R-:W-:Y:S04]  /*7760*/  HMMA.16816.F32.BF16 R100, R144.reuse, R148, R100 ;  /* 0x000000949064723c */ /* 0x040fe80000041864 */
[----:B-1----:R-:W-:Y:S04]  /*7770*/  F2FP.BF16.PACK_AB R171, R172, R173 ;  /* 0x000000adacab723e */ /* 0x002fe800000010ff */
[-C--:B------:R-:W-:Y:S01]  /*7780*/  HMMA.16816.F32.BF16 R32, R144, R150.reuse, R32 ;  /* 0x000000969020723c */ /* 0x080fe20000041820 */
[----:B------:R-:W-:Y:S01]  /*7790*/  MUFU.EX2 R64, R60 ;  /* 0x0000003c00407308 */ /* 0x000fe20000000800 */
[----:B--2---:R-:W-:Y:S06]  /*77a0*/  LDSM.16.MT88.4 R56, [R217+0x1d00] ;  /* 0x001d0000d938783b */ /* 0x004fec0000004200 */
[C---:B------:R-:W-:Y:S03]  /*77b0*/  HMMA.16816.F32.BF16 R104, R140.reuse, R150, R104 ;  /* 0x000000968c68723c */ /* 0x040fe60000041868 */
[----:B------:R-:W1:Y:S01]  /*77c0*/  MUFU.EX2 R61, R61 ;  /* 0x0000003d003d7308 */ /* 0x000e620000000800 */
[----:B---3--:R-:W-:Y:S04]  /*77d0*/  F2FP.BF16.PACK_AB R170, R174, R175 ;  /* 0x000000afaeaa723e */ /* 0x008fe800000010ff */
[-C--:B------:R-:W-:Y:S05]  /*77e0*/  HMMA.16816.F32.BF16 R108, R140, R36.reuse, R108 ;  /* 0x000000248c6c723c */ /* 0x080fea000004186c */
[----:B------:R-:W-:Y:S03]  /*77f0*/  MUFU.EX2 R62, R62 ;  /* 0x0000003e003e7308 */ /* 0x000fe60000000800 */
[C---:B------:R-:W-:Y:S07]  /*7800*/  HMMA.16816.F32.BF16 R112, R144.reuse, R36, R112 ;  /* 0x000000249070723c */ /* 0x040fee0000041870 */
[----:B------:R-:W-:Y:S01]  /*7810*/  F2FP.BF16.PACK_AB R36, R198, R197 ;  /* 0x000000c5c624723e */ /* 0x000fe200000010ff */
[-C--:B------:R-:W-:Y:S01]  /*7820*/  HMMA.16816.F32.BF16 R24, R144, R38.reuse, R24 ;  /* 0x000000269018723c */ /* 0x080fe20000041818 */
[----:B------:R2:W3:Y:S03]  /*7830*/  MUFU.EX2 R60, R3 ;  /* 0x00000003003c7308 */ /* 0x0004e60000000800 */
[----:B------:R-:W-:Y:S04]  /*7840*/  F2FP.BF16.PACK_AB R37, R196, R195 ;  /* 0x000000c3c425723e */ /* 0x000fe800000010ff */
[C---:B------:R-:W-:Y:S07]  /*7850*/  HMMA.16816.F32.BF16 R116, R140.reuse, R38, R116 ;  /* 0x000000268c74723c */ /* 0x040fee0000041874 */
[----:B------:R-:W-:Y:S01]  /*7860*/  F2FP.BF16.PACK_AB R38, R194, R193 ;  /* 0x000000c1c226723e */ /* 0x000fe200000010ff */
[-C--:B------:R-:W-:Y:S04]  /*7870*/  HMMA.16816.F32.BF16 R120, R140, R48.reuse, R120 ;  /* 0x000000308c78723c */ /* 0x080fe80000041878 */
[----:B------:R-:W-:Y:S04]  /*7880*/  F2FP.BF16.PACK_AB R39, R191, R192 ;  /* 0x000000c0bf27723e */ /* 0x000fe800000010ff */
[C---:B------:R-:W-:Y:S04]  /*7890*/  HMMA.16816.F32.BF16 R124, R144.reuse, R48, R124 ;  /* 0x00000030907c723c */ /* 0x040fe8000004187c */
[----:B--2---:R-:W-:Y:S04]  /*78a0*/  FADD.FTZ R3, R240, R133 ;  /* 0x00000085f0037221 */ /* 0x004fe80000010000 */
[-C--:B------:R-:W-:Y:S01]  /*78b0*/  HMMA.16816.F32.BF16 R128, R144, R50.reuse, R128 ;  /* 0x000000329080723c */ /* 0x080fe20000041880 */
[----:B------:R-:W2:Y:S03]  /*78c0*/  LDSM.16.MT88.4 R144, [R217+0x900] ;  /* 0x00090000d990783b */ /* 0x000ea60000004200 */
[----:B------:R-:W-:Y:S04]  /*78d0*/  FADD.FTZ R3, R242, R3 ;  /* 0x00000003f2037221 */ /* 0x000fe80000010000 */
[----:B------:R-:W-:Y:S01]  /*78e0*/  HMMA.16816.F32.BF16 R28, R140, R50, R28 ;  /* 0x000000328c1c723c */ /* 0x000fe2000004181c */
[----:B------:R-:W4:Y:S03]  /*78f0*/  LDSM.16.MT88.4 R48, [R216+0x1900] ;  /* 0x00190000d830783b */ /* 0x000f260000004200 */
[----:B------:R-:W-:Y:S04]  /*7900*/  FADD.FTZ R3, R241, R3 ;  /* 0x00000003f1037221 */ /* 0x000fe80000010000 */
[-C--:B------:R-:W-:Y:S05]  /*7910*/  HMMA.16816.F32.BF16 R4, R36, R40.reuse, R4 ;  /* 0x000000282404723c */ /* 0x080fea0000041804 */
[----:B------:R-:W-:Y:S03]  /*7920*/  FADD.FTZ R3, R212, R3 ;  /* 0x00000003d4037221 */ /* 0x000fe60000010000 */
[C---:B------:R-:W-:Y:S04]  /*7930*/  HMMA.16816.F32.BF16 R8, R44.reuse, R40, R8 ;  /* 0x000000282c08723c */ /* 0x040fe80000041808 */
[----:B------:R-:W-:Y:S04]  /*7940*/  FADD.FTZ R3, R211, R3 ;  /* 0x00000003d3037221 */ /* 0x000fe80000010000 */
[-C--:B------:R-:W-:Y:S08]  /*7950*/  HMMA.16816.F32.BF16 R12, R44, R42.reuse, R12 ;  /* 0x0000002a2c0c723c */ /* 0x080ff0000004180c */
[C---:B------:R-:W-:Y:S01]  /*7960*/  HMMA.16816.F32.BF16 R16, R36.reuse, R42, R16 ;  /* 0x0000002a2410723c */ /* 0x040fe20000041810 */
[----:B------:R-:W5:Y:S07]  /*7970*/  LDSM.16.MT88.4 R40, [R217+0x1900] ;  /* 0x00190000d928783b */ /* 0x000f6e0000004200 */
[-C--:B--2---:R-:W-:Y:S08]  /*7980*/  HMMA.16816.F32.BF16 R68, R36, R144.reuse, R68 ;  /* 0x000000902444723c */ /* 0x084ff00000041844 */
[C---:B------:R-:W-:Y:S08]  /*7990*/  HMMA.16816.F32.BF16 R72, R44.reuse, R144, R72 ;  /* 0x000000902c48723c */ /* 0x040ff00000041848 */
[-C--:B------:R-:W-:Y:S08]  /*79a0*/  HMMA.16816.F32.BF16 R76, R44, R146.reuse, R76 ;  /* 0x000000922c4c723c */ /* 0x080ff0000004184c */
[C---:B------:R-:W-:Y:S08]  /*79b0*/  HMMA.16816.F32.BF16 R80, R36.reuse, R146, R80 ;  /* 0x000000922450723c */ /* 0x040ff00000041850 */
[-C--:B----4-:R-:W-:Y:S08]  /*79c0*/  HMMA.16816.F32.BF16 R84, R36, R48.reuse, R84 ;  /* 0x000000302454723c */ /* 0x090ff00000041854 */
[C---:B------:R-:W-:Y:S08]  /*79d0*/  HMMA.16816.F32.BF16 R88, R44.reuse, R48, R88 ;  /* 0x000000302c58723c */ /* 0x040ff00000041858 */
[-C--:B------:R-:W-:Y:S08]  /*79e0*/  HMMA.16816.F32.BF16 R20, R44, R50.reuse, R20 ;  /* 0x000000322c14723c */ /* 0x080ff00000041814 */
[C---:B------:R-:W-:Y:S01]  /*79f0*/  HMMA.16816.F32.BF16 R92, R36.reuse, R50, R92 ;  /* 0x00000032245c723c */ /* 0x040fe2000004185c */
[----:B------:R-:W2:Y:S07]  /*7a00*/  LDSM.16.MT88.4 R48, [R217+0x2900] ;  /* 0x00290000d930783b */ /* 0x000eae0000004200 */
[-C--:B-----5:R-:W-:Y:S08]  /*7a10*/  HMMA.16816.F32.BF16 R96, R36, R40.reuse, R96 ;  /* 0x000000282460723c */ /* 0x0a0ff00000041860 */
[C---:B------:R-:W-:Y:S08]  /*7a20*/  HMMA.16816.F32.BF16 R100, R44.reuse, R40, R100 ;  /* 0x000000282c64723c */ /* 0x040ff00000041864 */
[-C--:B------:R-:W-:Y:S08]  /*7a30*/  HMMA.16816.F32.BF16 R32, R44, R42.reuse, R32 ;  /* 0x0000002a2c20723c */ /* 0x080ff00000041820 */
[C---:B------:R-:W-:Y:S01]  /*7a40*/  HMMA.16816.F32.BF16 R104, R36.reuse, R42, R104 ;  /* 0x0000002a2468723c */ /* 0x040fe20000041868 */
[----:B------:R-:W4:Y:S07]  /*7a50*/  LDSM.16.MT88.4 R40, [R217+0xd00] ;  /* 0x000d0000d928783b */ /* 0x000f2e0000004200 */
[-C--:B------:R-:W-:Y:S08]  /*7a60*/  HMMA.16816.F32.BF16 R108, R36, R52.reuse, R108 ;  /* 0x00000034246c723c */ /* 0x080ff0000004186c */
[C---:B------:R-:W-:Y:S08]  /*7a70*/  HMMA.16816.F32.BF16 R112, R44.reuse, R52, R112 ;  /* 0x000000342c70723c */ /* 0x040ff00000041870 */
[-C--:B------:R-:W-:Y:S08]  /*7a80*/  HMMA.16816.F32.BF16 R24, R44, R54.reuse, R24 ;  /* 0x000000362c18723c */ /* 0x080ff00000041818 */
[C---:B------:R-:W-:Y:S01]  /*7a90*/  HMMA.16816.F32.BF16 R116, R36.reuse, R54, R116 ;  /* 0x000000362474723c */ /* 0x040fe20000041874 */
[----:B------:R-:W5:Y:S07]  /*7aa0*/  LDSM.16.MT88.4 R52, [R216+0x1d00] ;  /* 0x001d0000d834783b */ /* 0x000f6e0000004200 */
[-C--:B--2---:R-:W-:Y:S08]  /*7ab0*/  HMMA.16816.F32.BF16 R120, R36, R48.reuse, R120 ;  /* 0x000000302478723c */ /* 0x084ff00000041878 */
[C---:B------:R-:W-:Y:S08]  /*7ac0*/  HMMA.16816.F32.BF16 R124, R44.reuse, R48, R124 ;  /* 0x000000302c7c723c */ /* 0x040ff0000004187c */
[-C--:B------:R-:W-:Y:S01]  /*7ad0*/  HMMA.16816.F32.BF16 R128, R44, R50.reuse, R128 ;  /* 0x000000322c80723c */ /* 0x080fe20000041880 */
[----:B------:R-:W2:Y:S07]  /*7ae0*/  LDSM.16.MT88.4 R44, [R216+0x2d00] ;  /* 0x002d0000d82c783b */ /* 0x000eae0000004200 */
[----:B------:R-:W-:Y:S07]  /*7af0*/  HMMA.16816.F32.BF16 R28, R36, R50, R28 ;  /* 0x00000032241c723c */ /* 0x000fee000004181c */
[----:B------:R-:W-:Y:S01]  /*7b00*/  F2FP.BF16.PACK_AB R36, R67, R138 ;  /* 0x0000008a4324723e */ /* 0x000fe200000010ff */
[-C--:B------:R-:W-:Y:S01]  /*7b10*/  HMMA.16816.F32.BF16 R144, R168, R152.reuse, R4 ;  /* 0x00000098a890723c */ /* 0x080fe20000041804 */
[----:B------:R-:W2:Y:S04]  /*7b20*/  LDSM.16.MT88.4 R4, [R217+0x2d00] ;  /* 0x002d0000d904783b */ /* 0x000ea80000004200 */
[----:B------:R-:W-:Y:S02]  /*7b30*/  F2FP.BF16.PACK_AB R37, R65, R66 ;  /* 0x000000424125723e */ /* 0x000fe400000010ff */
[----:B-1----:R-:W-:Y:S02]  /*7b40*/  F2FP.BF16.PACK_AB R38, R61, R64 ;  /* 0x000000403d26723e */ /* 0x002fe400000010ff */
[----:B---3--:R-:W-:Y:S07]  /*7b50*/  F2FP.BF16.PACK_AB R39, R60, R62 ;  /* 0x0000003e3c27723e */ /* 0x008fee00000010ff */
[C---:B------:R-:W-:Y:S07]  /*7b60*/  HMMA.16816.F32.BF16 R140, R36.reuse, R152, R8 ;  /* 0x00000098248c723c */ /* 0x040fee0000041808 */
[----:B------:R-:W-:Y:S01]  /*7b70*/  FADD.FTZ R8, R245, R134 ;  /* 0x00000086f5087221 */ /* 0x000fe20000010000 */
[-C--:B------:R-:W-:Y:S04]  /*7b80*/  HMMA.16816.F32.BF16 R148, R36, R154.reuse, R12 ;  /* 0x0000009a2494723c */ /* 0x080fe8000004180c */
[----:B------:R-:W-:Y:S01]  /*7b90*/  FADD.FTZ R10, R236, R132 ;  /* 0x00000084ec0a7221 */ /* 0x000fe20000010000 */
[----:B------:R-:W-:Y:S01]  /*7ba0*/  MOV R132, R135 ;  /* 0x0000008700847202 */ /* 0x000fe20000000f00 */
[----:B------:R-:W-:Y:S02]  /*7bb0*/  FADD.FTZ R8, R244, R8 ;  /* 0x00000008f4087221 */ /* 0x000fe40000010000 */
[C---:B------:R-:W-:Y:S04]  /*7bc0*/  HMMA.16816.F32.BF16 R152, R168.reuse, R154, R16 ;  /* 0x0000009aa898723c */ /* 0x040fe80000041810 */
[----:B------:R-:W-:Y:S02]  /*7bd0*/  FADD.FTZ R10, R237, R10 ;  /* 0x0000000aed0a7221 */ /* 0x000fe40000010000 */
[----:B------:R-:W-:Y:S02]  /*7be0*/  FADD.FTZ R8, R246, R8 ;  /* 0x00000008f6087221 */ /* 0x000fe40000010000 */
[-C--:B----4-:R-:W-:Y:S04]  /*7bf0*/  HMMA.16816.F32.BF16 R68, R168, R40.reuse, R68 ;  /* 0x00000028a844723c */ /* 0x090fe80000041844 */
        /* <DEDUP_REMOVED lines=11> */
[-C--:B-----5:R-:W-:Y:S04]  /*7cb0*/  HMMA.16816.F32.BF16 R84, R168, R52.reuse, R84 ;  /* 0x00000034a854723c */ /* 0x0a0fe80000041854 */
        /* <DEDUP_REMOVED lines=23> */
[-C--:B--2---:R-:W-:Y:S04]  /*7e30*/  HMMA.16816.F32.BF16 R108, R168, R44.reuse, R108 ;  /* 0x0000002ca86c723c */ /* 0x084fe8000004186c */
[----:B------:R-:W-:Y:S02]  /*7e40*/  FADD.FTZ R3, R186, R10 ;  /* 0x0000000aba037221 */ /* 0x000fe40000010000 */
[----:B------:R-:W-:Y:S02]  /*7e50*/  FADD.FTZ R0, R184, R9 ;  /* 0x00000009b8007221 */ /* 0x000fe40000010000 */
[C---:B------:R-:W-:Y:S04]  /*7e60*/  HMMA.16816.F32.BF16 R112, R36.reuse, R44, R112 ;  /* 0x0000002c2470723c */ /* 0x040fe80000041870 */
[----:B------:R-:W-:Y:S02]  /*7e70*/  FADD.FTZ R10, R194, R8 ;  /* 0x00000008c20a7221 */ /* 0x000fe40000010000 */
[----:B------:R-:W-:Y:S02]  /*7e80*/  FADD.FTZ R8, R183, R0 ;  /* 0x00000000b7087221 */ /* 0x000fe40000010000 */
[-C--:B------:R-:W-:Y:S04]  /*7e90*/  HMMA.16816.F32.BF16 R164, R36, R46.reuse, R24 ;  /* 0x0000002e24a4723c */ /* 0x080fe80000041818 */
[----:B------:R-:W-:Y:S04]  /*7ea0*/  FADD.FTZ R8, R66, R8 ;  /* 0x0000000842087221 */ /* 0x000fe80000010000 */
[C---:B------:R-:W-:Y:S08]  /*7eb0*/  HMMA.16816.F32.BF16 R116, R168.reuse, R46, R116 ;  /* 0x0000002ea874723c */ /* 0x040ff00000041874 */
[-C--:B------:R-:W-:Y:S08]  /*7ec0*/  HMMA.16816.F32.BF16 R120, R168, R4.reuse, R120 ;  /* 0x00000004a878723c */ /* 0x080ff00000041878 */
        /* <DEDUP_REMOVED lines=22> */
[----:B------:R-:W-:Y:S01]  /*8030*/  FADD.FTZ R249, R61, R5 ;  /* 0x000000053df97221 */ /* 0x000fe20000010000 */
[----:B------:R-:W-:Y:S01]  /*8040*/  MOV R0, R137 ;  /* 0x0000008900007202 */ /* 0x000fe20000000f00 */
[----:B------:R-:W-:Y:S01]  /*8050*/  FADD.FTZ R250, R60, R3 ;  /* 0x000000033cfa7221 */ /* 0x000fe20000010000 */
[----:B------:R-:W-:Y:S01]  /*8060*/  MOV R3, R136 ;  /* 0x0000008800037202 */ /* 0x000fe20000000f00 */
[----:B------:R-:W-:-:S05]  /*8070*/  @P0 BRA `(.L_x_888) ;  /* 0xffffd27000000947 */ /* 0x000fca000383ffff */
.L_x_887:
[----:B------:R-:W1:Y:S01]  /*8080*/  SHFL.BFLY PT, R5, R247, 0x2, 0x1f ;  /* 0x0c401f00f7057f89 */ /* 0x000e6200000e0000 */
[----:B------:R-:W-:-:S02]  /*8090*/  MOV R50, 0xff800000 ;  /* 0xff80000000327802 */ /* 0x000fc40000000f00 */
[----:B------:R-:W-:Y:S01]  /*80a0*/  MOV R51, 0xff800000 ;  /* 0xff80000000337802 */ /* 0x000fe20000000f00 */
[----:B------:R-:W2:Y:S01]  /*80b0*/  SHFL.BFLY PT, R7, R249, 0x2, 0x1f ;  /* 0x0c401f00f9077f89 */ /* 0x000ea200000e0000 */
[----:B------:R-:W-:Y:S02]  /*80c0*/  MOV R53, 0xff800000 ;  /* 0xff80000000357802 */ /* 0x000fe40000000f00 */
[----:B------:R-:W-:Y:S01]  /*80d0*/  MOV R54, 0xff800000 ;  /* 0xff80000000367802 */ /* 0x000fe20000000f00 */
[----:B------:R-:W3:Y:S01]  /*80e0*/  SHFL.BFLY PT, R9, R248, 0x2, 0x1f ;  /* 0x0c401f00f8097f89 */ /* 0x000ee200000e0000 */
[----:B------:R-:W-:-:S03]  /*80f0*/  PLOP3.LUT P4, PT, PT, PT, PT, 0x8, 0x0 ;  /* 0x000000000000781c */ /* 0x000fc60003f8e170 */
[----:B------:R-:W4:Y:S01]  /*8100*/  SHFL.BFLY PT, R6, R250, 0x2, 0x1f ;  /* 0x0c401f00fa067f89 */ /* 0x000f2200000e0000 */
[----:B-1----:R-:W-:Y:S02]  /*8110*/  FADD.FTZ R5, R5, R247 ;  /* 0x000000f705057221 */ /* 0x002fe40000010000 */
        /* <DEDUP_REMOVED lines=139> */
.L_x_879:
        /* <DEDUP_REMOVED lines=151> */
.L_x_892:
        /* <DEDUP_REMOVED lines=151> */
.L_x_894:
[----:B---3--:R-:W-:Y:S05]  /*9cb0*/  BSYNC B0 ;  /* 0x0000000000007941 */ /* 0x008fea0003800000 */
.L_x_893:
        /* <DEDUP_REMOVED lines=23> */
.L_x_896:
[----:B------:R-:W-:Y:S05]  /*9e30*/  BSYNC B0 ;  /* 0x0000000000007941 */ /* 0x000fea0003800000 */
.L_x_895:
        /* <DEDUP_REMOVED lines=23> */
.L_x_898:
[----:B------:R-:W-:Y:S05]  /*9fb0*/  BSYNC B0 ;  /* 0x0000000000007941 */ /* 0x000fea0003800000 */
.L_x_897:
        /* <DEDUP_REMOVED lines=24> */
.L_x_891:
        /* <DEDUP_REMOVED lines=19> */
.L_x_899:
        /* <DEDUP_REMOVED lines=43> */
.L_x_901:
[----:B---3--:R-:W-:Y:S05]  /*a520*/  BSYNC B0 ;  /* 0x0000000000007941 */ /* 0x008fea0003800000 */
.L_x_900:
        /* <DEDUP_REMOVED lines=64> */
.L_x_903:
[----:B------:R-:W-:Y:S05]  /*a930*/  BSYNC B0 ;  /* 0x0000000000007941 */ /* 0x000fea0003800000 */
.L_x_902:
        /* <DEDUP_REMOVED lines=21> */
.L_x_905:
[----:B------:R-:W-:Y:S05]  /*aa90*/  BSYNC B0 ;  /* 0x0000000000007941 */ /* 0x000fea0003800000 */
.L_x_904:
        /* <DEDUP_REMOVED lines=21> */
.L_x_907:
[----:B------:R-:W-:Y:S05]  /*abf0*/  BSYNC B0 ;  /* 0x0000000000007941 */ /* 0x000fea0003800000 */
.L_x_906:
        /* <DEDUP_REMOVED lines=22> */
.L_x_908:
        /* <DEDUP_REMOVED lines=10> */
.L_x_1725:


//--------------------- .text._ZN7cutlass13device_kernelIN5flash19enable_sm80_to_sm89INS1_16FlashAttnFwdSm80INS1_25CollectiveMainloopFwdSm80ILi4ELi1ELb0EN4cute5tupleIJNS5_1CILi128EEENS7_ILi64EEENS7_ILi96EEEEEELi96ENS_10bfloat16_tEfNS_4arch4Sm80ELb0ELb0ELb0ELb1ELb1ELb1ELb1ELb0EEENS1_21CollectiveEpilogueFwdINS6_IJS8_SA_S9_EEENS6_IJNS7_ILi1EEESI_SI_EEESC_SE_Li128ELb1ELb1ELb0ELb0EEENS1_19SingleTileSchedulerILb1ELb0ELb1ELi128EEEEEEEEEvNT_6ParamsE --------------------------
	.section	.text._ZN7cutlass13device_kernelIN5flash19enable_sm80_to_sm89INS1_16FlashAttnFwdSm80INS1_25CollectiveMainloopFwdSm80ILi4ELi1ELb0EN4cute5tupleIJNS5_1CILi128EEENS7_ILi64EEENS7_ILi96EEEEEELi96ENS_10bfloat16_tEfNS_4arch4Sm80ELb0ELb0ELb0ELb1ELb1ELb1ELb1ELb0EEENS1_21CollectiveEpilogueFwdINS6_IJS8_SA_S9_EEENS6_IJNS7_ILi1EEESI_SI_EEESC_SE_Li128ELb1ELb1ELb0ELb0EEENS1_19SingleTileSchedulerILb1ELb0ELb1ELi128EEEEEEEEEvNT_6ParamsE,"ax",@progbits
	.sectioninfo	@"SHI_REGISTERS=255"
	.align	128
.text._ZN7cutlass13device_kernelIN5flash19enable_sm80_to_sm89INS1_16FlashAttnFwdSm80INS1_25CollectiveMainloopFwdSm80ILi4ELi1ELb0EN4cute5tupleIJNS5_1CILi128EEENS7_ILi64EEENS7_ILi96EEEEEELi96ENS_10bfloat16_tEfNS_4arch4Sm80ELb0ELb0ELb0ELb1ELb1ELb1ELb1ELb0EEENS1_21CollectiveEpilogueFwdINS6_IJS8_SA_S9_EEENS6_IJNS7_ILi1EEESI_SI_EEESC_SE_Li128ELb1ELb1ELb0ELb0EEENS1_19SingleTileSchedulerILb1ELb0ELb1ELi128EEEEEEEEEvNT_6ParamsE:
        .type           _ZN7cutlass13device_kernelIN5flash19enable_sm80_to_sm89INS1_16FlashAttnFwdSm80INS1_25CollectiveMainloopFwdSm80ILi4ELi1ELb0EN4cute5tupleIJNS5_1CILi128EEENS7_ILi64EEENS7_ILi96EEEEEELi96ENS_10bfloat16_tEfNS_4arch4Sm80ELb0ELb0ELb0ELb1ELb1ELb1ELb1ELb0EEENS1_21CollectiveEpilogueFwdINS6_IJS8_SA_S9_EEENS6_IJNS7_ILi1EEESI_SI_EEESC_SE_Li128ELb1ELb1ELb0ELb0EEENS1_19SingleTileSchedulerILb1ELb0ELb1ELi128EEEEEEEEEvNT_6ParamsE,@function
        .size           _ZN7cutlass13device_kernelIN5flash19enable_sm80_to_sm89INS1_16FlashAttnFwdSm80INS1_25CollectiveMainloopFwdSm80ILi4ELi1ELb0EN4cute5tupleIJNS5_1CILi128EEENS7_ILi64EEENS7_ILi96EEEEEELi96ENS_10bfloat16_tEfNS_4arch4Sm80ELb0ELb0ELb0ELb1ELb1ELb1ELb1ELb0EEENS1_21CollectiveEpilogueFwdINS6_IJS8_SA_S9_EEENS6_IJNS7_ILi1EEESI_SI_EEESC_SE_Li128ELb1ELb1ELb0ELb0EEENS1_19SingleTileSchedulerILb1ELb0ELb1ELi128EEEEEEEEEvNT_6ParamsE,(.L_x_1726 - _ZN7cutlass13device_kernelIN5flash19enable_sm80_to_sm89INS1_16FlashAttnFwdSm80INS1_25CollectiveMainloopFwdSm80ILi4ELi1ELb0EN4cute5tupleIJNS5_1CILi128EEENS7_ILi64EEENS7_ILi96EEEEEELi96ENS_10bfloat16_tEfNS_4arch4Sm80ELb0ELb0ELb0ELb1ELb1ELb1ELb1ELb0EEENS1_21CollectiveEpilogueFwdINS6_IJS8_SA_S9_EEENS6_IJNS7_ILi1EEESI_SI_EEESC_SE_Li128ELb1ELb1ELb0ELb0EEENS1_19SingleTileSchedulerILb1ELb0ELb1ELi128EEEEEEEEEvNT_6ParamsE)
        .other          _ZN7cutlass13device_kernelIN5flash19enable_sm80_to_sm89INS1_16FlashAttnFwdSm80INS1_25CollectiveMainloopFwdSm80ILi4ELi1ELb0EN4cute5tupleIJNS5_1CILi128EEENS7_ILi64EEENS7_ILi96EEEEEELi96ENS_10bfloat16_tEfNS_4arch4Sm80ELb0ELb0ELb0ELb1ELb1ELb1ELb1ELb0EEENS1_21CollectiveEpilogueFwdINS6_IJS8_SA_S9_EEENS6_IJNS7_ILi1EEESI_SI_EEESC_SE_Li128ELb1ELb1ELb0ELb0EEENS1_19SingleTileSchedulerILb1ELb0ELb1ELi128EEEEEEEEEvNT_6ParamsE,@"STO_CUDA_ENTRY STV_DEFAULT"
_ZN7cutlass13device_kernelIN5flash19enable_sm80_to_sm89INS1_16FlashAttnFwdSm80INS1_25CollectiveMainloopFwdSm80ILi4ELi1ELb0EN4cute5tupleIJNS5_1CILi128EEENS7_ILi64EEENS7_ILi96EEEEEELi96ENS_10bfloat16_tEfNS_4arch4Sm80ELb0ELb0ELb0ELb1ELb1ELb1ELb1ELb0EEENS1_21CollectiveEpilogueFwdINS6_IJS8_SA_S9_EEENS6_IJNS7_ILi1EEESI_SI_EEESC_SE_Li128ELb1ELb1ELb0ELb0EEENS1_19SingleTileSchedulerILb1ELb0ELb1ELi128EEEEEEEEEvNT_6ParamsE:
        /* <DEDUP_REMOVED lines=17> */
.L_x_910:
        /* <DEDUP_REMOVED lines=8> */
.L_x_912:
[----:B------:R-:W-:-:S05]  /*0190*/  MOV R0, c[0x0][0x54c] ;  /* 0x0001530000007a02 */ /* 0x000fca0000000f00 */
.L_x_911:
[----:B-----5:R-:W-:Y:S01]  /*01a0*/  IMAD R0, R0, c[0x0][0x548], RZ ;  /* 0x0001520000007a24 */ /* 0x020fe200078e02ff */
[----:B-1----:R-:W-:-:S04]  /*01b0*/  SHF.L.U32 R2, R174, 0x7, RZ ;  /* 0x00000007ae027819 */ /* 0x002fc800000006ff */
[----:B------:R-:W-:-:S04]  /*01c0*/  ISETP.GE.AND P0, PT, R2, R0, PT ;  /* 0x000000000200720c */ /* 0x000fc80003f06270 */
[----:B------:R-:W-:Y:S01]  /*01d0*/  SEL R251, R5, 0xffffffff, !P0 ;  /* 0xffffffff05fb7807 */ /* 0x000fe20004000000 */
[----:B------:R-:W-:Y:S05]  /*01e0*/  BRA `(.L_x_913) ;  /* 0x0000012000007947 */ /* 0x000fea0003800000 */
.L_x_909:
[----:B---3--:R-:W-:-:S04]  /*01f0*/  ISETP.NE.U32.AND P0, PT, RZ, c[0x0][0x568], PT ;  /* 0x00015a00ff007a0c */ /* 0x008fc80003f05070 */
[----:B------:R-:W-:-:S13]  /*0200*/  ISETP.NE.AND.EX P0, PT, RZ, c[0x0][0x56c], PT, P0 ;  /* 0x00015b00ff007a0c */ /* 0x000fda0003f05300 */
[----:B------:R-:W-:Y:S05]  /*0210*/  @!P0 BRA `(.L_x_914) ;  /* 0x0000002000008947 */ /* 0x000fea0003800000 */
[----:B------:R1:W5:Y:S01]  /*0220*/  LDG.E R0, [R2.64] ;  /* 0x0000000602007981 */ /* 0x000362000c1e1900 */
[----:B------:R-:W-:Y:S05]  /*0230*/  BRA `(.L_x_915) ;  /* 0x0000009000007947 */ /* 0x000fea0003800000 */
.L_x_914:
        /* <DEDUP_REMOVED lines=8> */
.L_x_916:
[----:B------:R-:W-:-:S05]  /*02c0*/  MOV R0, c[0x0][0x54c] ;  /* 0x0001530000007a02 */ /* 0x000fca0000000f00 */
.L_x_915:
[----:B-----5:R-:W-:Y:S01]  /*02d0*/  IMAD R0, R0, c[0x0][0x548], RZ ;  /* 0x0001520000007a24 */ /* 0x020fe200078e02ff */
[----:B-1----:R-:W-:-:S04]  /*02e0*/  SHF.L.U32 R2, R174, 0x7, RZ ;  /* 0x00000007ae027819 */ /* 0x002fc800000006ff */
[----:B------:R-:W-:-:S04]  /*02f0*/  ISETP.GE.AND P0, PT, R2, R0, PT ;  /* 0x000000000200720c */ /* 0x000fc80003f06270 */
[----:B------:R-:W-:-:S04]  /*0300*/  SEL R251, R5, 0xffffffff, !P0 ;  /* 0xffffffff05fb7807 */ /* 0x000fc80004000000 */
.L_x_913:
[----:B------:R-:W-:-:S13]  /*0310*/  ISETP.GE.AND P0, PT, R251, RZ, PT ;  /* 0x000000fffb00720c */ /* 0x000fda0003f06270 */
        /* <DEDUP_REMOVED lines=18> */
[----:B------:R-:W1:Y:S01]  /*0440*/  S2R R36, SR_CTAID.Y ;  /* 0x0000000000247919 */ /* 0x000e620000002600 */
[----:B------:R-:W-:Y:S02]  /*0450*/  ULDC UR5, c[0x0][0x2ac] ;  /* 0x0000ab0000057ab9 */ /* 0x000fe40000000800 */
[----:B------:R-:W-:Y:S01]  /*0460*/  ULDC UR4, c[0x0][0x1d0] ;  /* 0x0000740000047ab9 */ /* 0x000fe20000000800 */
[----:B------:R-:W2:Y:S01]  /*0470*/  @P2 LDG.E R14, [R10.64] ;  /* 0x000000060a0e2981 */ /* 0x000ea2000c1e1900 */
        /* <DEDUP_REMOVED lines=8> */
[----:B-1----:R-:W-:Y:S01]  /*0500*/  SHF.R.S32.HI R37, RZ, 0x1f, R36 ;  /* 0x0000001fff257819 */ /* 0x002fe20000011424 */
[----:B----4-:R-:W-:Y:S01]  /*0510*/  IMAD.U32 R8, RZ, RZ, UR4 ;  /* 0x00000004ff087e24 */ /* 0x010fe2000f8e00ff */
[----:B--2---:R3:W-:Y:S01]  /*0520*/  STL [R1+0xc], R14 ;  /* 0x00000c0e01007387 */ /* 0x0047e20000100800 */
[----:B------:R-:W-:Y:S05]  /*0530*/  @P0 BRA `(.L_x_917) ;  /* 0x0000004000000947 */ /* 0x000fea0003800000 */
[----:B------:R-:W-:Y:S05]  /*0540*/  @!P1 BRA `(.L_x_917) ;  /* 0x0000003000009947 */ /* 0x000fea0003800000 */
[----:B------:R1:W2:Y:S04]  /*0550*/  LDG.E R0, [R6.64] ;  /* 0x0000000606007981 */ /* 0x0002a8000c1e1900 */
[----:B-1-3--:R-:W2:Y:S02]  /*0560*/  LDG.E R6, [R6.64+0x4] ;  /* 0x0000040606067981 */ /* 0x00aea4000c1e1900 */
[----:B--2--5:R-:W-:-:S02]  /*0570*/  IADD3 R161, -R0, R6, RZ ;  /* 0x0000000600a17210 */ /* 0x024fc40007ffe1ff */
.L_x_917:
[----:B------:R-:W-:-:S04]  /*0580*/  ISETP.NE.U32.AND P0, PT, RZ, c[0x0][0x368], PT ;  /* 0x0000da00ff007a0c */ /* 0x000fc80003f05070 */
[----:B------:R-:W-:-:S13]  /*0590*/  ISETP.NE.AND.EX P0, PT, RZ, c[0x0][0x36c], PT, P0 ;  /* 0x0000db00ff007a0c */ /* 0x000fda0003f05300 */
[----:B------:R-:W-:Y:S05]  /*05a0*/  @!P0 BRA `(.L_x_918) ;  /* 0x0000003000008947 */ /* 0x000fea0003800000 */
[----:B---3--:R-:W-:-:S05]  /*05b0*/  IMAD.WIDE R4, R251, R13, c[0x0][0x368] ;  /* 0x0000da00fb047625 */ /* 0x008fca00078e020d */
[----:B------:R1:W5:Y:S01]  /*05c0*/  LDG.E R8, [R4.64] ;  /* 0x0000000604087981 */ /* 0x000362000c1e1900 */
[----:B------:R-:W-:Y:S05]  /*05d0*/  BRA `(.L_x_919) ;  /* 0x0000004000007947 */ /* 0x000fea0003800000 */
.L_x_918:
[----:B------:R-:W-:Y:S05]  /*05e0*/  @!P3 BRA `(.L_x_919) ;  /* 0x000000300000b947 */ /* 0x000fea0003800000 */
[----:B------:R1:W2:Y:S04]  /*05f0*/  LDG.E R0, [R4.64] ;  /* 0x0000000604007981 */ /* 0x0002a8000c1e1900 */
[----:B-1-3--:R-:W2:Y:S02]  /*0600*/  LDG.E R4, [R4.64+0x4] ;  /* 0x0000040604047981 */ /* 0x00aea4000c1e1900 */
[----:B--2---:R-:W-:Y:S02]  /*0610*/  IADD3 R8, -R0, R4, RZ ;  /* 0x0000000400087210 */ /* 0x004fe40007ffe1ff */
.L_x_919:
[----:B-1-3--:R1:W2:Y:S04]  /*0620*/  @P4 LDG.E R5, [R2.64] ;  /* 0x0000000602054981 */ /* 0x00a2a8000c1e1900 */
        /* <DEDUP_REMOVED lines=14> */
[----:B------:R1:W-:Y:S01]  /*0710*/  STL [R1+0x10], R6 ;  /* 0x0000100601007387 */ /* 0x0003e20000100800 */
        /* <DEDUP_REMOVED lines=281> */
.L_x_945:
        /* <DEDUP_REMOVED lines=107> */
.L_x_925:
[----:B------:R-:W-:Y:S05]  /*1f60*/  BSYNC B0 ;  /* 0x0000000000007941 */ /* 0x000fea0003800000 */
.L_x_924:
        /* <DEDUP_REMOVED lines=94> */
.L_x_928:
[----:B------:R-:W-:Y:S05]  /*2550*/  BSYNC B0 ;  /* 0x0000000000007941 */ /* 0x000fea0003800000 */
.L_x_927:
        /* <DEDUP_REMOVED lines=58> */
.L_x_930:
[----:B------:R-:W-:Y:S05]  /*2900*/  BSYNC B0 ;  /* 0x0000000000007941 */ /* 0x000fea0003800000 */
.L_x_929:
        /* <DEDUP_REMOVED lines=58> */
.L_x_932:
[----:B------:R-:W-:Y:S05]  /*2cb0*/  BSYNC B0 ;  /* 0x0000000000007941 */ /* 0x000fea0003800000 */
.L_x_931:
        /* <DEDUP_REMOVED lines=58> */
.L_x_934:
[----:B------:R-:W-:Y:S05]  /*3060*/  BSYNC B0 ;  /* 0x0000000000007941 */ /* 0x000fea0003800000 */
.L_x_933:
        /* <DEDUP_REMOVED lines=58> */
.L_x_936:
[----:B------:R-:W-:Y:S05]  /*3410*/  BSYNC B0 ;  /* 0x0000000000007941 */ /* 0x000fea0003800000 */
.L_x_935:
        /* <DEDUP_REMOVED lines=58> */
.L_x_923:
        /* <DEDUP_REMOVED lines=47> */
.L_x_938:
[----:B------:R-:W-:Y:S05]  /*3ab0*/  BSYNC B0 ;  /* 0x0000000000007941 */ /* 0x000fea0003800000 */
.L_x_937:
        /* <DEDUP_REMOVED lines=158> */
.L_x_940:
[----:B------:R-:W-:Y:S05]  /*44a0*/  BSYNC B0 ;  /* 0x0000000000007941 */ /* 0x000fea0003800000 */
.L_x_939:
        /* <DEDUP_REMOVED lines=123> */
.L_x_942:
[----:B------:R-:W-:Y:S05]  /*4c60*/  BSYNC B0 ;  /* 0x0000000000007941 */ /* 0x000fea0003800000 */
.L_x_941:
        /* <DEDUP_REMOVED lines=126> */
.L_x_922:
        /* <DEDUP_REMOVED lines=38> */
.L_x_926:
[----:B------:R-:W-:Y:S05]  /*56b0*/  BSYNC B1 ;  /* 0x0000000000017941 */ /* 0x000fea0003800000 */
.L_x_921:
        /* <DEDUP_REMOVED lines=84> */
.L_x_944:
[----:B--2---:R-:W-:Y:S05]  /*5c00*/  BSYNC B0 ;  /* 0x0000000000007941 */ /* 0x004fea0003800000 */
.L_x_943:
        /* <DEDUP_REMOVED lines=26> */
.L_x_920:
        /* <DEDUP_REMOVED lines=56> */
[----:B----4-:R-:W-:Y:S01]  /*6130*/  IMAD.MOV.U32 R68, RZ, RZ, RZ ;  /* 0x000000ffff447224 */ /* 0x010fe200078e00ff */
        /* <DEDUP_REMOVED lines=15> */
[----:B------:R-:W-:-:S04]  /*6230*/  ISETP.NE.U32.AND P0, PT, RZ, c[0x0][0x340], PT ;  /* 0x0000d000ff007a0c */ /* 0x000fc80003f05070 */
[----:B------:R-:W-:-:S13]  /*6240*/  ISETP.NE.AND.EX P5, PT, RZ, c[0x0][0x344], PT, P0 ;  /* 0x0000d100ff007a0c */ /* 0x000fda0003fa5300 */
[----:B------:R-:W-:-:S04]  /*6250*/  @P5 IMAD.MOV.U32 R2, RZ, RZ, 0x4 ;  /* 0x00000004ff025424 */ /* 0x000fc800078e00ff */
[----:B------:R-:W-:-:S05]  /*6260*/  @P5 IMAD.WIDE R2, R251, R2, c[0x0][0x340] ;  /* 0x0000d000fb025625 */ /* 0x000fca00078e0202 */
[----:B------:R1:W5:Y:S01]  /*6270*/  @P5 LDG.E R14, [R2.64] ;  /* 0x00000006020e5981 */ /* 0x000362000c1e1900 */
[----:B------:R-:W-:Y:S01]  /*6280*/  SHF.R.S32.HI R0, RZ, 0x1f, R157 ;  /* 0x0000001fff007819 */ /* 0x000fe2000001149d */
[----:B------:R-:W-:Y:S01]  /*6290*/  IMAD.MOV.U32 R5, RZ, RZ, c[0x0][0x2c4] ;  /* 0x0000b100ff057624 */ /* 0x000fe200078e00ff */
[----:B------:R-:W-:Y:S01]  /*62a0*/  SHF.R.S32.HI R10, RZ, 0x1f, R173 ;  /* 0x0000001fff0a7819 */ /* 0x000fe200000114ad */
[----:B------:R-:W2:Y:S01]  /*62b0*/  S2R R6, SR_CTAID.Y ;  /* 0x0000000000067919 */ /* 0x000ea20000002600 */
[----:B------:R-:W-:Y:S01]  /*62c0*/  ISETP.NE.U32.AND P0, PT, RZ, c[0x0][0x348], PT ;  /* 0x0000d200ff007a0c */ /* 0x000fe20003f05070 */
[----:B------:R-:W-:Y:S01]  /*62d0*/  IMAD R0, R0, c[0x0][0x178], RZ ;  /* 0x00005e0000007a24 */ /* 0x000fe200078e02ff */
[CC--:B------:R-:W-:Y:S01]  /*62e0*/  LEA.HI R4, R10.reuse, R173.reuse, RZ, 0x2 ;  /* 0x000000ad0a047211 */ /* 0x0c0fe200078f10ff */
[----:B------:R-:W3:Y:S01]  /*62f0*/  S2R R29, SR_CTAID.Y ;  /* 0x00000000001d7919 */ /* 0x000ee20000002600 */
[----:B------:R-:W-:Y:S01]  /*6300*/  ISETP.NE.AND P1, PT, R5, 0x1, PT ;  /* 0x000000010500780c */ /* 0x000fe20003f25270 */
[----:B------:R-:W-:Y:S01]  /*6310*/  IMAD R0, R157, c[0x0][0x17c], R0 ;  /* 0x00005f009d007a24 */ /* 0x000fe200078e0200 */
[----:B------:R-:W-:Y:S01]  /*6320*/  SHF.R.S32.HI R62, RZ, 0x2, R4 ;  /* 0x00000002ff3e7819 */ /* 0x000fe20000011404 */
[----:B------:R-:W-:Y:S01]  /*6330*/  IMAD R63, R161, c[0x0][0x2c4], RZ ;  /* 0x0000b100a13f7a24 */ /* 0x000fe200078e02ff */
[----:B------:R-:W-:Y:S01]  /*6340*/  ISETP.NE.AND.EX P0, PT, RZ, c[0x0][0x34c], PT, P0 ;  /* 0x0000d300ff007a0c */ /* 0x000fe20003f05300 */
[----:B------:R-:W-:Y:S01]  /*6350*/  BSSY B0, `(.L_x_947) ;  /* 0x0000058000007945 */ /* 0x000fe20003800000 */
[-C--:B------:R-:W-:Y:S01]  /*6360*/  LEA.HI R17, R10, R173.reuse, RZ, 0x3 ;  /* 0x000000ad0a117211 */ /* 0x080fe200078f18ff */
[----:B------:R-:W-:Y:S01]  /*6370*/  IMAD R16, R174, 0x80, R62 ;  /* 0x00000080ae107824 */ /* 0x000fe200078e023e */
[----:B------:R-:W-:-:S02]  /*6380*/  LEA.HI R135, R10, R173, RZ, 0x5 ;  /* 0x000000ad0a877211 */ /* 0x000fc400078f28ff */
[----:B------:R-:W-:Y:S02]  /*6390*/  SHF.R.S32.HI R24, RZ, 0x3, R17 ;  /* 0x00000003ff187819 */ /* 0x000fe40000011411 */
[----:B------:R-:W-:Y:S01]  /*63a0*/  SHF.R.S32.HI R25, RZ, 0x5, R135 ;  /* 0x00000005ff197819 */ /* 0x000fe20000011487 */
[----:B-1----:R-:W-:Y:S01]  /*63b0*/  IMAD.WIDE.U32 R2, R157, c[0x0][0x178], RZ ;  /* 0x00005e009d027a25 */ /* 0x002fe200078e00ff */
[----:B--2---:R-:W-:-:S03]  /*63c0*/  SHF.R.S32.HI R48, RZ, 0x1f, R6 ;  /* 0x0000001fff307819 */ /* 0x004fc60000011406 */
[----:B------:R-:W-:Y:S01]  /*63d0*/  IMAD.IADD R3, R3, 0x1, R0 ;  /* 0x0000000103037824 */ /* 0x000fe200078e0200 */
[----:B------:R-:W-:Y:S02]  /*63e0*/  LOP3.LUT R0, R4, 0xfffffffc, RZ, 0xc0, !PT ;  /* 0xfffffffc04007812 */ /* 0x000fe400078ec0ff */
[----:B------:R-:W-:Y:S01]  /*63f0*/  SEL R4, R251, RZ, !P0 ;  /* 0x000000fffb047207 */ /* 0x000fe20004000000 */
[----:B------:R-:W-:Y:S02]  /*6400*/  IMAD R5, R48, c[0x0][0x1b8], RZ ;  /* 0x00006e0030057a24 */ /* 0x000fe400078e02ff */
[----:B------:R-:W-:Y:S01]  /*6410*/  IMAD.IADD R9, R173, 0x1, -R0 ;  /* 0x00000001ad097824 */ /* 0x000fe200078e0a00 */
[----:B------:R-:W-:Y:S01]  /*6420*/  SHF.R.S32.HI R0, RZ, 0x1f, R251 ;  /* 0x0000001fff007819 */ /* 0x000fe200000114fb */
[----:B---3--:R-:W-:Y:S02]  /*6430*/  IMAD R5, R29, c[0x0][0x1bc], R5 ;  /* 0x00006f001d057a24 */ /* 0x008fe400078e0205 */
[----:B------:R-:W-:Y:S01]  /*6440*/  IMAD R250, R9, 0x20, R62 ;  /* 0x0000002009fa7824 */ /* 0x000fe200078e023e */
[----:B------:R-:W-:Y:S01]  /*6450*/  SEL R6, R0, RZ, !P0 ;  /* 0x000000ff00067207 */ /* 0x000fe20004000000 */
[----:B------:R-:W-:-:S04]  /*6460*/  IMAD.WIDE.U32 R2, R29, c[0x0][0x1b8], R2 ;  /* 0x00006e001d027a25 */ /* 0x000fc800078e0002 */
[----:B------:R-:W-:Y:S02]  /*6470*/  IMAD R8, R174, 0x80, R250 ;  /* 0x00000080ae087824 */ /* 0x000fe400078e02fa */
[----:B------:R-:W-:Y:S02]  /*6480*/  IMAD.IADD R3, R3, 0x1, R5 ;  /* 0x0000000103037824 */ /* 0x000fe400078e0205 */
[----:B------:R-:W-:-:S04]  /*6490*/  @P1 IMAD.HI.U32 R7, R8, c[0x0][0x2c8], RZ ;  /* 0x0000b20008071a27 */ /* 0x000fc800078e00ff */
[----:B------:R-:W-:Y:S01]  /*64a0*/  IMAD.MOV.U32 R0, RZ, RZ, R8 ;  /* 0x000000ffff007224 */ /* 0x000fe200078e0008 */
[----:B------:R-:W-:Y:S01]  /*64b0*/  @P1 SHF.R.U32.HI R0, RZ, c[0x0][0x2cc], R7 ;  /* 0x0000b300ff001a19 */ /* 0x000fe20000011607 */
[----:B------:R-:W-:Y:S01]  /*64c0*/  IMAD R5, R6, c[0x0][0x1c0], RZ ;  /* 0x0000700006057a24 */ /* 0x000fe200078e02ff */
[----:B------:R-:W-:Y:S01]  /*64d0*/  LEA.HI R7, R62, R62, RZ, 0x1 ;  /* 0x0000003e3e077211 */ /* 0x000fe200078f08ff */
[----:B------:R-:W-:-:S04]  /*64e0*/  IMAD.WIDE.U32 R2, R4, c[0x0][0x1c0], R2 ;  /* 0x0000700004027a25 */ /* 0x000fc800078e0002 */
[----:B------:R-:W-:Y:S01]  /*64f0*/  IMAD R6, R4, c[0x0][0x1c4], R5 ;  /* 0x0000710004067a24 */ /* 0x000fe200078e0205 */
[--C-:B------:R-:W-:Y:S01]  /*6500*/  SHF.R.S32.HI R5, RZ, 0x1f, R0.reuse ;  /* 0x0000001fff057819 */ /* 0x100fe20000011400 */
[----:B------:R-:W-:Y:S02]  /*6510*/  IMAD.MOV R4, RZ, RZ, -R0 ;  /* 0x000000ffff047224 */ /* 0x000fe400078e0a00 */
[----:B------:R-:W-:Y:S01]  /*6520*/  IMAD.IADD R3, R3, 0x1, R6 ;  /* 0x0000000103037824 */ /* 0x000fe200078e0206 */
[----:B------:R-:W-:Y:S01]  /*6530*/  LEA.HI R6, R10, R173, RZ, 0x4 ;  /* 0x000000ad0a067211 */ /* 0x000fe200078f20ff */
[----:B------:R-:W-:Y:S02]  /*6540*/  IMAD R5, R5, c[0x0][0x1b0], RZ ;  /* 0x00006c0005057a24 */ /* 0x000fe400078e02ff */
[----:B------:R-:W-:Y:S01]  /*6550*/  IMAD R4, R4, c[0x0][0x2c4], R8 ;  /* 0x0000b10004047a24 */ /* 0x000fe200078e0208 */
[----:B------:R-:W-:Y:S01]  /*6560*/  LOP3.LUT R6, R6, 0xfffffff0, RZ, 0xc0, !PT ;  /* 0xfffffff006067812 */ /* 0x000fe200078ec0ff */
[----:B------:R-:W-:-:S02]  /*6570*/  IMAD R5, R0, c[0x0][0x1b4], R5 ;  /* 0x00006d0000057a24 */ /* 0x000fc400078e0205 */
[----:B------:R-:W-:Y:S01]  /*6580*/  IMAD.WIDE.U32 R2, R0, c[0x0][0x1b0], R2 ;  /* 0x00006c0000027a25 */ /* 0x000fe200078e0002 */
[----:B------:R-:W-:-:S03]  /*6590*/  SHF.R.S32.HI R0, RZ, 0x1f, R4 ;  /* 0x0000001fff007819 */ /* 0x000fc60000011404 */
[----:B------:R-:W-:Y:S02]  /*65a0*/  IMAD.IADD R3, R3, 0x1, R5 ;  /* 0x0000000103037824 */ /* 0x000fe400078e0205 */
[----:B------:R-:W-:Y:S02]  /*65b0*/  IMAD R5, R0, c[0x0][0x1a8], RZ ;  /* 0x00006a0000057a24 */ /* 0x000fe400078e02ff */
[----:B------:R-:W-:Y:S02]  /*65c0*/  IMAD.SHL.U32 R0, R24, 0x40, RZ ;  /* 0x0000004018007824 */ /* 0x000fe400078e00ff */
[----:B------:R-:W-:Y:S02]  /*65d0*/  IMAD.IADD R20, R173, 0x1, -R6 ;  /* 0x00000001ad147824 */ /* 0x000fe400078e0a06 */
[----:B------:R-:W-:Y:S01]  /*65e0*/  IMAD R5, R4, c[0x0][0x1ac], R5 ;  /* 0x00006b0004057a24 */ /* 0x000fe200078e0205 */
[----:B------:R-:W-:Y:S01]  /*65f0*/  LOP3.LUT R0, R0, 0xc0, RZ, 0xc0, !PT ;  /* 0x000000c000007812 */ /* 0x000fe200078ec0ff */
[----:B------:R-:W-:Y:S01]  /*6600*/  IMAD.WIDE.U32 R2, R4, c[0x0][0x1a8], R2 ;  /* 0x00006a0004027a25 */ /* 0x000fe200078e0002 */
[----:B------:R-:W-:-:S02]  /*6610*/  LEA.HI R15, R20, R20, RZ, 0x1 ;  /* 0x00000014140f7211 */ /* 0x000fc400078f08ff */
[----:B------:R-:W-:Y:S01]  /*6620*/  SHF.R.U32.HI R4, RZ, 0x3, R0 ;  /* 0x00000003ff047819 */ /* 0x000fe20000011600 */
[----:B------:R-:W-:Y:S01]  /*6630*/  IMAD.SHL.U32 R132, R9, 0x8, RZ ;  /* 0x0000000809847824 */ /* 0x000fe200078e00ff */
[----:B------:R-:W-:Y:S01]  /*6640*/  LEA R12, P0, R2, c[0x0][0x160], 0x1 ;  /* 0x00005800020c7a11 */ /* 0x000fe200078008ff */
[----:B------:R-:W-:Y:S01]  /*6650*/  IMAD.IADD R5, R3, 0x1, R5 ;  /* 0x0000000103057824 */ /* 0x000fe200078e0205 */
[--C-:B------:R-:W-:Y:S02]  /*6660*/  SHF.R.S32.HI R6, RZ, 0x1, R15.reuse ;  /* 0x00000001ff067819 */ /* 0x100fe4000001140f */
[----:B------:R-:W-:Y:S02]  /*6670*/  LOP3.LUT R0, R0, 0x18, R132, 0xf8, !PT ;  /* 0x0000001800007812 */ /* 0x000fe400078ef884 */
        /* <DEDUP_REMOVED lines=8> */
[----:B------:R-:W-:Y:S02]  /*6700*/  LOP3.LUT R0, R7, 0x7fffffe, RZ, 0xc0, !PT ;  /* 0x07fffffe07007812 */ /* 0x000fe400078ec0ff */
[----:B------:R-:W-:Y:S01]  /*6710*/  IADD3 R69, R132, 0x20, RZ ;  /* 0x0000002084457810 */ /* 0x000fe20007ffe0ff */
[----:B------:R-:W-:Y:S01]  /*6720*/  IMAD.IADD R23, R6, 0x1, -R4 ;  /* 0x0000000106177824 */ /* 0x000fe200078e0a04 */
[----:B------:R-:W-:Y:S01]  /*6730*/  IADD3 R68, R132, 0x40, RZ ;  /* 0x0000004084447810 */ /* 0x000fe20007ffe0ff */
[----:B------:R-:W-:Y:S01]  /*6740*/  IMAD.IADD R0, R62, 0x1, -R0 ;  /* 0x000000013e007824 */ /* 0x000fe200078e0a00 */
[----:B------:R-:W-:Y:S01]  /*6750*/  ISETP.GE.AND P4, PT, R132, c[0x0][0x198], PT ;  /* 0x0000660084007a0c */ /* 0x000fe20003f86270 */
[----:B------:R-:W-:Y:S01]  /*6760*/  IMAD.MOV.U32 R4, RZ, RZ, 0x10 ;  /* 0x00000010ff047424 */ /* 0x000fe200078e00ff */
[----:B------:R-:W-:Y:S01]  /*6770*/  LOP3.LUT P1, RZ, R23, 0x2, RZ, 0xc0, !PT ;  /* 0x0000000217ff7812 */ /* 0x000fe2000782c0ff */
[----:B------:R-:W-:Y:S01]  /*6780*/  IMAD R0, R25, 0x8, R0 ;  /* 0x0000000819007824 */ /* 0x000fe200078e0200 */
[----:B------:R-:W-:-:S02]  /*6790*/  ISETP.GE.AND P3, PT, R69, c[0x0][0x198], PT ;  /* 0x0000660045007a0c */ /* 0x000fc40003f66270 */
[----:B------:R-:W-:Y:S01]  /*67a0*/  ISETP.GE.AND P2, PT, R68, c[0x0][0x198], PT ;  /* 0x0000660044007a0c */ /* 0x000fe20003f46270 */
[----:B------:R-:W-:Y:S01]  /*67b0*/  IMAD.U32 R221, R0, 0x20, R5 ;  /* 0x0000002000dd7824 */ /* 0x000fe200078e0005 */
[----:B------:R-:W-:Y:S01]  /*67c0*/  SEL R4, R4, 0xfffffff0, !P1 ;  /* 0xfffffff004047807 */ /* 0x000fe20004800000 */
        /* <DEDUP_REMOVED lines=16> */
.L_x_948:
[----:B-123--:R-:W-:Y:S05]  /*68d0*/  BSYNC B0 ;  /* 0x0000000000007941 */ /* 0x00efea0003800000 */
.L_x_947:
        /* <DEDUP_REMOVED lines=20> */
.L_x_950:
[----:B------:R-:W-:Y:S05]  /*6a20*/  BSYNC B0 ;  /* 0x0000000000007941 */ /* 0x000fea0003800000 */
.L_x_949:
        /* <DEDUP_REMOVED lines=20> */
.L_x_952:
[----:B------:R-:W-:Y:S05]  /*6b70*/  BSYNC B0 ;  /* 0x0000000000007941 */ /* 0x000fea0003800000 */
.L_x_951:
        /* <DEDUP_REMOVED lines=14> */
[----:B------:R-:W-:Y:S03]  /*6c60*/  STL.64 [R1], R156 ;  /* 0x0000009c01007387 */ /* 0x000fe60000100a00 */
        /* <DEDUP_REMOVED lines=136> */
.L_x_953:
        /* <DEDUP_REMOVED lines=101> */
.L_x_957:
[----:B------:R-:W-:Y:S05]  /*7b40*/  BSYNC B0 ;  /* 0x0000000000007941 */ /* 0x000fea0003800000 */
.L_x_956:
        /* <DEDUP_REMOVED lines=31> */
[C---:B------:R-:W-:Y:S01]  /*7d40*/  IMAD.SHL.U32 R9, R7.reuse, 0x40, RZ ;  /* 0x0000004007097824 */ /* 0x040fe200078e00ff */
        /* <DEDUP_REMOVED lines=107> */
.L_x_961:
[----:B------:R-:W-:Y:S05]  /*8400*/  BSYNC B0 ;  /* 0x0000000000007941 */ /* 0x000fea0003800000 */
.L_x_960:
        /* <DEDUP_REMOVED lines=42> */
.L_x_963:
[----:B------:R-:W-:Y:S05]  /*86b0*/  BSYNC B0 ;  /* 0x0000000000007941 */ /* 0x000fea0003800000 */
.L_x_962:
        /* <DEDUP_REMOVED lines=42> */
.L_x_965:
[----:B------:R-:W-:Y:S05]  /*8960*/  BSYNC B0 ;  /* 0x0000000000007941 */ /* 0x000fea0003800000 */
.L_x_964:
        /* <DEDUP_REMOVED lines=42> */
.L_x_967:
[----:B------:R-:W-:Y:S05]  /*8c10*/  BSYNC B0 ;  /* 0x0000000000007941 */ /* 0x000fea0003800000 */
.L_x_966:
        /* <DEDUP_REMOVED lines=42> */
.L_x_969:
[----:B------:R-:W-:Y:S05]  /*8ec0*/  BSYNC B0 ;  /* 0x0000000000007941 */ /* 0x000fea0003800000 */
.L_x_968:
        /* <DEDUP_REMOVED lines=41> */
.L_x_959:
[----:B------:R-:W-:Y:S05]  /*9160*/  BSYNC B1 ;  /* 0x0000000000017941 */ /* 0x000fea0003800000 */
.L_x_958:
        /* <DEDUP_REMOVED lines=44> */
.L_x_972:
[----:B------:R-:W-:Y:S05]  /*9430*/  BSYNC B0 ;  /* 0x0000000000007941 */ /* 0x000fea0003800000 */
.L_x_971:
        /* <DEDUP_REMOVED lines=42> */
.L_x_974:
[----:B------:R-:W-:Y:S05]  /*96e0*/  BSYNC B0 ;  /* 0x0000000000007941 */ /* 0x000fea0003800000 */
.L_x_973:
        /* <DEDUP_REMOVED lines=42> */
.L_x_976:
[----:B------:R-:W-:Y:S05]  /*9990*/  BSYNC B0 ;  /* 0x0000000000007941 */ /* 0x000fea0003800000 */
.L_x_975:
        /* <DEDUP_REMOVED lines=42> */
.L_x_978:
[----:B------:R-:W-:Y:S05]  /*9c40*/  BSYNC B0 ;  /* 0x0000000000007941 */ /* 0x000fea0003800000 */
.L_x_977:
        /* <DEDUP_REMOVED lines=42> */
.L_x_980:
[----:B------:R-:W-:Y:S05]  /*9ef0*/  BSYNC B0 ;  /* 0x0000000000007941 */ /* 0x000fea0003800000 */
.L_x_979:
        /* <DEDUP_REMOVED lines=42> */
.L_x_955:
        /* <DEDUP_REMOVED lines=50> */
.L_x_982:
[----:B------:R-:W-:Y:S05]  /*a4c0*/  BSYNC B0 ;  /* 0x0000000000007941 */ /* 0x000fea0003800000 */
.L_x_981:
        /* <DEDUP_REMOVED lines=181> */
.L_x_986:
[----:B------:R-:W-:Y:S05]  /*b020*/  BSYNC B0 ;  /* 0x0000000000007941 */ /* 0x000fea0003800000 */
.L_x_985:
        /* <DEDUP_REMOVED lines=109> */
.L_x_988:
[----:B------:R-:W-:Y:S05]  /*b700*/  BSYNC B0 ;  /* 0x0000000000007941 */ /* 0x000fea0003800000 */
.L_x_987:
        /* <DEDUP_REMOVED lines=108> */
.L_x_984:
[----:B------:R-:W-:Y:S05]  /*bdd0*/  BSYNC B1 ;  /* 0x0000000000017941 */ /* 0x000fea0003800000 */
.L_x_983:
        /* <DEDUP_REMOVED lines=108> */
.L_x_990:
[----:B------:R-:W-:Y:S05]  /*c4a0*/  BSYNC B0 ;  /* 0x0000000000007941 */ /* 0x000fea0003800000 */
.L_x_989:
        /* <DEDUP_REMOVED lines=112> */
.L_x_992:
[----:B------:R-:W-:Y:S05]  /*cbb0*/  BSYNC B0 ;  /* 0x0000000000007941 */ /* 0x000fea0003800000 */
.L_x_991:
        /* <DEDUP_REMOVED lines=111> */
.L_x_970:
[----:B------:R-:W-:Y:S05]  /*d2b0*/  BSYNC B2 ;  /* 0x0000000000027941 */ /* 0x000fea0003800000 */
.L_x_954:
[----:B-1----:R-:W-:Y:S01]  /*d2c0*/  IMAD R8, R67, c[0x0][0x208], RZ ;  /* 0x0000820043087a24 */ /* 0x002fe200078e02ff */
[----:B------:R-:W-:-:S04]  /*d2d0*/  DEPBAR.LE SB0, 0x0 ;  /* 0x000080000000791a */ /* 0x000fc80000000000 */
[----:B------:R-:W-:Y:S01]  /*d2e0*/  IMAD.WIDE.U32 R6, R230, c[0x0][0x208], RZ ;  /* 0x00008200e6067a25 */ /* 0x000fe200078e00ff */
[----:B------:R-:W-:Y:S02]  /*d2f0*/  ISETP.GE.AND P2, PT, R132, c[0x0][0x1d4], PT ;  /* 0x0000750084007a0c */ /* 0x000fe40003f46270 */
[----:B------:R-:W-:Y:S01]  /*d300*/  P2R R50, PR, RZ, 0x8 ;  /* 0x00000008ff327803 */ /* 0x000fe20000000000 */
[----:B------:R-:W-:Y:S01]  /*d310*/  IMAD R8, R230, c[0x0][0x20c], R8 ;  /* 0x00008300e6087a24 */ /* 0x000fe200078e0208 */
[----:B------:R-:W-:Y:S01]  /*d320*/  SHF.R.S32.HI R138, RZ, 0x1f, R132 ;  /* 0x0000001fff8a7819 */ /* 0x000fe20000011484 */
[----:B------:R-:W-:-:S04]  /*d330*/  IMAD.WIDE R14, R132, 0x2, RZ ;  /* 0x00000002840e7825 */ /* 0x000fc800078e02ff */
[----:B------:R-:W-:Y:S02]  /*d340*/  IMAD.IADD R7, R7, 0x1, R8 ;  /* 0x0000000107077824 */ /* 0x000fe400078e0208 */
[----:B------:R-:W-:Y:S02]  /*d350*/  IMAD R8, R70, c[0x0][0x218], RZ ;  /* 0x0000860046087a24 */ /* 0x000fe400078e02ff */
[----:B------:R-:W-:-:S04]  /*d360*/  IMAD.WIDE.U32 R6, R229, c[0x0][0x218], R6 ;  /* 0x00008600e5067a25 */ /* 0x000fc800078e0006 */
[----:B------:R-:W-:Y:S01]  /*d370*/  IMAD R8, R229, c[0x0][0x21c], R8 ;  /* 0x00008700e5087a24 */ /* 0x000fe200078e0208 */
[----:B------:R-:W-:Y:S01]  /*d380*/  BAR.SYNC.DEFER_BLOCKING 0x0 ;  /* 0x0000000000007b1d */ /* 0x000fe20000010000 */
[----:B------:R-:W-:Y:S01]  /*d390*/  IADD3 R6, P0, R72, R6, RZ ;  /* 0x0000000648067210 */ /* 0x000fe20007f1e0ff */
[----:B------:R-:W-:Y:S02]  /*d3a0*/  IMAD.SHL.U32 R139, R3, 0x2, RZ ;  /* 0x00000002038b7824 */ /* 0x000fe400078e00ff */
[----:B------:R-:W-:Y:S01]  /*d3b0*/  IMAD.SHL.U32 R219, R0, 0x2, RZ ;  /* 0x0000000200db7824 */ /* 0x000fe200078e00ff */
[----:B------:R-:W-:Y:S01]  /*d3c0*/  IADD3.X R8, R71, R7, R8, P0, !PT ;  /* 0x0000000747087210 */ /* 0x000fe200007fe408 */
[----:B------:R-:W-:Y:S01]  /*d3d0*/  IMAD R0, R2, 0x2, R139 ;  /* 0x0000000202007824 */ /* 0x000fe200078e028b */
[----:B------:R-:W-:Y:S01]  /*d3e0*/  LEA R7, P0, R6, c[0x0][0x1f8], 0x1 ;  /* 0x00007e0006077a11 */ /* 0x000fe200078008ff */
[----:B------:R-:W-:Y:S02]  /*d3f0*/  IMAD R220, R4, 0x2, R219 ;  /* 0x0000000204dc7824 */ /* 0x000fe400078e02db */
[----:B------:R-:W-:Y:S01]  /*d400*/  IMAD.SHL.U32 R221, R221, 0x2, RZ ;  /* 0x00000002dddd7824 */ /* 0x000fe200078e00ff */
        /* <DEDUP_REMOVED lines=8> */
[----:B------:R-:W1:Y:S01]  /*d490*/  LDSM.16.M88.4 R36, [R139+0x3100] ;  /* 0x003100008b24783b */ /* 0x000e620000000200 */
[----:B--2---:R-:W-:Y:S02]  /*d4a0*/  SHF.R.S32.HI R7, RZ, 0x1f, R69 ;  /* 0x0000001fff077819 */ /* 0x004fe40000011445 */
[----:B---3--:R-:W-:Y:S01]  /*d4b0*/  IADD3 R42, P0, R14, R11, RZ ;  /* 0x0000000b0e2a7210 */ /* 0x008fe20007f1e0ff */
[----:B------:R-:W2:Y:S01]  /*d4c0*/  LDSM.16.M88.4 R32, [R139+0x3500] ;  /* 0x003500008b20783b */ /* 0x000ea20000000200 */
[----:B------:R-:W-:Y:S01]  /*d4d0*/  LEA.HI R7, R7, R69, RZ, 0x3 ;  /* 0x0000004507077211 */ /* 0x000fe200078f18ff */
[----:B----4-:R-:W-:Y:S02]  /*d4e0*/  IMAD.X R47, R12, 0x1, R15, P1 ;  /* 0x000000010c2f7824 */ /* 0x010fe400008e060f */
[----:B------:R-:W3:Y:S01]  /*d4f0*/  LDSM.16.M88.4 R28, [R139+0x3900] ;  /* 0x003900008b1c783b */ /* 0x000ee20000000200 */
[----:B-----5:R-:W-:Y:S01]  /*d500*/  SHF.R.S32.HI R6, RZ, 0x1f, R68 ;  /* 0x0000001fff067819 */ /* 0x020fe20000011444 */
[----:B------:R-:W-:Y:S01]  /*d510*/  IMAD.X R43, R15, 0x1, R10, P0 ;  /* 0x000000010f2b7824 */ /* 0x000fe200000e060a */
[----:B------:R-:W-:Y:S01]  /*d520*/  LOP3.LUT R225, R7, 0xfffffff8, RZ, 0xc0, !PT ;  /* 0xfffffff807e17812 */ /* 0x000fe200078ec0ff */
[----:B------:R-:W4:Y:S01]  /*d530*/  LDSM.16.M88.4 R24, [R139+0x3d00] ;  /* 0x003d00008b18783b */ /* 0x000f220000000200 */
[----:B------:R-:W-:-:S02]  /*d540*/  LEA.HI R6, R6, R68, RZ, 0x3 ;  /* 0x0000004406067211 */ /* 0x000fc400078f18ff */
[----:B------:R-:W-:Y:S01]  /*d550*/  SHF.R.S32.HI R137, RZ, 0x1f, R225 ;  /* 0x0000001fff897819 */ /* 0x000fe200000114e1 */
[----:B------:R-:W-:Y:S01]  /*d560*/  IMAD.WIDE R8, R225, 0x2, RZ ;  /* 0x00000002e1087825 */ /* 0x000fe200078e02ff */
[----:B------:R-:W-:Y:S01]  /*d570*/  LOP3.LUT R223, R6, 0xfffffff8, RZ, 0xc0, !PT ;  /* 0xfffffff806df7812 */ /* 0x000fe200078ec0ff */
[----:B------:R-:W-:Y:S03]  /*d580*/  LDSM.16.M88.4 R56, [R0+0x3100] ;  /* 0x003100000038783b */ /* 0x000fe60000000200 */
[----:B------:R-:W-:Y:S01]  /*d590*/  IADD3 R44, P1, R13, R8, RZ ;  /* 0x000000080d2c7210 */ /* 0x000fe20007f3e0ff */
[----:B------:R-:W-:Y:S01]  /*d5a0*/  IMAD.WIDE R6, R223, 0x2, RZ ;  /* 0x00000002df067825 */ /* 0x000fe200078e02ff */
[-C--:B------:R-:W-:Y:S01]  /*d5b0*/  IADD3 R48, P0, R8, R11.reuse, RZ ;  /* 0x0000000b08307210 */ /* 0x080fe20007f1e0ff */
[----:B------:R-:W-:Y:S01]  /*d5c0*/  LDSM.16.M88.4 R52, [R0+0x3500] ;  /* 0x003500000034783b */ /* 0x000fe20000000200 */
[----:B------:R-:W-:Y:S01]  /*d5d0*/  SHF.R.S32.HI R136, RZ, 0x1f, R223 ;  /* 0x0000001fff887819 */ /* 0x000fe200000114df */
[----:B------:R-:W-:Y:S01]  /*d5e0*/  IMAD.X R45, R12, 0x1, R9, P1 ;  /* 0x000000010c2d7824 */ /* 0x000fe200008e0609 */
[----:B------:R-:W-:Y:S01]  /*d5f0*/  IADD3 R40, P1, R13, R6, RZ ;  /* 0x000000060d287210 */ /* 0x000fe20007f3e0ff */
[--C-:B------:R-:W-:Y:S01]  /*d600*/  IMAD.X R49, R9, 0x1, R10.reuse, P0 ;  /* 0x0000000109317824 */ /* 0x100fe200000e060a */
[----:B------:R-:W-:Y:S01]  /*d610*/  IADD3 R6, P0, R6, R11, RZ ;  /* 0x0000000b06067210 */ /* 0x000fe20007f1e0ff */
[----:B------:R-:W-:Y:S02]  /*d620*/  LDSM.16.M88.4 R60, [R0+0x3900] ;  /* 0x00390000003c783b */ /* 0x000fe40000000200 */
[----:B------:R-:W-:Y:S01]  /*d630*/  IMAD.X R41, R12, 0x1, R7, P1 ;  /* 0x000000010c297824 */ /* 0x000fe200008e0607 */
[----:B------:R-:W-:Y:S01]  /*d640*/  ISETP.GE.AND P1, PT, R69, c[0x0][0x1d4], PT ;  /* 0x0000750045007a0c */ /* 0x000fe20003f26270 */
[----:B------:R-:W-:Y:S01]  /*d650*/  IMAD.X R7, R7, 0x1, R10, P0 ;  /* 0x0000000107077824 */ /* 0x000fe200000e060a */
[C---:B------:R-:W-:Y:S01]  /*d660*/  ISETP.LT.OR P0, PT, R112.reuse, 0x1, P2 ;  /* 0x000000017000780c */ /* 0x040fe20001701670 */
[----:B------:R5:W-:Y:S01]  /*d670*/  LDSM.16.M88.4 R64, [R0+0x3d00] ;  /* 0x003d00000040783b */ /* 0x000be20000000200 */
[C---:B------:R-:W-:Y:S01]  /*d680*/  ISETP.LT.OR P2, PT, R112.reuse, 0x21, P2 ;  /* 0x000000217000780c */ /* 0x040fe20001741670 */
[C---:B-1----:R-:W-:Y:S02]  /*d690*/  HMMA.16816.F32.BF16 R72, R16.reuse, R36, RZ ;  /* 0x000000241048723c */ /* 0x042fe400000418ff */
[----:B------:R-:W-:Y:S04]  /*d6a0*/  LDSM.16.M88.4 R12, [R220+0x6100] ;  /* 0x00610000dc0c783b */ /* 0x000fe80000000200 */
[----:B------:R-:W1:Y:S02]  /*d6b0*/  LDSM.16.M88.4 R8, [R220+0x7100] ;  /* 0x00710000dc08783b */ /* 0x000e640000000200 */
[----:B------:R-:W-:Y:S02]  /*d6c0*/  HMMA.16816.F32.BF16 R96, R16, R38, RZ ;  /* 0x000000261060723c */ /* 0x000fe400000418ff */
[----:B------:R-:W-:Y:S01]  /*d6d0*/  @!PT LDS RZ, [RZ] ;  /* 0x00000000fffff984 */ /* 0x000fe20000000800 */
[----:B------:R-:W-:Y:S01]  /*d6e0*/  @!PT LDS RZ, [RZ] ;  /* 0x00000000fffff984 */ /* 0x000fe20000000800 */
[----:B------:R-:W-:Y:S01]  /*d6f0*/  @!PT LDS RZ, [RZ] ;  /* 0x00000000fffff984 */ /* 0x000fe20000000800 */
[----:B------:R3:W-:Y:S01]  /*d700*/  LDGSTS.E.BYPASS.LTC128B.128 [R221+0x100], [R46.64], !P0 ;  /* 0x001000002edd7fae */ /* 0x0007e2000c101d46 */
[----:B------:R-:W-:-:S02]  /*d710*/  ISETP.LT.OR P0, PT, R112, 0x1, P1 ;  /* 0x000000017000780c */ /* 0x000fc40000f01670 */
[----:B------:R-:W-:-:S03]  /*d720*/  ISETP.LT.OR P1, PT, R112, 0x21, P1 ;  /* 0x000000217000780c */ /* 0x000fc60000f21670 */
[----:B------:R-:W-:Y:S01]  /*d730*/  HMMA.16816.F32.BF16 R84, R20, R36, RZ ;  /* 0x000000241454723c */ /* 0x000fe200000418ff */
[----:B-----5:R-:W-:-:S07]  /*d740*/  IADD3 R0, R139, 0x3100, RZ ;  /* 0x000031008b007810 */ /* 0x020fce0007ffe0ff */
[----:B------:R3:W-:Y:S01]  /*d750*/  LDGSTS.E.BYPASS.LTC128B.128 [R221+0x1100], [R44.64], !P0 ;  /* 0x011000002cdd7fae */ /* 0x0007e2000c101d46 */
[----:B------:R-:W-:Y:S01]  /*d760*/  ISETP.GE.AND P0, PT, R68, c[0x0][0x1d4], PT ;  /* 0x0000750044007a0c */ /* 0x000fe20003f06270 */
[----:B------:R-:W-:Y:S01]  /*d770*/  HMMA.16816.F32.BF16 R80, R20, R38, RZ ;  /* 0x000000261450723c */ /* 0x000fe200000418ff */
[----:B------:R-:W-:Y:S02]  /*d780*/  IMAD R218, R2, 0x2, R0 ;  /* 0x0000000202da7824 */ /* 0x000fe400078e0200 */
[C---:B------:R-:W-:Y:S02]  /*d790*/  ISETP.LT.OR P3, PT, R112.reuse, 0x1, P0 ;  /* 0x000000017000780c */ /* 0x040fe40000761670 */
[----:B------:R-:W-:-:S03]  /*d7a0*/  ISETP.LT.OR P0, PT, R112, 0x21, P0 ;  /* 0x000000217000780c */ /* 0x000fc60000701670 */
[C---:B--2---:R-:W-:Y:S08]  /*d7b0*/  HMMA.16816.F32.BF16 R68, R16.reuse, R32, RZ ;  /* 0x000000201044723c */ /* 0x044ff000000418ff */
[----:B------:R4:W-:Y:S01]  /*d7c0*/  LDGSTS.E.BYPASS.LTC128B.128 [R221+0x2100], [R40.64], !P3 ;  /* 0x0210000028dd7fae */ /* 0x0009e2000d901d46 */
[----:B------:R-:W-:Y:S01]  /*d7d0*/  HMMA.16816.F32.BF16 R104, R16, R34, RZ ;  /* 0x000000221068723c */ /* 0x000fe200000418ff */
[----:B------:R-:W-:-:S02]  /*d7e0*/  ISETP.NE.AND P3, PT, R50, RZ, PT ;  /* 0x000000ff3200720c */ /* 0x000fc40003f65270 */
[----:B------:R4:W-:Y:S01]  /*d7f0*/  LDGSTS.E.BYPASS.LTC128B.128 [R221+0x900], [R42.64], !P2 ;  /* 0x009000002add7fae */ /* 0x0009e2000d101d46 */
[----:B------:R-:W-:-:S03]  /*d800*/  ISETP.GE.AND P2, PT, R167, 0x41, PT ;  /* 0x00000041a700780c */ /* 0x000fc60003f46270 */
[----:B------:R2:W-:Y:S01]  /*d810*/  LDGSTS.E.BYPASS.LTC128B.128 [R221+0x1900], [R48.64], !P1 ;  /* 0x0190000030dd7fae */ /* 0x0005e2000c901d46 */
[C---:B------:R-:W-:Y:S03]  /*d820*/  HMMA.16816.F32.BF16 R36, R20.reuse, R32, RZ ;  /* 0x000000201424723c */ /* 0x040fe600000418ff */
[----:B------:R1:W-:Y:S04]  /*d830*/  LDGSTS.E.BYPASS.LTC128B.128 [R221+0x2900], [R6.64], !P0 ;  /* 0x0290000006dd7fae */ /* 0x0003e8000c101d46 */
[----:B------:R-:W0:Y:S01]  /*d840*/  LDGDEPBAR ;  /* 0x00000000000079af */ /* 0x000e220000000000 */
[----:B------:R-:W-:Y:S08]  /*d850*/  HMMA.16816.F32.BF16 R76, R20, R34, RZ ;  /* 0x00000022144c723c */ /* 0x000ff000000418ff */
[C---:B---3--:R-:W-:Y:S08]  /*d860*/  HMMA.16816.F32.BF16 R44, R16.reuse, R28, RZ ;  /* 0x0000001c102c723c */ /* 0x048ff000000418ff */
[C---:B----4-:R-:W-:Y:S01]  /*d870*/  HMMA.16816.F32.BF16 R40, R16.reuse, R24, RZ ;  /* 0x000000181028723c */ /* 0x050fe200000418ff */
[----:B--2---:R-:W-:Y:S07]  /*d880*/  LDSM.16.M88.4 R48, [R218+0x1800] ;  /* 0x00180000da30783b */ /* 0x004fee0000000200 */
[----:B------:R-:W-:Y:S08]  /*d890*/  HMMA.16816.F32.BF16 R100, R16, R30, RZ ;  /* 0x0000001e1064723c */ /* 0x000ff000000418ff */
[C---:B------:R-:W-:Y:S08]  /*d8a0*/  HMMA.16816.F32.BF16 R32, R20.reuse, R28, RZ ;  /* 0x0000001c1420723c */ /* 0x040ff000000418ff */
[----:B------:R-:W-:Y:S08]  /*d8b0*/  HMMA.16816.F32.BF16 R92, R20, R30, RZ ;  /* 0x0000001e145c723c */ /* 0x000ff000000418ff */
[----:B------:R-:W-:Y:S01]  /*d8c0*/  HMMA.16816.F32.BF16 R88, R16, R26, RZ ;  /* 0x0000001a1058723c */ /* 0x000fe200000418ff */
[----:B------:R-:W-:Y:S07]  /*d8d0*/  LDSM.16.M88.4 R16, [R219+0x9100] ;  /* 0x00910000db10783b */ /* 0x000fee0000000200 */
[C---:B------:R-:W-:Y:S08]  /*d8e0*/  HMMA.16816.F32.BF16 R28, R20.reuse, R24, RZ ;  /* 0x00000018141c723c */ /* 0x040ff000000418ff */
[----:B------:R-:W-:Y:S01]  /*d8f0*/  HMMA.16816.F32.BF16 R24, R20, R26, RZ ;  /* 0x0000001a1418723c */ /* 0x000fe200000418ff */
[----:B------:R-:W-:Y:S07]  /*d900*/  LDSM.16.M88.4 R20, [R139+0x4d00] ;  /* 0x004d00008b14783b */ /* 0x000fee0000000200 */
[C---:B-1----:R-:W-:Y:S01]  /*d910*/  HMMA.16816.F32.BF16 R148, R8.reuse, R60, R44 ;  /* 0x0000003c0894723c */ /* 0x042fe2000004182c */
[----:B------:R-:W1:Y:S07]  /*d920*/  LDSM.16.M88.4 R44, [R139+0x4100] ;  /* 0x004100008b2c783b */ /* 0x000e6e0000000200 */
[C---:B------:R-:W-:Y:S01]  /*d930*/  HMMA.16816.F32.BF16 R144, R8.reuse, R64, R40 ;  /* 0x000000400890723c */ /* 0x040fe20000041828 */
[----:B------:R-:W2:Y:S07]  /*d940*/  LDSM.16.M88.4 R40, [R139+0x4500] ;  /* 0x004500008b28783b */ /* 0x000eae0000000200 */
[C---:B------:R-:W-:Y:S08]  /*d950*/  HMMA.16816.F32.BF16 R108, R8.reuse, R56, R72 ;  /* 0x00000038086c723c */ /* 0x040ff00000041848 */
[C---:B------:R-:W-:Y:S08]  /*d960*/  HMMA.16816.F32.BF16 R112, R8.reuse, R52, R68 ;  /* 0x000000340870723c */ /* 0x040ff00000041844 */
[----:B------:R-:W-:Y:S08]  /*d970*/  HMMA.16816.F32.BF16 R104, R8, R54, R104 ;  /* 0x000000360868723c */ /* 0x000ff00000041868 */
[C---:B------:R-:W-:Y:S01]  /*d980*/  HMMA.16816.F32.BF16 R120, R12.reuse, R52, R36 ;  /* 0x000000340c78723c */ /* 0x040fe20000041824 */
[----:B------:R-:W3:Y:S07]  /*d990*/  LDSM.16.M88.4 R36, [R139+0x4900] ;  /* 0x004900008b24783b */ /* 0x000eee0000000200 */
[C---:B------:R-:W-:Y:S08]  /*d9a0*/  HMMA.16816.F32.BF16 R116, R12.reuse, R56, R84 ;  /* 0x000000380c74723c */ /* 0x040ff00000041854 */
        /* <DEDUP_REMOVED lines=8> */
[----:B------:R-:W4:Y:S04]  /*da30*/  LDSM.16.M88.4 R12, [R219+0x8100] ;  /* 0x00810000db0c783b */ /* 0x000f280000000200 */
[----:B------:R-:W-:Y:S03]  /*da40*/  LDSM.16.M88.4 R24, [R220+0x8100] ;  /* 0x00810000dc18783b */ /* 0x000fe60000000200 */
[C---:B------:R-:W-:Y:S08]  /*da50*/  HMMA.16816.F32.BF16 R140, R8.reuse, R62, R100 ;  /* 0x0000003e088c723c */ /* 0x040ff00000041864 */
[C---:B------:R-:W-:Y:S01]  /*da60*/  HMMA.16816.F32.BF16 R96, R8.reuse, R58, R96 ;  /* 0x0000003a0860723c */ /* 0x040fe20000041860 */
[----:B------:R-:W-:Y:S07]  /*da70*/  LDSM.16.M88.4 R56, [R218+0x1c00] ;  /* 0x001c0000da38783b */ /* 0x000fee0000000200 */
[----:B------:R-:W-:Y:S01]  /*da80*/  HMMA.16816.F32.BF16 R100, R8, R66, R88 ;  /* 0x000000420864723c */ /* 0x000fe20000041858 */
[----:B------:R-:W5:Y:S07]  /*da90*/  LDSM.16.M88.4 R8, [R220+0x9100] ;  /* 0x00910000dc08783b */ /* 0x000f6e0000000200 */
[C---:B-1----:R-:W-:Y:S08]  /*daa0*/  HMMA.16816.F32.BF16 R88, R16.reuse, R44, R108 ;  /* 0x0000002c1058723c */ /* 0x042ff0000004186c */
[C---:B--2---:R-:W-:Y:S08]  /*dab0*/  HMMA.16816.F32.BF16 R80, R16.reuse, R40, R112 ;  /* 0x000000281050723c */ /* 0x044ff00000041870 */
[C---:B------:R-:W-:Y:S08]  /*dac0*/  HMMA.16816.F32.BF16 R76, R16.reuse, R42, R104 ;  /* 0x0000002a104c723c */ /* 0x040ff00000041868 */
[C---:B------:R-:W-:Y:S08]  /*dad0*/  HMMA.16816.F32.BF16 R84, R16.reuse, R46, R96 ;  /* 0x0000002e1054723c */ /* 0x040ff00000041860 */
[C---:B---3--:R-:W-:Y:S08]  /*dae0*/  HMMA.16816.F32.BF16 R104, R16.reuse, R36, R148 ;  /* 0x000000241068723c */ /* 0x048ff00000041894 */
[C---:B------:R-:W-:Y:S08]  /*daf0*/  HMMA.16816.F32.BF16 R108, R16.reuse, R20, R144 ;  /* 0x00000014106c723c */ /* 0x040ff00000041890 */
[C---:B------:R-:W-:Y:S08]  /*db00*/  HMMA.16816.F32.BF16 R112, R16.reuse, R38, R140 ;  /* 0x000000261070723c */ /* 0x040ff0000004188c */
[----:B------:R-:W-:Y:S08]  /*db10*/  HMMA.16816.F32.BF16 R100, R16, R22, R100 ;  /* 0x000000161064723c */ /* 0x000ff00000041864 */
[C---:B----4-:R-:W-:Y:S08]  /*db20*/  HMMA.16816.F32.BF16 R96, R12.reuse, R44, R116 ;  /* 0x0000002c0c60723c */ /* 0x050ff00000041874 */
        /* <DEDUP_REMOVED lines=11> */
[C---:B-----5:R-:W-:Y:S08]  /*dbe0*/  HMMA.16816.F32.BF16 R92, R8.reuse, R28, R80 ;  /* 0x0000001c085c723c */ /* 0x060ff00000041850 */
[----:B------:R-:W-:Y:S08]  /*dbf0*/  HMMA.16816.F32.BF16 R80, R8, R50, R112 ;  /* 0x000000320850723c */ /* 0x000ff00000041870 */
[C---:B------:R-:W-:Y:S01]  /*dc00*/  HMMA.16816.F32.BF16 R112, R24.reuse, R48, R16 ;  /* 0x000000301870723c */ /* 0x040fe20000041810 */
[----:B------:R-:W2:Y:S07]  /*dc10*/  LDSM.16.M88.4 R16, [R219+0xa100] ;  /* 0x00a10000db10783b */ /* 0x000eae0000000200 */
[C---:B------:R-:W-:Y:S01]  /*dc20*/  HMMA.16816.F32.BF16 R120, R24.reuse, R28, R44 ;  /* 0x0000001c1878723c */ /* 0x040fe2000004182c */
[----:B------:R-:W3:Y:S07]  /*dc30*/  LDSM.16.M88.4 R44, [R139+0x5500] ;  /* 0x005500008b2c783b */ /* 0x000eee0000000200 */
[----:B------:R-:W-:Y:S01]  /*dc40*/  HMMA.16816.F32.BF16 R116, R24, R30, R40 ;  /* 0x0000001e1874723c */ /* 0x000fe20000041828 */
[----:B------:R-:W4:Y:S07]  /*dc50*/  LDSM.16.M88.4 R40, [R139+0x5900] ;  /* 0x005900008b28783b */ /* 0x000f2e0000000200 */
[C---:B------:R-:W-:Y:S08]  /*dc60*/  HMMA.16816.F32.BF16 R88, R8.reuse, R32, R88 ;  /* 0x000000200858723c */ /* 0x040ff00000041858 */
[----:B------:R-:W-:Y:S08]  /*dc70*/  HMMA.16816.F32.BF16 R144, R8, R34, R84 ;  /* 0x000000220890723c */ /* 0x000ff00000041854 */
[C---:B------:R-:W-:Y:S08]  /*dc80*/  HMMA.16816.F32.BF16 R124, R24.reuse, R32, R96 ;  /* 0x00000020187c723c */ /* 0x040ff00000041860 */
[----:B------:R-:W-:Y:S01]  /*dc90*/  HMMA.16816.F32.BF16 R60, R24, R34, R60 ;  /* 0x00000022183c723c */ /* 0x000fe2000004183c */
[----:B------:R-:W-:Y:S07]  /*dca0*/  LDSM.16.M88.4 R32, [R218+0x2400] ;  /* 0x00240000da20783b */ /* 0x000fee0000000200 */
[C---:B------:R-:W-:Y:S01]  /*dcb0*/  HMMA.16816.F32.BF16 R140, R8.reuse, R30, R76 ;  /* 0x0000001e088c723c */ /* 0x040fe2000004184c */
[----:B------:R-:W-:Y:S07]  /*dcc0*/  LDSM.16.M88.4 R28, [R218+0x2800] ;  /* 0x00280000da1c783b */ /* 0x000fee0000000200 */
[C---:B------:R-:W-:Y:S08]  /*dcd0*/  HMMA.16816.F32.BF16 R84, R8.reuse, R48, R104 ;  /* 0x000000300854723c */ /* 0x040ff00000041868 */
[C---:B------:R-:W-:Y:S08]  /*dce0*/  HMMA.16816.F32.BF16 R76, R8.reuse, R56, R108 ;  /* 0x00000038084c723c */ /* 0x040ff0000004186c */
[----:B------:R-:W-:Y:S01]  /*dcf0*/  HMMA.16816.F32.BF16 R128, R8, R58, R100 ;  /* 0x0000003a0880723c */ /* 0x000fe20000041864 */
[----:B------:R-:W-:Y:S07]  /*dd00*/  LDSM.16.M88.4 R8, [R220+0xb100] ;  /* 0x00b10000dc08783b */ /* 0x000fee0000000200 */
[C---:B------:R-:W-:Y:S01]  /*dd10*/  HMMA.16816.F32.BF16 R108, R24.reuse, R50, R64 ;  /* 0x00000032186c723c */ /* 0x040fe20000041840 */
[----:B------:R-:W5:Y:S07]  /*dd20*/  LDSM.16.M88.4 R48, [R218+0x2000] ;  /* 0x00200000da30783b */ /* 0x000f6e0000000200 */
        /* <DEDUP_REMOVED lines=12> */
[C---:B----4-:R-:W-:Y:S08]  /*ddf0*/  HMMA.16816.F32.BF16 R84, R20.reuse, R40, R84 ;  /* 0x000000281454723c */ /* 0x050ff00000041854 */
[C---:B------:R-:W-:Y:S08]  /*de00*/  HMMA.16816.F32.BF16 R80, R20.reuse, R42, R80 ;  /* 0x0000002a1450723c */ /* 0x040ff00000041850 */
[C---:B------:R-:W-:Y:S08]  /*de10*/  HMMA.16816.F32.BF16 R76, R20.reuse, R36, R76 ;  /* 0x00000024144c723c */ /* 0x040ff0000004184c */
[----:B------:R-:W-:Y:S08]  /*de20*/  HMMA.16816.F32.BF16 R68, R20, R38, R128 ;  /* 0x000000261444723c */ /* 0x000ff00000041880 */
[C---:B------:R-:W-:Y:S08]  /*de30*/  HMMA.16816.F32.BF16 R44, R16.reuse, R40, R112 ;  /* 0x00000028102c723c */ /* 0x040ff00000041870 */
[C---:B------:R-:W-:Y:S08]  /*de40*/  HMMA.16816.F32.BF16 R40, R16.reuse, R42, R108 ;  /* 0x0000002a1028723c */ /* 0x040ff0000004186c */
[C---:B------:R-:W-:Y:S08]  /*de50*/  HMMA.16816.F32.BF16 R20, R16.reuse, R36, R104 ;  /* 0x000000241014723c */ /* 0x040ff00000041868 */
[----:B------:R-:W-:Y:S08]  /*de60*/  HMMA.16816.F32.BF16 R16, R16, R38, R72 ;  /* 0x000000261010723c */ /* 0x000ff00000041848 */
[C---:B-----5:R-:W-:Y:S08]  /*de70*/  HMMA.16816.F32.BF16 R100, R8.reuse, R48, R100 ;  /* 0x000000300864723c */ /* 0x060ff00000041864 */
[C---:B------:R-:W-:Y:S08]  /*de80*/  HMMA.16816.F32.BF16 R96, R8.reuse, R50, R96 ;  /* 0x000000320860723c */ /* 0x040ff00000041860 */
[----:B------:R-:W-:Y:S08]  /*de90*/  HMMA.16816.F32.BF16 R108, R8, R26, R68 ;  /* 0x0000001a086c723c */ /* 0x000ff00000041844 */
[C---:B------:R-:W-:Y:S08]  /*dea0*/  HMMA.16816.F32.BF16 R64, R12.reuse, R48, R64 ;  /* 0x000000300c40723c */ /* 0x040ff00000041840 */
[----:B------:R-:W-:Y:S08]  /*deb0*/  HMMA.16816.F32.BF16 R72, R12, R50, R60 ;  /* 0x000000320c48723c */ /* 0x000ff0000004183c */
[----:B------:R-:W-:Y:S08]  /*dec0*/  HMMA.16816.F32.BF16 R76, R8, R24, R76 ;  /* 0x00000018084c723c */ /* 0x000ff0000004184c */
[C---:B------:R-:W-:Y:S08]  /*ded0*/  HMMA.16816.F32.BF16 R68, R12.reuse, R32, R56 ;  /* 0x000000200c44723c */ /* 0x040ff00000041838 */
        /* <DEDUP_REMOVED lines=12> */
[----:B------:R-:W-:Y:S01]  /*dfa0*/  IMAD.MOV.U32 R229, RZ, RZ, RZ ;  /* 0x000000ffffe57224 */ /* 0x000fe200078e00ff */
[----:B------:R-:W-:-:S04]  /*dfb0*/  IADD3 R2, R250, R172, R158 ;  /* 0x000000acfa027210 */ /* 0x000fc80007ffe09e */
[----:B------:R-:W-:-:S05]  /*dfc0*/  IADD3 R2, R2, -0x80, RZ ;  /* 0xffffff8002027810 */ /* 0x000fca0007ffe0ff */
[----:B------:R-:W-:Y:S02]  /*dfd0*/  IMAD.MOV.U32 R0, RZ, RZ, R2 ;  /* 0x000000ffff007224 */ /* 0x000fe400078e0002 */
        /* <DEDUP_REMOVED lines=17> */
[----:B------:R-:W-:Y:S02]  /*e0f0*/  SHF.L.U64.HI R18, R225, 0x1, R137 ;  /* 0x00000001e1127819 */ /* 0x000fe40000010289 */
[----:B------:R-:W-:Y:S01]  /*e100*/  LOP3.LUT R10, R10, 0xf, RZ, 0xc0, !PT ;  /* 0x0000000f0a0a7812 */ /* 0x000fe200078ec0ff */
[----:B------:R-:W-:Y:S01]  /*e110*/  IMAD R0, R0, c[0x0][0x1e0], RZ ;  /* 0x0000780000007a24 */ /* 0x000fe200078e02ff */
[----:B------:R-:W-:-:S03]  /*e120*/  SHF.L.U64.HI R19, R223, 0x1, R136 ;  /* 0x00000001df137819 */ /* 0x000fc60000010288 */
[----:B------:R-:W-:-:S04]  /*e130*/  IMAD R0, R230, c[0x0][0x1e4], R0 ;  /* 0x00007900e6007a24 */ /* 0x000fc800078e0200 */
        /* <DEDUP_REMOVED lines=13> */
[----:B-1----:R-:W-:Y:S02]  /*e210*/  IADD3 R16, P1, P0, R6, R0, R11 ;  /* 0x0000000006107210 */ /* 0x002fe4000783e00b */
[----:B------:R-:W-:Y:S02]  /*e220*/  IADD3 R6, -R20, 0x10, RZ ;  /* 0x0000001014067810 */ /* 0x000fe40007ffe1ff */
[----:B--2---:R-:W-:Y:S02]  /*e230*/  IADD3.X R17, RZ, R2, R9, P1, P0 ;  /* 0x00000002ff117210 */ /* 0x004fe40000fe0409 */
[----:B------:R-:W-:-:S04]  /*e240*/  LOP3.LUT R6, R6, 0xf, RZ, 0xc0, !PT ;  /* 0x0000000f06067812 */ /* 0x000fc800078ec0ff */
[----:B------:R-:W-:Y:S01]  /*e250*/  IADD3 R14, P1, P0, R6, R0, R8 ;  /* 0x00000000060e7210 */ /* 0x000fe2000783e008 */
[----:B------:R-:W-:-:S03]  /*e260*/  IMAD.SHL.U32 R6, R223, 0x2, RZ ;  /* 0x00000002df067824 */ /* 0x000fc600078e00ff */
        /* <DEDUP_REMOVED lines=20> */
.L_x_993:
[----:B------:R-:W-:Y:S01]  /*e3b0*/  LOP3.LUT R0, R135, 0xffffffe0, RZ, 0xc0, !PT ;  /* 0xffffffe087007812 */ /* 0x000fe200078ec0ff */
        /* <DEDUP_REMOVED lines=11> */
[----:B-1----:R-:W-:Y:S02]  /*e470*/  FSEL R14, R102, -INF , P0 ;  /* 0xff800000660e7808 */ /* 0x002fe40000000000 */
        /* <DEDUP_REMOVED lines=137> */
[----:B------:R-:W-:Y:S02]  /*ed10*/  FSEL R222, R27, -INF , P0 ;  /* 0xff8000001bde7808 */ /* 0x000fe40000000000 */
[----:B------:R-:W-:Y:S01]  /*ed20*/  FMNMX.FTZ R0, R182, R0, !PT ;  /* 0x00000000b6007209 */ /* 0x000fe20007810000 */
[----:B------:R-:W3:Y:S03]  /*ed30*/  SHFL.BFLY PT, R2, R9, 0x1, 0x1f ;  /* 0x0c201f0009027f89 */ /* 0x000ee600000e0000 */
[----:B------:R-:W-:Y:S01]  /*ed40*/  FMNMX.FTZ R0, R181, R0, !PT ;  /* 0x00000000b5007209 */ /* 0x000fe20007810000 */
[----:B------:R-:W-:Y:S01]  /*ed50*/  LDSM.16.MT88.4 R24, [R216+0x100] ;  /* 0x00010000d818783b */ /* 0x000fe20000004200 */
[----:B-1----:R-:W-:-:S02]  /*ed60*/  FMNMX.FTZ R135, R6, R135, !PT ;  /* 0x0000008706877209 */ /* 0x002fc40007810000 */
[----:B------:R-:W-:Y:S02]  /*ed70*/  FMNMX.FTZ R0, R183, R0, !PT ;  /* 0x00000000b7007209 */ /* 0x000fe40007810000 */
[C---:B------:R-:W-:Y:S01]  /*ed80*/  FSETP.NEU.FTZ.AND P0, PT, R135.reuse, -INF , PT ;  /* 0xff8000008700780b */ /* 0x040fe20003f1d000 */
[----:B------:R-:W-:Y:S01]  /*ed90*/  FMUL.FTZ R3, R135, c[0x0][0x2d0] ;  /* 0x0000b40087037a20 */ /* 0x000fe20000410000 */
[----:B------:R-:W-:-:S04]  /*eda0*/  FMNMX.FTZ R6, R245, R0, !PT ;  /* 0x00000000f5067209 */ /* 0x000fc80007810000 */
[----:B------:R-:W-:Y:S02]  /*edb0*/  FMNMX.FTZ R6, R244, R6, !PT ;  /* 0x00000006f4067209 */ /* 0x000fe40007810000 */
[----:B------:R-:W-:Y:S02]  /*edc0*/  FSEL R3, R3, RZ, P0 ;  /* 0x000000ff03037208 */ /* 0x000fe40000000000 */
[----:B------:R-:W-:Y:S02]  /*edd0*/  FMNMX.FTZ R6, R222, R6, !PT ;  /* 0x00000006de067209 */ /* 0x000fe40007810000 */
[----:B--2---:R-:W-:Y:S01]  /*ede0*/  FMNMX.FTZ R8, R7, R8, !PT ;  /* 0x0000000807087209 */ /* 0x004fe20007810000 */
[--C-:B------:R-:W-:Y:S01]  /*edf0*/  FFMA.FTZ R0, R10, c[0x0][0x2d0], -R3.reuse ;  /* 0x0000b4000a007a23 */ /* 0x100fe20000010803 */
[----:B---3--:R-:W-:Y:S01]  /*ee00*/  FMNMX.FTZ R2, R2, R9, !PT ;  /* 0x0000000902027209 */ /* 0x008fe20007810000 */
[----:B------:R-:W-:Y:S01]  /*ee10*/  FFMA.FTZ R7, R12, c[0x0][0x2d0], -R3 ;  /* 0x0000b4000c077a23 */ /* 0x000fe20000010803 */
[----:B------:R-:W1:Y:S01]  /*ee20*/  SHFL.BFLY PT, R9, R6, 0x2, 0x1f ;  /* 0x0c401f0006097f89 */ /* 0x000e6200000e0000 */
[----:B------:R2:W-:Y:S01]  /*ee30*/  MUFU.EX2 R17, R0 ;  /* 0x0000000000117308 */ /* 0x0005e20000000800 */
[----:B------:R-:W-:-:S02]  /*ee40*/  FSETP.NEU.FTZ.AND P0, PT, R2, -INF , PT ;  /* 0xff8000000200780b */ /* 0x000fc40003f1d000 */
[----:B------:R-:W3:Y:S05]  /*ee50*/  SHFL.BFLY PT, R10, R8, 0x1, 0x1f ;  /* 0x0c201f00080a7f89 */ /* 0x000eea00000e0000 */
        /* <DEDUP_REMOVED lines=26> */
[--C-:B------:R-:W-:Y:S01]  /*f000*/  FFMA.FTZ R9, R40, c[0x0][0x2d0], -R12.reuse ;  /* 0x0000b40028097a23 */ /* 0x100fe2000001080c */
[----:B-1----:R-:W-:Y:S01]  /*f010*/  FMNMX.FTZ R136, R6, R7, !PT ;  /* 0x0000000706887209 */ /* 0x002fe20007810000 */
[----:B------:R-:W1:Y:S01]  /*f020*/  LDSM.16.MT88.4 R32, [R216+0x2100] ;  /* 0x00210000d820783b */ /* 0x000e620000004200 */
[----:B---3--:R-:W-:Y:S02]  /*f030*/  F2FP.BF16.PACK_AB R6, R148, R150 ;  /* 0x000000969406723e */ /* 0x008fe400000010ff */
[C---:B------:R-:W-:Y:S01]  /*f040*/  FSETP.NEU.FTZ.AND P0, PT, R136.reuse, -INF , PT ;  /* 0xff8000008800780b */ /* 0x040fe20003f1d000 */
[----:B------:R-:W-:Y:S01]  /*f050*/  FMUL.FTZ R8, R136, c[0x0][0x2d0] ;  /* 0x0000b40088087a20 */ /* 0x000fe20000410000 */
[----:B------:R3:W-:Y:S04]  /*f060*/  MUFU.EX2 R241, R4 ;  /* 0x0000000400f17308 */ /* 0x0007e80000000800 */
[----:B------:R-:W-:Y:S01]  /*f070*/  FSEL R13, R8, RZ, P0 ;  /* 0x000000ff080d7208 */ /* 0x000fe20000000000 */
[----:B------:R-:W-:Y:S01]  /*f080*/  FFMA.FTZ R8, R41, c[0x0][0x2d0], -R12 ;  /* 0x0000b40029087a23 */ /* 0x000fe2000001080c */
[----:B-----5:R-:W-:-:S02]  /*f090*/  F2FP.BF16.PACK_AB R5, R168, R151 ;  /* 0x00000097a805723e */ /* 0x020fc400000010ff */
[----:B------:R-:W-:Y:S01]  /*f0a0*/  MUFU.EX2 R242, R9 ;  /* 0x0000000900f27308 */ /* 0x000fe20000000800 */
[----:B----4-:R-:W-:Y:S01]  /*f0b0*/  F2FP.BF16.PACK_AB R7, R149, R184 ;  /* 0x000000b89507723e */ /* 0x010fe200000010ff */
[----:B---3--:R-:W-:-:S06]  /*f0c0*/  FFMA.FTZ R4, R36, c[0x0][0x2d0], -R12 ;  /* 0x0000b40024047a23 */ /* 0x008fcc000001080c */
[----:B------:R3:W4:Y:S01]  /*f0d0*/  MUFU.EX2 R243, R8 ;  /* 0x0000000800f37308 */ /* 0x0007220000000800 */
[----:B------:R-:W5:Y:S07]  /*f0e0*/  LDSM.16.MT88.4 R36, [R217+0x2100] ;  /* 0x00210000d924783b */ /* 0x000f6e0000004200 */
[----:B------:R1:W-:Y:S01]  /*f0f0*/  MUFU.EX2 R237, R4 ;  /* 0x0000000400ed7308 */ /* 0x0003e20000000800 */
[----:B---3--:R-:W-:Y:S01]  /*f100*/  FFMA.FTZ R8, R42, c[0x0][0x2d0], -R13 ;  /* 0x0000b4002a087a23 */ /* 0x008fe2000001080d */
[----:B----4-:R-:W-:-:S06]  /*f110*/  F2FP.BF16.PACK_AB R10, R243, R242 ;  /* 0x000000f2f30a723e */ /* 0x010fcc00000010ff */
[----:B------:R3:W-:Y:S01]  /*f120*/  MUFU.EX2 R234, R8 ;  /* 0x0000000800ea7308 */ /* 0x0007e20000000800 */
[----:B-1----:R-:W-:-:S07]  /*f130*/  F2FP.BF16.PACK_AB R4, R14, R15 ;  /* 0x0000000f0e04723e */ /* 0x002fce00000010ff */
[C---:B------:R-:W-:Y:S01]  /*f140*/  HMMA.16816.F32.BF16 R120, R4.reuse, R24, RZ ;  /* 0x000000180478723c */ /* 0x040fe200000418ff */
[--C-:B---3--:R-:W-:Y:S02]  /*f150*/  FFMA.FTZ R8, R43, c[0x0][0x2d0], -R13.reuse ;  /* 0x0000b4002b087a23 */ /* 0x108fe4000001080d */
        /* <DEDUP_REMOVED lines=9> */
[----:B-----5:R-:W-:Y:S01]  /*f1f0*/  HMMA.16816.F32.BF16 R96, R4, R36, RZ ;  /* 0x000000240460723c */ /* 0x020fe200000418ff */
        /* <DEDUP_REMOVED lines=32> */
[----:B------:R-:W1:Y:S01]  /*f400*/  LDSM.16.MT88.4 R32, [R216+0x2500] ;  /* 0x00250000d820783b */ /* 0x000e620000004200 */
[----:B---3--:R-:W-:-:S06]  /*f410*/  FFMA.FTZ R4, R86, c[0x0][0x2d0], -R0 ;  /* 0x0000b40056047a23 */ /* 0x008fcc0000010800 */
[C---:B------:R-:W-:Y:S01]  /*f420*/  HMMA.16816.F32.BF16 R44, R8.reuse, R36, RZ ;  /* 0x00000024082c723c */ /* 0x040fe200000418ff */
[----:B-----5:R-:W-:Y:S01]  /*f430*/  F2FP.BF16.PACK_AB R6, R238, R239 ;  /* 0x000000efee06723e */ /* 0x020fe200000010ff */
[----:B------:R3:W-:Y:S06]  /*f440*/  MUFU.EX2 R227, R4 ;  /* 0x0000000400e37308 */ /* 0x0007ec0000000800 */
[----:B------:R-:W-:Y:S01]  /*f450*/  HMMA.16816.F32.BF16 R164, R8, R38, RZ ;  /* 0x0000002608a4723c */ /* 0x000fe200000418ff */
[----:B------:R-:W-:Y:S06]  /*f460*/  LDSM.16.MT88.4 R36, [R217+0x2900] ;  /* 0x00290000d924783b */ /* 0x000fec0000004200 */
[----:B------:R-:W-:-:S02]  /*f470*/  FFMA.FTZ R8, R125, c[0x0][0x2d0], -R12 ;  /* 0x0000b4007d087a23 */ /* 0x000fc4000001080c */
[----:B------:R-:W-:Y:S02]  /*f480*/  IMAD.MOV.U32 R9, RZ, RZ, R168 ;  /* 0x000000ffff097224 */ /* 0x000fe400078e00a8 */
[----:B------:R5:W-:Y:S01]  /*f490*/  MUFU.EX2 R214, R8 ;  /* 0x0000000800d67308 */ /* 0x000be20000000800 */
[----:B---3--:R-:W-:Y:S02]  /*f4a0*/  FFMA.FTZ R4, R87, c[0x0][0x2d0], -R0 ;  /* 0x0000b40057047a23 */ /* 0x008fe40000010800 */
[----:B------:R-:W-:Y:S02]  /*f4b0*/  IMAD.MOV.U32 R11, RZ, RZ, R151 ;  /* 0x000000ffff0b7224 */ /* 0x000fe400078e0097 */
[----:B------:R-:W-:-:S03]  /*f4c0*/  IMAD.MOV.U32 R10, RZ, RZ, R150 ;  /* 0x000000ffff0a7224 */ /* 0x000fc600078e0096 */
[----:B------:R3:W1:Y:S01]  /*f4d0*/  MUFU.EX2 R249, R4 ;  /* 0x0000000400f97308 */ /* 0x0006620000000800 */
[----:B-----5:R-:W-:-:S07]  /*f4e0*/  FFMA.FTZ R8, R124, c[0x0][0x2d0], -R12 ;  /* 0x0000b4007c087a23 */ /* 0x020fce000001080c */
[----:B------:R5:W-:Y:S01]  /*f4f0*/  MUFU.EX2 R213, R8 ;  /* 0x0000000800d57308 */ /* 0x000be20000000800 */
[----:B---3--:R-:W-:Y:S01]  /*f500*/  FFMA.FTZ R4, R116, c[0x0][0x2d0], -R0 ;  /* 0x0000b40074047a23 */ /* 0x008fe20000010800 */
[----:B-1----:R-:W-:-:S06]  /*f510*/  F2FP.BF16.PACK_AB R5, R249, R227 ;  /* 0x000000e3f905723e */ /* 0x002fcc00000010ff */
[----:B------:R1:W-:Y:S01]  /*f520*/  MUFU.EX2 R231, R4 ;  /* 0x0000000400e77308 */ /* 0x0003e20000000800 */
[----:B-----5:R-:W-:Y:S02]  /*f530*/  FFMA.FTZ R8, R129, c[0x0][0x2d0], -R13 ;  /* 0x0000b40081087a23 */ /* 0x020fe4000001080d */
[----:B------:R-:W-:-:S05]  /*f540*/  IMAD.MOV.U32 R129, RZ, RZ, R149 ;  /* 0x000000ffff817224 */ /* 0x000fca00078e0095 */
[----:B------:R3:W-:Y:S01]  /*f550*/  MUFU.EX2 R208, R8 ;  /* 0x0000000800d07308 */ /* 0x0007e20000000800 */
[----:B-1----:R-:W-:-:S07]  /*f560*/  FFMA.FTZ R4, R117, c[0x0][0x2d0], -R0 ;  /* 0x0000b40075047a23 */ /* 0x002fce0000010800 */
[----:B------:R1:W5:Y:S01]  /*f570*/  MUFU.EX2 R228, R4 ;  /* 0x0000000400e47308 */ /* 0x0003620000000800 */
[----:B---3--:R-:W-:Y:S02]  /*f580*/  FFMA.FTZ R8, R128, c[0x0][0x2d0], -R13 ;  /* 0x0000b40080087a23 */ /* 0x008fe4000001080d */
[----:B------:R-:W-:-:S05]  /*f590*/  IMAD.MOV.U32 R128, RZ, RZ, R148 ;  /* 0x000000ffff807224 */ /* 0x000fca00078e0094 */
        /* <DEDUP_REMOVED lines=21> */
[----:B-1----:R-:W-:-:S02]  /*f6f0*/  FFMA.FTZ R8, R131, c[0x0][0x2d0], -R3 ;  /* 0x0000b40083087a23 */ /* 0x002fc40000010803 */
[----:B------:R-:W-:-:S05]  /*f700*/  IMAD.MOV.U32 R131, RZ, RZ, R184 ;  /* 0x000000ffff837224 */ /* 0x000fca00078e00b8 */
        /* <DEDUP_REMOVED lines=16> */
[C---:B------:R-:W-:Y:S01]  /*f810*/  HMMA.16816.F32.BF16 R80, R4.reuse, R24, R68 ;  /* 0x000000180450723c */ /* 0x040fe20000041844 */
[----:B------:R1:W3:Y:S07]  /*f820*/  MUFU.EX2 R187, R8 ;  /* 0x0000000800bb7308 */ /* 0x0002ee0000000800 */
        /* <DEDUP_REMOVED lines=8> */
[----:B------:R1:W4:Y:S07]  /*f8b0*/  MUFU.EX2 R186, R8 ;  /* 0x0000000800ba7308 */ /* 0x00032e0000000800 */
[C---:B------:R-:W-:Y:S01]  /*f8c0*/  HMMA.16816.F32.BF16 R60, R4.reuse, R26, R152 ;  /* 0x0000001a043c723c */ /* 0x040fe20000041898 */
[----:B------:R-:W5:Y:S04]  /*f8d0*/  LDSM.16.MT88.4 R24, [R216+0x900] ;  /* 0x00090000d818783b */ /* 0x000f680000004200 */
[----:B------:R-:W-:Y:S03]  /*f8e0*/  LDSM.16.MT88.4 R152, [R216+0xd00] ;  /* 0x000d0000d898783b */ /* 0x000fe60000004200 */
[C---:B------:R-:W-:Y:S01]  /*f8f0*/  HMMA.16816.F32.BF16 R52, R4.reuse, R22, R144 ;  /* 0x000000160434723c */ /* 0x040fe20000041890 */
[--C-:B-1----:R-:W-:Y:S01]  /*f900*/  FFMA.FTZ R8, R175, c[0x0][0x2d0], -R12.reuse ;  /* 0x0000b400af087a23 */ /* 0x102fe2000001080c */
[----:B------:R-:W-:Y:S03]  /*f910*/  LDSM.16.MT88.4 R20, [R216+0x1900] ;  /* 0x00190000d814783b */ /* 0x000fe60000004200 */
[----:B------:R1:W-:Y:S03]  /*f920*/  MUFU.EX2 R184, R8 ;  /* 0x0000000800b87308 */ /* 0x0003e60000000800 */
[C---:B------:R-:W-:Y:S01]  /*f930*/  HMMA.16816.F32.BF16 R48, R4.reuse, R18, R140 ;  /* 0x000000120430723c */ /* 0x040fe2000004188c */
[----:B------:R-:W5:Y:S07]  /*f940*/  LDSM.16.MT88.4 R16, [R217+0x900] ;  /* 0x00090000d910783b */ /* 0x000f6e0000004200 */
[----:B------:R-:W-:Y:S01]  /*f950*/  HMMA.16816.F32.BF16 R44, R4, R30, R156 ;  /* 0x0000001e042c723c */ /* 0x000fe2000004189c */
[----:B------:R-:W5:Y:S01]  /*f960*/  LDSM.16.MT88.4 R28, [R217+0x1900] ;  /* 0x00190000d91c783b */ /* 0x000f620000004200 */
[----:B-1----:R-:W-:-:S06]  /*f970*/  FFMA.FTZ R8, R176, c[0x0][0x2d0], -R12 ;  /* 0x0000b400b0087a23 */ /* 0x002fcc000001080c */
[C---:B------:R-:W-:Y:S01]  /*f980*/  HMMA.16816.F32.BF16 R56, R4.reuse, R34, R160 ;  /* 0x000000220438723c */ /* 0x040fe200000418a0 */
[----:B------:R1:W1:Y:S01]  /*f990*/  MUFU.EX2 R173, R8 ;  /* 0x0000000800ad7308 */ /* 0x0002620000000800 */
[----:B------:R-:W5:Y:S06]  /*f9a0*/  LDSM.16.MT88.4 R32, [R216+0x2900] ;  /* 0x00290000d820783b */ /* 0x000f6c0000004200 */
[----:B------:R-:W-:Y:S07]  /*f9b0*/  HMMA.16816.F32.BF16 R40, R4, R42, R164 ;  /* 0x0000002a0428723c */ /* 0x000fee00000418a4 */
[----:B--2---:R-:W-:Y:S01]  /*f9c0*/  F2FP.BF16.PACK_AB R4, R191, R200 ;  /* 0x000000c8bf04723e */ /* 0x004fe200000010ff */
[----:B-1----:R-:W-:Y:S01]  /*f9d0*/  FFMA.FTZ R8, R178, c[0x0][0x2d0], -R12 ;  /* 0x0000b400b2087a23 */ /* 0x002fe2000001080c */
[----:B---3--:R-:W-:-:S02]  /*f9e0*/  F2FP.BF16.PACK_AB R5, R187, R188 ;  /* 0x000000bcbb05723e */ /* 0x008fc400000010ff */
[----:B------:R-:W-:Y:S01]  /*f9f0*/  F2FP.BF16.PACK_AB R6, R189, R190 ;  /* 0x000000bebd06723e */ /* 0x000fe200000010ff */
[----:B------:R1:W-:Y:S01]  /*fa00*/  MUFU.EX2 R174, R8 ;  /* 0x0000000800ae7308 */ /* 0x0003e20000000800 */
[----:B----4-:R-:W-:-:S07]  /*fa10*/  F2FP.BF16.PACK_AB R7, R186, R185 ;  /* 0x000000b9ba07723e */ /* 0x010fce00000010ff */
        /* <DEDUP_REMOVED lines=14> */
[----:B------:R1:W2:Y:S07]  /*fb00*/  MUFU.EX2 R138, R8 ;  /* 0x00000008008a7308 */ /* 0x0002ae0000000800 */
        /* <DEDUP_REMOVED lines=8> */
[----:B------:R-:W-:Y:S01]  /*fb90*/  HMMA.16816.F32.BF16 R144, R4, R38, R88 ;  /* 0x000000260490723c */ /* 0x000fe20000041858 */
[----:B------:R-:W1:Y:S06]  /*fba0*/  MUFU.EX2 R133, R8 ;  /* 0x0000000800857308 */ /* 0x000e6c0000000800 */
[----:B------:R-:W-:Y:S01]  /*fbb0*/  F2FP.BF16.PACK_AB R4, R173, R184 ;  /* 0x000000b8ad04723e */ /* 0x000fe200000010ff */
[----:B------:R-:W-:Y:S01]  /*fbc0*/  IMAD.MOV.U32 R88, RZ, RZ, R183 ;  /* 0x000000ffff587224 */ /* 0x000fe200078e00b7 */
[----:B--2---:R-:W-:Y:S01]  /*fbd0*/  F2FP.BF16.PACK_AB R5, R138, R172 ;  /* 0x000000ac8a05723e */ /* 0x004fe200000010ff */
[----:B------:R-:W-:Y:S01]  /*fbe0*/  IMAD.MOV.U32 R91, RZ, RZ, R131 ;  /* 0x000000ffff5b7224 */ /* 0x000fe200078e0083 */
[----:B------:R-:W-:Y:S01]  /*fbf0*/  F2FP.BF16.PACK_AB R6, R175, R174 ;  /* 0x000000aeaf06723e */ /* 0x000fe200000010ff */
[----:B------:R-:W-:-:S02]  /*fc00*/  IMAD.MOV.U32 R90, RZ, RZ, R128 ;  /* 0x000000ffff5a7224 */ /* 0x000fc400078e0080 */
[----:B------:R-:W-:Y:S01]  /*fc10*/  IMAD.MOV.U32 R89, RZ, RZ, R129 ;  /* 0x000000ffff597224 */ /* 0x000fe200078e0081 */
[----:B-1----:R-:W-:Y:S01]  /*fc20*/  F2FP.BF16.PACK_AB R7, R133, R134 ;  /* 0x000000868507723e */ /* 0x002fe200000010ff */
[----:B------:R-:W-:Y:S02]  /*fc30*/  FFMA.FTZ R8, R204, c[0x0][0x2d0], -R3 ;  /* 0x0000b400cc087a23 */ /* 0x000fe40000010803 */
[----:B------:R-:W-:-:S04]  /*fc40*/  IMAD.MOV.U32 R204, RZ, RZ, R89 ;  /* 0x000000ffffcc7224 */ /* 0x000fc800078e0059 */
[C---:B------:R-:W-:Y:S01]  /*fc50*/  HMMA.16816.F32.BF16 R176, R4.reuse, R26, R60 ;  /* 0x0000001a04b0723c */ /* 0x040fe2000004183c */
[----:B------:R1:W-:Y:S07]  /*fc60*/  MUFU.EX2 R27, R8 ;  /* 0x00000008001b7308 */ /* 0x0003ee0000000800 */
[C---:B------:R-:W-:Y:S01]  /*fc70*/  HMMA.16816.F32.BF16 R180, R4.reuse, R24, R80 ;  /* 0x0000001804b4723c */ /* 0x040fe20000041850 */
[----:B------:R-:W2:Y:S07]  /*fc80*/  LDSM.16.MT88.4 R80, [R217+0xd00] ;  /* 0x000d0000d950783b */ /* 0x000eae0000004200 */
[----:B------:R-:W-:Y:S01]  /*fc90*/  HMMA.16816.F32.BF16 R48, R4, R22, R48 ;  /* 0x000000160430723c */ /* 0x000fe20000041830 */
[----:B-1----:R-:W-:-:S02]  /*fca0*/  FFMA.FTZ R8, R203, c[0x0][0x2d0], -R3 ;  /* 0x0000b400cb087a23 */ /* 0x002fc40000010803 */
[----:B------:R-:W-:Y:S02]  /*fcb0*/  IMAD.MOV.U32 R203, RZ, RZ, R90 ;  /* 0x000000ffffcb7224 */ /* 0x000fe400078e005a */
[----:B------:R1:W3:Y:S03]  /*fcc0*/  MUFU.EX2 R26, R8 ;  /* 0x00000008001a7308 */ /* 0x0002e60000000800 */
[C---:B------:R-:W-:Y:S08]  /*fcd0*/  HMMA.16816.F32.BF16 R60, R4.reuse, R18, R52 ;  /* 0x00000012043c723c */ /* 0x040ff00000041834 */
[----:B------:R-:W-:Y:S01]  /*fce0*/  HMMA.16816.F32.BF16 R52, R4, R20, R72 ;  /* 0x000000140434723c */ /* 0x000fe20000041848 */
[--C-:B-1----:R-:W-:Y:S01]  /*fcf0*/  FFMA.FTZ R8, R202, c[0x0][0x2d0], -R3.reuse ;  /* 0x0000b400ca087a23 */ /* 0x102fe20000010803 */
[----:B---3--:R-:W-:Y:S01]  /*fd00*/  F2FP.BF16.PACK_AB R128, R26, R27 ;  /* 0x0000001b1a80723e */ /* 0x008fe200000010ff */
[----:B------:R-:W-:-:S05]  /*fd10*/  FFMA.FTZ R3, R201, c[0x0][0x2d0], -R3 ;  /* 0x0000b400c9037a23 */ /* 0x000fca0000010803 */
[----:B------:R-:W-:Y:S01]  /*fd20*/  HMMA.16816.F32.BF16 R108, R4, R16, R76 ;  /* 0x00000010046c723c */ /* 0x000fe2000004184c */
[----:B------:R1:W-:Y:S01]  /*fd30*/  MUFU.EX2 R25, R8 ;  /* 0x0000000800197308 */ /* 0x0003e20000000800 */
[----:B------:R-:W-:-:S06]  /*fd40*/  IMAD.MOV.U32 R202, RZ, RZ, R91 ;  /* 0x000000ffffca7224 */ /* 0x000fcc00078e005b */
[C---:B------:R-:W-:Y:S01]  /*fd50*/  HMMA.16816.F32.BF16 R96, R4.reuse, R28, R68 ;  /* 0x0000001c0460723c */ /* 0x040fe20000041844 */
[----:B------:R3:W4:Y:S06]  /*fd60*/  MUFU.EX2 R24, R3 ;  /* 0x0000000300187308 */ /* 0x00072c0000000800 */
[----:B------:R-:W-:Y:S01]  /*fd70*/  IMAD.MOV.U32 R28, RZ, RZ, R14 ;  /* 0x000000ffff1c7224 */ /* 0x000fe200078e000e */
[----:B------:R-:W-:Y:S01]  /*fd80*/  HMMA.16816.F32.BF16 R44, R4, R30, R44 ;  /* 0x0000001e042c723c */ /* 0x000fe2000004182c */
[----:B-1----:R-:W-:Y:S02]  /*fd90*/  IMAD.MOV.U32 R8, RZ, RZ, R15 ;  /* 0x000000ffff087224 */ /* 0x002fe400078e000f */
[----:B------:R-:W-:-:S02]  /*fda0*/  IMAD.MOV.U32 R29, RZ, RZ, R9 ;  /* 0x000000ffff1d7224 */ /* 0x000fc400078e0009 */
[----:B------:R-:W-:Y:S02]  /*fdb0*/  FADD.FTZ R9, R234, R233 ;  /* 0x000000e9ea097221 */ /* 0x000fe40000010000 */
[----:B------:R-:W-:Y:S01]  /*fdc0*/  FADD.FTZ R8, R8, R28 ;  /* 0x0000001c08087221 */ /* 0x000fe20000010000 */
[C---:B------:R-:W-:Y:S01]  /*fdd0*/  HMMA.16816.F32.BF16 R64, R4.reuse, R32, R64 ;  /* 0x000000200440723c */ /* 0x040fe20000041840 */
[----:B---3--:R-:W-:Y:S01]  /*fde0*/  FFMA.FTZ R3, R210, c[0x0][0x2d0], -R0 ;  /* 0x0000b400d2037a23 */ /* 0x008fe20000010800 */
[----:B----4-:R-:W-:Y:S01]  /*fdf0*/  F2FP.BF16.PACK_AB R130, R24, R25 ;  /* 0x000000191882723e */ /* 0x010fe200000010ff */
[----:B------:R-:W-:Y:S02]  /*fe00*/  FADD.FTZ R10, R10, R8 ;  /* 0x000000080a0a7221 */ /* 0x000fe40000010000 */
        /* <DEDUP_REMOVED lines=17> */
[----:B-----5:R-:W-:Y:S01]  /*ff20*/  F2FP.BF16.PACK_AB R131, R21, R20 ;  /* 0x000000141583723e */ /* 0x020fe200000010ff */
[----:B------:R-:W-:Y:S02]  /*ff30*/  FADD.FTZ R3, R235, R3 ;  /* 0x00000003eb037221 */ /* 0x000fe40000010000 */
[----:B------:R1:W-:Y:S02]  /*ff40*/  MUFU.EX2 R19, R0 ;  /* 0x0000000000137308 */ /* 0x0003e40000000800 */
[----:B------:R-:W-:-:S02]  /*ff50*/  FADD.FTZ R248, R248, R3 ;  /* 0x00000003f8f87221 */ /* 0x000fc40000010000 */
[----:B--2---:R-:W-:Y:S02]  /*ff60*/  HMMA.16816.F32.BF16 R72, R128, R80, R124 ;  /* 0x000000508048723c */ /* 0x004fe4000004187c */
[----:B------:R-:W-:-:S04]  /*ff70*/  FADD.FTZ R248, R239, R248 ;  /* 0x000000f8eff87221 */ /* 0x000fc80000010000 */
[----:B------:R-:W-:Y:S02]  /*ff80*/  FADD.FTZ R248, R238, R248 ;  /* 0x000000f8eef87221 */ /* 0x000fe40000010000 */
[C---:B----4-:R-:W-:Y:S02]  /*ff90*/  HMMA.16816.F32.BF16 R124, R128.reuse, R4, R192 ;  /* 0x00000004807c723c */ /* 0x050fe400000418c0 */
[----:B------:R-:W-:Y:S02]  /*ffa0*/  FADD.FTZ R248, R200, R248 ;  /* 0x000000f8c8f87221 */ /* 0x000fe40000010000 */
[----:B-1----:R-:W-:Y:S02]  /*ffb0*/  FFMA.FTZ R0, R224, c[0x0][0x2d0], -R12 ;  /* 0x0000b400e0007a23 */ /* 0x002fe4000001080c */
[----:B------:R-:W-:Y:S02]  /*ffc0*/  FADD.FTZ R248, R191, R248 ;  /* 0x000000f8bff87221 */ /* 0x000fe40000010000 */
[----:B------:R1:W2:Y:S01]  /*ffd0*/  MUFU.EX2 R18, R0 ;  /* 0x0000000000127308 */ /* 0x0002a20000000800 */
[----:B------:R-:W-:Y:S01]  /*ffe0*/  HMMA.16816.F32.BF16 R140, R128, R152, R140 ;  /* 0x00000098808c723c */ /* 0x000fe2000004188c */
[----:B------:R-:W-:-:S04]  /*fff0*/  FADD.FTZ R248, R190, R248 ;  /* 0x000000f8bef87221 */ /* 0x000fc80000010000 */
[----:B------:R-:W-:-:S03]  /*10000*/  FADD.FTZ R248, R189, R248 ;  /* 0x000000f8bdf87221 */ /* 0x000fc60000010000 */
[----:B------:R-:W-:Y:S01]  /*10010*/  HMMA.16816.F32.BF16 R148, R128, R154, R148 ;  /* 0x0000009a8094723c */ /* 0x000fe20000041894 */
[----:B------:R-:W-:-:S04]  /*10020*/  FADD.FTZ R248, R27, R248 ;  /* 0x000000f81bf87221 */ /* 0x000fc80000010000 */
[----:B------:R-:W-:Y:S02]  /*10030*/  FADD.FTZ R248, R26, R248 ;  /* 0x000000f81af87221 */ /* 0x000fe40000010000 */
[----:B-1----:R-:W-:Y:S01]  /*10040*/  FFMA.FTZ R0, R232, c[0x0][0x2d0], -R12 ;  /* 0x0000b400e8007a23 */ /* 0x002fe2000001080c */
[----:B------:R-:W-:Y:S01]  /*10050*/  HMMA.16816.F32.BF16 R76, R128, R82, R84 ;  /* 0x00000052804c723c */ /* 0x000fe20000041854 */
[----:B------:R-:W-:Y:S02]  /*10060*/  FADD.FTZ R248, R25, R248 ;  /* 0x000000f819f87221 */ /* 0x000fe40000010000 */
[----:B------:R1:W-:Y:S02]  /*10070*/  MUFU.EX2 R17, R0 ;  /* 0x0000000000117308 */ /* 0x0003e40000000800 */
[----:B------:R-:W-:-:S03]  /*10080*/  FADD.FTZ R248, R24, R248 ;  /* 0x000000f818f87221 */ /* 0x000fc60000010000 */
[C---:B------:R-:W-:Y:S08]  /*10090*/  HMMA.16816.F32.BF16 R160, R128.reuse, R106, R160 ;  /* 0x0000006a80a0723c */ /* 0x040ff000000418a0 */
[----:B------:R-:W-:Y:S01]  /*100a0*/  HMMA.16816.F32.BF16 R164, R128, R118, R164 ;  /* 0x0000007680a4723c */ /* 0x000fe200000418a4 */
[----:B-1----:R-:W-:-:S04]  /*100b0*/  FFMA.FTZ R0, R211, c[0x0][0x2d0], -R12 ;  /* 0x0000b400d3007a23 */ /* 0x002fc8000001080c */
[----:B------:R1:W3:Y:S02]  /*100c0*/  MUFU.EX2 R16, R0 ;  /* 0x0000000000107308 */ /* 0x0002e40000000800 */
[--C-:B-1----:R-:W-:Y:S02]  /*100d0*/  FFMA.FTZ R0, R88, c[0x0][0x2d0], -R13.reuse ;  /* 0x0000b40058007a23 */ /* 0x102fe4000001080d */
[C---:B------:R-:W-:Y:S04]  /*100e0*/  HMMA.16816.F32.BF16 R88, R128.reuse, R92, R156 ;  /* 0x0000005c8058723c */ /* 0x040fe8000004189c */
[----:B------:R1:W-:Y:S04]  /*100f0*/  MUFU.EX2 R12, R0 ;  /* 0x00000000000c7308 */ /* 0x0003e80000000800 */
[C---:B------:R-:W-:Y:S08]  /*10100*/  HMMA.16816.F32.BF16 R156, R128.reuse, R94, R100 ;  /* 0x0000005e809c723c */ /* 0x040ff00000041864 */
[----:B------:R-:W-:Y:S01]  /*10110*/  HMMA.16816.F32.BF16 R100, R128, R104, R112 ;  /* 0x000000688064723c */ /* 0x000fe20000041870 */
[----:B-1----:R-:W-:-:S04]  /*10120*/  FFMA.FTZ R0, R245, c[0x0][0x2d0], -R13 ;  /* 0x0000b400f5007a23 */ /* 0x002fc8000001080d */
[----:B------:R1:W4:Y:S03]  /*10130*/  MUFU.EX2 R14, R0 ;  /* 0x00000000000e7308 */ /* 0x0003260000000800 */
[C---:B------:R-:W-:Y:S07]  /*10140*/  HMMA.16816.F32.BF16 R112, R128.reuse, R116, R168 ;  /* 0x000000748070723c */ /* 0x040fee00000418a8 */
[----:B--2---:R-:W-:Y:S01]  /*10150*/  F2FP.BF16.PACK_AB R168, R18, R19 ;  /* 0x0000001312a8723e */ /* 0x004fe200000010ff */
[----:B------:R-:W-:Y:S01]  /*10160*/  HMMA.16816.F32.BF16 R128, R128, R6, R144 ;  /* 0x000000068080723c */ /* 0x000fe20000041890 */
[----:B---3--:R-:W-:Y:S01]  /*10170*/  F2FP.BF16.PACK_AB R170, R16, R17 ;  /* 0x0000001110aa723e */ /* 0x008fe200000010ff */
[----:B-1----:R-:W-:Y:S01]  /*10180*/  FFMA.FTZ R0, R244, c[0x0][0x2d0], -R13 ;  /* 0x0000b400f4007a23 */ /* 0x002fe2000001080d */
[----:B----4-:R-:W-:-:S03]  /*10190*/  F2FP.BF16.PACK_AB R169, R14, R12 ;  /* 0x0000000c0ea9723e */ /* 0x010fc600000010ff */
        /* <DEDUP_REMOVED lines=8> */
[----:B------:R-:W-:-:S04]  /*10220*/  FADD.FTZ R0, R204, R9 ;  /* 0x00000009cc007221 */ /* 0x000fc80000010000 */
        /* <DEDUP_REMOVED lines=45> */
[----:B------:R-:W-:-:S03]  /*10500*/  FADD.FTZ R249, R21, R249 ;  /* 0x000000f915f97221 */ /* 0x000fc60000010000 */
[C---:B------:R-:W-:Y:S08]  /*10510*/  HMMA.16816.F32.BF16 R116, R168.reuse, R118, R56 ;  /* 0x00000076a874723c */ /* 0x040ff00000041838 */
[----:B------:R-:W-:Y:S01]  /*10520*/  HMMA.16816.F32.BF16 R168, R168, R6, R40 ;  /* 0x00000006a8a8723c */ /* 0x000fe20000041828 */
[----:B------:R-:W-:Y:S07]  /*10530*/  @!P2 BRA `(.L_x_994) ;  /* 0x000032100000a947 */ /* 0x000fee0003800000 */
[----:B------:R-:W2:Y:S01]  /*10540*/  LDL.LU R10, [R1+0x10] ;  /* 0x00001000010a7983 */ /* 0x000ea20000300800 */
[----:B------:R-:W-:Y:S01]  /*10550*/  SHF.R.S32.HI R204, RZ, 0x1f, R132 ;  /* 0x0000001fffcc7819 */ /* 0x000fe20000011484 */
[C---:B------:R-:W-:Y:S01]  /*10560*/  IMAD.SHL.U32 R227, R132.reuse, 0x2, RZ ;  /* 0x0000000284e37824 */ /* 0x040fe200078e00ff */
[----:B------:R-:W-:Y:S01]  /*10570*/  SHF.R.S32.HI R203, RZ, 0x1f, R225 ;  /* 0x0000001fffcb7819 */ /* 0x000fe200000114e1 */
[----:B------:R-:W-:Y:S01]  /*10580*/  IMAD.MOV.U32 R3, RZ, RZ, R136 ;  /* 0x000000ffff037224 */ /* 0x000fe200078e0088 */
[----:B------:R-:W-:Y:S01]  /*10590*/  SHF.L.U64.HI R228, R132, 0x1, R204 ;  /* 0x0000000184e47819 */ /* 0x000fe200000102cc */
[----:B------:R-:W-:Y:S01]  /*105a0*/  IMAD.MOV.U32 R0, RZ, RZ, R137 ;  /* 0x000000ffff007224 */ /* 0x000fe200078e0089 */
[----:B------:R-:W-:Y:S01]  /*105b0*/  SHF.R.S32.HI R204, RZ, 0x1f, R223 ;  /* 0x0000001fffcc7819 */ /* 0x000fe200000114df */
[----:B------:R-:W-:Y:S01]  /*105c0*/  IMAD.MOV.U32 R138, RZ, RZ, R2 ;  /* 0x000000ffff8a7224 */ /* 0x000fe200078e0002 */
[C---:B------:R-:W-:Y:S01]  /*105d0*/  SHF.L.U64.HI R226, R225.reuse, 0x1, R203 ;  /* 0x00000001e1e27819 */ /* 0x040fe200000102cb */
[----:B------:R-:W-:Y:S01]  /*105e0*/  IMAD.SHL.U32 R225, R225, 0x2, RZ ;  /* 0x00000002e1e17824 */ /* 0x000fe200078e00ff */
[C---:B------:R-:W-:Y:S01]  /*105f0*/  SHF.L.U64.HI R224, R223.reuse, 0x1, R204 ;  /* 0x00000001dfe07819 */ /* 0x040fe200000102cc */
[----:B------:R-:W-:-:S02]  /*10600*/  IMAD.SHL.U32 R223, R223, 0x2, RZ ;  /* 0x00000002dfdf7824 */ /* 0x000fc400078e00ff */
[----:B------:R-:W-:Y:S01]  /*10610*/  IMAD.MOV.U32 R132, RZ, RZ, R135 ;  /* 0x000000ffff847224 */ /* 0x000fe200078e0087 */
[----:B--2---:R-:W-:Y:S01]  /*10620*/  LEA.HI.SX32 R222, R10, 0xfffffffe, 0x1a ;  /* 0xfffffffe0ade7811 */ /* 0x004fe200078fd2ff */
[----:B------:R-:W-:Y:S05]  /*10630*/  BRA `(.L_x_995) ;  /* 0x0000038000007947 */ /* 0x000fea0003800000 */
.L_x_997:
[----:B------:R-:W2:Y:S01]  /*10640*/  LDL R234, [R1+0xc] ;  /* 0x00000c0001ea7983 */ /* 0x000ea20000100800 */
[----:B------:R-:W-:Y:S02]  /*10650*/  IMAD.MOV.U32 R229, RZ, RZ, RZ ;  /* 0x000000ffffe57224 */ /* 0x000fe400078e00ff */
[----:B------:R-:W-:Y:S01]  /*10660*/  IMAD.MOV.U32 R235, RZ, RZ, c[0x0][0x2b8] ;  /* 0x0000ae00ffeb7624 */ /* 0x000fe200078e00ff */
[----:B------:R-:W3:Y:S04]  /*10670*/  LDL.64 R232, [R1] ;  /* 0x0000000001e87983 */ /* 0x000ee80000100a00 */
[----:B------:R-:W4:Y:S01]  /*10680*/  LDL R231, [R1+0x8] ;  /* 0x0000080001e77983 */ /* 0x000f220000100800 */
[----:B------:R-:W-:Y:S01]  /*10690*/  ISETP.NE.AND P2, PT, R235, 0x1, PT ;  /* 0x00000001eb00780c */ /* 0x000fe20003f45270 */
[----:B--2---:R-:W-:Y:S05]  /*106a0*/  IMAD R133, R222, 0x40, R234 ;  /* 0x00000040de857824 */ /* 0x004fea00078e02ea */
[----:B------:R-:W-:Y:S07]  /*106b0*/  IADD3 R133, R133, -0x40, R250 ;  /* 0xffffffc085857810 */ /* 0x000fee0007ffe0fa */
[----:B------:R-:W-:Y:S04]  /*106c0*/  @P2 IMAD.HI.U32 R134, R133, c[0x0][0x2bc], RZ ;  /* 0x0000af0085862a27 */ /* 0x000fe800078e00ff */
[--C-:B------:R-:W-:Y:S01]  /*106d0*/  IMAD.MOV.U32 R2, RZ, RZ, R133.reuse ;  /* 0x000000ffff027224 */ /* 0x100fe200078e0085 */
[----:B------:R-:W-:Y:S04]  /*106e0*/  @P2 SHF.R.U32.HI R2, RZ, c[0x0][0x2c0], R134 ;  /* 0x0000b000ff022a19 */ /* 0x000fe80000011686 */
[C---:B---3--:R-:W-:Y:S04]  /*106f0*/  @!P3 IADD3 R135, P0, R2.reuse, R232, RZ ;  /* 0x000000e80287b210 */ /* 0x048fe80007f1e0ff */
[----:B----4-:R-:W-:Y:S01]  /*10700*/  @!P3 LEA.HI.X.SX32 R136, R2, R231, 0x1, P0 ;  /* 0x000000e70288b211 */ /* 0x010fe200000f0eff */
        /* <DEDUP_REMOVED lines=43> */
.L_x_995:
[----:B------:R-:W-:Y:S04]  /*109c0*/  DEPBAR.LE SB0, 0x0 ;  /* 0x000080000000791a */ /* 0x000fe80000000000 */
[----:B------:R-:W-:Y:S01]  /*109d0*/  BAR.SYNC.DEFER_BLOCKING 0x0 ;  /* 0x0000000000007b1d */ /* 0x000fe20000010000 */
[----:B------:R-:W-:Y:S01]  /*109e0*/  IMAD.WIDE.U32 R28, R230, c[0x0][0x208], RZ ;  /* 0x00008200e61c7a25 */ /* 0x000fe200078e00ff */
        /* <DEDUP_REMOVED lines=181> */
.L_x_996:
        /* <DEDUP_REMOVED lines=139> */
[----:B------:R-:W-:Y:S02]  /*11df0*/  FMUL.FTZ R85, R134, R85 ;  /* 0x0000005586557220 */ /* 0x000fe40000410000 */
[C---:B------:R-:W-:Y:S01]  /*11e00*/  FMUL.FTZ R86, R133.reuse, R86 ;  /* 0x0000005685567220 */ /* 0x040fe20000410000 */
        /* <DEDUP_REMOVED lines=14> */
[----:B----4-:R-:W-:Y:S01]  /*11ef0*/  FMUL.FTZ R6, R133, R146 ;  /* 0x0000009285067220 */ /* 0x010fe20000410000 */
[----:B------:R-:W-:Y:S01]  /*11f00*/  F2FP.BF16.PACK_AB R146, R245, R243 ;  /* 0x000000f3f592723e */ /* 0x000fe200000010ff */
[C---:B------:R-:W-:Y:S02]  /*11f10*/  FMUL.FTZ R98, R133.reuse, R98 ;  /* 0x0000006285627220 */ /* 0x040fe40000410000 */
[----:B------:R-:W-:Y:S01]  /*11f20*/  FMUL.FTZ R99, R133, R99 ;  /* 0x0000006385637220 */ /* 0x000fe20000410000 */
[----:B------:R-:W-:Y:S01]  /*11f30*/  MUFU.EX2 R237, R13 ;  /* 0x0000000d00ed7308 */ /* 0x000fe20000000800 */
[C---:B------:R-:W-:Y:S02]  /*11f40*/  FMUL.FTZ R100, R132.reuse, R100 ;  /* 0x0000006484647220 */ /* 0x040fe40000410000 */
[----:B------:R-:W-:Y:S01]  /*11f50*/  FMUL.FTZ R101, R132, R101 ;  /* 0x0000006584657220 */ /* 0x000fe20000410000 */
[----:B--2---:R-:W-:Y:S01]  /*11f60*/  F2FP.BF16.PACK_AB R145, R239, R238 ;  /* 0x000000eeef91723e */ /* 0x004fe200000010ff */
[C---:B------:R-:W-:Y:S01]  /*11f70*/  FMUL.FTZ R7, R133.reuse, R147 ;  /* 0x0000009385077220 */ /* 0x040fe20000410000 */
        /* <DEDUP_REMOVED lines=40> */
[----:B------:R-:W-:Y:S02]  /*12200*/  FMUL.FTZ R111, R133, R111 ;  /* 0x0000006f856f7220 */ /* 0x000fe40000410000 */
        /* <DEDUP_REMOVED lines=13> */
[----:B------:R-:W-:Y:S01]  /*122e0*/  FMUL.FTZ R119, R133, R119 ;  /* 0x0000007785777220 */ /* 0x000fe20000410000 */
        /* <DEDUP_REMOVED lines=89> */
[--C-:B------:R-:W-:Y:S02]  /*12880*/  FFMA.FTZ R62, R62, c[0x0][0x2d0], -R3.reuse ;  /* 0x0000b4003e3e7a23 */ /* 0x100fe40000010803 */
        /* <DEDUP_REMOVED lines=26> */
[C---:B-1----:R-:W-:Y:S02]  /*12a30*/  FMUL.FTZ R28, R134.reuse, R168 ;  /* 0x000000a8861c7220 */ /* 0x042fe40000410000 */
        /* <DEDUP_REMOVED lines=209> */
.L_x_994:
        /* <DEDUP_REMOVED lines=149> */
.L_x_946:
[----:B------:R-:W-:Y:S05]  /*140a0*/  @P4 BRA `(.L_x_998) ;  /* 0x0000175000004947 */ /* 0x000fea0003800000 */
[----:B------:R-:W1:Y:S01]  /*140b0*/  S2R R55, SR_TID.X ;  /* 0x0000000000377919 */ /* 0x000e620000002100 */
[----:B------:R-:W-:Y:S02]  /*140c0*/  F2FP.BF16.PACK_AB R45, R45, R144 ;  /* 0x000000902d2d723e */ /* 0x000fe400000010ff */
[----:B------:R-:W-:Y:S01]  /*140d0*/  F2FP.BF16.PACK_AB R44, R44, R146 ;  /* 0x000000922c2c723e */ /* 0x000fe200000010ff */
[----:B------:R-:W-:Y:S01]  /*140e0*/  BAR.SYNC.DEFER_BLOCKING 0x1, 0x80 ;  /* 0x0042000000007b1d */ /* 0x000fe20000010000 */
        /* <DEDUP_REMOVED lines=47> */
[----:B------:R-:W-:-:S02]  /*143e0*/  F2FP.BF16.PACK_AB R30, R30, R156 ;  /* 0x0000009c1e1e723e */ /* 0x000fc400000010ff */
[----:B------:R-:W-:Y:S02]  /*143f0*/  F2FP.BF16.PACK_AB R158, R159, R158 ;  /* 0x0000009e9f9e723e */ /* 0x000fe400000010ff */
[C---:B------:R-:W-:Y:S01]  /*14400*/  IADD3 R3, R0.reuse, 0x80, RZ ;  /* 0x0000008000037810 */ /* 0x040fe20007ffe0ff */
[----:B------:R-:W-:Y:S01]  /*14410*/  STS [R0+0x80], R45 ;  /* 0x0000802d00007388 */ /* 0x000fe20000000800 */
[C---:B------:R-:W-:Y:S02]  /*14420*/  IADD3 R2, R0.reuse, 0x70, RZ ;  /* 0x0000007000027810 */ /* 0x040fe40007ffe0ff */
[----:B------:R-:W-:Y:S01]  /*14430*/  @P1 IADD3 R2, R3, 0x10, RZ ;  /* 0x0000001003021810 */ /* 0x000fe20007ffe0ff */
[----:B------:R-:W-:Y:S01]  /*14440*/  IMAD.IADD R3, R0, 0x1, R4 ;  /* 0x0000000100037824 */ /* 0x000fe200078e0204 */
[----:B------:R-:W-:Y:S01]  /*14450*/  STS [R0+0x280], R44 ;  /* 0x0002802c00007388 */ /* 0x000fe20000000800 */
[----:B------:R-:W-:Y:S02]  /*14460*/  F2FP.BF16.PACK_AB R28, R28, R96 ;  /* 0x000000601c1c723e */ /* 0x000fe400000010ff */
[----:B------:R-:W-:Y:S01]  /*14470*/  IMAD.IADD R4, R4, 0x1, R2 ;  /* 0x0000000104047824 */ /* 0x000fe200078e0202 */
[----:B------:R-:W-:Y:S01]  /*14480*/  STS [R2], R43 ;  /* 0x0000002b02007388 */ /* 0x000fe20000000800 */
        /* <DEDUP_REMOVED lines=34> */
[----:B------:R-:W-:Y:S01]  /*146b0*/  ISETP.NE.U32.AND P0, PT, RZ, c[0x0][0x500], PT ;  /* 0x00014000ff007a0c */ /* 0x000fe20003f05070 */
[----:B------:R-:W-:Y:S03]  /*146c0*/  STS [R4+0x1000], R36 ;  /* 0x0010002404007388 */ /* 0x000fe60000000800 */
[----:B------:R-:W-:Y:S01]  /*146d0*/  ISETP.NE.AND.EX P1, PT, RZ, c[0x0][0x504], PT, P0 ;  /* 0x00014100ff007a0c */ /* 0x000fe20003f25300 */
[----:B------:R-:W-:Y:S01]  /*146e0*/  STS [R4+0x1200], R78 ;  /* 0x0012004e04007388 */ /* 0x000fe20000000800 */
[----:B------:R-:W-:-:S03]  /*146f0*/  ISETP.NE.U32.AND P0, PT, RZ, c[0x0][0x508], PT ;  /* 0x00014200ff007a0c */ /* 0x000fc60003f05070 */
[----:B------:R-:W-:Y:S01]  /*14700*/  STS [R0+0x2080], R35 ;  /* 0x0020802300007388 */ /* 0x000fe20000000800 */
        /* <DEDUP_REMOVED lines=47> */
.L_x_999:
        /* <DEDUP_REMOVED lines=151> */
.L_x_1001:
[----:B---3--:R-:W-:Y:S05]  /*15370*/  BSYNC B0 ;  /* 0x0000000000007941 */ /* 0x008fea0003800000 */
.L_x_1000:
        /* <DEDUP_REMOVED lines=23> */
.L_x_1003:
[----:B------:R-:W-:Y:S05]  /*154f0*/  BSYNC B0 ;  /* 0x0000000000007941 */ /* 0x000fea0003800000 */
.L_x_1002:
        /* <DEDUP_REMOVED lines=23> */
.L_x_1005:
[----:B------:R-:W-:Y:S05]  /*15670*/  BSYNC B0 ;  /* 0x0000000000007941 */ /* 0x000fea0003800000 */
.L_x_1004:
        /* <DEDUP_REMOVED lines=24> */
.L_x_998:
[----:B------:R-:W-:Y:S01]  /*15800*/  ISETP.NE.U32.AND P1, PT, RZ, c[0x0][0x508], PT ;  /* 0x00014200ff007a0c */ /* 0x000fe20003f25070 */
[----:B------:R-:W-:Y:S01]  /*15810*/  IMAD.MOV.U32 R2, RZ, RZ, 0x4 ;  /* 0x00000004ff027424 */ /* 0x000fe200078e00ff */
[----:B------:R-:W-:Y:S02]  /*15820*/  ISETP.NE.U32.AND P0, PT, RZ, c[0x0][0x500], PT ;  /* 0x00014000ff007a0c */ /* 0x000fe40003f05070 */
[----:B------:R-:W-:Y:S01]  /*15830*/  ISETP.NE.AND.EX P1, PT, RZ, c[0x0][0x50c], PT, P1 ;  /* 0x00014300ff007a0c */ /* 0x000fe20003f25310 */
[----:B------:R-:W-:Y:S01]  /*15840*/  IMAD.WIDE R6, R251, R2, c[0x0][0x500] ;  /* 0x00014000fb067625 */ /* 0x000fe200078e0202 */
[----:B------:R-:W-:-:S03]  /*15850*/  ISETP.NE.AND.EX P0, PT, RZ, c[0x0][0x504], PT, P0 ;  /* 0x00014100ff007a0c */ /* 0x000fc60003f05300 */
[----:B------:R-:W-:-:S08]  /*15860*/  IMAD.MOV.U32 R13, RZ, RZ, c[0x0][0x388] ;  /* 0x0000e200ff0d7624 */ /* 0x000fd000078e00ff */
        /* <DEDUP_REMOVED lines=11> */
.L_x_1006:
        /* <DEDUP_REMOVED lines=43> */
.L_x_1008:
[----:B---3--:R-:W-:Y:S05]  /*15bd0*/  BSYNC B0 ;  /* 0x0000000000007941 */ /* 0x008fea0003800000 */
.L_x_1007:
        /* <DEDUP_REMOVED lines=64> */
.L_x_1010:
[----:B------:R-:W-:Y:S05]  /*15fe0*/  BSYNC B0 ;  /* 0x0000000000007941 */ /* 0x000fea0003800000 */
.L_x_1009:
        /* <DEDUP_REMOVED lines=21> */
.L_x_1012:
[----:B------:R-:W-:Y:S05]  /*16140*/  BSYNC B0 ;  /* 0x0000000000007941 */ /* 0x000fea0003800000 */
.L_x_1011:
        /* <DEDUP_REMOVED lines=21> */
.L_x_1014:
[----:B------:R-:W-:Y:S05]  /*162a0*/  BSYNC B0 ;  /* 0x0000000000007941 */ /* 0x000fea0003800000 */
.L_x_1013:
        /* <DEDUP_REMOVED lines=22> */
.L_x_1015:
        /* <DEDUP_REMOVED lines=15> */
.L_x_1726:


//--------------------- .text._ZN7cutlass13device_kernelIN5flash19enable_sm80_to_sm89INS1_16FlashAttnFwdSm80INS1_25CollectiveMainloopFwdSm80ILi4ELi1ELb0EN4cute5tupleIJNS5_1CILi128EEENS7_ILi48EEENS7_ILi96EEEEEELi96ENS_10bfloat16_tEfNS_4arch4Sm80ELb0ELb1ELb0ELb0ELb1ELb0ELb1ELb0EEENS1_21CollectiveEpilogueFwdINS6_IJS8_SA_S9_EEENS6_IJNS7_ILi1EEESI_SI_EEESC_SE_Li128ELb0ELb1ELb0ELb0EEENS1_19SingleTileSchedulerILb0ELb0ELb1ELi128EEEEEEEEEvNT_6ParamsE --------------------------
	.section	.text._ZN7cutlass13device_kernelIN5flash19enable_sm80_to_sm89INS1_16FlashAttnFwdSm80INS1_25CollectiveMainloopFwdSm80ILi4ELi1ELb0EN4cute5tupleIJNS5_1CILi128EEENS7_ILi48EEENS7_ILi96EEEEEELi96ENS_10bfloat16_tEfNS_4arch4Sm80ELb0ELb1ELb0ELb0ELb1ELb0ELb1ELb0EEENS1_21CollectiveEpilogueFwdINS6_IJS8_SA_S9_EEENS6_IJNS7_ILi1EEESI_SI_EEESC_SE_Li128ELb0ELb1ELb0ELb0EEENS1_19SingleTileSchedulerILb0ELb0ELb1ELi128EEEEEEEEEvNT_6ParamsE,"ax",@progbits
	.sectioninfo	@"SHI_REGISTERS=255"
	.align	128
.text._ZN7cutlass13device_kernelIN5flash19enable_sm80_to_sm89INS1_16FlashAttnFwdSm80INS1_25CollectiveMainloopFwdSm80ILi4ELi1ELb0EN4cute5tupleIJNS5_1CILi128EEENS7_ILi48EEENS7_ILi96EEEEEELi96ENS_10bfloat16_tEfNS_4arch4Sm80ELb0ELb1ELb0ELb0ELb1ELb0ELb1ELb0EEENS1_21CollectiveEpilogueFwdINS6_IJS8_SA_S9_EEENS6_IJNS7_ILi1EEESI_SI_EEESC_SE_Li128ELb0ELb1ELb0ELb0EEENS1_19SingleTileSchedulerILb0ELb0ELb1ELi128EEEEEEEEEvNT_6ParamsE:
        .type           _ZN7cutlass13device_kernelIN5flash19enable_sm80_to_sm89INS1_16FlashAttnFwdSm80INS1_25CollectiveMainloopFwdSm80ILi4ELi1ELb0EN4cute5tupleIJNS5_1CILi128EEENS7_ILi48EEENS7_ILi96EEEEEELi96ENS_10bfloat16_tEfNS_4arch4Sm80ELb0ELb1ELb0ELb0ELb1ELb0ELb1ELb0EEENS1_21CollectiveEpilogueFwdINS6_IJS8_SA_S9_EEENS6_IJNS7_ILi1EEESI_SI_EEESC_SE_Li128ELb0ELb1ELb0ELb0EEENS1_19SingleTileSchedulerILb0ELb0ELb1ELi128EEEEEEEEEvNT_6ParamsE,@function
        .size           _ZN7cutlass13device_kernelIN5flash19enable_sm80_to_sm89INS1_16FlashAttnFwdSm80INS1_25CollectiveMainloopFwdSm80ILi4ELi1ELb0EN4cute5tupleIJNS5_1CILi128EEENS7_ILi48EEENS7_ILi96EEEEEELi96ENS_10bfloat16_tEfNS_4arch4Sm80ELb0ELb1ELb0ELb0ELb1ELb0ELb1ELb0EEENS1_21CollectiveEpilogueFwdINS6_IJS8_SA_S9_EEENS6_IJNS7_ILi1EEESI_SI_EEESC_SE_Li128ELb0ELb1ELb0ELb0EEENS1_19SingleTileSchedulerILb0ELb0ELb1ELi128EEEEEEEEEvNT_6ParamsE,(.L_x_1727 - _ZN7cutlass13device_kernelIN5flash19enable_sm80_to_sm89INS1_16FlashAttnFwdSm80INS1_25CollectiveMainloopFwdSm80ILi4ELi1ELb0EN4cute5tupleIJNS5_1CILi128EEENS7_ILi48EEENS7_ILi96EEEEEELi96ENS_10bfloat16_tEfNS_4arch4Sm80ELb0ELb1ELb0ELb0ELb1ELb0ELb1ELb0EEENS1_21CollectiveEpilogueFwdINS6_IJS8_SA_S9_EEENS6_IJNS7_ILi1EEESI_SI_EEESC_SE_Li128ELb0ELb1ELb0ELb0EEENS1_19SingleTileSchedulerILb0ELb0ELb1ELi128EEEEEEEEEvNT_6ParamsE)
        .other          _ZN7cutlass13device_kernelIN5flash19enable_sm80_to_sm89INS1_16FlashAttnFwdSm80INS1_25CollectiveMainloopFwdSm80ILi4ELi1ELb0EN4cute5tupleIJNS5_1CILi128EEENS7_ILi48EEENS7_ILi96EEEEEELi96ENS_10bfloat16_tEfNS_4arch4Sm80ELb0ELb1ELb0ELb0ELb1ELb0ELb1ELb0EEENS1_21CollectiveEpilogueFwdINS6_IJS8_SA_S9_EEENS6_IJNS7_ILi1EEESI_SI_EEESC_SE_Li128ELb0ELb1ELb0ELb0EEENS1_19SingleTileSchedulerILb0ELb0ELb1ELi128EEEEEEEEEvNT_6ParamsE,@"STO_CUDA_ENTRY STV_DEFAULT"
_ZN7cutlass13device_kernelIN5flash19enable_sm80_to_sm89INS1_16FlashAttnFwdSm80INS1_25CollectiveMainloopFwdSm80ILi4ELi1ELb0EN4cute5tupleIJNS5_1CILi128EEENS7_ILi48EEENS7_ILi96EEEEEELi96ENS_10bfloat16_tEfNS_4arch4Sm80ELb0ELb1ELb0ELb0ELb1ELb0ELb1ELb0EEENS1_21CollectiveEpilogueFwdINS6_IJS8_SA_S9_EEENS6_IJNS7_ILi1EEESI_SI_EEESC_SE_Li128ELb0ELb1ELb0ELb0EEENS1_19SingleTileSchedulerILb0ELb0ELb1ELi128EEEEEEEEEvNT_6ParamsE:
        /* <DEDUP_REMOVED lines=50> */
.L_x_1017:
[----:B------:R-:W-:-:S13]  /*0320*/  ISETP.NE.AND P0, PT, R4, c[0x0][0x32c], PT ;  /* 0x0000cb0004007a0c */ /* 0x000fda0003f05270 */
[----:B------:R-:W-:-:S05]  /*0330*/  @P0 IMAD.HI.U32 R0, R2, c[0x0][0x330], RZ ;  /* 0x0000cc0002000a27 */ /* 0x000fca00078e00ff */
[----:B------:R-:W-:Y:S02]  /*0340*/  @P0 SHF.R.U32.HI R2, RZ, c[0x0][0x334], R0 ;  /* 0x0000cd00ff020a19 */ /* 0x000fe40000011600 */
.L_x_1018:
[----:B------:R-:W-:-:S05]  /*0350*/  MOV R0, c[0x0][0x32c] ;  /* 0x0000cb0000007a02 */ /* 0x000fca0000000f00 */
[----:B------:R-:W-:-:S05]  /*0360*/  IMAD R2, R2, R0, c[0x0][0x32c] ;  /* 0x0000cb0002027624 */ /* 0x000fca00078e0200 */
[----:B------:R-:W-:-:S04]  /*0370*/  IMNMX R3, R3, R2, PT ;  /* 0x0000000203037217 */ /* 0x000fc80003800200 */
.L_x_1016:
        /* <DEDUP_REMOVED lines=25> */
.L_x_1020:
[----:B------:R-:W-:-:S04]  /*0510*/  MOV R2, c[0x0][0x32c] ;  /* 0x0000cb0000027a02 */ /* 0x000fc80000000f00 */
[----:B------:R-:W-:-:S13]  /*0520*/  ISETP.NE.AND P0, PT, R2, 0x1, PT ;  /* 0x000000010200780c */ /* 0x000fda0003f05270 */
[----:B------:R-:W-:-:S05]  /*0530*/  @P0 IMAD.HI.U32 R2, R0, c[0x0][0x330], RZ ;  /* 0x0000cc0000020a27 */ /* 0x000fca00078e00ff */
[----:B------:R-:W-:-:S05]  /*0540*/  @P0 SHF.R.U32.HI R0, RZ, c[0x0][0x334], R2 ;  /* 0x0000cd00ff000a19 */ /* 0x000fca0000011602 */
.L_x_1021:
[----:B------:R-:W-:-:S05]  /*0550*/  IMAD R0, R0, c[0x0][0x32c], RZ ;  /* 0x0000cb0000007a24 */ /* 0x000fca00078e02ff */
[----:B------:R-:W-:-:S05]  /*0560*/  IMNMX R3, R3, R0, !PT ;  /* 0x0000000003037217 */ /* 0x000fca0007800200 */
.L_x_1019:
        /* <DEDUP_REMOVED lines=103> */
[--C-:B------:R-:W-:Y:S02]  /*0be0*/  IMAD.IADD R14, R129, 0x1, R19.reuse ;  /* 0x00000001810e7824 */ /* 0x100fe400078e0213 */
[C---:B------:R-:W-:Y:S02]  /*0bf0*/  IMAD R27, R49.reuse, 0x20, R19 ;  /* 0x00000020311b7824 */ /* 0x040fe400078e0213 */
[----:B------:R-:W-:Y:S02]  /*0c00*/  IMAD.SHL.U32 R226, R49, 0x8, RZ ;  /* 0x0000000831e27824 */ /* 0x000fe400078e00ff */
[----:B------:R-:W-:Y:S01]  /*0c10*/  IMAD.IADD R5, R129, 0x1, R27 ;  /* 0x0000000181057824 */ /* 0x000fe200078e021b */
[----:B------:R-:W-:Y:S02]  /*0c20*/  STL [R1+0x14], R27 ;  /* 0x0000141b01007387 */ /* 0x000fe40000100800 */
[C---:B------:R-:W-:Y:S01]  /*0c30*/  IADD3 R31, R226.reuse, 0x20, RZ ;  /* 0x00000020e21f7810 */ /* 0x040fe20007ffe0ff */
[----:B------:R-:W-:Y:S01]  /*0c40*/  @P1 IMAD.HI.U32 R0, R5, c[0x0][0x2c8], RZ ;  /* 0x0000b20005001a27 */ /* 0x000fe200078e00ff */
[----:B------:R-:W-:-:S02]  /*0c50*/  IADD3 R30, R226, 0x40, RZ ;  /* 0x00000040e21e7810 */ /* 0x000fc40007ffe0ff */
[----:B------:R-:W-:Y:S01]  /*0c60*/  ISETP.GE.AND P3, PT, R31, c[0x0][0x198], PT ;  /* 0x000066001f007a0c */ /* 0x000fe20003f66270 */
[----:B------:R-:W-:Y:S01]  /*0c70*/  IMAD.MOV.U32 R4, RZ, RZ, R5 ;  /* 0x000000ffff047224 */ /* 0x000fe200078e0005 */
[----:B------:R-:W-:Y:S02]  /*0c80*/  @P1 SHF.R.U32.HI R4, RZ, c[0x0][0x2cc], R0 ;  /* 0x0000b300ff041a19 */ /* 0x000fe40000011600 */
[----:B------:R-:W-:Y:S02]  /*0c90*/  ISETP.GE.AND P4, PT, R30, c[0x0][0x198], PT ;  /* 0x000066001e007a0c */ /* 0x000fe40003f86270 */
[--C-:B------:R-:W-:Y:S01]  /*0ca0*/  SHF.R.S32.HI R6, RZ, 0x1f, R4.reuse ;  /* 0x0000001fff067819 */ /* 0x100fe20000011404 */
[----:B------:R-:W-:Y:S02]  /*0cb0*/  IMAD.MOV R0, RZ, RZ, -R4 ;  /* 0x000000ffff007224 */ /* 0x000fe400078e0a04 */
[----:B------:R-:W-:-:S04]  /*0cc0*/  IMAD.WIDE.U32 R2, R4, c[0x0][0x1b0], R2 ;  /* 0x00006c0004027a25 */ /* 0x000fc800078e0002 */
[----:B------:R-:W-:Y:S02]  /*0cd0*/  IMAD R0, R0, c[0x0][0x2c4], R5 ;  /* 0x0000b10000007a24 */ /* 0x000fe400078e0205 */
[----:B------:R-:W-:-:S03]  /*0ce0*/  IMAD R6, R6, c[0x0][0x1b0], RZ ;  /* 0x00006c0006067a24 */ /* 0x000fc600078e02ff */
[----:B------:R-:W-:Y:S01]  /*0cf0*/  SHF.R.S32.HI R5, RZ, 0x1f, R0 ;  /* 0x0000001fff057819 */ /* 0x000fe20000011400 */
[----:B------:R-:W-:-:S04]  /*0d00*/  IMAD R4, R4, c[0x0][0x1b4], R6 ;  /* 0x00006d0004047a24 */ /* 0x000fc800078e0206 */
[----:B------:R-:W-:Y:S02]  /*0d10*/  IMAD.IADD R3, R3, 0x1, R4 ;  /* 0x0000000103037824 */ /* 0x000fe400078e0204 */
[----:B------:R-:W-:Y:S02]  /*0d20*/  IMAD R4, R5, c[0x0][0x1a8], RZ ;  /* 0x00006a0005047a24 */ /* 0x000fe400078e02ff */
[----:B------:R-:W-:Y:S02]  /*0d30*/  IMAD.SHL.U32 R5, R17, 0x40, RZ ;  /* 0x0000004011057824 */ /* 0x000fe400078e00ff */
[C---:B------:R-:W-:Y:S02]  /*0d40*/  IMAD R6, R0.reuse, c[0x0][0x1ac], R4 ;  /* 0x00006b0000067a24 */ /* 0x040fe400078e0204 */
        /* <DEDUP_REMOVED lines=12> */
[----:B------:R-:W2:Y:S01]  /*0e10*/  SHFL.IDX PT, R7, R12, RZ, 0x1c1f ;  /* 0x001c1fff0c077589 */ /* 0x000ea200000e0000 */
        /* <DEDUP_REMOVED lines=17> */
[C---:B--2---:R-:W-:Y:S01]  /*0f30*/  @!P0 IMAD.WIDE R10, R226.reuse, 0x2, R6 ;  /* 0x00000002e20a8825 */ /* 0x044fe200078e0206 */
[----:B---3--:R2:W3:Y:S01]  /*0f40*/  @P2 R2UR UR11, R8 ;  /* 0x00000000080b23c2 */ /* 0x0084e200000e0000 */
[----:B------:R-:W-:Y:S01]  /*0f50*/  ISETP.GE.AND P2, PT, R226, c[0x0][0x198], PT ;  /* 0x00006600e2007a0c */ /* 0x000fe20003f46270 */
[----:B---3--:R-:W-:-:S02]  /*0f60*/  @!UP0 UMOV UR11, UR10 ;  /* 0x0000000a000b8c82 */ /* 0x008fc40008000000 */
[----:B------:R-:W-:Y:S02]  /*0f70*/  USHF.R.S32.HI UR10, URZ, 0x1f, UR11 ;  /* 0x0000001f3f0a7899 */ /* 0x000fe4000801140b */
[----:B------:R-:W-:Y:S02]  /*0f80*/  UIMAD.WIDE.U32 UR12, UR11, UR4, URZ ;  /* 0x000000040b0c72a5 */ /* 0x000fe4000f8e003f */
[----:B------:R-:W-:-:S04]  /*0f90*/  UIMAD UR10, UR10, UR4, URZ ;  /* 0x000000040a0a72a4 */ /* 0x000fc8000f8e023f */
[----:B------:R-:W-:Y:S02]  /*0fa0*/  UIMAD UR10, UR11, UR5, UR10 ;  /* 0x000000050b0a72a4 */ /* 0x000fe4000f8e020a */
[----:B------:R3:W-:Y:S01]  /*0fb0*/  @!P0 LDGSTS.E.BYPASS.LTC128B.128 [R223+0x6080], [R10.64], !P2 ;  /* 0x060800000adf8fae */ /* 0x0007e2000d101d48 */
[----:B------:R-:W-:Y:S02]  /*0fc0*/  ULDC.64 UR4, c[0x0][0x1e8] ;  /* 0x00007a0000047ab9 */ /* 0x000fe40000000a00 */
[----:B------:R-:W-:Y:S01]  /*0fd0*/  UIADD3 UR10, UR13, UR10, URZ ;  /* 0x0000000a0d0a7290 */ /* 0x000fe2000fffe03f */
[----:B--2---:R-:W-:-:S04]  /*0fe0*/  @!P0 IMAD.WIDE R8, R29, 0x2, R6 ;  /* 0x000000021d088825 */ /* 0x004fc800078e0206 */
[----:B------:R-:W-:Y:S01]  /*0ff0*/  @!P0 IMAD.WIDE R6, R28, 0x2, R6 ;  /* 0x000000021c068825 */ /* 0x000fe200078e0206 */
[----:B------:R4:W-:Y:S04]  /*1000*/  @!P0 LDGSTS.E.BYPASS.LTC128B.128 [R223+0x8080], [R8.64], !P3 ;  /* 0x0808000008df8fae */ /* 0x0009e8000d901d48 */
[----:B------:R2:W-:Y:S01]  /*1010*/  @!P0 LDGSTS.E.BYPASS.LTC128B.128 [R223+0xa080], [R6.64], !P4 ;  /* 0x0a08000006df8fae */ /* 0x0005e2000e101d48 */
[----:B------:R-:W-:Y:S02]  /*1020*/  ISETP.GE.AND P0, PT, R0, R15, PT ;  /* 0x0000000f0000720c */ /* 0x000fe40003f06270 */
[----:B------:R-:W-:Y:S01]  /*1030*/  IADD3 R0, R14, 0x60, RZ ;  /* 0x000000600e007810 */ /* 0x000fe20007ffe0ff */
[----:B---3--:R-:W-:Y:S04]  /*1040*/  SHFL.IDX PT, R10, R13, 0x3, 0x1c1f ;  /* 0x007c1f000d0a7f89 */ /* 0x008fe800000e0000 */
[----:B------:R-:W3:Y:S01]  /*1050*/  SHFL.IDX PT, R11, R12, 0x3, 0x1c1f ;  /* 0x007c1f000c0b7f89 */ /* 0x000ee200000e0000 */
[----:B----4-:R-:W-:-:S04]  /*1060*/  @!P1 IMAD.WIDE R8, R226, 0x2, R4 ;  /* 0x00000002e2089825 */ /* 0x010fc800078e0204 */
[--C-:B--2---:R-:W-:Y:S01]  /*1070*/  @!P1 IMAD.WIDE R6, R29, 0x2, R4.reuse ;  /* 0x000000021d069825 */ /* 0x104fe200078e0204 */
        /* <DEDUP_REMOVED lines=15> */
[----:B---3--:R-:W-:-:S04]  /*1170*/  @!P1 IMAD.WIDE R4, R28, 0x2, R10 ;  /* 0x000000021c049825 */ /* 0x008fc800078e020a */
[----:B-----5:R-:W-:-:S04]  /*1180*/  @!P1 IMAD.WIDE R2, R226, 0x2, R10 ;  /* 0x00000002e2029825 */ /* 0x020fc800078e020a */
[----:B------:R-:W-:Y:S01]  /*1190*/  @P5 IMAD.HI.U32 R0, R7, c[0x0][0x2bc], RZ ;  /* 0x0000af0007005a27 */ /* 0x000fe200078e00ff */
[----:B------:R3:W-:Y:S03]  /*11a0*/  @!P1 LDGSTS.E.BYPASS.LTC128B.128 [R223+0x7880], [R2.64], !P2 ;  /* 0x0788000002df9fae */ /* 0x0007e6000d101d48 */
[----:B------:R-:W-:Y:S01]  /*11b0*/  IMAD.MOV.U32 R6, RZ, RZ, R7 ;  /* 0x000000ffff067224 */ /* 0x000fe200078e0007 */
[----:B------:R-:W-:-:S04]  /*11c0*/  @P5 SHF.R.U32.HI R6, RZ, c[0x0][0x2c0], R0 ;  /* 0x0000b000ff065a19 */ /* 0x000fc80000011600 */
[----:B------:R-:W-:Y:S01]  /*11d0*/  @!P0 IADD3 R0, P2, R6, UR12, RZ ;  /* 0x0000000c06008c10 */ /* 0x000fe2000ff5e0ff */
[----:B---3--:R-:W-:-:S05]  /*11e0*/  @!P1 IMAD.WIDE R2, R29, 0x2, R10 ;  /* 0x000000021d029825 */ /* 0x008fca00078e020a */
[----:B------:R3:W-:Y:S04]  /*11f0*/  @!P1 LDGSTS.E.BYPASS.LTC128B.128 [R223+0x9880], [R2.64], !P3 ;  /* 0x0988000002df9fae */ /* 0x0007e8000d901d48 */
[----:B------:R4:W-:Y:S04]  /*1200*/  @!P1 LDGSTS.E.BYPASS.LTC128B.128 [R223+0xb880], [R4.64], !P4 ;  /* 0x0b88000004df9fae */ /* 0x0009e8000e101d48 */
[----:B------:R-:W0:Y:S01]  /*1210*/  LDGDEPBAR ;  /* 0x00000000000079af */ /* 0x000e220000000000 */
[----:B---3--:R-:W-:Y:S02]  /*1220*/  @!P0 LEA.HI.X.SX32 R3, R6, UR10, 0x1, P2 ;  /* 0x0000000a06038c11 */ /* 0x008fe400090f0eff */
[----:B------:R-:W-:-:S04]  /*1230*/  @!P0 LEA R2, P2, R0, c[0x0][0x2a0], 0x2 ;  /* 0x0000a80000028a11 */ /* 0x000fc800078410ff */
[----:B------:R-:W-:Y:S01]  /*1240*/  @!P0 LEA.HI.X R3, R0, c[0x0][0x2a4], R3, 0x2, P2 ;  /* 0x0000a90000038a11 */ /* 0x000fe200010f1403 */
[----:B------:R-:W-:Y:S06]  /*1250*/  BAR.SYNC.DEFER_BLOCKING 0x0 ;  /* 0x0000000000007b1d */ /* 0x000fec0000010000 */
[----:B------:R3:W5:Y:S01]  /*1260*/  @!P0 LDG.E R222, [R2.64] ;  /* 0x0000000802de8981 */ /* 0x000762000c1e1900 */
[----:B------:R-:W-:Y:S01]  /*1270*/  IMAD.MOV R0, RZ, RZ, -R6 ;  /* 0x000000ffff007224 */ /* 0x000fe200078e0a06 */
[----:B------:R-:W-:Y:S01]  /*1280*/  UIMAD UR11, UR6, UR4, URZ ;  /* 0x00000004060b72a4 */ /* 0x000fe2000f8e023f */
[----:B------:R-:W-:Y:S01]  /*1290*/  IMAD R48, R207, -0x30, R48 ;  /* 0xffffffd0cf307824 */ /* 0x000fe200078e0230 */
[----:B------:R-:W-:Y:S01]  /*12a0*/  UIMAD.WIDE.U32 UR16, UR7, UR4, URZ ;  /* 0x00000004071072a5 */ /* 0x000fe2000f8e003f */
[----:B------:R-:W-:Y:S01]  /*12b0*/  IMAD R224, R0, c[0x0][0x2b8], R7 ;  /* 0x0000ae0000e07a24 */ /* 0x000fe200078e0207 */
[----:B------:R-:W-:Y:S01]  /*12c0*/  UIMAD UR5, UR7, UR5, UR11 ;  /* 0x00000005070572a4 */ /* 0x000fe2000f8e020b */
[----:B------:R-:W-:Y:S01]  /*12d0*/  IMAD.IADD R50, R48, 0x1, R20 ;  /* 0x0000000130327824 */ /* 0x000fe200078e0214 */
[----:B------:R-:W-:Y:S01]  /*12e0*/  ISETP.GE.AND P3, PT, R226, c[0x0][0x1d4], PT ;  /* 0x00007500e2007a0c */ /* 0x000fe20003f66270 */
[----:B------:R-:W-:Y:S01]  /*12f0*/  BSSY B0, `(.L_x_1023) ;  /* 0x00000b3000007945 */ /* 0x000fe20003800000 */
[----:B------:R-:W-:Y:S01]  /*1300*/  SHF.R.S32.HI R11, RZ, 0x1f, R224 ;  /* 0x0000001fff0b7819 */ /* 0x000fe200000114e0 */
[----:B------:R-:W-:Y:S01]  /*1310*/  UIADD3 UR14, UR17, UR5, URZ ;  /* 0x00000005110e7290 */ /* 0x000fe2000fffe03f */
[----:B------:R-:W-:-:S02]  /*1320*/  ISETP.GE.AND P6, PT, R31, c[0x0][0x1d4], PT ;  /* 0x000075001f007a0c */ /* 0x000fc40003fc6270 */
[----:B------:R-:W-:Y:S01]  /*1330*/  ISETP.GE.AND P5, PT, R30, c[0x0][0x1d4], PT ;  /* 0x000075001e007a0c */ /* 0x000fe20003fa6270 */
[----:B------:R-:W-:Y:S01]  /*1340*/  IMAD R0, R11, c[0x0][0x1e0], RZ ;  /* 0x000078000b007a24 */ /* 0x000fe200078e02ff */
[----:B------:R-:W-:Y:S01]  /*1350*/  LEA.HI R14, R18, R44, RZ, 0x4 ;  /* 0x0000002c120e7211 */ /* 0x000fe200078f20ff */
[----:B------:R-:W-:Y:S01]  /*1360*/  ULDC.64 UR4, c[0x0][0x210] ;  /* 0x0000840000047ab9 */ /* 0x000fe20000000a00 */
[----:B------:R-:W-:Y:S01]  /*1370*/  ISETP.GE.AND P2, PT, R31, c[0x0][0x1d4], PT ;  /* 0x000075001f007a0c */ /* 0x000fe20003f46270 */
[----:B------:R-:W-:Y:S01]  /*1380*/  IMAD R0, R224, c[0x0][0x1e4], R0 ;  /* 0x00007900e0007a24 */ /* 0x000fe200078e0200 */
[----:B------:R-:W-:Y:S01]  /*1390*/  UIMAD UR11, UR6, UR4, URZ ;  /* 0x00000004060b72a4 */ /* 0x000fe2000f8e023f */
[----:B------:R-:W-:Y:S01]  /*13a0*/  ISETP.GT.AND P4, PT, R44, 0x3f, PT ;  /* 0x0000003f2c00780c */ /* 0x000fe20003f84270 */
[----:B------:R-:W-:Y:S01]  /*13b0*/  UIMAD.WIDE.U32 UR18, UR7, UR4, URZ ;  /* 0x00000004071272a5 */ /* 0x000fe2000f8e003f */
[----:B------:R-:W-:Y:S01]  /*13c0*/  IADD3 R128, R207, -0x1, RZ ;  /* 0xffffffffcf807810 */ /* 0x000fe20007ffe0ff */
[----:B------:R-:W-:Y:S01]  /*13d0*/  UIMAD UR5, UR7, UR5, UR11 ;  /* 0x00000005070572a4 */ /* 0x000fe2000f8e020b */
[----:B---3--:R-:W-:-:S03]  /*13e0*/  IMAD.WIDE.U32 R2, R224, c[0x0][0x1e0], RZ ;  /* 0x00007800e0027a25 */ /* 0x008fc600078e00ff */
[----:B------:R-:W-:Y:S01]  /*13f0*/  UIADD3 UR5, UR19, UR5, URZ ;  /* 0x0000000513057290 */ /* 0x000fe2000fffe03f */
[----:B------:R-:W-:Y:S01]  /*1400*/  IMAD.IADD R3, R3, 0x1, R0 ;  /* 0x0000000103037824 */ /* 0x000fe200078e0200 */
[----:B-----5:R-:W-:-:S03]  /*1410*/  SHF.R.S32.HI R15, RZ, 0x1f, R222 ;  /* 0x0000001fff0f7819 */ /* 0x020fc600000114de */
[----:B------:R-:W-:-:S04]  /*1420*/  IMAD.WIDE.U32 R2, R222, c[0x0][0x1f0], R2 ;  /* 0x00007c00de027a25 */ /* 0x000fc800078e0002 */
[----:B------:R-:W-:Y:S01]  /*1430*/  IMAD R0, R15, c[0x0][0x1f0], RZ ;  /* 0x00007c000f007a24 */ /* 0x000fe200078e02ff */
[----:B----4-:R-:W-:-:S03]  /*1440*/  IADD3 R4, P1, R2, UR16, RZ ;  /* 0x0000001002047c10 */ /* 0x010fc6000ff3e0ff */
[----:B------:R-:W-:Y:S01]  /*1450*/  IMAD R2, R222, c[0x0][0x1f4], R0 ;  /* 0x00007d00de027a24 */ /* 0x000fe200078e0200 */
[----:B--2---:R-:W-:-:S04]  /*1460*/  LEA R8, P0, R4, c[0x0][0x1c8], 0x1 ;  /* 0x0000720004087a11 */ /* 0x004fc800078008ff */
[----:B------:R-:W-:Y:S02]  /*1470*/  IADD3.X R2, R3, UR14, R2, P1, !PT ;  /* 0x0000000e03027c10 */ /* 0x000fe40008ffe402 */
[----:B------:R-:W-:Y:S02]  /*1480*/  ISETP.GE.AND P1, PT, R30, c[0x0][0x1d4], PT ;  /* 0x000075001e007a0c */ /* 0x000fe40003f26270 */
[----:B------:R-:W-:Y:S02]  /*1490*/  LEA.HI.X R0, R4, c[0x0][0x1cc], R2, 0x1, P0 ;  /* 0x0000730004007a11 */ /* 0x000fe400000f0c02 */
[----:B------:R-:W-:Y:S01]  /*14a0*/  SHFL.IDX PT, R2, R8, RZ, 0x1c1f ;  /* 0x001c1fff08027589 */ /* 0x000fe200000e0000 */
[----:B------:R-:W-:-:S03]  /*14b0*/  IMNMX R4, R50, 0x30, PT ;  /* 0x0000003032047817 */ /* 0x000fc60003800200 */
[----:B------:R-:W2:Y:S02]  /*14c0*/  SHFL.IDX PT, R3, R0, RZ, 0x1c1f ;  /* 0x001c1fff00037589 */ /* 0x000ea400000e0000 */
[----:B------:R-:W-:Y:S02]  /*14d0*/  IMAD.IADD R10, R4, 0x1, -R19 ;  /* 0x00000001040a7824 */ /* 0x000fe400078e0a13 */
[----:B------:R-:W-:Y:S03]  /*14e0*/  SHFL.IDX PT, R8, R8, 0x1, 0x1c1f ;  /* 0x003c1f0008087f89 */ /* 0x000fe600000e0000 */
[----:B------:R-:W-:Y:S01]  /*14f0*/  ISETP.GE.AND P0, PT, R10, 0x1, PT ;  /* 0x000000010a00780c */ /* 0x000fe20003f06270 */
[----:B------:R3:W4:-:S12]  /*1500*/  SHFL.IDX PT, R9, R0, 0x1, 0x1c1f ;  /* 0x003c1f0000097f89 */ /* 0x00071800000e0000 */
[----:B--2---:R-:W-:-:S04]  /*1510*/  @P0 IMAD.WIDE R6, R226, 0x2, R2 ;  /* 0x00000002e2060825 */ /* 0x004fc800078e0202 */
[--C-:B------:R-:W-:Y:S01]  /*1520*/  @P0 IMAD.WIDE R4, R29, 0x2, R2.reuse ;  /* 0x000000021d040825 */ /* 0x100fe200078e0202 */
[----:B------:R2:W-:Y:S01]  /*1530*/  @P0 LDGSTS.E.BYPASS.LTC128B.128 [R223+0x3c80], [R6.64], !P3 ;  /* 0x03c8000006df0fae */ /* 0x0005e2000d901d48 */
[----:B---3--:R-:W-:Y:S02]  /*1540*/  LOP3.LUT R0, R16, 0xfffffff8, RZ, 0xc0, !PT ;  /* 0xfffffff810007812 */ /* 0x008fe400078ec0ff */
[----:B------:R-:W-:Y:S01]  /*1550*/  @P0 IMAD.WIDE R2, R28, 0x2, R2 ;  /* 0x000000021c020825 */ /* 0x000fe200078e0202 */
[----:B------:R3:W-:Y:S04]  /*1560*/  @P0 LDGSTS.E.BYPASS.LTC128B.128 [R223+0x4880], [R4.64], !P6 ;  /* 0x0488000004df0fae */ /* 0x0007e8000f101d48 */
[----:B------:R5:W-:Y:S01]  /*1570*/  @P0 LDGSTS.E.BYPASS.LTC128B.128 [R223+0x5480], [R2.64], !P5 ;  /* 0x0548000002df0fae */ /* 0x000be2000e901d48 */
[----:B------:R-:W-:-:S02]  /*1580*/  ISETP.GT.AND P0, PT, R10, 0x20, PT ;  /* 0x000000200a00780c */ /* 0x000fc40003f04270 */
[----:B--2---:R-:W-:-:S04]  /*1590*/  SHF.R.S32.HI R6, RZ, 0x4, R14 ;  /* 0x00000004ff067819 */ /* 0x004fc8000001140e */
[----:B---3--:R-:W-:Y:S01]  /*15a0*/  LEA.HI R5, R14, R6, RZ, 0x1 ;  /* 0x000000060e057211 */ /* 0x008fe200078f08ff */
[----:B------:R-:W-:Y:S02]  /*15b0*/  IMAD.IADD R4, R44, 0x1, -R0 ;  /* 0x000000012c047824 */ /* 0x000fe400078e0a00 */
[----:B------:R-:W-:Y:S01]  /*15c0*/  IMAD R0, R11, c[0x0][0x208], RZ ;  /* 0x000082000b007a24 */ /* 0x000fe200078e02ff */
[----:B------:R-:W-:Y:S01]  /*15d0*/  LOP3.LUT R5, R5, 0xfffffffe, RZ, 0xc0, !PT ;  /* 0xfffffffe05057812 */ /* 0x000fe200078ec0ff */
[----:B-----5:R-:W-:Y:S01]  /*15e0*/  IMAD.WIDE.U32 R2, R224, c[0x0][0x208], RZ ;  /* 0x00008200e0027a25 */ /* 0x020fe200078e00ff */
[----:B------:R-:W-:-:S03]  /*15f0*/  LEA.HI R12, R4, R4, RZ, 0x1 ;  /* 0x00000004040c7211 */ /* 0x000fc600078f08ff */
[----:B------:R-:W-:Y:S02]  /*1600*/  IMAD R0, R224, c[0x0][0x20c], R0 ;  /* 0x00008300e0007a24 */ /* 0x000fe400078e0200 */
[----:B------:R-:W-:Y:S01]  /*1610*/  IMAD.IADD R13, R6, 0x1, -R5 ;  /* 0x00000001060d7824 */ /* 0x000fe200078e0a05 */
[----:B------:R-:W-:Y:S01]  /*1620*/  LOP3.LUT R5, R12, 0x3fffffe, RZ, 0xc0, !PT ;  /* 0x03fffffe0c057812 */ /* 0x000fe200078ec0ff */
[----:B------:R-:W-:Y:S01]  /*1630*/  IMAD.IADD R3, R3, 0x1, R0 ;  /* 0x0000000103037824 */ /* 0x000fe200078e0200 */
[----:B------:R-:W-:Y:S01]  /*1640*/  LOP3.LUT R0, R14, 0xfffffff0, RZ, 0xc0, !PT ;  /* 0xfffffff00e007812 */ /* 0x000fe200078ec0ff */
[----:B----4-:R-:W-:Y:S01]  /*1650*/  @P0 IMAD.WIDE R6, R226, 0x2, R8 ;  /* 0x00000002e2060825 */ /* 0x010fe200078e0208 */
[----:B------:R-:W-:-:S03]  /*1660*/  SHF.R.S32.HI R12, RZ, 0x1, R12 ;  /* 0x00000001ff0c7819 */ /* 0x000fc6000001140c */
[----:B------:R-:W-:Y:S01]  /*1670*/  IMAD.IADD R16, R4, 0x1, -R5 ;  /* 0x0000000104107824 */ /* 0x000fe200078e0a05 */
[----:B------:R2:W-:Y:S01]  /*1680*/  @P0 LDGSTS.E.BYPASS.LTC128B.128 [R223+0x4480], [R6.64], !P3 ;  /* 0x0448000006df0fae */ /* 0x0005e2000d901d48 */
[----:B------:R-:W-:Y:S01]  /*1690*/  IMAD.IADD R10, R44, 0x1, -R0 ;  /* 0x000000012c0a7824 */ /* 0x000fe200078e0a00 */
[----:B------:R-:W-:Y:S01]  /*16a0*/  ISETP.GE.AND P3, PT, R226, c[0x0][0x1d4], PT ;  /* 0x00007500e2007a0c */ /* 0x000fe20003f66270 */
[----:B------:R-:W-:-:S03]  /*16b0*/  @P0 IMAD.WIDE R4, R29, 0x2, R8 ;  /* 0x000000021d040825 */ /* 0x000fc600078e0208 */
[----:B------:R-:W-:Y:S01]  /*16c0*/  LEA.HI R11, R10, R10, RZ, 0x1 ;  /* 0x0000000a0a0b7211 */ /* 0x000fe200078f08ff */
[----:B------:R-:W-:Y:S01]  /*16d0*/  IMAD.WIDE.U32 R2, R222, c[0x0][0x218], R2 ;  /* 0x00008600de027a25 */ /* 0x000fe200078e0002 */
[----:B------:R3:W-:Y:S02]  /*16e0*/  @P0 LDGSTS.E.BYPASS.LTC128B.128 [R223+0x5080], [R4.64], !P6 ;  /* 0x0508000004df0fae */ /* 0x0007e4000f101d48 */
[--C-:B------:R-:W-:Y:S02]  /*16f0*/  SHF.R.S32.HI R0, RZ, 0x1f, R11.reuse ;  /* 0x0000001fff007819 */ /* 0x100fe4000001140b */
[----:B--2---:R-:W-:Y:S01]  /*1700*/  SHF.R.S32.HI R7, RZ, 0x1, R11 ;  /* 0x00000001ff077819 */ /* 0x004fe2000001140b */
[----:B---3--:R-:W-:-:S04]  /*1710*/  @P0 IMAD.WIDE R4, R28, 0x2, R8 ;  /* 0x000000021c040825 */ /* 0x008fc800078e0208 */
[----:B------:R-:W-:Y:S01]  /*1720*/  IMAD.SHL.U32 R8, R17, 0x8, RZ ;  /* 0x0000000811087824 */ /* 0x000fe200078e00ff */
[----:B------:R2:W-:Y:S04]  /*1730*/  @P0 LDGSTS.E.BYPASS.LTC128B.128 [R223+0x5c80], [R4.64], !P5 ;  /* 0x05c8000004df0fae */ /* 0x0005e8000e901d48 */
[----:B------:R-:W0:Y:S01]  /*1740*/  LDGDEPBAR ;  /* 0x00000000000079af */ /* 0x000e220000000000 */
[----:B--2---:R-:W-:Y:S01]  /*1750*/  LEA.HI R5, R0, R7, RZ, 0x2 ;  /* 0x0000000700057211 */ /* 0x004fe200078f10ff */
[----:B------:R-:W-:Y:S01]  /*1760*/  IMAD.SHL.U32 R0, R12, 0x40, RZ ;  /* 0x000000400c007824 */ /* 0x000fe200078e00ff */
[----:B------:R-:W-:-:S04]  /*1770*/  DEPBAR.LE SB0, 0x1 ;  /* 0x000080400000791a */ /* 0x000fc80000000000 */
[----:B------:R-:W-:Y:S01]  /*1780*/  IMAD R4, R15, c[0x0][0x218], RZ ;  /* 0x000086000f047a24 */ /* 0x000fe200078e02ff */
[----:B------:R-:W-:Y:S01]  /*1790*/  LOP3.LUT R6, R5, 0xfffffffc, RZ, 0xc0, !PT ;  /* 0xfffffffc05067812 */ /* 0x000fe200078ec0ff */
[----:B------:R-:W-:-:S04]  /*17a0*/  DEPBAR.LE SB0, 0x0 ;  /* 0x000080000000791a */ /* 0x000fc80000000000 */
[----:B------:R-:W-:Y:S01]  /*17b0*/  IMAD R4, R222, c[0x0][0x21c], R4 ;  /* 0x00008700de047a24 */ /* 0x000fe200078e0204 */
[----:B------:R-:W-:Y:S01]  /*17c0*/  LOP3.LUT R0, R0, 0xc0, RZ, 0xc0, !PT ;  /* 0x000000c000007812 */ /* 0x000fe200078ec0ff */
[----:B------:R-:W-:Y:S01]  /*17d0*/  IMAD.IADD R9, R7, 0x1, -R6 ;  /* 0x0000000107097824 */ /* 0x000fe200078e0a06 */
[----:B------:R-:W-:Y:S01]  /*17e0*/  BAR.SYNC.DEFER_BLOCKING 0x0 ;  /* 0x0000000000007b1d */ /* 0x000fe20000010000 */
[----:B------:R-:W-:Y:S02]  /*17f0*/  IADD3 R5, P0, R2, UR18, RZ ;  /* 0x0000001202057c10 */ /* 0x000fe4000ff1e0ff */
[----:B------:R-:W-:Y:S02]  /*1800*/  LOP3.LUT R6, R0, 0x8, R8, 0xf8, !PT ;  /* 0x0000000800067812 */ /* 0x000fe400078ef808 */
[----:B------:R-:W-:Y:S02]  /*1810*/  IADD3.X R2, R3, UR5, R4, P0, !PT ;  /* 0x0000000503027c10 */ /* 0x000fe400087fe404 */
[----:B------:R-:W-:-:S02]  /*1820*/  SHF.R.U32.HI R0, RZ, 0x3, R0 ;  /* 0x00000003ff007819 */ /* 0x000fc40000011600 */
[----:B------:R-:W-:Y:S02]  /*1830*/  SHF.R.S32.HI R4, RZ, 0x1f, R10 ;  /* 0x0000001fff047819 */ /* 0x000fe4000001140a */
[----:B------:R-:W-:Y:S02]  /*1840*/  LEA R26, P0, R5, c[0x0][0x1f8], 0x1 ;  /* 0x00007e00051a7a11 */ /* 0x000fe400078008ff */
[----:B------:R-:W-:Y:S01]  /*1850*/  LOP3.LUT R3, R6, R0, RZ, 0x3c, !PT ;  /* 0x0000000006037212 */ /* 0x000fe200078e3cff */
[----:B------:R-:W-:Y:S01]  /*1860*/  IMAD R0, R13, 0x8, R16 ;  /* 0x000000080d007824 */ /* 0x000fe200078e0210 */
[----:B------:R-:W-:Y:S01]  /*1870*/  LEA.HI R4, R4, R10, RZ, 0x3 ;  /* 0x0000000a04047211 */ /* 0x000fe200078f18ff */
[----:B------:R-:W-:Y:S01]  /*1880*/  SHFL.IDX PT, R6, R26, RZ, 0x1c1f ;  /* 0x001c1fff1a067589 */ /* 0x000fe200000e0000 */
[----:B------:R-:W-:Y:S01]  /*1890*/  LEA.HI.X R25, R5, c[0x0][0x1fc], R2, 0x1, P0 ;  /* 0x00007f0005197a11 */ /* 0x000fe200000f0c02 */
[----:B------:R-:W-:Y:S01]  /*18a0*/  IMAD.U32 R0, R0, 0x20, R3 ;  /* 0x0000002000007824 */ /* 0x000fe200078e0003 */
[----:B------:R-:W-:Y:S01]  /*18b0*/  LOP3.LUT P0, RZ, R12, 0x2, RZ, 0xc0, !PT ;  /* 0x000000020cff7812 */ /* 0x000fe2000780c0ff */
[----:B------:R-:W-:Y:S01]  /*18c0*/  IMAD.SHL.U32 R2, R4, 0x20, RZ ;  /* 0x0000002004027824 */ /* 0x000fe200078e00ff */
[----:B------:R-:W-:Y:S01]  /*18d0*/  LOP3.LUT R4, R11, 0x7fffffe, RZ, 0xc0, !PT ;  /* 0x07fffffe0b047812 */ /* 0x000fe200078ec0ff */
[----:B------:R-:W-:Y:S01]  /*18e0*/  IMAD.SHL.U32 R3, R9, 0x40, RZ ;  /* 0x0000004009037824 */ /* 0x000fe200078e00ff */
[----:B------:R-:W2:Y:S01]  /*18f0*/  SHFL.IDX PT, R7, R25, RZ, 0x1c1f ;  /* 0x001c1fff19077589 */ /* 0x000ea200000e0000 */
[----:B------:R-:W-:Y:S01]  /*1900*/  IMAD.SHL.U32 R5, R13, 0x8, RZ ;  /* 0x000000080d057824 */ /* 0x000fe200078e00ff */
[----:B------:R-:W-:Y:S01]  /*1910*/  LOP3.LUT R125, R2, 0xffffff00, RZ, 0xc0, !PT ;  /* 0xffffff00027d7812 */ /* 0x000fe200078ec0ff */
[----:B------:R-:W-:Y:S01]  /*1920*/  IMAD.SHL.U32 R208, R0, 0x2, RZ ;  /* 0x0000000200d07824 */ /* 0x000fe200078e00ff */
[----:B------:R-:W-:Y:S01]  /*1930*/  LOP3.LUT R2, R3, 0xc0, RZ, 0xc0, !PT ;  /* 0x000000c003027812 */ /* 0x000fe200078ec0ff */
[----:B------:R-:W-:-:S02]  /*1940*/  IMAD.IADD R124, R10, 0x1, -R4 ;  /* 0x000000010a7c7824 */ /* 0x000fc400078e0a04 */
[----:B------:R-:W-:Y:S01]  /*1950*/  IMAD R4, R127, 0x200, R125 ;  /* 0x000002007f047824 */ /* 0x000fe200078e027d */
[----:B------:R-:W-:Y:S01]  /*1960*/  LOP3.LUT R0, R2, 0x8, R5, 0xf8, !PT ;  /* 0x0000000802007812 */ /* 0x000fe200078ef805 */
[----:B------:R3:W4:Y:S01]  /*1970*/  LDSM.16.M88.4 R40, [R208+0x3c80] ;  /* 0x003c8000d028783b */ /* 0x0007220000000200 */
[----:B------:R-:W-:Y:S02]  /*1980*/  SHF.R.U32.HI R2, RZ, 0x3, R2 ;  /* 0x00000003ff027819 */ /* 0x000fe40000011602 */
[----:B------:R-:W-:Y:S01]  /*1990*/  IADD3 R3, R208, 0x3c80, RZ ;  /* 0x00003c80d0037810 */ /* 0x000fe20007ffe0ff */
[----:B------:R3:W1:Y:S01]  /*19a0*/  LDSM.16.M88.4 R36, [R208+0x4080] ;  /* 0x00408000d024783b */ /* 0x0006620000000200 */
[----:B------:R-:W-:Y:S01]  /*19b0*/  LOP3.LUT R51, R0, R2, RZ, 0x3c, !PT ;  /* 0x0000000200337212 */ /* 0x000fe200078e3cff */
[----:B------:R-:W-:Y:S01]  /*19c0*/  IMAD R0, R124, 0x20, R4 ;  /* 0x000000207c007824 */ /* 0x000fe200078e0204 */
[----:B------:R-:W-:Y:S01]  /*19d0*/  IADD3 R213, R208, 0x3ca0, RZ ;  /* 0x00003ca0d0d57810 */ /* 0x000fe20007ffe0ff */
[----:B------:R-:W-:Y:S01]  /*19e0*/  IMAD.MOV.U32 R4, RZ, RZ, 0x10 ;  /* 0x00000010ff047424 */ /* 0x000fe200078e00ff */
[----:B------:R-:W-:Y:S01]  /*19f0*/  @P0 IADD3 R213, R3, -0x20, RZ ;  /* 0xffffffe003d50810 */ /* 0x000fe20007ffe0ff */
[----:B------:R-:W-:Y:S01]  /*1a00*/  IMAD.IADD R0, R51, 0x1, R0 ;  /* 0x0000000133007824 */ /* 0x000fe200078e0200 */
[----:B------:R-:W-:Y:S01]  /*1a10*/  LOP3.LUT P0, RZ, R9, 0x2, RZ, 0xc0, !PT ;  /* 0x0000000209ff7812 */ /* 0x000fe2000780c0ff */
[----:B------:R3:W1:Y:S01]  /*1a20*/  LDSM.16.M88.4 R32, [R208+0x4480] ;  /* 0x00448000d020783b */ /* 0x0006620000000200 */
[----:B------:R-:W-:Y:S01]  /*1a30*/  SHF.R.S32.HI R5, RZ, 0x1f, R226 ;  /* 0x0000001fff057819 */ /* 0x000fe200000114e2 */
[----:B------:R-:W-:Y:S01]  /*1a40*/  IMAD.SHL.U32 R211, R0, 0x2, RZ ;  /* 0x0000000200d37824 */ /* 0x000fe200078e00ff */
[----:B------:R-:W-:Y:S01]  /*1a50*/  SEL R4, R4, 0xfffffff0, !P0 ;  /* 0xfffffff004047807 */ /* 0x000fe20004000000 */
[----:B------:R-:W-:Y:S01]  /*1a60*/  IMAD.IADD R0, R50, 0x1, -R19 ;  /* 0x0000000132007824 */ /* 0x000fe200078e0a13 */
[----:B------:R3:W1:Y:S01]  /*1a70*/  LDSM.16.M88.4 R64, [R213] ;  /* 0x00000000d540783b */ /* 0x0006620000000200 */
[----:B--2---:R-:W-:Y:S01]  /*1a80*/  IMAD.WIDE R2, R226, 0x2, R6 ;  /* 0x00000002e2027825 */ /* 0x004fe200078e0206 */
[----:B------:R-:W-:-:S02]  /*1a90*/  IADD3 R221, R213, 0x400, RZ ;  /* 0x00000400d5dd7810 */ /* 0x000fc40007ffe0ff */
[----:B------:R-:W-:Y:S01]  /*1aa0*/  ISETP.LT.OR P0, PT, R0, 0x1, P3 ;  /* 0x000000010000780c */ /* 0x000fe20001f01670 */
[----:B------:R-:W-:Y:S01]  /*1ab0*/  IMAD R212, R4, 0x2, R211 ;  /* 0x0000000204d47824 */ /* 0x000fe200078e02d3 */
[----:B------:R3:W2:Y:S01]  /*1ac0*/  LDSM.16.M88.4 R16, [R211+0x6080] ;  /* 0x00608000d310783b */ /* 0x0006a20000000200 */
[----:B------:R-:W-:-:S03]  /*1ad0*/  IADD3 R220, R213, 0x800, RZ ;  /* 0x00000800d5dc7810 */ /* 0x000fc60007ffe0ff */
[----:B------:R3:W1:Y:S04]  /*1ae0*/  LDSM.16.M88.4 R12, [R211+0x7080] ;  /* 0x00708000d30c783b */ /* 0x0006680000000200 */
[----:B-1----:R3:W1:Y:S04]  /*1af0*/  LDSM.16.M88.4 R20, [R212+0x6080] ;  /* 0x00608000d414783b */ /* 0x0026680000000200 */
[----:B------:R3:W1:Y:S04]  /*1b00*/  LDSM.16.M88.4 R8, [R212+0x7080] ;  /* 0x00708000d408783b */ /* 0x0006680000000200 */
[----:B------:R3:W1:Y:S04]  /*1b10*/  LDSM.16.M88.4 R72, [R213+0x400] ;  /* 0x00040000d548783b */ /* 0x0006680000000200 */
[----:B------:R3:W1:Y:S04]  /*1b20*/  LDSM.16.M88.4 R80, [R213+0x800] ;  /* 0x00080000d550783b */ /* 0x0006680000000200 */
[----:B------:R-:W-:Y:S01]  /*1b30*/  @!PT LDS RZ, [RZ] ;  /* 0x00000000fffff984 */ /* 0x000fe20000000800 */
[----:B------:R-:W-:Y:S01]  /*1b40*/  @!PT LDS RZ, [RZ] ;  /* 0x00000000fffff984 */ /* 0x000fe20000000800 */
[----:B------:R-:W-:Y:S01]  /*1b50*/  @!PT LDS RZ, [RZ] ;  /* 0x00000000fffff984 */ /* 0x000fe20000000800 */
[----:B------:R5:W-:Y:S01]  /*1b60*/  LDGSTS.E.BYPASS.LTC128B.128 [R223+0x1880], [R2.64], !P0 ;  /* 0x0188000002df7fae */ /* 0x000be2000c101d48 */
[----:B------:R-:W-:Y:S01]  /*1b70*/  ISETP.LT.OR P0, PT, R0, 0x1, P2 ;  /* 0x000000010000780c */ /* 0x000fe20001701670 */
[----:B-----5:R-:W-:-:S12]  /*1b80*/  IMAD.WIDE R2, R29, 0x2, R6 ;  /* 0x000000021d027825 */ /* 0x020fd800078e0206 */
[----:B------:R5:W-:Y:S01]  /*1b90*/  LDGSTS.E.BYPASS.LTC128B.128 [R223+0x2480], [R2.64], !P0 ;  /* 0x0248000002df7fae */ /* 0x000be2000c101d48 */
[----:B------:R-:W-:Y:S01]  /*1ba0*/  ISETP.LT.OR P0, PT, R0, 0x1, P1 ;  /* 0x000000010000780c */ /* 0x000fe20000f01670 */
[----:B-----5:R-:W-:-:S12]  /*1bb0*/  IMAD.WIDE R2, R28, 0x2, R6 ;  /* 0x000000021c027825 */ /* 0x020fd800078e0206 */
[----:B------:R5:W-:Y:S01]  /*1bc0*/  LDGSTS.E.BYPASS.LTC128B.128 [R223+0x3080], [R2.64], !P0 ;  /* 0x0308000002df7fae */ /* 0x000be2000c101d48 */
[----:B------:R-:W-:Y:S02]  /*1bd0*/  ISETP.GT.AND P0, PT, R27, 0x2f, PT ;  /* 0x0000002f1b00780c */ /* 0x000fe40003f04270 */
[----:B-----5:R-:W-:Y:S02]  /*1be0*/  SHF.R.S32.HI R3, RZ, 0x1f, R29 ;  /* 0x0000001fff037819 */ /* 0x020fe4000001141d */
[----:B------:R-:W-:-:S03]  /*1bf0*/  SHF.R.S32.HI R2, RZ, 0x1f, R28 ;  /* 0x0000001fff027819 */ /* 0x000fc6000001141c */
[----:B------:R3:W-:Y:S04]  /*1c00*/  STL [R1+0x28], R3 ;  /* 0x0000280301007387 */ /* 0x0007e80000100800 */
[----:B------:R3:W-:Y:S01]  /*1c10*/  STL [R1+0x24], R2 ;  /* 0x0000240201007387 */ /* 0x0007e20000100800 */
[----:B------:R-:W-:Y:S05]  /*1c20*/  @P4 BRA `(.L_x_1024) ;  /* 0x000001f000004947 */ /* 0x000fea0003800000 */
[----:B-12-4-:R-:W-:Y:S05]  /*1c30*/  BRA.DIV ~URZ, `(.L_x_1025) ;  /* 0x000114727f007947 */ /* 0x016fea000b800000 */
[----:B------:R1:W2:Y:S04]  /*1c40*/  SHFL.IDX PT, R5, R25, 0x1, 0x1c1f ;  /* 0x003c1f0019057f89 */ /* 0x0002a800000e0000 */
[----:B---3--:R1:W3:Y:S02]  /*1c50*/  SHFL.IDX PT, R2, R26, 0x1, 0x1c1f ;  /* 0x003c1f001a027f89 */ /* 0x0082e400000e0000 */
.L_x_1114:
[----:B------:R-:W4:Y:S04]  /*1c60*/  LDL R30, [R1+0x28] ;  /* 0x00002800011e7983 */ /* 0x000f280000100800 */
[----:B------:R-:W5:Y:S01]  /*1c70*/  LDL R28, [R1+0x24] ;  /* 0x00002400011c7983 */ /* 0x000f620000100800 */
[----:B------:R-:W-:-:S02]  /*1c80*/  IADD3 R3, R226, 0x20, RZ ;  /* 0x00000020e2037810 */ /* 0x000fc40007ffe0ff */
[C---:B------:R-:W-:Y:S02]  /*1c90*/  IADD3 R29, R226.reuse, 0x20, RZ ;  /* 0x00000020e21d7810 */ /* 0x040fe40007ffe0ff */
[----:B------:R-:W-:Y:S02]  /*1ca0*/  SHF.R.S32.HI R3, RZ, 0x1f, R3 ;  /* 0x0000001fff037819 */ /* 0x000fe40000011403 */
[C---:B-1----:R-:W-:Y:S02]  /*1cb0*/  IADD3 R26, R226.reuse, 0x40, RZ ;  /* 0x00000040e21a7810 */ /* 0x042fe40007ffe0ff */
[----:B------:R-:W-:Y:S02]  /*1cc0*/  LEA.HI R3, R3, R29, RZ, 0x3 ;  /* 0x0000001d03037211 */ /* 0x000fe400078f18ff */
[----:B------:R-:W-:Y:S02]  /*1cd0*/  IADD3 R27, R226, 0x40, RZ ;  /* 0x00000040e21b7810 */ /* 0x000fe40007ffe0ff */
[----:B------:R-:W-:-:S02]  /*1ce0*/  SHF.R.S32.HI R26, RZ, 0x1f, R26 ;  /* 0x0000001fff1a7819 */ /* 0x000fc4000001141a */
[-C--:B---3--:R-:W-:Y:S02]  /*1cf0*/  LEA R24, P0, R226, R2.reuse, 0x1 ;  /* 0x00000002e2187211 */ /* 0x088fe400078008ff */
        /* <DEDUP_REMOVED lines=18> */
.L_x_1024:
[----:B-12-4-:R-:W-:Y:S05]  /*1e20*/  BSYNC B0 ;  /* 0x0000000000007941 */ /* 0x016fea0003800000 */
.L_x_1023:
[----:B------:R-:W2:Y:S01]  /*1e30*/  LDL R245, [R1+0x10] ;  /* 0x0000100001f57983 */ /* 0x000ea20000100800 */
[----:B------:R-:W-:Y:S01]  /*1e40*/  IMAD R0, R124, 0x20, R125 ;  /* 0x000000207c007824 */ /* 0x000fe200078e027d */
[----:B------:R-:W-:Y:S02]  /*1e50*/  IADD3 R219, R213, 0xc00, RZ ;  /* 0x00000c00d5db7810 */ /* 0x000fe40007ffe0ff */
[----:B------:R-:W0:Y:S01]  /*1e60*/  LDGDEPBAR ;  /* 0x00000000000079af */ /* 0x000e220000000000 */
[----:B------:R-:W-:Y:S01]  /*1e70*/  WARPSYNC 0xffffffff ;  /* 0xffffffff00007948 */ /* 0x000fe20003800000 */
[----:B------:R-:W-:Y:S01]  /*1e80*/  HMMA.16816.F32.BF16 R56, R12, R40, RZ ;  /* 0x000000280c38723c */ /* 0x000fe200000418ff */
[----:B------:R-:W-:Y:S01]  /*1e90*/  IMAD.IADD R0, R51, 0x1, R0 ;  /* 0x0000000133007824 */ /* 0x000fe200078e0200 */
[C---:B------:R-:W-:Y:S02]  /*1ea0*/  IADD3 R218, R213.reuse, 0x1000, RZ ;  /* 0x00001000d5da7810 */ /* 0x040fe40007ffe0ff */
[----:B------:R-:W-:-:S02]  /*1eb0*/  IADD3 R217, R213, 0x1400, RZ ;  /* 0x00001400d5d97810 */ /* 0x000fc40007ffe0ff */
[C---:B------:R-:W-:Y:S02]  /*1ec0*/  IADD3 R216, R213.reuse, 0x1800, RZ ;  /* 0x00001800d5d87810 */ /* 0x040fe40007ffe0ff */
[----:B------:R-:W-:Y:S01]  /*1ed0*/  HMMA.16816.F32.BF16 R44, R12, R36, RZ ;  /* 0x000000240c2c723c */ /* 0x000fe200000418ff */
[C---:B------:R-:W-:Y:S02]  /*1ee0*/  IADD3 R215, R213.reuse, 0x1c00, RZ ;  /* 0x00001c00d5d77810 */ /* 0x040fe40007ffe0ff */
[----:B------:R-:W-:-:S05]  /*1ef0*/  IADD3 R214, R213, 0x2000, RZ ;  /* 0x00002000d5d67810 */ /* 0x000fca0007ffe0ff */
        /* <DEDUP_REMOVED lines=23> */
[----:B------:R-:W4:Y:S03]  /*2070*/  LDSM.16.M88.4 R12, [R211+0x8080] ;  /* 0x00808000d30c783b */ /* 0x000f260000000200 */
[C---:B------:R-:W-:Y:S01]  /*2080*/  HMMA.16816.F32.BF16 R68, R20.reuse, R64, R60 ;  /* 0x000000401444723c */ /* 0x040fe2000004183c */
[----:B------:R-:W5:Y:S07]  /*2090*/  LDSM.16.M88.4 R60, [R213+0xc00] ;  /* 0x000c0000d53c783b */ /* 0x000f6e0000000200 */
[C---:B------:R-:W-:Y:S01]  /*20a0*/  HMMA.16816.F32.BF16 R52, R20.reuse, R66, R40 ;  /* 0x000000421434723c */ /* 0x040fe20000041828 */
[----:B------:R-:W3:Y:S07]  /*20b0*/  LDSM.16.M88.4 R64, [R213+0x1400] ;  /* 0x00140000d540783b */ /* 0x000eee0000000200 */
        /* <DEDUP_REMOVED lines=10> */
[C---:B----4-:R-:W-:Y:S08]  /*2160*/  HMMA.16816.F32.BF16 R84, R12.reuse, R36, R68 ;  /* 0x000000240c54723c */ /* 0x050ff00000041844 */
        /* <DEDUP_REMOVED lines=9> */
[----:B------:R-:W4:Y:S03]  /*2200*/  LDSM.16.M88.4 R20, [R211+0xa080] ;  /* 0x00a08000d314783b */ /* 0x000f260000000200 */
[----:B-----5:R-:W-:Y:S01]  /*2210*/  HMMA.16816.F32.BF16 R68, R24, R62, R104 ;  /* 0x0000003e1844723c */ /* 0x020fe20000041868 */
[----:B--2---:R-:W-:-:S07]  /*2220*/  ISETP.GT.AND P0, PT, R128, R245, PT ;  /* 0x000000f58000720c */ /* 0x004fce0003f04270 */
[C---:B---3--:R-:W-:Y:S08]  /*2230*/  HMMA.16816.F32.BF16 R120, R24.reuse, R64, R108 ;  /* 0x000000401878723c */ /* 0x048ff0000004186c */
[C---:B------:R-:W-:Y:S08]  /*2240*/  HMMA.16816.F32.BF16 R116, R24.reuse, R56, R112 ;  /* 0x000000381874723c */ /* 0x040ff00000041870 */
[C---:B------:R-:W-:Y:S08]  /*2250*/  HMMA.16816.F32.BF16 R108, R24.reuse, R66, R88 ;  /* 0x00000042186c723c */ /* 0x040ff00000041858 */
[C---:B------:R-:W-:Y:S08]  /*2260*/  HMMA.16816.F32.BF16 R72, R24.reuse, R60, R72 ;  /* 0x0000003c1848723c */ /* 0x040ff00000041848 */
[----:B------:R-:W-:Y:S01]  /*2270*/  HMMA.16816.F32.BF16 R112, R24, R58, R96 ;  /* 0x0000003a1870723c */ /* 0x000fe20000041860 */
[----:B------:R-:W-:Y:S07]  /*2280*/  LDSM.16.M88.4 R24, [R213+0x2000] ;  /* 0x00200000d518783b */ /* 0x000fee0000000200 */
[C---:B------:R-:W-:Y:S08]  /*2290*/  HMMA.16816.F32.BF16 R104, R28.reuse, R60, R84 ;  /* 0x0000003c1c68723c */ /* 0x040ff00000041854 */
        /* <DEDUP_REMOVED lines=8> */
[----:B------:R-:W3:Y:S01]  /*2320*/  LDSM.16.M88.4 R12, [R212+0xa080] ;  /* 0x00a08000d40c783b */ /* 0x000ee20000000200 */
[----:B------:R-:W-:-:S06]  /*2330*/  DEPBAR.LE SB0, 0x0 ;  /* 0x000080000000791a */ /* 0x000fcc0000000000 */
[C---:B-1----:R-:W-:Y:S08]  /*2340*/  HMMA.16816.F32.BF16 R76, R16.reuse, R54, R68 ;  /* 0x00000036104c723c */ /* 0x042ff00000041844 */
[C---:B------:R-:W-:Y:S08]  /*2350*/  HMMA.16816.F32.BF16 R64, R16.reuse, R40, R120 ;  /* 0x000000281040723c */ /* 0x040ff00000041878 */
[C---:B------:R-:W-:Y:S08]  /*2360*/  HMMA.16816.F32.BF16 R60, R16.reuse, R42, R108 ;  /* 0x0000002a103c723c */ /* 0x040ff0000004186c */
[-C--:B------:R-:W-:Y:S08]  /*2370*/  HMMA.16816.F32.BF16 R80, R16, R52.reuse, R72 ;  /* 0x000000341050723c */ /* 0x080ff00000041848 */
[----:B----4-:R-:W-:Y:S08]  /*2380*/  HMMA.16816.F32.BF16 R56, R20, R52, R104 ;  /* 0x000000341438723c */ /* 0x010ff00000041868 */
        /* <DEDUP_REMOVED lines=10> */
[-C--:B---3--:R-:W-:Y:S08]  /*2430*/  HMMA.16816.F32.BF16 R60, R12, R36.reuse, R56 ;  /* 0x000000240c3c723c */ /* 0x088ff00000041838 */
[----:B------:R-:W-:Y:S08]  /*2440*/  HMMA.16816.F32.BF16 R92, R8, R36, R80 ;  /* 0x00000024085c723c */ /* 0x000ff00000041850 */
[----:B------:R-:W-:Y:S08]  /*2450*/  HMMA.16816.F32.BF16 R56, R12, R38, R52 ;  /* 0x000000260c38723c */ /* 0x000ff00000041834 */
[C---:B------:R-:W-:Y:S08]  /*2460*/  HMMA.16816.F32.BF16 R84, R8.reuse, R32, R72 ;  /* 0x000000200854723c */ /* 0x040ff00000041848 */
[----:B------:R-:W-:Y:S08]  /*2470*/  HMMA.16816.F32.BF16 R80, R8, R34, R68 ;  /* 0x000000220850723c */ /* 0x000ff00000041844 */
[C---:B------:R-:W-:Y:S08]  /*2480*/  HMMA.16816.F32.BF16 R28, R12.reuse, R32, R28 ;  /* 0x000000200c1c723c */ /* 0x040ff0000004181c */
[C---:B------:R-:W-:Y:S08]  /*2490*/  HMMA.16816.F32.BF16 R52, R12.reuse, R34, R44 ;  /* 0x000000220c34723c */ /* 0x040ff0000004182c */
        /* <DEDUP_REMOVED lines=30> */
[----:B------:R-:W-:Y:S02]  /*2680*/  IADD3 R134, R226, 0x20, RZ ;  /* 0x00000020e2867810 */ /* 0x000fe40007ffe0ff */
        /* <DEDUP_REMOVED lines=59> */
.L_x_1026:
[----:B------:R-:W2:Y:S01]  /*2a40*/  S2R R5, SR_TID.X ;  /* 0x0000000000057919 */ /* 0x000ea20000002100 */
[----:B-1----:R-:W-:Y:S01]  /*2a50*/  LOP3.LUT R2, R130, 0xffffffe0, RZ, 0xc0, !PT ;  /* 0xffffffe082027812 */ /* 0x002fe200078ec0ff */
[----:B------:R-:W-:Y:S01]  /*2a60*/  IMAD.MOV.U32 R247, RZ, RZ, c[0x0][0x2c4] ;  /* 0x0000b100fff77624 */ /* 0x000fe200078e00ff */
[----:B------:R-:W-:Y:S01]  /*2a70*/  SHF.R.S32.HI R3, RZ, 0x1f, R127 ;  /* 0x0000001fff037819 */ /* 0x000fe2000001147f */
[----:B------:R-:W-:Y:S01]  /*2a80*/  IMAD.MOV.U32 R246, RZ, RZ, 0x1 ;  /* 0x00000001fff67424 */ /* 0x000fe200078e00ff */
[----:B------:R-:W-:Y:S01]  /*2a90*/  ULDC UR4, c[0x0][0x324] ;  /* 0x0000c90000047ab9 */ /* 0x000fe20000000800 */
[----:B------:R-:W0:Y:S01]  /*2aa0*/  LDGDEPBAR ;  /* 0x00000000000079af */ /* 0x000e220000000000 */
[----:B------:R-:W-:Y:S01]  /*2ab0*/  ISETP.NE.AND P0, PT, R247, 0x1, PT ;  /* 0x00000001f700780c */ /* 0x000fe20003f05270 */
[----:B------:R-:W-:Y:S01]  /*2ac0*/  ULOP3.LUT UR4, URZ, UR4, URZ, 0x33, !UPT ;  /* 0x000000043f047292 */ /* 0x000fe2000f8e333f */
[----:B------:R-:W-:Y:S01]  /*2ad0*/  ISETP.LE.AND P1, PT, R246, c[0x0][0x32c], PT ;  /* 0x0000cb00f6007a0c */ /* 0x000fe20003f23270 */
[----:B--2---:R-:W-:Y:S01]  /*2ae0*/  IMAD.IADD R2, R5, 0x1, -R2 ;  /* 0x0000000105027824 */ /* 0x004fe200078e0a02 */
[----:B------:R-:W-:-:S02]  /*2af0*/  LEA.HI R5, R3, R127, RZ, 0x2 ;  /* 0x0000007f03057211 */ /* 0x000fc400078f10ff */
[----:B------:R-:W-:Y:S02]  /*2b00*/  LEA.HI R3, R49, R49, RZ, 0x1 ;  /* 0x0000003131037211 */ /* 0x000fe400078f08ff */
[----:B------:R-:W-:Y:S02]  /*2b10*/  SHF.R.S32.HI R7, RZ, 0x1f, R2 ;  /* 0x0000001fff077819 */ /* 0x000fe40000011402 */
[----:B------:R-:W-:Y:S02]  /*2b20*/  LOP3.LUT R6, R5, 0xffffffc, RZ, 0xc0, !PT ;  /* 0x0ffffffc05067812 */ /* 0x000fe400078ec0ff */
[----:B------:R-:W-:Y:S01]  /*2b30*/  LEA.HI R5, R7, R2, RZ, 0x2 ;  /* 0x0000000207057211 */ /* 0x000fe200078f10ff */
[C---:B------:R-:W-:Y:S01]  /*2b40*/  IMAD.SHL.U32 R7, R3.reuse, 0x20, RZ ;  /* 0x0000002003077824 */ /* 0x040fe200078e00ff */
[----:B------:R-:W-:Y:S01]  /*2b50*/  LOP3.LUT R8, R3, 0x1ffffffe, RZ, 0xc0, !PT ;  /* 0x1ffffffe03087812 */ /* 0x000fe200078ec0ff */
[----:B------:R-:W-:Y:S01]  /*2b60*/  IMAD.IADD R9, R127, 0x1, -R6 ;  /* 0x000000017f097824 */ /* 0x000fe200078e0a06 */
[----:B------:R-:W-:-:S02]  /*2b70*/  LEA.HI.SX32 R6, R5, R129, 0x1e ;  /* 0x0000008105067211 */ /* 0x000fc400078ff2ff */
[----:B------:R-:W-:-:S03]  /*2b80*/  LOP3.LUT R7, R7, 0xffffffc0, RZ, 0xc0, !PT ;  /* 0xffffffc007077812 */ /* 0x000fc600078ec0ff */
[----:B------:R-:W-:Y:S02]  /*2b90*/  IMAD R3, R9, 0x10, R6 ;  /* 0x0000001009037824 */ /* 0x000fe400078e0206 */
[----:B------:R-:W-:Y:S02]  /*2ba0*/  IMAD.IADD R6, R49, 0x1, -R8 ;  /* 0x0000000131067824 */ /* 0x000fe400078e0a08 */
[----:B------:R-:W-:-:S04]  /*2bb0*/  IMAD.IADD R3, R7, 0x1, R3 ;  /* 0x0000000107037824 */ /* 0x000fc800078e0203 */
[----:B------:R-:W-:Y:S02]  /*2bc0*/  IMAD R10, R6, 0x8, R3 ;  /* 0x00000008060a7824 */ /* 0x000fe400078e0203 */
[----:B------:R-:W-:Y:S02]  /*2bd0*/  IMAD.MOV.U32 R6, RZ, RZ, c[0x0][0x2ac] ;  /* 0x0000ab00ff067624 */ /* 0x000fe400078e00ff */
[----:B------:R-:W-:Y:S01]  /*2be0*/  @P0 IMAD.HI.U32 R3, R10, c[0x0][0x2c8], RZ ;  /* 0x0000b2000a030a27 */ /* 0x000fe200078e00ff */
[----:B------:R1:W-:Y:S03]  /*2bf0*/  STL [R1+0x18], R10 ;  /* 0x0000180a01007387 */ /* 0x0003e60000100800 */
[----:B------:R-:W-:Y:S01]  /*2c00*/  IMAD.MOV.U32 R8, RZ, RZ, R10 ;  /* 0x000000ffff087224 */ /* 0x000fe200078e000a */
[----:B------:R-:W-:Y:S02]  /*2c10*/  @P0 SHF.R.U32.HI R8, RZ, c[0x0][0x2cc], R3 ;  /* 0x0000b300ff080a19 */ /* 0x000fe40000011603 */
[----:B------:R-:W-:-:S03]  /*2c20*/  LOP3.LUT R3, R5, 0x7ffffffc, RZ, 0xc0, !PT ;  /* 0x7ffffffc05037812 */ /* 0x000fc600078ec0ff */
[----:B------:R-:W2:Y:S02]  /*2c30*/  SHFL.IDX PT, R5, R8, RZ, 0x1c1f ;  /* 0x001c1fff08057589 */ /* 0x000ea400000e0000 */
[----:B------:R-:W-:Y:S02]  /*2c40*/  IMAD.IADD R2, R2, 0x1, -R3 ;  /* 0x0000000102027824 */ /* 0x000fe400078e0a03 */
[----:B------:R-:W-:Y:S02]  /*2c50*/  IMAD R3, R6, c[0x0][0x1d0], R48 ;  /* 0x0000740006037a24 */ /* 0x000fe400078e0230 */
[----:B------:R-:W-:-:S04]  /*2c60*/  IMAD.SHL.U32 R250, R2, 0x2, RZ ;  /* 0x0000000202fa7824 */ /* 0x000fc800078e00ff */
[----:B------:R-:W-:Y:S01]  /*2c70*/  IMAD.IADD R12, R48, 0x1, -R250 ;  /* 0x00000001300c7824 */ /* 0x000fe200078e0afa */
[----:B------:R-:W-:-:S04]  /*2c80*/  IADD3 R2, -R250, 0x1, R50 ;  /* 0x00000001fa027810 */ /* 0x000fc80007ffe132 */
[----:B------:R-:W-:Y:S01]  /*2c90*/  IADD3 R2, R2, -c[0x0][0x168], RZ ;  /* 0x80005a0002027a10 */ /* 0x000fe20007ffe0ff */
[----:B-1----:R-:W-:-:S03]  /*2ca0*/  IMAD.IADD R10, R3, 0x1, -R250 ;  /* 0x00000001030a7824 */ /* 0x002fc600078e0afa */
[C---:B------:R-:W-:Y:S02]  /*2cb0*/  IADD3 R9, R2.reuse, c[0x0][0x328], RZ ;  /* 0x0000ca0002097a10 */ /* 0x040fe40007ffe0ff */
[----:B------:R-:W-:-:S03]  /*2cc0*/  IADD3 R11, R2, UR4, RZ ;  /* 0x00000004020b7c10 */ /* 0x000fc6000fffe0ff */
[--C-:B--2---:R-:W-:Y:S02]  /*2cd0*/  IMAD.IADD R3, R9, 0x1, R5.reuse ;  /* 0x0000000109037824 */ /* 0x104fe400078e0205 */
[----:B------:R-:W-:-:S03]  /*2ce0*/  IMAD.IADD R2, R11, 0x1, R5 ;  /* 0x000000010b027824 */ /* 0x000fc600078e0205 */
[----:B------:R-:W-:Y:S01]  /*2cf0*/  IMNMX R3, R3, R10, PT ;  /* 0x0000000a03037217 */ /* 0x000fe20003800200 */
[----:B------:R-:W-:Y:S05]  /*2d00*/  @!P1 BRA `(.L_x_1027) ;  /* 0x0000016000009947 */ /* 0x000fea0003800000 */
[----:B------:R-:W-:Y:S01]  /*2d10*/  MOV R13, c[0x0][0x2ac] ;  /* 0x0000ab00000d7a02 */ /* 0x000fe20000000f00 */
        /* <DEDUP_REMOVED lines=12> */
.L_x_1029:
[----:B------:R-:W-:-:S04]  /*2de0*/  MOV R6, 0x1 ;  /* 0x0000000100067802 */ /* 0x000fc80000000f00 */
[----:B------:R-:W-:-:S13]  /*2df0*/  ISETP.NE.AND P0, PT, R6, c[0x0][0x32c], PT ;  /* 0x0000cb0006007a0c */ /* 0x000fda0003f05270 */
[----:B------:R-:W-:-:S05]  /*2e00*/  @P0 IMAD.HI.U32 R6, R5, c[0x0][0x330], RZ ;  /* 0x0000cc0005060a27 */ /* 0x000fca00078e00ff */
[----:B------:R-:W-:Y:S02]  /*2e10*/  @P0 SHF.R.U32.HI R5, RZ, c[0x0][0x334], R6 ;  /* 0x0000cd00ff050a19 */ /* 0x000fe40000011606 */
.L_x_1030:
[----:B------:R-:W-:Y:S05]  /*2e20*/  BSYNC B0 ;  /* 0x0000000000007941 */ /* 0x000fea0003800000 */
.L_x_1028:
[----:B------:R-:W-:-:S05]  /*2e30*/  IMAD R5, R5, c[0x0][0x32c], R12 ;  /* 0x0000cb0005057a24 */ /* 0x000fca00078e020c */
[----:B------:R-:W-:Y:S02]  /*2e40*/  IADD3 R6, R5, c[0x0][0x32c], RZ ;  /* 0x0000cb0005067a10 */ /* 0x000fe40007ffe0ff */
[----:B------:R-:W-:Y:S02]  /*2e50*/  IMNMX R2, R2, R5, !PT ;  /* 0x0000000502027217 */ /* 0x000fe40007800200 */
[----:B------:R-:W-:Y:S02]  /*2e60*/  IMNMX R3, R3, R6, PT ;  /* 0x0000000603037217 */ /* 0x000fe40003800200 */
.L_x_1027:
[----:B------:R-:W1:Y:S02]  /*2e70*/  SHFL.IDX PT, R7, R8, 0x1, 0x1c1f ;  /* 0x003c1f0008077f89 */ /* 0x000e6400000e0000 */
[----:B-1----:R-:W-:Y:S01]  /*2e80*/  IMAD.IADD R6, R9, 0x1, R7 ;  /* 0x0000000109067824 */ /* 0x002fe200078e0207 */
[----:B------:R-:W-:-:S04]  /*2e90*/  IADD3 R5, R11, R7, RZ ;  /* 0x000000070b057210 */ /* 0x000fc80007ffe0ff */
        /* <DEDUP_REMOVED lines=15> */
.L_x_1033:
[----:B------:R-:W-:-:S04]  /*2f90*/  MOV R13, 0x1 ;  /* 0x00000001000d7802 */ /* 0x000fc80000000f00 */
[----:B------:R-:W-:-:S13]  /*2fa0*/  ISETP.NE.AND P0, PT, R13, c[0x0][0x32c], PT ;  /* 0x0000cb000d007a0c */ /* 0x000fda0003f05270 */
[----:B------:R-:W-:-:S05]  /*2fb0*/  @P0 IMAD.HI.U32 R13, R7, c[0x0][0x330], RZ ;  /* 0x0000cc00070d0a27 */ /* 0x000fca00078e00ff */
[----:B------:R-:W-:Y:S02]  /*2fc0*/  @P0 SHF.R.U32.HI R7, RZ, c[0x0][0x334], R13 ;  /* 0x0000cd00ff070a19 */ /* 0x000fe4000001160d */
.L_x_1034:
[----:B------:R-:W-:Y:S05]  /*2fd0*/  BSYNC B0 ;  /* 0x0000000000007941 */ /* 0x000fea0003800000 */
.L_x_1032:
[----:B------:R-:W-:-:S05]  /*2fe0*/  IMAD R7, R7, c[0x0][0x32c], R12 ;  /* 0x0000cb0007077a24 */ /* 0x000fca00078e020c */
[----:B------:R-:W-:Y:S02]  /*2ff0*/  IADD3 R13, R7, c[0x0][0x32c], RZ ;  /* 0x0000cb00070d7a10 */ /* 0x000fe40007ffe0ff */
[----:B------:R-:W-:Y:S02]  /*3000*/  IMNMX R5, R5, R7, !PT ;  /* 0x0000000705057217 */ /* 0x000fe40007800200 */
[----:B------:R-:W-:Y:S02]  /*3010*/  IMNMX R6, R6, R13, PT ;  /* 0x0000000d06067217 */ /* 0x000fe40003800200 */
.L_x_1031:
[C---:B------:R-:W-:Y:S01]  /*3020*/  ISETP.GE.AND P0, PT, R48.reuse, 0x2, PT ;  /* 0x000000023000780c */ /* 0x040fe20003f06270 */
        /* <DEDUP_REMOVED lines=11> */
[----:B------:R-:W-:Y:S02]  /*30e0*/  ISETP.GE.AND P5, PT, R48, 0x12, PT ;  /* 0x000000123000780c */ /* 0x000fe40003fa6270 */
[----:B------:R-:W-:Y:S02]  /*30f0*/  FSEL R25, R56, -INF , !P0 ;  /* 0xff80000038197808 */ /* 0x000fe40004000000 */
[----:B------:R-:W-:Y:S02]  /*3100*/  ISETP.GT.AND P0, PT, R2, 0x9, !P1 ;  /* 0x000000090200780c */ /* 0x000fe40004f04270 */
[----:B------:R-:W-:Y:S02]  /*3110*/  ISETP.GE.AND P4, PT, R48, 0x19, PT ;  /* 0x000000193000780c */ /* 0x000fe40003f86270 */
[----:B------:R-:W-:-:S02]  /*3120*/  ISETP.LT.OR P0, PT, R3, 0xa, P0 ;  /* 0x0000000a0300780c */ /* 0x000fc40000701670 */
[----:B------:R-:W-:Y:S02]  /*3130*/  ISETP.GE.AND P3, PT, R48, 0x1a, PT ;  /* 0x0000001a3000780c */ /* 0x000fe40003f66270 */
[----:B------:R-:W-:Y:S02]  /*3140*/  FSEL R26, R57, -INF , !P0 ;  /* 0xff800000391a7808 */ /* 0x000fe40004000000 */
[----:B------:R-:W-:Y:S02]  /*3150*/  ISETP.GT.AND P0, PT, R2, 0x10, !P6 ;  /* 0x000000100200780c */ /* 0x000fe40007704270 */
[----:B------:R-:W-:Y:S02]  /*3160*/  ISETP.GE.AND P2, PT, R48, 0x21, PT ;  /* 0x000000213000780c */ /* 0x000fe40003f46270 */
[----:B------:R-:W-:Y:S02]  /*3170*/  ISETP.LT.OR P0, PT, R3, 0x11, P0 ;  /* 0x000000110300780c */ /* 0x000fe40000701670 */
[----:B------:R-:W-:-:S02]  /*3180*/  P2R R15, PR, RZ, 0x2 ;  /* 0x00000002ff0f7803 */ /* 0x000fc40000000000 */
[----:B------:R-:W-:Y:S02]  /*3190*/  FSEL R27, R28, -INF , !P0 ;  /* 0xff8000001c1b7808 */ /* 0x000fe40004000000 */
        /* <DEDUP_REMOVED lines=29> */
[----:B-1----:R-:W-:-:S03]  /*3370*/  IMAD.IADD R2, R11, 0x1, R7 ;  /* 0x000000010b027824 */ /* 0x002fc600078e0207 */
[----:B------:R-:W-:Y:S01]  /*3380*/  ISETP.LT.OR P0, PT, R3, 0x2a, P0 ;  /* 0x0000002a0300780c */ /* 0x000fe20000701670 */
[----:B------:R-:W-:-:S03]  /*3390*/  IMAD.IADD R3, R9, 0x1, R7 ;  /* 0x0000000109037824 */ /* 0x000fc600078e0207 */
[----:B------:R-:W-:Y:S02]  /*33a0*/  FSEL R45, R33, -INF , !P0 ;  /* 0xff800000212d7808 */ /* 0x000fe40004000000 */
[----:B------:R-:W-:Y:S02]  /*33b0*/  ISETP.LE.AND P0, PT, R246, c[0x0][0x32c], PT ;  /* 0x0000cb00f6007a0c */ /* 0x000fe40003f03270 */
[----:B------:R-:W-:-:S11]  /*33c0*/  IMNMX R3, R3, R10, PT ;  /* 0x0000000a03037217 */ /* 0x000fd60003800200 */
        /* <DEDUP_REMOVED lines=14> */
.L_x_1037:
[----:B------:R-:W-:-:S04]  /*34b0*/  MOV R18, 0x1 ;  /* 0x0000000100127802 */ /* 0x000fc80000000f00 */
[----:B------:R-:W-:-:S13]  /*34c0*/  ISETP.NE.AND P0, PT, R18, c[0x0][0x32c], PT ;  /* 0x0000cb0012007a0c */ /* 0x000fda0003f05270 */
[----:B------:R-:W-:-:S05]  /*34d0*/  @P0 IMAD.HI.U32 R18, R7, c[0x0][0x330], RZ ;  /* 0x0000cc0007120a27 */ /* 0x000fca00078e00ff */
[----:B------:R-:W-:Y:S02]  /*34e0*/  @P0 SHF.R.U32.HI R7, RZ, c[0x0][0x334], R18 ;  /* 0x0000cd00ff070a19 */ /* 0x000fe40000011612 */
.L_x_1038:
[----:B------:R-:W-:Y:S05]  /*34f0*/  BSYNC B0 ;  /* 0x0000000000007941 */ /* 0x000fea0003800000 */
.L_x_1036:
[----:B------:R-:W-:-:S05]  /*3500*/  IMAD R7, R7, c[0x0][0x32c], R12 ;  /* 0x0000cb0007077a24 */ /* 0x000fca00078e020c */
[----:B------:R-:W-:Y:S02]  /*3510*/  IADD3 R18, R7, c[0x0][0x32c], RZ ;  /* 0x0000cb0007127a10 */ /* 0x000fe40007ffe0ff */
[----:B------:R-:W-:Y:S02]  /*3520*/  IMNMX R2, R2, R7, !PT ;  /* 0x0000000702027217 */ /* 0x000fe40007800200 */
[----:B------:R-:W-:Y:S02]  /*3530*/  IMNMX R3, R3, R18, PT ;  /* 0x0000001203037217 */ /* 0x000fe40003800200 */
.L_x_1035:
[----:B------:R-:W-:Y:S02]  /*3540*/  ISETP.NE.AND P0, PT, R16, RZ, PT ;  /* 0x000000ff1000720c */ /* 0x000fe40003f05270 */
[----:B------:R-:W-:Y:S02]  /*3550*/  P2R R7, PR, RZ, 0x40 ;  /* 0x00000040ff077803 */ /* 0x000fe40000000000 */
[----:B------:R-:W-:-:S04]  /*3560*/  ISETP.GT.AND P0, PT, R5, 0x8, !P0 ;  /* 0x000000080500780c */ /* 0x000fc80004704270 */
[----:B------:R-:W-:-:S04]  /*3570*/  ISETP.LT.OR P0, PT, R6, 0x9, P0 ;  /* 0x000000090600780c */ /* 0x000fc80000701670 */
[----:B------:R-:W-:Y:S02]  /*3580*/  FSEL R21, R58, -INF , !P0 ;  /* 0xff8000003a157808 */ /* 0x000fe40004000000 */
[----:B------:R-:W-:-:S04]  /*3590*/  ISETP.NE.AND P0, PT, R15, RZ, PT ;  /* 0x000000ff0f00720c */ /* 0x000fc80003f05270 */
[----:B------:R-:W-:-:S04]  /*35a0*/  ISETP.GT.AND P0, PT, R5, 0x9, !P0 ;  /* 0x000000090500780c */ /* 0x000fc80004704270 */
[----:B------:R-:W-:-:S04]  /*35b0*/  ISETP.LT.OR P0, PT, R6, 0xa, P0 ;  /* 0x0000000a0600780c */ /* 0x000fc80000701670 */
[----:B------:R-:W-:Y:S02]  /*35c0*/  FSEL R23, R59, -INF , !P0 ;  /* 0xff8000003b177808 */ /* 0x000fe40004000000 */
[----:B------:R-:W-:Y:S02]  /*35d0*/  ISETP.GT.AND P0, PT, R5, 0x10, !P6 ;  /* 0x000000100500780c */ /* 0x000fe40007704270 */
[----:B------:R-:W-:Y:S02]  /*35e0*/  ISETP.NE.AND P6, PT, R19, RZ, PT ;  /* 0x000000ff1300720c */ /* 0x000fe40003fc5270 */
        /* <DEDUP_REMOVED lines=18> */
[----:B------:R-:W-:-:S04]  /*3710*/  ISETP.GT.AND P0, PT, R5, 0x1, !P0 ;  /* 0x000000010500780c */ /* 0x000fc80004704270 */
[----:B------:R-:W-:-:S04]  /*3720*/  ISETP.LT.OR P0, PT, R6, 0x2, P0 ;  /* 0x000000020600780c */ /* 0x000fc80000701670 */
[----:B------:R-:W-:Y:S02]  /*3730*/  FSEL R20, R63, -INF , !P0 ;  /* 0xff8000003f147808 */ /* 0x000fe40004000000 */
[----:B------:R-:W-:-:S04]  /*3740*/  ISETP.GT.AND P0, PT, R5, RZ, !P6 ;  /* 0x000000ff0500720c */ /* 0x000fc80007704270 */
[----:B------:R-:W-:-:S04]  /*3750*/  ISETP.LT.OR P0, PT, R6, 0x1, P0 ;  /* 0x000000010600780c */ /* 0x000fc80000701670 */
[----:B------:R-:W-:Y:S02]  /*3760*/  FSEL R18, R62, -INF , !P0 ;  /* 0xff8000003e127808 */ /* 0x000fe40004000000 */
[----:B------:R-:W-:-:S04]  /*3770*/  ISETP.NE.AND P0, PT, R14, RZ, PT ;  /* 0x000000ff0e00720c */ /* 0x000fc80003f05270 */
[----:B------:R-:W-:-:S04]  /*3780*/  ISETP.GT.AND P0, PT, R5, 0x28, !P0 ;  /* 0x000000280500780c */ /* 0x000fc80004704270 */
[----:B------:R-:W-:-:S04]  /*3790*/  ISETP.LT.OR P0, PT, R6, 0x29, P0 ;  /* 0x000000290600780c */ /* 0x000fc80000701670 */
[----:B------:R-:W-:Y:S02]  /*37a0*/  FSEL R48, R34, -INF , !P0 ;  /* 0xff80000022307808 */ /* 0x000fe40004000000 */
[----:B------:R-:W-:-:S04]  /*37b0*/  ISETP.NE.AND P0, PT, R13, RZ, PT ;  /* 0x000000ff0d00720c */ /* 0x000fc80003f05270 */
[----:B------:R-:W-:Y:S02]  /*37c0*/  ISETP.GT.AND P0, PT, R5, 0x29, !P0 ;  /* 0x000000290500780c */ /* 0x000fe40004704270 */
[----:B------:R-:W1:Y:S02]  /*37d0*/  SHFL.IDX PT, R5, R8, 0x3, 0x1c1f ;  /* 0x007c1f0008057f89 */ /* 0x000e6400000e0000 */
[----:B------:R-:W-:-:S04]  /*37e0*/  ISETP.LT.OR P0, PT, R6, 0x2a, P0 ;  /* 0x0000002a0600780c */ /* 0x000fc80000701670 */
[----:B------:R-:W-:Y:S02]  /*37f0*/  FSEL R49, R35, -INF , !P0 ;  /* 0xff80000023317808 */ /* 0x000fe40004000000 */
[----:B------:R-:W-:Y:S02]  /*3800*/  ISETP.GT.AND P0, PT, R2, RZ, !P6 ;  /* 0x000000ff0200720c */ /* 0x000fe40007704270 */
[----:B------:R-:W-:Y:S02]  /*3810*/  ISETP.NE.AND P6, PT, R7, RZ, PT ;  /* 0x000000ff0700720c */ /* 0x000fe40003fc5270 */
        /* <DEDUP_REMOVED lines=58> */
.L_x_1041:
[----:B------:R-:W-:-:S04]  /*3bc0*/  MOV R6, 0x1 ;  /* 0x0000000100067802 */ /* 0x000fc80000000f00 */
[----:B------:R-:W-:-:S13]  /*3bd0*/  ISETP.NE.AND P0, PT, R6, c[0x0][0x32c], PT ;  /* 0x0000cb0006007a0c */ /* 0x000fda0003f05270 */
[----:B------:R-:W-:-:S05]  /*3be0*/  @P0 IMAD.HI.U32 R6, R5, c[0x0][0x330], RZ ;  /* 0x0000cc0005060a27 */ /* 0x000fca00078e00ff */
[----:B------:R-:W-:Y:S02]  /*3bf0*/  @P0 SHF.R.U32.HI R5, RZ, c[0x0][0x334], R6 ;  /* 0x0000cd00ff050a19 */ /* 0x000fe40000011606 */
.L_x_1042:
[----:B------:R-:W-:Y:S05]  /*3c00*/  BSYNC B0 ;  /* 0x0000000000007941 */ /* 0x000fea0003800000 */
.L_x_1040:
[----:B------:R-:W-:-:S05]  /*3c10*/  IMAD R5, R5, c[0x0][0x32c], R12 ;  /* 0x0000cb0005057a24 */ /* 0x000fca00078e020c */
[----:B------:R-:W-:Y:S02]  /*3c20*/  IADD3 R6, R5, c[0x0][0x32c], RZ ;  /* 0x0000cb0005067a10 */ /* 0x000fe40007ffe0ff */
[----:B------:R-:W-:Y:S02]  /*3c30*/  IMNMX R2, R2, R5, !PT ;  /* 0x0000000502027217 */ /* 0x000fe40007800200 */
[----:B------:R-:W-:Y:S02]  /*3c40*/  IMNMX R3, R3, R6, PT ;  /* 0x0000000603037217 */ /* 0x000fe40003800200 */
.L_x_1039:
[----:B------:R-:W-:Y:S01]  /*3c50*/  ISETP.NE.AND P0, PT, R16, RZ, PT ;  /* 0x000000ff1000720c */ /* 0x000fe20003f05270 */
        /* <DEDUP_REMOVED lines=21> */
[----:B------:R-:W-:Y:S02]  /*3db0*/  ISETP.GT.AND P0, PT, R2, 0x10, !P6 ;  /* 0x000000100200780c */ /* 0x000fe40007704270 */
[----:B------:R-:W-:Y:S01]  /*3dc0*/  FMNMX.FTZ R134, R39, R134, !PT ;  /* 0x0000008627867209 */ /* 0x000fe20007810000 */
[----:B------:R-:W-:Y:S01]  /*3dd0*/  LDSM.16.MT88.4 R88, [R209+0x1c80] ;  /* 0x001c8000d158783b */ /* 0x000fe20000004200 */
[----:B------:R-:W-:-:S02]  /*3de0*/  ISETP.LT.OR P0, PT, R3, 0x11, P0 ;  /* 0x000000110300780c */ /* 0x000fc40000701670 */
[----:B------:R-:W-:Y:S01]  /*3df0*/  FMNMX.FTZ R134, R42, R134, !PT ;  /* 0x000000862a867209 */ /* 0x000fe20007810000 */
[----:B------:R-:W-:Y:S01]  /*3e00*/  LDSM.16.MT88.4 R136, [R209+0x2880] ;  /* 0x00288000d188783b */ /* 0x000fe20000004200 */
[----:B------:R-:W-:Y:S02]  /*3e10*/  FSEL R75, R86, -INF , !P0 ;  /* 0xff800000564b7808 */ /* 0x000fe40004000000 */
[----:B------:R-:W-:Y:S01]  /*3e20*/  ISETP.GT.AND P0, PT, R2, 0x11, !P5 ;  /* 0x000000110200780c */ /* 0x000fe20006f04270 */
[----:B------:R-:W-:Y:S01]  /*3e30*/  LDSM.16.MT88.4 R144, [R210+0x2880] ;  /* 0x00288000d290783b */ /* 0x000fe20000004200 */
[----:B------:R-:W-:Y:S02]  /*3e40*/  ISETP.NE.AND P5, PT, R14, RZ, PT ;  /* 0x000000ff0e00720c */ /* 0x000fe40003fa5270 */
[----:B------:R-:W-:Y:S01]  /*3e50*/  ISETP.LT.OR P0, PT, R3, 0x12, P0 ;  /* 0x000000120300780c */ /* 0x000fe20000701670 */
[----:B------:R-:W-:Y:S01]  /*3e60*/  LDSM.16.MT88.4 R172, [R210+0x3480] ;  /* 0x00348000d2ac783b */ /* 0x000fe20000004200 */
[----:B------:R-:W-:-:S02]  /*3e70*/  FMNMX.FTZ R134, R43, R134, !PT ;  /* 0x000000862b867209 */ /* 0x000fc40007810000 */
[----:B------:R-:W-:Y:S01]  /*3e80*/  FSEL R121, R87, -INF , !P0 ;  /* 0xff80000057797808 */ /* 0x000fe20004000000 */
[----:B------:R-:W-:Y:S01]  /*3e90*/  LDSM.16.MT88.4 R180, [R209+0x3880] ;  /* 0x00388000d1b4783b */ /* 0x000fe20000004200 */
[----:B------:R-:W-:Y:S02]  /*3ea0*/  ISETP.GT.AND P0, PT, R2, 0x18, !P4 ;  /* 0x000000180200780c */ /* 0x000fe40006704270 */
[----:B------:R-:W-:Y:S01]  /*3eb0*/  ISETP.NE.AND P4, PT, R19, RZ, PT ;  /* 0x000000ff1300720c */ /* 0x000fe20003f85270 */
[----:B------:R-:W-:Y:S01]  /*3ec0*/  LDSM.16.MT88.4 R104, [R209+0x2080] ;  /* 0x00208000d168783b */ /* 0x000fe20000004200 */
[----:B------:R-:W-:Y:S02]  /*3ed0*/  ISETP.LT.OR P0, PT, R3, 0x19, P0 ;  /* 0x000000190300780c */ /* 0x000fe40000701670 */
[----:B------:R-:W-:Y:S01]  /*3ee0*/  FMNMX.FTZ R134, R44, R134, !PT ;  /* 0x000000862c867209 */ /* 0x000fe20007810000 */
[----:B------:R-:W-:Y:S01]  /*3ef0*/  LDSM.16.MT88.4 R160, [R210+0x2080] ;  /* 0x00208000d2a0783b */ /* 0x000fe20000004200 */
[----:B------:R-:W-:-:S02]  /*3f00*/  FSEL R123, R82, -INF , !P0 ;  /* 0xff800000527b7808 */ /* 0x000fc40004000000 */
[C---:B------:R-:W-:Y:S01]  /*3f10*/  ISETP.GT.AND P0, PT, R2.reuse, 0x19, !P3 ;  /* 0x000000190200780c */ /* 0x040fe20005f04270 */
[----:B------:R-:W-:Y:S01]  /*3f20*/  LDSM.16.MT88.4 R168, [R209+0x2c80] ;  /* 0x002c8000d1a8783b */ /* 0x000fe20000004200 */
[----:B------:R-:W-:Y:S02]  /*3f30*/  ISETP.NE.AND P3, PT, R17, RZ, PT ;  /* 0x000000ff1100720c */ /* 0x000fe40003f65270 */
[----:B------:R-:W-:Y:S01]  /*3f40*/  ISETP.LT.OR P0, PT, R3, 0x1a, P0 ;  /* 0x0000001a0300780c */ /* 0x000fe20000701670 */
[----:B------:R-:W-:Y:S01]  /*3f50*/  LDSM.16.MT88.4 R176, [R210+0x2c80] ;  /* 0x002c8000d2b0783b */ /* 0x000fe20000004200 */
[----:B------:R-:W-:Y:S02]  /*3f60*/  ISETP.NE.AND P6, PT, R13, RZ, PT ;  /* 0x000000ff0d00720c */ /* 0x000fe40003fc5270 */
[----:B------:R-:W-:Y:S01]  /*3f70*/  FSEL R130, R83, -INF , !P0 ;  /* 0xff80000053827808 */ /* 0x000fe20004000000 */
[----:B------:R-:W-:Y:S01]  /*3f80*/  LDSM.16.MT88.4 R184, [R210+0x3880] ;  /* 0x00388000d2b8783b */ /* 0x000fe20000004200 */
[----:B------:R-:W-:-:S02]  /*3f90*/  ISETP.GT.AND P0, PT, R2, 0x20, !P2 ;  /* 0x000000200200780c */ /* 0x000fc40005704270 */
[----:B------:R-:W-:Y:S02]  /*3fa0*/  FMNMX.FTZ R134, R45, R134, !PT ;  /* 0x000000862d867209 */ /* 0x000fe40007810000 */
[----:B------:R-:W-:Y:S02]  /*3fb0*/  ISETP.LT.OR P0, PT, R3, 0x21, P0 ;  /* 0x000000210300780c */ /* 0x000fe40000701670 */
[----:B------:R-:W-:Y:S02]  /*3fc0*/  FMNMX.FTZ R132, R50, R51, !PT ;  /* 0x0000003332847209 */ /* 0x000fe40007810000 */
[----:B------:R-:W-:Y:S02]  /*3fd0*/  FSEL R188, R78, -INF , !P0 ;  /* 0xff8000004ebc7808 */ /* 0x000fe40004000000 */
[----:B------:R-:W-:Y:S02]  /*3fe0*/  ISETP.GT.AND P0, PT, R2, 0x21, !P1 ;  /* 0x000000210200780c */ /* 0x000fe40004f04270 */
[----:B------:R-:W-:-:S02]  /*3ff0*/  FMNMX.FTZ R132, R68, R132, !PT ;  /* 0x0000008444847209 */ /* 0x000fc40007810000 */
[----:B------:R-:W-:Y:S02]  /*4000*/  ISETP.LT.OR P0, PT, R3, 0x22, P0 ;  /* 0x000000220300780c */ /* 0x000fe40000701670 */
[----:B------:R-:W-:Y:S02]  /*4010*/  FMNMX.FTZ R132, R72, R132, !PT ;  /* 0x0000008448847209 */ /* 0x000fe40007810000 */
[----:B------:R-:W-:Y:S02]  /*4020*/  FSEL R189, R79, -INF , !P0 ;  /* 0xff8000004fbd7808 */ /* 0x000fe40004000000 */
[----:B------:R-:W-:Y:S01]  /*4030*/  ISETP.GT.AND P0, PT, R2, 0x1, !P3 ;  /* 0x000000010200780c */ /* 0x000fe20005f04270 */
[----:B------:R-:W-:Y:S01]  /*4040*/  LDSM.16.MT88.4 R76, [R209+0x3080] ;  /* 0x00308000d14c783b */ /* 0x000fe20000004200 */
[----:B------:R-:W-:Y:S02]  /*4050*/  FMNMX.FTZ R133, R18, R20, !PT ;  /* 0x0000001412857209 */ /* 0x000fe40007810000 */
[----:B------:R-:W-:-:S02]  /*4060*/  ISETP.LT.OR P0, PT, R3, 0x2, P0 ;  /* 0x000000020300780c */ /* 0x000fc40000701670 */
[----:B------:R-:W-:Y:S02]  /*4070*/  FMNMX.FTZ R132, R120, R132, !PT ;  /* 0x0000008478847209 */ /* 0x000fe40007810000 */
[----:B------:R-:W-:Y:S02]  /*4080*/  FSEL R15, R95, -INF , !P0 ;  /* 0xff8000005f0f7808 */ /* 0x000fe40004000000 */
[----:B------:R-:W-:Y:S02]  /*4090*/  ISETP.GT.AND P0, PT, R2, RZ, !P4 ;  /* 0x000000ff0200720c */ /* 0x000fe40006704270 */
[----:B------:R-:W-:Y:S02]  /*40a0*/  FMNMX.FTZ R133, R21, R133, !PT ;  /* 0x0000008515857209 */ /* 0x000fe40007810000 */
[----:B------:R-:W-:Y:S02]  /*40b0*/  ISETP.LT.OR P0, PT, R3, 0x1, P0 ;  /* 0x000000010300780c */ /* 0x000fe40000701670 */
[----:B------:R-:W-:-:S02]  /*40c0*/  FMNMX.FTZ R132, R122, R132, !PT ;  /* 0x000000847a847209 */ /* 0x000fc40007810000 */
[----:B------:R-:W-:Y:S02]  /*40d0*/  FSEL R14, R94, -INF , !P0 ;  /* 0xff8000005e0e7808 */ /* 0x000fe40004000000 */
[----:B------:R-:W-:Y:S01]  /*40e0*/  ISETP.GT.AND P0, PT, R2, 0x28, !P5 ;  /* 0x000000280200780c */ /* 0x000fe20006f04270 */
[----:B------:R-:W-:Y:S01]  /*40f0*/  LDSM.16.MT88.4 R92, [R210+0x1c80] ;  /* 0x001c8000d25c783b */ /* 0x000fe20000004200 */
[----:B------:R-:W-:Y:S02]  /*4100*/  FMNMX.FTZ R133, R23, R133, !PT ;  /* 0x0000008517857209 */ /* 0x000fe40007810000 */
[----:B------:R-:W-:Y:S02]  /*4110*/  ISETP.LT.OR P0, PT, R3, 0x29, P0 ;  /* 0x000000290300780c */ /* 0x000fe40000701670 */
[----:B------:R-:W-:Y:S02]  /*4120*/  FMNMX.FTZ R132, R131, R132, !PT ;  /* 0x0000008483847209 */ /* 0x000fe40007810000 */
[----:B------:R-:W-:-:S02]  /*4130*/  FSEL R191, R66, -INF , !P0 ;  /* 0xff80000042bf7808 */ /* 0x000fc40004000000 */
[----:B------:R-:W-:Y:S02]  /*4140*/  ISETP.GT.AND P0, PT, R2, 0x29, !P6 ;  /* 0x000000290200780c */ /* 0x000fe40007704270 */
[----:B------:R-:W1:Y:S01]  /*4150*/  SHFL.BFLY PT, R2, R134, 0x2, 0x1f ;  /* 0x0c401f0086027f89 */ /* 0x000e6200000e0000 */
        /* <DEDUP_REMOVED lines=13> */
[----:B-1----:R-:W-:Y:S02]  /*4230*/  FMNMX.FTZ R134, R134, R2, !PT ;  /* 0x0000000286867209 */ /* 0x002fe40007810000 */
[----:B------:R-:W-:Y:S02]  /*4240*/  FMNMX.FTZ R133, R48, R133, !PT ;  /* 0x0000008530857209 */ /* 0x000fe40007810000 */
[----:B------:R-:W-:Y:S01]  /*4250*/  FSEL R190, R67, -INF , !P0 ;  /* 0xff80000043be7808 */ /* 0x000fe20004000000 */
[----:B------:R-:W1:Y:S01]  /*4260*/  SHFL.BFLY PT, R2, R134, 0x1, 0x1f ;  /* 0x0c201f0086027f89 */ /* 0x000e6200000e0000 */
[----:B------:R-:W-:Y:S02]  /*4270*/  FMNMX.FTZ R133, R49, R133, !PT ;  /* 0x0000008531857209 */ /* 0x000fe40007810000 */
[----:B------:R-:W-:-:S02]  /*4280*/  ISETP.NE.AND P6, PT, R247, 0x1, PT ;  /* 0x00000001f700780c */ /* 0x000fc40003fc5270 */
[----:B------:R-:W-:Y:S02]  /*4290*/  IADD3 R207, R207, -0x2, RZ ;  /* 0xfffffffecfcf7810 */ /* 0x000fe40007ffe0ff */
        /* <DEDUP_REMOVED lines=8> */
[----:B------:R-:W-:Y:S02]  /*4320*/  FMNMX.FTZ R5, R14, R15, !PT ;  /* 0x0000000f0e057209 */ /* 0x000fe40007810000 */
[----:B-1----:R-:W-:Y:S01]  /*4330*/  FMNMX.FTZ R133, R133, R2, !PT ;  /* 0x0000000285857209 */ /* 0x002fe20007810000 */
[----:B------:R-:W-:Y:S01]  /*4340*/  FMUL.FTZ R13, R132, c[0x0][0x2d0] ;  /* 0x0000b400840d7a20 */ /* 0x000fe20000410000 */
        /* <DEDUP_REMOVED lines=13> */
[----:B------:R-:W-:Y:S02]  /*4420*/  FSEL R2, R2, RZ, P0 ;  /* 0x000000ff02027208 */ /* 0x000fe40000000000 */
[----:B------:R-:W-:Y:S02]  /*4430*/  FMNMX.FTZ R128, R190, R128, !PT ;  /* 0x00000080be807209 */ /* 0x000fe40007810000 */
[----:B------:R-:W-:Y:S01]  /*4440*/  FSETP.NEU.FTZ.AND P0, PT, R132, -INF , PT ;  /* 0xff8000008400780b */ /* 0x000fe20003f1d000 */
[--C-:B------:R-:W-:Y:S02]  /*4450*/  FFMA.FTZ R0, R18, c[0x0][0x2d0], -R2.reuse ;  /* 0x0000b40012007a23 */ /* 0x100fe40000010802 */
[----:B------:R-:W1:Y:S01]  /*4460*/  SHFL.BFLY PT, R5, R128, 0x2, 0x1f ;  /* 0x0c401f0080057f89 */ /* 0x000e6200000e0000 */
[----:B------:R-:W-:Y:S01]  /*4470*/  FSEL R13, R13, RZ, P0 ;  /* 0x000000ff0d0d7208 */ /* 0x000fe20000000000 */
        /* <DEDUP_REMOVED lines=10> */
[C---:B------:R-:W-:Y:S01]  /*4520*/  FSETP.NEU.FTZ.AND P0, PT, R128.reuse, -INF , PT ;  /* 0xff8000008000780b */ /* 0x040fe20003f1d000 */
[----:B--2---:R-:W-:Y:S02]  /*4530*/  FFMA.FTZ R0, R23, c[0x0][0x2d0], -R2 ;  /* 0x0000b40017007a23 */ /* 0x004fe40000010802 */
[----:B------:R1:W-:Y:S01]  /*4540*/  MUFU.EX2 R232, R5 ;  /* 0x0000000500e87308 */ /* 0x0003e20000000800 */
[----:B------:R-:W-:-:S05]  /*4550*/  FMUL.FTZ R12, R128, c[0x0][0x2d0] ;  /* 0x0000b400800c7a20 */ /* 0x000fca0000410000 */
[----:B------:R-:W-:Y:S02]  /*4560*/  FSEL R12, R12, RZ, P0 ;  /* 0x000000ff0c0c7208 */ /* 0x000fe40000000000 */
        /* <DEDUP_REMOVED lines=18> */
[----:B--2---:R-:W-:-:S04]  /*4690*/  FFMA.FTZ R0, R39, c[0x0][0x2d0], -R3 ;  /* 0x0000b40027007a23 */ /* 0x004fc80000010803 */
[----:B------:R1:W2:Y:S03]  /*46a0*/  MUFU.EX2 R243, R0 ;  /* 0x0000000000f37308 */ /* 0x0002a60000000800 */
[C---:B------:R-:W-:Y:S08]  /*46b0*/  HMMA.16816.F32.BF16 R32, R8.reuse, R108, RZ ;  /* 0x0000006c0820723c */ /* 0x040ff000000418ff */
[----:B------:R-:W-:Y:S01]  /*46c0*/  HMMA.16816.F32.BF16 R28, R8, R156, RZ ;  /* 0x0000009c081c723c */ /* 0x000fe200000418ff */
[----:B-1----:R-:W-:Y:S01]  /*46d0*/  FFMA.FTZ R0, R36, c[0x0][0x2d0], -R2 ;  /* 0x0000b40024007a23 */ /* 0x002fe20000010802 */
[----:B--2---:R-:W-:-:S06]  /*46e0*/  F2FP.BF16.PACK_AB R6, R243, R242 ;  /* 0x000000f2f306723e */ /* 0x004fcc00000010ff */
[C---:B------:R-:W-:Y:S01]  /*46f0*/  HMMA.16816.F32.BF16 R24, R8.reuse, R60, RZ ;  /* 0x0000003c0818723c */ /* 0x040fe200000418ff */
[----:B------:R1:W-:Y:S07]  /*4700*/  MUFU.EX2 R225, R0 ;  /* 0x0000000000e17308 */ /* 0x0003ee0000000800 */
[C---:B------:R-:W-:Y:S08]  /*4710*/  HMMA.16816.F32.BF16 R20, R8.reuse, R76, RZ ;  /* 0x0000004c0814723c */ /* 0x040ff000000418ff */
[----:B------:R-:W-:Y:S01]  /*4720*/  HMMA.16816.F32.BF16 R84, R8, R56, RZ ;  /* 0x000000380854723c */ /* 0x000fe200000418ff */
[----:B-1----:R-:W-:-:S04]  /*4730*/  FFMA.FTZ R0, R38, c[0x0][0x2d0], -R2 ;  /* 0x0000b40026007a23 */ /* 0x002fc80000010802 */
        /* <DEDUP_REMOVED lines=11> */
[----:B------:R-:W-:Y:S01]  /*47f0*/  HMMA.16816.F32.BF16 R8, R8, R58, RZ ;  /* 0x0000003a0808723c */ /* 0x000fe200000418ff */
[----:B-1----:R-:W-:Y:S01]  /*4800*/  FFMA.FTZ R0, R42, c[0x0][0x2d0], -R3 ;  /* 0x0000b4002a007a23 */ /* 0x002fe20000010803 */
[----:B--2---:R-:W-:-:S03]  /*4810*/  F2FP.BF16.PACK_AB R7, R241, R237 ;  /* 0x000000edf107723e */ /* 0x004fc600000010ff */
[----:B------:R1:W-:Y:S04]  /*4820*/  MUFU.EX2 R236, R0 ;  /* 0x0000000000ec7308 */ /* 0x0003e80000000800 */
        /* <DEDUP_REMOVED lines=58> */
[----:B------:R-:W-:Y:S01]  /*4bd0*/  HMMA.16816.F32.BF16 R96, R96, R186, R8 ;  /* 0x000000ba6060723c */ /* 0x000fe20000041808 */
        /* <DEDUP_REMOVED lines=118> */
[----:B------:R-:W-:Y:S02]  /*5340*/  STL [R1], R4 ;  /* 0x0000000401007387 */ /* 0x000fe40000100800 */
        /* <DEDUP_REMOVED lines=24> */
.L_x_1044:
[----:B------:R-:W-:-:S04]  /*54d0*/  MOV R3, 0x1 ;  /* 0x0000000100037802 */ /* 0x000fc80000000f00 */
[----:B------:R-:W-:-:S13]  /*54e0*/  ISETP.NE.AND P0, PT, R3, c[0x0][0x32c], PT ;  /* 0x0000cb0003007a0c */ /* 0x000fda0003f05270 */
[----:B------:R-:W-:-:S05]  /*54f0*/  @P0 IMAD.HI.U32 R3, R0, c[0x0][0x330], RZ ;  /* 0x0000cc0000030a27 */ /* 0x000fca00078e00ff */
[----:B------:R-:W-:Y:S02]  /*5500*/  @P0 SHF.R.U32.HI R0, RZ, c[0x0][0x334], R3 ;  /* 0x0000cd00ff000a19 */ /* 0x000fe40000011603 */
.L_x_1045:
[----:B------:R-:W-:-:S05]  /*5510*/  MOV R3, c[0x0][0x32c] ;  /* 0x0000cb0000037a02 */ /* 0x000fca0000000f00 */
[----:B------:R-:W-:-:S05]  /*5520*/  IMAD R0, R0, R3, c[0x0][0x32c] ;  /* 0x0000cb0000007624 */ /* 0x000fca00078e0203 */
[----:B------:R-:W-:-:S05]  /*5530*/  IMNMX R2, R2, R0, PT ;  /* 0x0000000002027217 */ /* 0x000fca0003800200 */
.L_x_1043:
[----:B--2---:R-:W-:-:S05]  /*5540*/  IMAD.HI R2, R2, 0x2aaaaaab, RZ ;  /* 0x2aaaaaab02027827 */ /* 0x004fca00078e02ff */
[----:B------:R-:W-:-:S04]  /*5550*/  SHF.R.U32.HI R0, RZ, 0x1f, R2 ;  /* 0x0000001fff007819 */ /* 0x000fc80000011602 */
        /* <DEDUP_REMOVED lines=29> */
.L_x_1067:
        /* <DEDUP_REMOVED lines=20> */
[----:B------:R-:W-:Y:S01]  /*5870*/  ISETP.GE.AND P1, PT, R226, c[0x0][0x1d4], PT ;  /* 0x00007500e2007a0c */ /* 0x000fe20003f26270 */
[----:B------:R-:W-:Y:S01]  /*5880*/  IMAD R0, R0, c[0x0][0x208], RZ ;  /* 0x0000820000007a24 */ /* 0x000fe200078e02ff */
[----:B------:R-:W-:Y:S01]  /*5890*/  IADD3 R13, R226, 0x20, RZ ;  /* 0x00000020e20d7810 */ /* 0x000fe20007ffe0ff */
        /* <DEDUP_REMOVED lines=31> */
.L_x_1115:
        /* <DEDUP_REMOVED lines=18> */
.L_x_1048:
[----:B------:R-:W-:Y:S05]  /*5bb0*/  BSYNC B0 ;  /* 0x0000000000007941 */ /* 0x000fea0003800000 */
.L_x_1047:
        /* <DEDUP_REMOVED lines=11> */
[----:B------:R-:W-:Y:S06]  /*5c70*/  LDSM.16.M88.4 R196, [R208+0x5080] ;  /* 0x00508000d0c4783b */ /* 0x000fec0000000200 */
        /* <DEDUP_REMOVED lines=25> */
[----:B------:R-:W2:Y:S07]  /*5e10*/  LDSM.16.M88.4 R164, [R218] ;  /* 0x00000000daa4783b */ /* 0x000eae0000000200 */
[-C--:B-1----:R-:W-:Y:S01]  /*5e20*/  HMMA.16816.F32.BF16 R4, R184, R188.reuse, R4 ;  /* 0x000000bcb804723c */ /* 0x082fe20000041804 */
[----:B------:R-:W-:Y:S07]  /*5e30*/  LDSM.16.M88.4 R180, [R211+0xb080] ;  /* 0x00b08000d3b4783b */ /* 0x000fee0000000200 */
        /* <DEDUP_REMOVED lines=8> */
[----:B------:R-:W1:Y:S07]  /*5ec0*/  LDSM.16.M88.4 R160, [R211+0xa080] ;  /* 0x00a08000d3a0783b */ /* 0x000e6e0000000200 */
[-C--:B------:R-:W-:Y:S08]  /*5ed0*/  HMMA.16816.F32.BF16 R36, R184, R196.reuse, R36 ;  /* 0x000000c4b824723c */ /* 0x080ff00000041824 */
[C---:B------:R-:W-:Y:S08]  /*5ee0*/  HMMA.16816.F32.BF16 R40, R192.reuse, R196, R40 ;  /* 0x000000c4c028723c */ /* 0x040ff00000041828 */
[-C--:B------:R-:W-:Y:S01]  /*5ef0*/  HMMA.16816.F32.BF16 R44, R192, R198.reuse, R44 ;  /* 0x000000c6c02c723c */ /* 0x080fe2000004182c */
[----:B------:R-:W-:Y:S07]  /*5f00*/  LDSM.16.M88.4 R192, [R216] ;  /* 0x00000000d8c0783b */ /* 0x000fee0000000200 */
[----:B------:R-:W-:Y:S01]  /*5f10*/  HMMA.16816.F32.BF16 R48, R184, R198, R48 ;  /* 0x000000c6b830723c */ /* 0x000fe20000041830 */
[----:B------:R-:W3:Y:S07]  /*5f20*/  LDSM.16.M88.4 R184, [R208+0x5880] ;  /* 0x00588000d0b8783b */ /* 0x000eee0000000200 */
[-C--:B-----5:R-:W-:Y:S01]  /*5f30*/  HMMA.16816.F32.BF16 R4, R168, R200.reuse, R4 ;  /* 0x000000c8a804723c */ /* 0x0a0fe20000041804 */
[----:B------:R-:W-:Y:S07]  /*5f40*/  LDSM.16.M88.4 R196, [R212+0xb080] ;  /* 0x00b08000d4c4783b */ /* 0x000fee0000000200 */
[C---:B------:R-:W-:Y:S08]  /*5f50*/  HMMA.16816.F32.BF16 R8, R204.reuse, R200, R8 ;  /* 0x000000c8cc08723c */ /* 0x040ff00000041808 */
[-C--:B------:R-:W-:Y:S03]  /*5f60*/  HMMA.16816.F32.BF16 R12, R204, R202.reuse, R12 ;  /* 0x000000cacc0c723c */ /* 0x080fe6000004180c */
[----:B--2---:R-:W-:Y:S05]  /*5f70*/  ISETP.GT.AND P0, PT, R225, R0, PT ;  /* 0x00000000e100720c */ /* 0x004fea0003f04270 */
[C---:B------:R-:W-:Y:S01]  /*5f80*/  HMMA.16816.F32.BF16 R16, R168.reuse, R202, R16 ;  /* 0x000000caa810723c */ /* 0x040fe20000041810 */
[----:B------:R-:W-:Y:S07]  /*5f90*/  LDSM.16.M88.4 R200, [R215] ;  /* 0x00000000d7c8783b */ /* 0x000fee0000000200 */
        /* <DEDUP_REMOVED lines=8> */
[----:B------:R-:W-:Y:S01]  /*6020*/  HMMA.16816.F32.BF16 R48, R168, R174, R48 ;  /* 0x000000aea830723c */ /* 0x000fe20000041830 */
[----:B------:R-:W4:Y:S01]  /*6030*/  LDSM.16.M88.4 R168, [R214] ;  /* 0x00000000d6a8783b */ /* 0x000f220000000200 */
        /* <DEDUP_REMOVED lines=25> */
[----:B------:R-:W-:Y:S01]  /*61d0*/  HMMA.16816.F32.BF16 R48, R164, R170, R48 ;  /* 0x000000aaa430723c */ /* 0x000fe20000041830 */
[----:B------:R-:W-:-:S07]  /*61e0*/  @!P0 BRA `(.L_x_1050) ;  /* 0x0000043000008947 */ /* 0x000fce0003800000 */
[C---:B------:R-:W-:Y:S01]  /*61f0*/  IADD3 R137, R226.reuse, 0x20, RZ ;  /* 0x00000020e2897810 */ /* 0x040fe20007ffe0ff */
[----:B------:R-:W2:Y:S01]  /*6200*/  LDL R2, [R1+0x20] ;  /* 0x0000200001027983 */ /* 0x000ea20000100800 */
[----:B------:R-:W-:Y:S01]  /*6210*/  ISETP.GE.AND P5, PT, R226, c[0x0][0x1d4], PT ;  /* 0x00007500e2007a0c */ /* 0x000fe20003fa6270 */
[----:B------:R-:W-:Y:S01]  /*6220*/  IMAD.MOV.U32 R3, RZ, RZ, c[0x0][0x2b8] ;  /* 0x0000ae00ff037624 */ /* 0x000fe200078e00ff */
[----:B------:R-:W-:Y:S01]  /*6230*/  ISETP.GE.AND P4, PT, R137, c[0x0][0x1d4], PT ;  /* 0x0000750089007a0c */ /* 0x000fe20003f86270 */
[----:B------:R-:W3:Y:S01]  /*6240*/  LDL R0, [R1+0x14] ;  /* 0x0000140001007983 */ /* 0x000ee20000100800 */
[----:B------:R-:W-:Y:S02]  /*6250*/  IMAD.MOV.U32 R222, RZ, RZ, RZ ;  /* 0x000000ffffde7224 */ /* 0x000fe400078e00ff */
[----:B------:R-:W-:Y:S01]  /*6260*/  ISETP.NE.AND P2, PT, R3, 0x1, PT ;  /* 0x000000010300780c */ /* 0x000fe20003f45270 */
[----:B------:R-:W1:Y:S02]  /*6270*/  S2R R134, SR_TID.X ;  /* 0x0000000000867919 */ /* 0x000e640000002100 */
[----:B-1----:R-:W-:Y:S04]  /*6280*/  SHF.R.S32.HI R130, RZ, 0x1f, R134 ;  /* 0x0000001fff827819 */ /* 0x002fe80000011486 */
[----:B------:R-:W-:Y:S01]  /*6290*/  LEA.HI R130, R130, R134, RZ, 0x2 ;  /* 0x0000008682827211 */ /* 0x000fe200078f10ff */
[----:B------:R-:W-:Y:S03]  /*62a0*/  IMAD.SHL.U32 R134, R226, 0x2, RZ ;  /* 0x00000002e2867824 */ /* 0x000fe600078e00ff */
[----:B------:R-:W-:Y:S04]  /*62b0*/  SHF.R.S32.HI R130, RZ, 0x2, R130 ;  /* 0x00000002ff827819 */ /* 0x000fe80000011482 */
[----:B------:R-:W-:Y:S01]  /*62c0*/  IADD3 R130, -R130, 0x30, RZ ;  /* 0x0000003082827810 */ /* 0x000fe20007ffe1ff */
        /* <DEDUP_REMOVED lines=29> */
[-C--:B-1----:R-:W-:Y:S05]  /*64a0*/  @P1 IADD3 R166, P0, R0, R134.reuse, RZ ;  /* 0x0000008600a61210 */ /* 0x082fea0007f1e0ff */
        /* <DEDUP_REMOVED lines=23> */
.L_x_1050:
[----:B-1----:R-:W-:Y:S01]  /*6620*/  MOV R165, 0x1 ;  /* 0x0000000100a57802 */ /* 0x002fe20000000f00 */
[----:B------:R-:W2:Y:S01]  /*6630*/  LDL R2, [R1+0x18] ;  /* 0x0000180001027983 */ /* 0x000ea20000100800 */
[----:B------:R-:W-:Y:S02]  /*6640*/  IMAD.MOV.U32 R0, RZ, RZ, c[0x0][0x2c4] ;  /* 0x0000b100ff007624 */ /* 0x000fe400078e00ff */
[----:B------:R-:W-:Y:S01]  /*6650*/  ISETP.LE.AND P1, PT, R165, c[0x0][0x32c], PT ;  /* 0x0000cb00a5007a0c */ /* 0x000fe20003f23270 */
[----:B------:R-:W-:Y:S01]  /*6660*/  IMAD R3, R225, -0x30, RZ ;  /* 0xffffffd0e1037824 */ /* 0x000fe200078e02ff */
[----:B------:R-:W0:Y:S01]  /*6670*/  LDGDEPBAR ;  /* 0x00000000000079af */ /* 0x000e220000000000 */
[----:B------:R-:W-:Y:S01]  /*6680*/  ISETP.NE.AND P0, PT, R0, 0x1, PT ;  /* 0x000000010000780c */ /* 0x000fe20003f05270 */
[----:B------:R-:W-:Y:S02]  /*6690*/  IMAD.MOV.U32 R164, RZ, RZ, c[0x0][0x2ac] ;  /* 0x0000ab00ffa47624 */ /* 0x000fe400078e00ff */
[----:B------:R-:W-:Y:S05]  /*66a0*/  IADD3 R139, -R250, 0x1, R3 ;  /* 0x00000001fa8b7810 */ /* 0x000fea0007ffe103 */
[----:B------:R-:W-:Y:S05]  /*66b0*/  IMAD R139, R164, c[0x0][0x1d0], R139 ;  /* 0x00007400a48b7a24 */ /* 0x000fea00078e028b */
[----:B------:R-:W-:Y:S04]  /*66c0*/  IADD3 R139, R139, -c[0x0][0x168], RZ ;  /* 0x80005a008b8b7a10 */ /* 0x000fe80007ffe0ff */
[C---:B------:R-:W-:Y:S02]  /*66d0*/  IADD3 R138, R139.reuse, c[0x0][0x328], RZ ;  /* 0x0000ca008b8a7a10 */ /* 0x040fe40007ffe0ff */
[----:B------:R-:W-:Y:S01]  /*66e0*/  IADD3 R139, R139, UR4, RZ ;  /* 0x000000048b8b7c10 */ /* 0x000fe2000fffe0ff */
[----:B--2---:R-:W-:Y:S04]  /*66f0*/  @P0 IMAD.HI.U32 R0, R2, c[0x0][0x2c8], RZ ;  /* 0x0000b20002000a27 */ /* 0x004fe800078e00ff */
[----:B------:R-:W-:Y:S01]  /*6700*/  IMAD.MOV.U32 R137, RZ, RZ, R2 ;  /* 0x000000ffff897224 */ /* 0x000fe200078e0002 */
[----:B------:R-:W-:Y:S05]  /*6710*/  @P0 SHF.R.U32.HI R137, RZ, c[0x0][0x2cc], R0 ;  /* 0x0000b300ff890a19 */ /* 0x000fea0000011600 */
[----:B------:R-:W1:Y:S02]  /*6720*/  SHFL.IDX PT, R2, R137, RZ, 0x1c1f ;  /* 0x001c1fff89027589 */ /* 0x000e6400000e0000 */
[----:B-1----:R-:W-:Y:S01]  /*6730*/  IADD3 R0, R2, R139, RZ ;  /* 0x0000008b02007210 */ /* 0x002fe20007ffe0ff */
        /* <DEDUP_REMOVED lines=16> */
.L_x_1053:
[----:B------:R-:W-:Y:S04]  /*6840*/  MOV R128, 0x1 ;  /* 0x0000000100807802 */ /* 0x000fe80000000f00 */
[----:B------:R-:W-:Y:S11]  /*6850*/  ISETP.NE.AND P0, PT, R128, c[0x0][0x32c], PT ;  /* 0x0000cb0080007a0c */ /* 0x000ff60003f05270 */
[----:B------:R-:W-:Y:S02]  /*6860*/  @!UPT UIADD3 URZ, URZ, URZ, URZ ;  /* 0x0000003f3f3ff290 */ /* 0x000fe4000fffe03f */
[----:B------:R-:W-:Y:S05]  /*6870*/  @P0 IMAD.HI.U32 R128, R2, c[0x0][0x330], RZ ;  /* 0x0000cc0002800a27 */ /* 0x000fea00078e00ff */
[----:B------:R-:W-:Y:S02]  /*6880*/  @P0 SHF.R.U32.HI R2, RZ, c[0x0][0x334], R128 ;  /* 0x0000cd00ff020a19 */ /* 0x000fe40000011680 */
.L_x_1054:
[----:B------:R-:W-:Y:S05]  /*6890*/  BSYNC B0 ;  /* 0x0000000000007941 */ /* 0x000fea0003800000 */
.L_x_1052:
[----:B------:R-:W-:Y:S04]  /*68a0*/  IMAD.IADD R128, R3, 0x1, -R250 ;  /* 0x0000000103807824 */ /* 0x000fe800078e0afa */
[----:B------:R-:W-:Y:S05]  /*68b0*/  IMAD R2, R2, c[0x0][0x32c], R128 ;  /* 0x0000cb0002027a24 */ /* 0x000fea00078e0280 */
[----:B------:R-:W-:Y:S02]  /*68c0*/  IADD3 R128, R2, c[0x0][0x32c], RZ ;  /* 0x0000cb0002807a10 */ /* 0x000fe40007ffe0ff */
[----:B------:R-:W-:Y:S02]  /*68d0*/  IMNMX R0, R0, R2, !PT ;  /* 0x0000000200007217 */ /* 0x000fe40007800200 */
[----:B------:R-:W-:Y:S02]  /*68e0*/  IMNMX R133, R133, R128, PT ;  /* 0x0000008085857217 */ /* 0x000fe40003800200 */
.L_x_1051:
[----:B------:R-:W1:Y:S02]  /*68f0*/  SHFL.IDX PT, R2, R137, 0x1, 0x1c1f ;  /* 0x003c1f0089027f89 */ /* 0x000e6400000e0000 */
[-C--:B-1----:R-:W-:Y:S02]  /*6900*/  IADD3 R132, R138, R2.reuse, RZ ;  /* 0x000000028a847210 */ /* 0x082fe40007ffe0ff */
[----:B------:R-:W-:Y:S01]  /*6910*/  IADD3 R128, R139, R2, RZ ;  /* 0x000000028b807210 */ /* 0x000fe20007ffe0ff */
        /* <DEDUP_REMOVED lines=15> */
.L_x_1057:
[----:B------:R-:W-:Y:S04]  /*6a10*/  MOV R130, 0x1 ;  /* 0x0000000100827802 */ /* 0x000fe80000000f00 */
[----:B------:R-:W-:Y:S11]  /*6a20*/  ISETP.NE.AND P0, PT, R130, c[0x0][0x32c], PT ;  /* 0x0000cb0082007a0c */ /* 0x000ff60003f05270 */
[----:B------:R-:W-:Y:S02]  /*6a30*/  @!UPT UIADD3 URZ, URZ, URZ, URZ ;  /* 0x0000003f3f3ff290 */ /* 0x000fe4000fffe03f */
[----:B------:R-:W-:Y:S05]  /*6a40*/  @P0 IMAD.HI.U32 R130, R2, c[0x0][0x330], RZ ;  /* 0x0000cc0002820a27 */ /* 0x000fea00078e00ff */
[----:B------:R-:W-:Y:S02]  /*6a50*/  @P0 SHF.R.U32.HI R2, RZ, c[0x0][0x334], R130 ;  /* 0x0000cd00ff020a19 */ /* 0x000fe40000011682 */
.L_x_1058:
[----:B------:R-:W-:Y:S05]  /*6a60*/  BSYNC B0 ;  /* 0x0000000000007941 */ /* 0x000fea0003800000 */
.L_x_1056:
[----:B------:R-:W-:Y:S04]  /*6a70*/  IMAD.IADD R130, R3, 0x1, -R250 ;  /* 0x0000000103827824 */ /* 0x000fe800078e0afa */
[----:B------:R-:W-:Y:S05]  /*6a80*/  IMAD R2, R2, c[0x0][0x32c], R130 ;  /* 0x0000cb0002027a24 */ /* 0x000fea00078e0282 */
[----:B------:R-:W-:Y:S02]  /*6a90*/  IADD3 R130, R2, c[0x0][0x32c], RZ ;  /* 0x0000cb0002827a10 */ /* 0x000fe40007ffe0ff */
[----:B------:R-:W-:Y:S02]  /*6aa0*/  IMNMX R128, R128, R2, !PT ;  /* 0x0000000280807217 */ /* 0x000fe40007800200 */
[----:B------:R-:W-:Y:S02]  /*6ab0*/  IMNMX R132, R132, R130, PT ;  /* 0x0000008284847217 */ /* 0x000fe40003800200 */
.L_x_1055:
        /* <DEDUP_REMOVED lines=18> */
.L_x_1061:
[----:B------:R-:W-:Y:S04]  /*6be0*/  MOV R160, 0x1 ;  /* 0x0000000100a07802 */ /* 0x000fe80000000f00 */
[----:B------:R-:W-:Y:S11]  /*6bf0*/  ISETP.NE.AND P0, PT, R160, c[0x0][0x32c], PT ;  /* 0x0000cb00a0007a0c */ /* 0x000ff60003f05270 */
[----:B------:R-:W-:Y:S02]  /*6c00*/  @!UPT UIADD3 URZ, URZ, URZ, URZ ;  /* 0x0000003f3f3ff290 */ /* 0x000fe4000fffe03f */
[----:B------:R-:W-:Y:S05]  /*6c10*/  @P0 IMAD.HI.U32 R160, R134, c[0x0][0x330], RZ ;  /* 0x0000cc0086a00a27 */ /* 0x000fea00078e00ff */
[----:B------:R-:W-:Y:S02]  /*6c20*/  @P0 SHF.R.U32.HI R134, RZ, c[0x0][0x334], R160 ;  /* 0x0000cd00ff860a19 */ /* 0x000fe400000116a0 */
.L_x_1062:
[----:B------:R-:W-:Y:S05]  /*6c30*/  BSYNC B0 ;  /* 0x0000000000007941 */ /* 0x000fea0003800000 */
.L_x_1060:
[----:B------:R-:W-:Y:S04]  /*6c40*/  IMAD.IADD R160, R3, 0x1, -R250 ;  /* 0x0000000103a07824 */ /* 0x000fe800078e0afa */
[----:B------:R-:W-:Y:S05]  /*6c50*/  IMAD R134, R134, c[0x0][0x32c], R160 ;  /* 0x0000cb0086867a24 */ /* 0x000fea00078e02a0 */
[----:B------:R-:W-:Y:S02]  /*6c60*/  IADD3 R160, R134, c[0x0][0x32c], RZ ;  /* 0x0000cb0086a07a10 */ /* 0x000fe40007ffe0ff */
[----:B------:R-:W-:Y:S02]  /*6c70*/  IMNMX R2, R2, R134, !PT ;  /* 0x0000008602027217 */ /* 0x000fe40007800200 */
[----:B------:R-:W-:Y:S02]  /*6c80*/  IMNMX R130, R130, R160, PT ;  /* 0x000000a082827217 */ /* 0x000fe40003800200 */
.L_x_1059:
[C---:B------:R-:W-:Y:S02]  /*6c90*/  ISETP.GE.AND P2, PT, R3.reuse, 0x9, PT ;  /* 0x000000090300780c */ /* 0x040fe40003f46270 */
[----:B------:R-:W-:Y:S02]  /*6ca0*/  ISETP.GE.AND P1, PT, R3, 0xa, PT ;  /* 0x0000000a0300780c */ /* 0x000fe40003f26270 */
[----:B------:R-:W-:Y:S02]  /*6cb0*/  ISETP.GT.AND P0, PT, R0, 0x8, !P2 ;  /* 0x000000080000780c */ /* 0x000fe40005704270 */
[----:B------:R-:W-:Y:S02]  /*6cc0*/  P2R R160, PR, RZ, 0x4 ;  /* 0x00000004ffa07803 */ /* 0x000fe40000000000 */
[----:B------:R-:W-:Y:S02]  /*6cd0*/  ISETP.LT.OR P0, PT, R133, 0x9, P0 ;  /* 0x000000098500780c */ /* 0x000fe40000701670 */
[----:B------:R-:W-:Y:S02]  /*6ce0*/  P2R R134, PR, RZ, 0x2 ;  /* 0x00000002ff867803 */ /* 0x000fe40000000000 */
[----:B------:R-:W-:Y:S02]  /*6cf0*/  FSEL R162, R16, -INF , !P0 ;  /* 0xff80000010a27808 */ /* 0x000fe40004000000 */
[----:B------:R-:W-:Y:S02]  /*6d00*/  ISETP.GT.AND P0, PT, R0, 0x9, !P1 ;  /* 0x000000090000780c */ /* 0x000fe40004f04270 */
[----:B------:R-:W-:Y:S02]  /*6d10*/  ISETP.GE.AND P5, PT, R3, 0x21, PT ;  /* 0x000000210300780c */ /* 0x000fe40003fa6270 */
[----:B------:R-:W-:Y:S02]  /*6d20*/  ISETP.LT.OR P0, PT, R133, 0xa, P0 ;  /* 0x0000000a8500780c */ /* 0x000fe40000701670 */
[----:B------:R-:W-:Y:S02]  /*6d30*/  ISETP.GE.AND P4, PT, R3, 0x22, PT ;  /* 0x000000220300780c */ /* 0x000fe40003f86270 */
[----:B------:R-:W-:Y:S02]  /*6d40*/  FSEL R161, R17, -INF , !P0 ;  /* 0xff80000011a17808 */ /* 0x000fe40004000000 */
[----:B------:R-:W-:Y:S02]  /*6d50*/  ISETP.GT.AND P0, PT, R128, 0x8, !P2 ;  /* 0x000000088000780c */ /* 0x000fe40005704270 */
[C---:B------:R-:W-:Y:S02]  /*6d60*/  ISETP.GE.AND P2, PT, R3.reuse, 0x11, PT ;  /* 0x000000110300780c */ /* 0x040fe40003f46270 */
[----:B------:R-:W-:Y:S02]  /*6d70*/  ISETP.LT.OR P0, PT, R132, 0x9, P0 ;  /* 0x000000098400780c */ /* 0x000fe40000701670 */
[C---:B------:R-:W-:Y:S02]  /*6d80*/  ISETP.GE.AND P3, PT, R3.reuse, 0x29, PT ;  /* 0x000000290300780c */ /* 0x040fe40003f66270 */
[----:B------:R-:W-:Y:S02]  /*6d90*/  FSEL R166, R18, -INF , !P0 ;  /* 0xff80000012a67808 */ /* 0x000fe40004000000 */
[----:B------:R-:W-:Y:S02]  /*6da0*/  ISETP.GT.AND P0, PT, R128, 0x9, !P1 ;  /* 0x000000098000780c */ /* 0x000fe40004f04270 */
[----:B------:R-:W-:Y:S02]  /*6db0*/  ISETP.GE.AND P1, PT, R3, 0x12, PT ;  /* 0x000000120300780c */ /* 0x000fe40003f26270 */
[----:B------:R-:W-:Y:S02]  /*6dc0*/  ISETP.LT.OR P0, PT, R132, 0xa, P0 ;  /* 0x0000000a8400780c */ /* 0x000fe40000701670 */
[----:B------:R-:W-:Y:S02]  /*6dd0*/  P2R R18, PR, RZ, 0x2 ;  /* 0x00000002ff127803 */ /* 0x000fe40000000000 */
[----:B------:R-:W-:Y:S02]  /*6de0*/  FSEL R163, R19, -INF , !P0 ;  /* 0xff80000013a37808 */ /* 0x000fe40004000000 */
[----:B------:R-:W-:Y:S02]  /*6df0*/  ISETP.GT.AND P0, PT, R0, 0x10, !P2 ;  /* 0x000000100000780c */ /* 0x000fe40005704270 */
[----:B------:R-:W-:Y:S02]  /*6e00*/  P2R R19, PR, RZ, 0x4 ;  /* 0x00000004ff137803 */ /* 0x000fe40000000000 */
[----:B------:R-:W-:Y:S02]  /*6e10*/  ISETP.LT.OR P0, PT, R133, 0x11, P0 ;  /* 0x000000118500780c */ /* 0x000fe40000701670 */
[----:B------:R-:W-:Y:S02]  /*6e20*/  ISETP.GE.AND P6, PT, R3, 0x2a, PT ;  /* 0x0000002a0300780c */ /* 0x000fe40003fc6270 */
[----:B------:R-:W-:Y:S02]  /*6e30*/  FSEL R167, R20, -INF , !P0 ;  /* 0xff80000014a77808 */ /* 0x000fe40004000000 */
[----:B------:R-:W-:Y:S04]  /*6e40*/  ISETP.GT.AND P0, PT, R0, 0x11, !P1 ;  /* 0x000000110000780c */ /* 0x000fe80004f04270 */
[----:B------:R-:W-:Y:S04]  /*6e50*/  ISETP.LT.OR P0, PT, R133, 0x12, P0 ;  /* 0x000000128500780c */ /* 0x000fe80000701670 */
[----:B------:R-:W-:Y:S02]  /*6e60*/  FSEL R168, R21, -INF , !P0 ;  /* 0xff80000015a87808 */ /* 0x000fe40004000000 */
[----:B------:R-:W-:Y:S02]  /*6e70*/  ISETP.GT.AND P0, PT, R128, 0x10, !P2 ;  /* 0x000000108000780c */ /* 0x000fe40005704270 */
[C---:B------:R-:W-:Y:S02]  /*6e80*/  ISETP.GE.AND P2, PT, R3.reuse, 0x19, PT ;  /* 0x000000190300780c */ /* 0x040fe40003f46270 */
[----:B------:R-:W-:Y:S02]  /*6e90*/  ISETP.LT.OR P0, PT, R132, 0x11, P0 ;  /* 0x000000118400780c */ /* 0x000fe40000701670 */
[----:B------:R-:W-:Y:S02]  /*6ea0*/  P2R R17, PR, RZ, 0x4 ;  /* 0x00000004ff117803 */ /* 0x000fe40000000000 */
[----:B------:R-:W-:Y:S02]  /*6eb0*/  FSEL R169, R22, -INF , !P0 ;  /* 0xff80000016a97808 */ /* 0x000fe40004000000 */
[----:B------:R-:W-:Y:S02]  /*6ec0*/  ISETP.GT.AND P0, PT, R128, 0x11, !P1 ;  /* 0x000000118000780c */ /* 0x000fe40004f04270 */
[----:B------:R-:W-:Y:S02]  /*6ed0*/  ISETP.GE.AND P1, PT, R3, 0x1a, PT ;  /* 0x0000001a0300780c */ /* 0x000fe40003f26270 */
[----:B------:R-:W-:Y:S02]  /*6ee0*/  ISETP.LT.OR P0, PT, R132, 0x12, P0 ;  /* 0x000000128400780c */ /* 0x000fe40000701670 */
[----:B------:R-:W-:Y:S02]  /*6ef0*/  P2R R16, PR, RZ, 0x2 ;  /* 0x00000002ff107803 */ /* 0x000fe40000000000 */
[----:B------:R-:W-:Y:S02]  /*6f00*/  FSEL R170, R23, -INF , !P0 ;  /* 0xff80000017aa7808 */ /* 0x000fe40004000000 */
[----:B------:R-:W-:Y:S04]  /*6f10*/  ISETP.GT.AND P0, PT, R0, 0x18, !P2 ;  /* 0x000000180000780c */ /* 0x000fe80005704270 */
[C---:B------:R-:W-:Y:S04]  /*6f20*/  ISETP.LT.OR P0, PT, R133.reuse, 0x19, P0 ;  /* 0x000000198500780c */ /* 0x040fe80000701670 */
[----:B------:R-:W-:Y:S02]  /*6f30*/  FSEL R171, R32, -INF , !P0 ;  /* 0xff80000020ab7808 */ /* 0x000fe40004000000 */
[----:B------:R-:W-:Y:S04]  /*6f40*/  ISETP.GT.AND P0, PT, R0, 0x19, !P1 ;  /* 0x000000190000780c */ /* 0x000fe80004f04270 */
[----:B------:R-:W-:Y:S04]  /*6f50*/  ISETP.LT.OR P0, PT, R133, 0x1a, P0 ;  /* 0x0000001a8500780c */ /* 0x000fe80000701670 */
[----:B------:R-:W-:Y:S02]  /*6f60*/  FSEL R172, R33, -INF , !P0 ;  /* 0xff80000021ac7808 */ /* 0x000fe40004000000 */
[----:B------:R-:W-:Y:S02]  /*6f70*/  ISETP.GT.AND P0, PT, R128, 0x18, !P2 ;  /* 0x000000188000780c */ /* 0x000fe40005704270 */
[C---:B------:R-:W-:Y:S02]  /*6f80*/  ISETP.GE.AND P2, PT, R3.reuse, 0x1, PT ;  /* 0x000000010300780c */ /* 0x040fe40003f46270 */
[----:B------:R-:W-:Y:S04]  /*6f90*/  ISETP.LT.OR P0, PT, R132, 0x19, P0 ;  /* 0x000000198400780c */ /* 0x000fe80000701670 */
        /* <DEDUP_REMOVED lines=18> */
[C---:B------:R-:W-:Y:S04]  /*70c0*/  ISETP.LT.OR P0, PT, R133.reuse, 0x1, P0 ;  /* 0x000000018500780c */ /* 0x040fe80000701670 */
[----:B------:R-:W-:Y:S02]  /*70d0*/  FSEL R20, R4, -INF , !P0 ;  /* 0xff80000004147808 */ /* 0x000fe40004000000 */
[----:B------:R-:W-:Y:S01]  /*70e0*/  ISETP.GT.AND P0, PT, R0, 0x1, !P1 ;  /* 0x000000010000780c */ /* 0x000fe20004f04270 */
[----:B------:R-:W1:Y:S03]  /*70f0*/  SHFL.IDX PT, R4, R137, 0x3, 0x1c1f ;  /* 0x007c1f0089047f89 */ /* 0x000e6600000e0000 */
        /* <DEDUP_REMOVED lines=8> */
[----:B------:R-:W-:Y:S04]  /*7180*/  ISETP.GT.AND P0, PT, R0, 0x28, !P3 ;  /* 0x000000280000780c */ /* 0x000fe80005f04270 */
[----:B------:R-:W-:Y:S04]  /*7190*/  ISETP.LT.OR P0, PT, R133, 0x29, P0 ;  /* 0x000000298500780c */ /* 0x000fe80000701670 */
[----:B------:R-:W-:Y:S02]  /*71a0*/  FSEL R189, R48, -INF , !P0 ;  /* 0xff80000030bd7808 */ /* 0x000fe40004000000 */
[----:B------:R-:W-:Y:S01]  /*71b0*/  ISETP.GT.AND P0, PT, R0, 0x29, !P6 ;  /* 0x000000290000780c */ /* 0x000fe20007704270 */
[--C-:B-1----:R-:W-:Y:S03]  /*71c0*/  IMAD.IADD R0, R139, 0x1, R4.reuse ;  /* 0x000000018b007824 */ /* 0x102fe600078e0204 */
        /* <DEDUP_REMOVED lines=47> */
[----:B------:R-:W-:Y:S01]  /*74c0*/  ISETP.GT.AND P0, PT, R2, 0x29, !P6 ;  /* 0x000000290200780c */ /* 0x000fe20007704270 */
[----:B------:R-:W-:Y:S03]  /*74d0*/  IMAD.IADD R2, R138, 0x1, R4 ;  /* 0x000000018a027824 */ /* 0x000fe600078e0204 */
[----:B------:R-:W-:Y:S04]  /*74e0*/  ISETP.LT.OR P0, PT, R130, 0x2a, P0 ;  /* 0x0000002a8200780c */ /* 0x000fe80000701670 */
        /* <DEDUP_REMOVED lines=18> */
.L_x_1065:
[----:B------:R-:W-:Y:S04]  /*7610*/  MOV R5, 0x1 ;  /* 0x0000000100057802 */ /* 0x000fe80000000f00 */
[----:B------:R-:W-:Y:S11]  /*7620*/  ISETP.NE.AND P0, PT, R5, c[0x0][0x32c], PT ;  /* 0x0000cb0005007a0c */ /* 0x000ff60003f05270 */
[----:B------:R-:W-:Y:S02]  /*7630*/  @!UPT UIADD3 URZ, URZ, URZ, URZ ;  /* 0x0000003f3f3ff290 */ /* 0x000fe4000fffe03f */
[----:B------:R-:W-:Y:S05]  /*7640*/  @P0 IMAD.HI.U32 R5, R4, c[0x0][0x330], RZ ;  /* 0x0000cc0004050a27 */ /* 0x000fea00078e00ff */
[----:B------:R-:W-:Y:S02]  /*7650*/  @P0 SHF.R.U32.HI R4, RZ, c[0x0][0x334], R5 ;  /* 0x0000cd00ff040a19 */ /* 0x000fe40000011605 */
.L_x_1066:
[----:B------:R-:W-:Y:S05]  /*7660*/  BSYNC B0 ;  /* 0x0000000000007941 */ /* 0x000fea0003800000 */
.L_x_1064:
[----:B------:R-:W-:Y:S04]  /*7670*/  IMAD.IADD R3, R3, 0x1, -R250 ;  /* 0x0000000103037824 */ /* 0x000fe800078e0afa */
[----:B------:R-:W-:Y:S05]  /*7680*/  IMAD R4, R4, c[0x0][0x32c], R3 ;  /* 0x0000cb0004047a24 */ /* 0x000fea00078e0203 */
[----:B------:R-:W-:Y:S02]  /*7690*/  IADD3 R3, R4, c[0x0][0x32c], RZ ;  /* 0x0000cb0004037a10 */ /* 0x000fe40007ffe0ff */
[----:B------:R-:W-:Y:S02]  /*76a0*/  IMNMX R0, R0, R4, !PT ;  /* 0x0000000400007217 */ /* 0x000fe40007800200 */
[----:B------:R-:W-:Y:S02]  /*76b0*/  IMNMX R2, R2, R3, PT ;  /* 0x0000000302027217 */ /* 0x000fe40003800200 */
.L_x_1063:
[----:B------:R-:W-:Y:S01]  /*76c0*/  ISETP.GT.AND P0, PT, R0, RZ, !P2 ;  /* 0x000000ff0000720c */ /* 0x000fe20005704270 */
[----:B------:R-:W-:Y:S01]  /*76d0*/  LDSM.16.MT88.4 R36, [R210+0x1880] ;  /* 0x00188000d224783b */ /* 0x000fe20000004200 */
[----:B------:R-:W-:Y:S02]  /*76e0*/  ISETP.NE.AND P2, PT, R16, RZ, PT ;  /* 0x000000ff1000720c */ /* 0x000fe40003f45270 */
[----:B------:R-:W-:Y:S02]  /*76f0*/  ISETP.LT.OR P0, PT, R2, 0x1, P0 ;  /* 0x000000010200780c */ /* 0x000fe40000701670 */
[----:B------:R-:W-:Y:S02]  /*7700*/  FMNMX.FTZ R133, R21, R131, !PT ;  /* 0x0000008315857209 */ /* 0x000fe40007810000 */
[----:B------:R-:W-:Y:S02]  /*7710*/  FSEL R10, R10, -INF , !P0 ;  /* 0xff8000000a0a7808 */ /* 0x000fe40004000000 */
[----:B------:R-:W-:Y:S02]  /*7720*/  ISETP.GT.AND P0, PT, R0, 0x1, !P1 ;  /* 0x000000010000780c */ /* 0x000fe40004f04270 */
[----:B------:R-:W-:Y:S02]  /*7730*/  ISETP.NE.AND P1, PT, R17, RZ, PT ;  /* 0x000000ff1100720c */ /* 0x000fe40003f25270 */
        /* <DEDUP_REMOVED lines=65> */
[----:B------:R-:W-:Y:S02]  /*7b50*/  FMNMX.FTZ R132, R175, R132, !PT ;  /* 0x00000084af847209 */ /* 0x000fe40007810000 */
[----:B-1----:R-:W-:Y:S02]  /*7b60*/  FMNMX.FTZ R134, R134, R0, !PT ;  /* 0x0000000086867209 */ /* 0x002fe40007810000 */
[----:B------:R-:W-:Y:S03]  /*7b70*/  FMNMX.FTZ R132, R179, R132, !PT ;  /* 0x00000084b3847209 */ /* 0x000fe60007810000 */
[----:B------:R-:W1:Y:S01]  /*7b80*/  SHFL.BFLY PT, R0, R134, 0x1, 0x1f ;  /* 0x0c201f0086007f89 */ /* 0x000e6200000e0000 */
[----:B------:R-:W-:Y:S04]  /*7b90*/  FMNMX.FTZ R132, R180, R132, !PT ;  /* 0x00000084b4847209 */ /* 0x000fe80007810000 */
[----:B------:R-:W-:Y:S04]  /*7ba0*/  FMNMX.FTZ R132, R193, R132, !PT ;  /* 0x00000084c1847209 */ /* 0x000fe80007810000 */
[----:B------:R-:W-:Y:S04]  /*7bb0*/  FMNMX.FTZ R132, R196, R132, !PT ;  /* 0x00000084c4847209 */ /* 0x000fe80007810000 */
[----:B------:R-:W-:Y:S04]  /*7bc0*/  FMNMX.FTZ R132, R198, R132, !PT ;  /* 0x00000084c6847209 */ /* 0x000fe80007810000 */
[----:B------:R-:W-:Y:S02]  /*7bd0*/  FMNMX.FTZ R132, R199, R132, !PT ;  /* 0x00000084c7847209 */ /* 0x000fe40007810000 */
[----:B-1----:R-:W-:Y:S02]  /*7be0*/  FMNMX.FTZ R134, R134, R0, !PT ;  /* 0x0000000086867209 */ /* 0x002fe40007810000 */
[----:B------:R-:W1:Y:S02]  /*7bf0*/  SHFL.BFLY PT, R0, R133, 0x2, 0x1f ;  /* 0x0c401f0085007f89 */ /* 0x000e6400000e0000 */
        /* <DEDUP_REMOVED lines=54> */
[--C-:B-1----:R-:W-:Y:S02]  /*7f60*/  FFMA.FTZ R0, R23, c[0x0][0x2d0], -R139.reuse ;  /* 0x0000b40017007a23 */ /* 0x102fe4000001088b */
[----:B------:R-:W1:Y:S06]  /*7f70*/  LDSM.16.MT88.4 R20, [R209+0x1880] ;  /* 0x00188000d114783b */ /* 0x000e6c0000004200 */
[----:B------:R2:W3:Y:S02]  /*7f80*/  MUFU.EX2 R247, R0 ;  /* 0x0000000000f77308 */ /* 0x0004e40000000800 */
[--C-:B--2---:R-:W-:Y:S01]  /*7f90*/  FFMA.FTZ R0, R166, c[0x0][0x2d0], -R139.reuse ;  /* 0x0000b400a6007a23 */ /* 0x104fe2000001088b */
[----:B------:R-:W-:Y:S02]  /*7fa0*/  MOV R166, R25 ;  /* 0x0000001900a67202 */ /* 0x000fe40000000f00 */
[----:B---3--:R-:W-:Y:S05]  /*7fb0*/  F2FP.BF16.PACK_AB R161, R247, R246 ;  /* 0x000000f6f7a1723e */ /* 0x008fea00000010ff */
[----:B------:R2:W-:Y:S02]  /*7fc0*/  MUFU.EX2 R248, R0 ;  /* 0x0000000000f87308 */ /* 0x0005e40000000800 */
[----:B--2---:R-:W-:Y:S08]  /*7fd0*/  FFMA.FTZ R0, R163, c[0x0][0x2d0], -R139 ;  /* 0x0000b400a3007a23 */ /* 0x004ff0000001088b */
        /* <DEDUP_REMOVED lines=58> */
[C---:B------:R-:W-:Y:S01]  /*8380*/  FMUL.FTZ R70, R128.reuse, R70 ;  /* 0x0000004680467220 */ /* 0x040fe20000410000 */
[----:B------:R-:W-:Y:S01]  /*8390*/  LDSM.16.MT88.4 R124, [R209+0x2c80] ;  /* 0x002c8000d17c783b */ /* 0x000fe20000004200 */
        /* <DEDUP_REMOVED lines=38> */
[----:B------:R1:W3:Y:S01]  /*8600*/  MUFU.EX2 R238, R2 ;  /* 0x0000000200ee7308 */ /* 0x0002e20000000800 */
[----:B------:R-:W-:Y:S02]  /*8610*/  FMUL.FTZ R99, R128, R99 ;  /* 0x0000006380637220 */ /* 0x000fe40000410000 */
[C---:B------:R-:W-:Y:S02]  /*8620*/  FMUL.FTZ R84, R129.reuse, R84 ;  /* 0x0000005481547220 */ /* 0x040fe40000410000 */
[C---:B--2---:R-:W-:Y:S02]  /*8630*/  FMUL.FTZ R10, R0.reuse, R146 ;  /* 0x00000092000a7220 */ /* 0x044fe40000410000 */
[C---:B------:R-:W-:Y:S02]  /*8640*/  FMUL.FTZ R11, R0.reuse, R147 ;  /* 0x00000093000b7220 */ /* 0x040fe40000410000 */
[C---:B------:R-:W-:Y:S02]  /*8650*/  FMUL.FTZ R26, R0.reuse, R106 ;  /* 0x0000006a001a7220 */ /* 0x040fe40000410000 */
[C---:B------:R-:W-:Y:S02]  /*8660*/  FMUL.FTZ R27, R0.reuse, R107 ;  /* 0x0000006b001b7220 */ /* 0x040fe40000410000 */
[----:B------:R-:W-:Y:S01]  /*8670*/  LDSM.16.MT88.4 R104, [R210+0x2480] ;  /* 0x00248000d268783b */ /* 0x000fe20000004200 */
[C---:B------:R-:W-:Y:S01]  /*8680*/  HMMA.16816.F32.BF16 R8, R140.reuse, R20, R8 ;  /* 0x000000148c08723c */ /* 0x040fe20000041808 */
[C---:B------:R-:W-:Y:S02]  /*8690*/  FMUL.FTZ R14, R0.reuse, R150 ;  /* 0x00000096000e7220 */ /* 0x040fe40000410000 */
[C---:B------:R-:W-:Y:S02]  /*86a0*/  FMUL.FTZ R15, R0.reuse, R151 ;  /* 0x00000097000f7220 */ /* 0x040fe40000410000 */
[C---:B------:R-:W-:Y:S02]  /*86b0*/  FMUL.FTZ R30, R0.reuse, R110 ;  /* 0x0000006e001e7220 */ /* 0x040fe40000410000 */
[C---:B------:R-:W-:Y:S02]  /*86c0*/  FMUL.FTZ R20, R129.reuse, R100 ;  /* 0x0000006481147220 */ /* 0x040fe40000410000 */
[----:B------:R-:W-:Y:S01]  /*86d0*/  FMUL.FTZ R21, R129, R101 ;  /* 0x0000006581157220 */ /* 0x000fe20000410000 */
[-C--:B------:R-:W-:Y:S02]  /*86e0*/  HMMA.16816.F32.BF16 R12, R140, R22.reuse, R12 ;  /* 0x000000168c0c723c */ /* 0x080fe4000004180c */
[--C-:B-1----:R-:W-:Y:S02]  /*86f0*/  FFMA.FTZ R2, R169, c[0x0][0x2d0], -R139.reuse ;  /* 0x0000b400a9027a23 */ /* 0x102fe4000001088b */
[C---:B------:R-:W-:Y:S02]  /*8700*/  FMUL.FTZ R31, R0.reuse, R111 ;  /* 0x0000006f001f7220 */ /* 0x040fe40000410000 */
[----:B------:R1:W-:Y:S01]  /*8710*/  MUFU.EX2 R237, R2 ;  /* 0x0000000200ed7308 */ /* 0x0003e20000000800 */
[----:B------:R-:W-:Y:S01]  /*8720*/  LDSM.16.MT88.4 R108, [R209+0x1c80] ;  /* 0x001c8000d16c783b */ /* 0x000fe20000004200 */
[C---:B------:R-:W-:Y:S01]  /*8730*/  HMMA.16816.F32.BF16 R16, R160.reuse, R22, R16 ;  /* 0x00000016a010723c */ /* 0x040fe20000041810 */
[C---:B------:R-:W-:Y:S03]  /*8740*/  FMUL.FTZ R42, R0.reuse, R122 ;  /* 0x0000007a002a7220 */ /* 0x040fe60000410000 */
[C---:B------:R-:W-:Y:S02]  /*8750*/  FMUL.FTZ R43, R0.reuse, R123 ;  /* 0x0000007b002b7220 */ /* 0x040fe40000410000 */
[----:B------:R-:W-:Y:S02]  /*8760*/  FMUL.FTZ R46, R0, R158 ;  /* 0x0000009e002e7220 */ /* 0x000fe40000410000 */
[C---:B------:R-:W-:Y:S04]  /*8770*/  FMUL.FTZ R22, R128.reuse, R102 ;  /* 0x0000006680167220 */ /* 0x040fe80000410000 */
[----:B------:R-:W-:Y:S02]  /*8780*/  FMUL.FTZ R23, R128, R103 ;  /* 0x0000006780177220 */ /* 0x000fe40000410000 */
[----:B------:R-:W2:Y:S01]  /*8790*/  LDSM.16.MT88.4 R100, [R209+0x2480] ;  /* 0x00248000d164783b */ /* 0x000ea20000004200 */
[C---:B------:R-:W-:Y:S02]  /*87a0*/  FMUL.FTZ R47, R0.reuse, R159 ;  /* 0x0000009f002f7220 */ /* 0x040fe40000410000 */
[C---:B------:R-:W-:Y:S02]  /*87b0*/  FMUL.FTZ R58, R0.reuse, R58 ;  /* 0x0000003a003a7220 */ /* 0x040fe40000410000 */
[-C--:B------:R-:W-:Y:S01]  /*87c0*/  HMMA.16816.F32.BF16 R20, R160, R36.reuse, R20 ;  /* 0x00000024a014723c */ /* 0x080fe20000041814 */
[----:B------:R-:W-:Y:S02]  /*87d0*/  FMUL.FTZ R59, R0, R59 ;  /* 0x0000003b003b7220 */ /* 0x000fe40000410000 */
[--C-:B-1----:R-:W-:Y:S02]  /*87e0*/  FFMA.FTZ R2, R170, c[0x0][0x2d0], -R139.reuse ;  /* 0x0000b400aa027a23 */ /* 0x102fe4000001088b */
[C---:B------:R-:W-:Y:S02]  /*87f0*/  FMUL.FTZ R62, R0.reuse, R62 ;  /* 0x0000003e003e7220 */ /* 0x040fe40000410000 */
[----:B------:R1:W4:Y:S01]  /*8800*/  MUFU.EX2 R236, R2 ;  /* 0x0000000200ec7308 */ /* 0x0003220000000800 */
[C---:B------:R-:W-:Y:S01]  /*8810*/  HMMA.16816.F32.BF16 R24, R140.reuse, R36, R24 ;  /* 0x000000248c18723c */ /* 0x040fe20000041818 */
[C---:B------:R-:W-:Y:S03]  /*8820*/  FMUL.FTZ R63, R0.reuse, R63 ;  /* 0x0000003f003f7220 */ /* 0x040fe60000410000 */
[C---:B------:R-:W-:Y:S02]  /*8830*/  FMUL.FTZ R74, R0.reuse, R74 ;  /* 0x0000004a004a7220 */ /* 0x040fe40000410000 */
[C---:B------:R-:W-:Y:S02]  /*8840*/  FMUL.FTZ R75, R0.reuse, R75 ;  /* 0x0000004b004b7220 */ /* 0x040fe40000410000 */
[-C--:B------:R-:W-:Y:S01]  /*8850*/  HMMA.16816.F32.BF16 R28, R140, R38.reuse, R28 ;  /* 0x000000268c1c723c */ /* 0x080fe2000004181c */
[C---:B------:R-:W-:Y:S03]  /*8860*/  FMUL.FTZ R36, R129.reuse, R116 ;  /* 0x0000007481247220 */ /* 0x040fe60000410000 */
[C---:B------:R-:W-:Y:S02]  /*8870*/  FMUL.FTZ R37, R129.reuse, R117 ;  /* 0x0000007581257220 */ /* 0x040fe40000410000 */
[C---:B------:R-:W-:Y:S02]  /*8880*/  FMUL.FTZ R78, R0.reuse, R78 ;  /* 0x0000004e004e7220 */ /* 0x040fe40000410000 */
[C---:B------:R-:W-:Y:S01]  /*8890*/  HMMA.16816.F32.BF16 R32, R160.reuse, R38, R32 ;  /* 0x00000026a020723c */ /* 0x040fe20000041820 */
[----:B------:R-:W-:Y:S03]  /*88a0*/  FMUL.FTZ R79, R0, R79 ;  /* 0x0000004f004f7220 */ /* 0x000fe60000410000 */
[----:B------:R-:W-:Y:S02]  /*88b0*/  FMUL.FTZ R85, R129, R85 ;  /* 0x0000005581557220 */ /* 0x000fe40000410000 */
[C---:B------:R-:W-:Y:S02]  /*88c0*/  FMUL.FTZ R86, R128.reuse, R86 ;  /* 0x0000005680567220 */ /* 0x040fe40000410000 */
[--C-:B-1----:R-:W-:Y:S02]  /*88d0*/  FFMA.FTZ R2, R171, c[0x0][0x2d0], -R138.reuse ;  /* 0x0000b400ab027a23 */ /* 0x102fe4000001088a */
[----:B------:R-:W-:Y:S02]  /*88e0*/  LDSM.16.MT88.4 R168, [R209+0x3880] ;  /* 0x00388000d1a8783b */ /* 0x000fe40000004200 */
[----:B------:R1:W-:Y:S01]  /*88f0*/  MUFU.EX2 R235, R2 ;  /* 0x0000000200eb7308 */ /* 0x0003e20000000800 */
[C---:B------:R-:W-:Y:S02]  /*8900*/  FMUL.FTZ R38, R128.reuse, R118 ;  /* 0x0000007680267220 */ /* 0x040fe40000410000 */
[----:B------:R-:W-:Y:S02]  /*8910*/  FMUL.FTZ R39, R128, R119 ;  /* 0x0000007780277220 */ /* 0x000fe40000410000 */
[C---:B------:R-:W-:Y:S01]  /*8920*/  FMUL.FTZ R90, R0.reuse, R90 ;  /* 0x0000005a005a7220 */ /* 0x040fe20000410000 */
[----:B------:R-:W-:Y:S01]  /*8930*/  LDSM.16.MT88.4 R116, [R209+0x2880] ;  /* 0x00288000d174783b */ /* 0x000fe20000004200 */
[C---:B------:R-:W-:Y:S02]  /*8940*/  FMUL.FTZ R91, R0.reuse, R91 ;  /* 0x0000005b005b7220 */ /* 0x040fe40000410000 */
[C---:B------:R-:W-:Y:S01]  /*8950*/  FMUL.FTZ R94, R0.reuse, R94 ;  /* 0x0000005e005e7220 */ /* 0x040fe20000410000 */
[-C--:B--2---:R-:W-:Y:S01]  /*8960*/  HMMA.16816.F32.BF16 R36, R160, R100.reuse, R36 ;  /* 0x00000064a024723c */ /* 0x084fe20000041824 */
[----:B------:R-:W-:Y:S02]  /*8970*/  FMUL.FTZ R95, R0, R95 ;  /* 0x0000005f005f7220 */ /* 0x000fe40000410000 */
[----:B------:R-:W-:Y:S05]  /*8980*/  FMUL.FTZ R87, R128, R87 ;  /* 0x0000005780577220 */ /* 0x000fea0000410000 */
[C---:B------:R-:W-:Y:S01]  /*8990*/  HMMA.16816.F32.BF16 R40, R140.reuse, R100, R40 ;  /* 0x000000648c28723c */ /* 0x040fe20000041828 */
[----:B-1----:R-:W-:Y:S07]  /*89a0*/  FFMA.FTZ R2, R172, c[0x0][0x2d0], -R138 ;  /* 0x0000b400ac027a23 */ /* 0x002fee000001088a */
[-C--:B------:R-:W-:Y:S01]  /*89b0*/  HMMA.16816.F32.BF16 R44, R140, R102.reuse, R44 ;  /* 0x000000668c2c723c */ /* 0x080fe2000004182c */
[----:B------:R1:W2:Y:S07]  /*89c0*/  MUFU.EX2 R234, R2 ;  /* 0x0000000200ea7308 */ /* 0x0002ae0000000800 */
[C---:B------:R-:W-:Y:S01]  /*89d0*/  HMMA.16816.F32.BF16 R48, R160.reuse, R102, R48 ;  /* 0x00000066a030723c */ /* 0x040fe20000041830 */
[----:B------:R-:W5:Y:S07]  /*89e0*/  LDSM.16.MT88.4 R100, [R209+0x3080] ;  /* 0x00308000d164783b */ /* 0x000f6e0000004200 */
[-C--:B------:R-:W-:Y:S08]  /*89f0*/  HMMA.16816.F32.BF16 R52, R160, R104.reuse, R52 ;  /* 0x00000068a034723c */ /* 0x080ff00000041834 */
[C---:B------:R-:W-:Y:S01]  /*8a00*/  HMMA.16816.F32.BF16 R56, R140.reuse, R104, R56 ;  /* 0x000000688c38723c */ /* 0x040fe20000041838 */
[--C-:B-1----:R-:W-:Y:S07]  /*8a10*/  FFMA.FTZ R2, R174, c[0x0][0x2d0], -R139.reuse ;  /* 0x0000b400ae027a23 */ /* 0x102fee000001088b */
[-C--:B------:R-:W-:Y:S01]  /*8a20*/  HMMA.16816.F32.BF16 R60, R140, R106.reuse, R60 ;  /* 0x0000006a8c3c723c */ /* 0x080fe2000004183c */
[----:B------:R1:W-:Y:S07]  /*8a30*/  MUFU.EX2 R233, R2 ;  /* 0x0000000200e97308 */ /* 0x0003ee0000000800 */
[C---:B------:R-:W-:Y:S01]  /*8a40*/  HMMA.16816.F32.BF16 R64, R160.reuse, R106, R64 ;  /* 0x0000006aa040723c */ /* 0x040fe20000041840 */
[----:B------:R-:W2:Y:S07]  /*8a50*/  LDSM.16.MT88.4 R104, [R210+0x3080] ;  /* 0x00308000d268783b */ /* 0x000eae0000004200 */
[-C--:B-----5:R-:W-:Y:S08]  /*8a60*/  HMMA.16816.F32.BF16 R68, R160, R100.reuse, R68 ;  /* 0x00000064a044723c */ /* 0x0a0ff00000041844 */
[C---:B------:R-:W-:Y:S01]  /*8a70*/  HMMA.16816.F32.BF16 R72, R140.reuse, R100, R72 ;  /* 0x000000648c48723c */ /* 0x040fe20000041848 */
[----:B-1----:R-:W-:Y:S04]  /*8a80*/  FFMA.FTZ R2, R176, c[0x0][0x2d0], -R139 ;  /* 0x0000b400b0027a23 */ /* 0x002fe8000001088b */
[----:B------:R1:W5:Y:S02]  /*8a90*/  MUFU.EX2 R232, R2 ;  /* 0x0000000200e87308 */ /* 0x0003640000000800 */
[----:B---3--:R-:W-:Y:S01]  /*8aa0*/  F2FP.BF16.PACK_AB R100, R238, R239 ;  /* 0x000000efee64723e */ /* 0x008fe200000010ff */
[-C--:B------:R-:W-:Y:S01]  /*8ab0*/  HMMA.16816.F32.BF16 R76, R140, R102.reuse, R76 ;  /* 0x000000668c4c723c */ /* 0x080fe2000004184c */
[----:B----4-:R-:W-:Y:S07]  /*8ac0*/  F2FP.BF16.PACK_AB R101, R236, R237 ;  /* 0x000000edec65723e */ /* 0x010fee00000010ff */
[C---:B------:R-:W-:Y:S07]  /*8ad0*/  HMMA.16816.F32.BF16 R80, R160.reuse, R102, R80 ;  /* 0x00000066a050723c */ /* 0x040fee0000041850 */
[----:B--2---:R-:W-:Y:S01]  /*8ae0*/  F2FP.BF16.PACK_AB R102, R234, R235 ;  /* 0x000000ebea66723e */ /* 0x004fe200000010ff */
[-C--:B------:R-:W-:Y:S01]  /*8af0*/  HMMA.16816.F32.BF16 R84, R160, R104.reuse, R84 ;  /* 0x00000068a054723c */ /* 0x080fe20000041854 */
[--C-:B-1----:R-:W-:Y:S03]  /*8b00*/  FFMA.FTZ R2, R173, c[0x0][0x2d0], -R164.reuse ;  /* 0x0000b400ad027a23 */ /* 0x102fe600000108a4 */
[----:B-----5:R-:W-:Y:S04]  /*8b10*/  F2FP.BF16.PACK_AB R103, R232, R233 ;  /* 0x000000e9e867723e */ /* 0x020fe800000010ff */
[C---:B------:R-:W-:Y:S01]  /*8b20*/  HMMA.16816.F32.BF16 R88, R140.reuse, R104, R88 ;  /* 0x000000688c58723c */ /* 0x040fe20000041858 */
[----:B------:R1:W-:Y:S07]  /*8b30*/  MUFU.EX2 R207, R2 ;  /* 0x0000000200cf7308 */ /* 0x0003ee0000000800 */
[-C--:B------:R-:W-:Y:S08]  /*8b40*/  HMMA.16816.F32.BF16 R92, R140, R106.reuse, R92 ;  /* 0x0000006a8c5c723c */ /* 0x080ff0000004185c */
[----:B------:R-:W-:Y:S08]  /*8b50*/  HMMA.16816.F32.BF16 R96, R160, R106, R96 ;  /* 0x0000006aa060723c */ /* 0x000ff00000041860 */
[-C--:B------:R-:W-:Y:S01]  /*8b60*/  HMMA.16816.F32.BF16 R4, R100, R108.reuse, R4 ;  /* 0x0000006c6404723c */ /* 0x080fe20000041804 */
[--C-:B-1----:R-:W-:Y:S04]  /*8b70*/  FFMA.FTZ R2, R175, c[0x0][0x2d0], -R164.reuse ;  /* 0x0000b400af027a23 */ /* 0x102fe800000108a4 */
        /* <DEDUP_REMOVED lines=36> */
[--C-:B---3--:R-:W-:Y:S03]  /*8dc0*/  FFMA.FTZ R2, R188, c[0x0][0x2d0], -R139.reuse ;  /* 0x0000b400bc027a23 */ /* 0x108fe6000001088b */
[----:B------:R-:W-:Y:S04]  /*8dd0*/  MOV R188, R131 ;  /* 0x0000008300bc7202 */ /* 0x000fe80000000f00 */
        /* <DEDUP_REMOVED lines=9> */
[----:B------:R3:W-:Y:S01]  /*8e70*/  MUFU.EX2 R186, R2 ;  /* 0x0000000200ba7308 */ /* 0x0007e20000000800 */
[----:B------:R-:W-:Y:S02]  /*8e80*/  MOV R190, R166 ;  /* 0x000000a600be7202 */ /* 0x000fe40000000f00 */
[C---:B------:R-:W-:Y:S07]  /*8e90*/  HMMA.16816.F32.BF16 R64, R100.reuse, R110, R64 ;  /* 0x0000006e6440723c */ /* 0x040fee0000041840 */
[----:B------:R-:W5:Y:S01]  /*8ea0*/  MUFU.EX2 R185, R138 ;  /* 0x0000008a00b97308 */ /* 0x000f620000000800 */
[-C--:B-1----:R-:W-:Y:S08]  /*8eb0*/  HMMA.16816.F32.BF16 R68, R100, R112.reuse, R68 ;  /* 0x000000706444723c */ /* 0x082ff00000041844 */
[C---:B------:R-:W-:Y:S01]  /*8ec0*/  HMMA.16816.F32.BF16 R72, R104.reuse, R112, R72 ;  /* 0x000000706848723c */ /* 0x040fe20000041848 */
[--C-:B---3--:R-:W-:Y:S02]  /*8ed0*/  FFMA.FTZ R2, R194, c[0x0][0x2d0], -R139.reuse ;  /* 0x0000b400c2027a23 */ /* 0x108fe4000001088b */
[----:B------:R-:W3:Y:S05]  /*8ee0*/  LDL.LU R194, [R1+0x4] ;  /* 0x0000040001c27983 */ /* 0x000eea0000300800 */
[-C--:B------:R-:W-:Y:S01]  /*8ef0*/  HMMA.16816.F32.BF16 R76, R104, R114.reuse, R76 ;  /* 0x00000072684c723c */ /* 0x080fe2000004184c */
[----:B------:R1:W-:Y:S03]  /*8f00*/  MUFU.EX2 R182, R2 ;  /* 0x0000000200b67308 */ /* 0x0003e60000000800 */
[----:B------:R-:W-:Y:S02]  /*8f10*/  FFMA.FTZ R139, R195, c[0x0][0x2d0], -R139 ;  /* 0x0000b400c38b7a23 */ /* 0x000fe4000001088b */
[----:B------:R-:W2:Y:S01]  /*8f20*/  LDL.LU R195, [R1] ;  /* 0x0000000001c37983 */ /* 0x000ea20000300800 */
[----:B-----5:R-:W-:Y:S01]  /*8f30*/  F2FP.BF16.PACK_AB R138, R185, R186 ;  /* 0x000000bab98a723e */ /* 0x020fe200000010ff */
[C---:B------:R-:W-:Y:S02]  /*8f40*/  HMMA.16816.F32.BF16 R80, R100.reuse, R114, R80 ;  /* 0x000000726450723c */ /* 0x040fe40000041850 */
[----:B------:R-:W5:Y:S01]  /*8f50*/  LDSM.16.MT88.4 R112, [R210+0x2080] ;  /* 0x00208000d270783b */ /* 0x000f620000004200 */
[----:B------:R-:W1:Y:S05]  /*8f60*/  MUFU.EX2 R181, R139 ;  /* 0x0000008b00b57308 */ /* 0x000e6a0000000800 */
[-C--:B----4-:R-:W-:Y:S08]  /*8f70*/  HMMA.16816.F32.BF16 R84, R100, R116.reuse, R84 ;  /* 0x000000746454723c */ /* 0x090ff00000041854 */
[C---:B------:R-:W-:Y:S01]  /*8f80*/  HMMA.16816.F32.BF16 R88, R104.reuse, R116, R88 ;  /* 0x000000746858723c */ /* 0x040fe20000041858 */
[--C-:B-1----:R-:W-:Y:S02]  /*8f90*/  FFMA.FTZ R2, R193, c[0x0][0x2d0], -R164.reuse ;  /* 0x0000b400c1027a23 */ /* 0x102fe400000108a4 */
[----:B------:R-:W4:Y:S02]  /*8fa0*/  LDL.LU R193, [R1+0x8] ;  /* 0x0000080001c17983 */ /* 0x000f240000300800 */
[----:B------:R1:W-:Y:S03]  /*8fb0*/  MUFU.EX2 R180, R2 ;  /* 0x0000000200b47308 */ /* 0x0003e60000000800 */
[-C--:B------:R-:W-:Y:S01]  /*8fc0*/  HMMA.16816.F32.BF16 R92, R104, R118.reuse, R92 ;  /* 0x00000076685c723c */ /* 0x080fe2000004185c */
[----:B------:R-:W-:Y:S07]  /*8fd0*/  F2FP.BF16.PACK_AB R139, R181, R182 ;  /* 0x000000b6b58b723e */ /* 0x000fee00000010ff */
[----:B------:R-:W-:Y:S01]  /*8fe0*/  HMMA.16816.F32.BF16 R96, R100, R118, R96 ;  /* 0x000000766460723c */ /* 0x000fe20000041860 */
[--C-:B-1----:R-:W-:Y:S04]  /*8ff0*/  FFMA.FTZ R2, R196, c[0x0][0x2d0], -R164.reuse ;  /* 0x0000b400c4027a23 */ /* 0x102fe800000108a4 */
[----:B------:R1:W1:Y:S02]  /*9000*/  MUFU.EX2 R178, R2 ;  /* 0x0000000200b27308 */ /* 0x0002640000000800 */
[--C-:B-1----:R-:W-:Y:S01]  /*9010*/  FFMA.FTZ R2, R198, c[0x0][0x2d0], -R164.reuse ;  /* 0x0000b400c6027a23 */ /* 0x102fe200000108a4 */
[----:B------:R-:W-:Y:S01]  /*9020*/  F2FP.BF16.PACK_AB R160, R178, R180 ;  /* 0x000000b4b2a0723e */ /* 0x000fe200000010ff */
        /* <DEDUP_REMOVED lines=19> */
[----:B------:R-:W5:Y:S06]  /*9160*/  LDL R11, [R1+0x1c] ;  /* 0x00001c00010b7983 */ /* 0x000f6c0000100800 */
        /* <DEDUP_REMOVED lines=11> */
[----:B---3--:R-:W-:Y:S04]  /*9220*/  FFMA.FTZ R3, R3, R194, R242 ;  /* 0x000000c203037223 */ /* 0x008fe800000100f2 */
[----:B------:R-:W-:Y:S02]  /*9230*/  FADD.FTZ R3, R243, R3 ;  /* 0x00000003f3037221 */ /* 0x000fe40000010000 */
[----:B--2---:R-:W-:Y:S01]  /*9240*/  FFMA.FTZ R128, R128, R195, R246 ;  /* 0x000000c380807223 */ /* 0x004fe200000100f6 */
        /* <DEDUP_REMOVED lines=11> */
[----:B------:R-:W-:Y:S01]  /*9300*/  FADD.FTZ R8, R207, R0 ;  /* 0x00000000cf087221 */ /* 0x000fe20000010000 */
[----:B------:R-:W-:Y:S01]  /*9310*/  IADD3 R207, R225, -0x1, RZ ;  /* 0xffffffffe1cf7810 */ /* 0x000fe20007ffe0ff */
        /* <DEDUP_REMOVED lines=46> */
[----:B------:R1:W-:Y:S01]  /*9600*/  STL [R1], R4 ;  /* 0x0000000401007387 */ /* 0x0003e20000100800 */
[----:B------:R-:W-:Y:S01]  /*9610*/  FADD.FTZ R2, R177, R3 ;  /* 0x00000003b1027221 */ /* 0x000fe20000010000 */
[----:B------:R-:W-:Y:S01]  /*9620*/  MOV R135, R132 ;  /* 0x0000008400877202 */ /* 0x000fe20000000f00 */
[----:B------:R-:W-:Y:S01]  /*9630*/  FADD.FTZ R0, R131, R0 ;  /* 0x0000000083007221 */ /* 0x000fe20000010000 */
[----:B------:R-:W-:Y:S02]  /*9640*/  MOV R131, R133 ;  /* 0x0000008500837202 */ /* 0x000fe40000000f00 */
[----:B------:R1:W-:Y:S04]  /*9650*/  STL [R1+0x4], R2 ;  /* 0x0000040201007387 */ /* 0x0003e80000100800 */
[----:B------:R1:W-:Y:S01]  /*9660*/  STL [R1+0xc], R0 ;  /* 0x00000c0001007387 */ /* 0x0003e20000100800 */
[----:B-----5:R-:W-:Y:S02]  /*9670*/  ISETP.GT.AND P0, PT, R225, R11, PT ;  /* 0x0000000be100720c */ /* 0x020fe40003f04270 */
[----:B------:R-:W-:Y:S11]  /*9680*/  MOV R225, R207 ;  /* 0x000000cf00e17202 */ /* 0x000ff60000000f00 */
[----:B-1----:R-:W-:-:S05]  /*9690*/  @P0 BRA `(.L_x_1067) ;  /* 0xffffc09000000947 */ /* 0x002fca000383ffff */
.L_x_1046:
[----:B------:R-:W2:Y:S01]  /*96a0*/  S2R R0, SR_CTAID.X ;  /* 0x0000000000007919 */ /* 0x000ea20000002500 */
[----:B------:R-:W-:Y:S01]  /*96b0*/  IMAD.MOV.U32 R2, RZ, RZ, c[0x0][0x2c4] ;  /* 0x0000b100ff027624 */ /* 0x000fe200078e00ff */
[----:B------:R-:W-:Y:S01]  /*96c0*/  MOV R6, c[0x0][0x2ac] ;  /* 0x0000ab0000067a02 */ /* 0x000fe20000000f00 */
[----:B------:R-:W-:-:S02]  /*96d0*/  IMAD.MOV.U32 R5, RZ, RZ, 0x1 ;  /* 0x00000001ff057424 */ /* 0x000fc400078e00ff */
[----:B------:R-:W-:Y:S01]  /*96e0*/  IMAD.MOV.U32 R4, RZ, RZ, 0x1 ;  /* 0x00000001ff047424 */ /* 0x000fe200078e00ff */
[----:B------:R-:W-:Y:S02]  /*96f0*/  ISETP.NE.AND P1, PT, R2, 0x1, PT ;  /* 0x000000010200780c */ /* 0x000fe40003f25270 */
[----:B------:R-:W-:Y:S02]  /*9700*/  ISETP.LE.AND P0, PT, R5, c[0x0][0x32c], PT ;  /* 0x0000cb0005007a0c */ /* 0x000fe40003f03270 */
[----:B-1----:R-:W-:-:S05]  /*9710*/  IADD3 R3, R4, -c[0x0][0x168], RZ ;  /* 0x80005a0004037a10 */ /* 0x002fca0007ffe0ff */
[----:B------:R-:W-:Y:S01]  /*9720*/  IMAD R3, R6, c[0x0][0x1d0], R3 ;  /* 0x0000740006037a24 */ /* 0x000fe200078e0203 */
[----:B--2---:R-:W-:-:S05]  /*9730*/  LEA R0, R0, 0x7f, 0x7 ;  /* 0x0000007f00007811 */ /* 0x004fca00078e38ff */
        /* <DEDUP_REMOVED lines=13> */
.L_x_1069:
[----:B------:R-:W-:-:S13]  /*9810*/  ISETP.NE.AND P0, PT, R4, c[0x0][0x32c], PT ;  /* 0x0000cb0004007a0c */ /* 0x000fda0003f05270 */
[----:B------:R-:W-:-:S05]  /*9820*/  @P0 IMAD.HI.U32 R3, R0, c[0x0][0x330], RZ ;  /* 0x0000cc0000030a27 */ /* 0x000fca00078e00ff */
[----:B------:R-:W-:-:S05]  /*9830*/  @P0 SHF.R.U32.HI R0, RZ, c[0x0][0x334], R3 ;  /* 0x0000cd00ff000a19 */ /* 0x000fca0000011603 */
.L_x_1070:
[----:B------:R-:W-:-:S05]  /*9840*/  IMAD R0, R0, c[0x0][0x32c], RZ ;  /* 0x0000cb0000007a24 */ /* 0x000fca00078e02ff */
[----:B------:R-:W-:-:S03]  /*9850*/  IMNMX R2, R2, R0, !PT ;  /* 0x0000000002027217 */ /* 0x000fc60007800200 */
.L_x_1068:
        /* <DEDUP_REMOVED lines=27> */
.L_x_1076:
        /* <DEDUP_REMOVED lines=20> */
[----:B------:R-:W1:Y:S01]  /*9b50*/  S2R R10, SR_TID.X ;  /* 0x00000000000a7919 */ /* 0x000e620000002100 */
[----:B------:R-:W-:Y:S01]  /*9b60*/  SHF.R.S32.HI R8, RZ, 0x1f, R222 ;  /* 0x0000001fff087819 */ /* 0x000fe200000114de */
[----:B------:R-:W-:Y:S01]  /*9b70*/  BSSY B0, `(.L_x_1072) ;  /* 0x0000033000007945 */ /* 0x000fe20003800000 */
[----:B------:R-:W-:Y:S01]  /*9b80*/  ISETP.GE.AND P1, PT, R226, c[0x0][0x1d4], PT ;  /* 0x00007500e2007a0c */ /* 0x000fe20003f26270 */
[----:B------:R-:W-:Y:S01]  /*9b90*/  IMAD R4, R2, c[0x0][0x208], RZ ;  /* 0x0000820002047a24 */ /* 0x000fe200078e02ff */
[----:B------:R-:W-:Y:S01]  /*9ba0*/  IADD3 R12, R226, 0x20, RZ ;  /* 0x00000020e20c7810 */ /* 0x000fe20007ffe0ff */
[----:B------:R-:W-:Y:S01]  /*9bb0*/  IMAD.WIDE.U32 R2, R224, c[0x0][0x208], RZ ;  /* 0x00008200e0027a25 */ /* 0x000fe200078e00ff */
[----:B------:R-:W-:Y:S02]  /*9bc0*/  IADD3 R11, R226, 0x40, RZ ;  /* 0x00000040e20b7810 */ /* 0x000fe40007ffe0ff */
[----:B------:R-:W-:Y:S01]  /*9bd0*/  ISETP.GE.AND P3, PT, R12, c[0x0][0x1d4], PT ;  /* 0x000075000c007a0c */ /* 0x000fe20003f66270 */
[----:B------:R-:W-:Y:S01]  /*9be0*/  IMAD R4, R224, c[0x0][0x20c], R4 ;  /* 0x00008300e0047a24 */ /* 0x000fe200078e0204 */
[----:B------:R-:W-:Y:S01]  /*9bf0*/  ISETP.GE.AND P2, PT, R11, c[0x0][0x1d4], PT ;  /* 0x000075000b007a0c */ /* 0x000fe20003f46270 */
[----:B------:R-:W-:Y:S02]  /*9c00*/  IMAD R8, R8, c[0x0][0x218], RZ ;  /* 0x0000860008087a24 */ /* 0x000fe400078e02ff */
[----:B------:R-:W-:Y:S02]  /*9c10*/  IMAD.IADD R3, R3, 0x1, R4 ;  /* 0x0000000103037824 */ /* 0x000fe400078e0204 */
[C---:B------:R-:W-:Y:S02]  /*9c20*/  IMAD R8, R222.reuse, c[0x0][0x21c], R8 ;  /* 0x00008700de087a24 */ /* 0x040fe400078e0208 */
[----:B------:R-:W-:Y:S05]  /*9c30*/  IMAD.WIDE.U32 R2, R222, c[0x0][0x218], R2 ;  /* 0x00008600de027a25 */ /* 0x000fea00078e0002 */
[----:B------:R-:W-:Y:S04]  /*9c40*/  IADD3 R2, P0, R2, UR18, RZ ;  /* 0x0000001202027c10 */ /* 0x000fe8000ff1e0ff */
[----:B------:R-:W-:Y:S02]  /*9c50*/  IADD3.X R8, R3, UR5, R8, P0, !PT ;  /* 0x0000000503087c10 */ /* 0x000fe400087fe408 */
[C---:B------:R-:W-:Y:S04]  /*9c60*/  LEA R9, P0, R2.reuse, c[0x0][0x1f8], 0x1 ;  /* 0x00007e0002097a11 */ /* 0x040fe800078008ff */
[----:B------:R-:W-:Y:S02]  /*9c70*/  LEA.HI.X R8, R2, c[0x0][0x1fc], R8, 0x1, P0 ;  /* 0x00007f0002087a11 */ /* 0x000fe400000f0c08 */
[----:B------:R-:W2:Y:S04]  /*9c80*/  SHFL.IDX PT, R2, R9, RZ, 0x1c1f ;  /* 0x001c1fff09027589 */ /* 0x000ea800000e0000 */
[----:B------:R-:W3:Y:S01]  /*9c90*/  SHFL.IDX PT, R3, R8, RZ, 0x1c1f ;  /* 0x001c1fff08037589 */ /* 0x000ee200000e0000 */
[C---:B--2---:R-:W-:Y:S05]  /*9ca0*/  IADD3 R6, P0, R2.reuse, R229, RZ ;  /* 0x000000e502067210 */ /* 0x044fea0007f1e0ff */
[C---:B---3--:R-:W-:Y:S01]  /*9cb0*/  IMAD.X R7, R3.reuse, 0x1, R227, P0 ;  /* 0x0000000103077824 */ /* 0x048fe200000e06e3 */
[C---:B------:R-:W-:Y:S04]  /*9cc0*/  IADD3 R4, P0, R2.reuse, R206, RZ ;  /* 0x000000ce02047210 */ /* 0x040fe80007f1e0ff */
[----:B------:R-:W-:Y:S01]  /*9cd0*/  @!PT LDS RZ, [RZ] ;  /* 0x00000000fffff984 */ /* 0x000fe20000000800 */
[----:B------:R2:W-:Y:S01]  /*9ce0*/  LDGSTS.E.BYPASS.LTC128B.128 [R223+0x1880], [R6.64], !P1 ;  /* 0x0188000006df7fae */ /* 0x0005e2000c901d48 */
[C---:B------:R-:W-:Y:S01]  /*9cf0*/  IMAD.X R5, R3.reuse, 0x1, R225, P0 ;  /* 0x0000000103057824 */ /* 0x040fe200000e06e1 */
        /* <DEDUP_REMOVED lines=9> */
.L_x_1116:
[C---:B------:R-:W-:Y:S02]  /*9d90*/  IADD3 R10, R226.reuse, 0x20, RZ ;  /* 0x00000020e20a7810 */ /* 0x040fe40007ffe0ff */
[----:B------:R-:W-:Y:S02]  /*9da0*/  ISETP.GE.AND P3, PT, R226, c[0x0][0x1d4], PT ;  /* 0x00007500e2007a0c */ /* 0x000fe40003f66270 */
[----:B-1-3--:R-:W-:Y:S02]  /*9db0*/  IADD3 R8, P0, R2, R229, RZ ;  /* 0x000000e502087210 */ /* 0x00afe40007f1e0ff */
        /* <DEDUP_REMOVED lines=14> */
.L_x_1073:
[----:B------:R-:W-:Y:S05]  /*9ea0*/  BSYNC B0 ;  /* 0x0000000000007941 */ /* 0x000fea0003800000 */
.L_x_1072:
        /* <DEDUP_REMOVED lines=109> */
[----:B------:R-:W-:Y:S02]  /*a580*/  LEA.HI R137, R137, R230, RZ, 0x2 ;  /* 0x000000e689897211 */ /* 0x000fe400078f10ff */
[----:B------:R-:W-:Y:S02]  /*a590*/  IADD3 R230, R226, 0x40, RZ ;  /* 0x00000040e2e67810 */ /* 0x000fe40007ffe0ff */
[----:B------:R-:W-:Y:S02]  /*a5a0*/  SHF.R.S32.HI R137, RZ, 0x2, R137 ;  /* 0x00000002ff897819 */ /* 0x000fe40000011489 */
[----:B------:R-:W-:Y:S01]  /*a5b0*/  ISETP.GE.AND P3, PT, R230, c[0x0][0x1d4], PT ;  /* 0x00007500e6007a0c */ /* 0x000fe20003f66270 */
[----:B--2---:R-:W-:Y:S01]  /*a5c0*/  IMAD R3, R207, 0x30, R3 ;  /* 0x00000030cf037824 */ /* 0x004fe200078e0203 */
[----:B---3--:R-:W-:Y:S04]  /*a5d0*/  ISETP.GT.AND P1, PT, R2, 0x2f, PT ;  /* 0x0000002f0200780c */ /* 0x008fe80003f24270 */
[----:B------:R-:W-:Y:S05]  /*a5e0*/  IADD3 R3, R3, -0x30, R2 ;  /* 0xffffffd003037810 */ /* 0x000fea0007ffe002 */
[----:B------:R-:W-:Y:S04]  /*a5f0*/  @P2 IMAD.HI.U32 R130, R3, c[0x0][0x2bc], RZ ;  /* 0x0000af0003822a27 */ /* 0x000fe800078e00ff */
[--C-:B------:R-:W-:Y:S01]  /*a600*/  IMAD.MOV.U32 R2, RZ, RZ, R3.reuse ;  /* 0x000000ffff027224 */ /* 0x100fe200078e0003 */
[----:B------:R-:W-:Y:S04]  /*a610*/  @P2 SHF.R.U32.HI R2, RZ, c[0x0][0x2c0], R130 ;  /* 0x0000b000ff022a19 */ /* 0x000fe80000011682 */
[C---:B------:R-:W-:Y:S04]  /*a620*/  @!P1 IADD3 R131, P0, R2.reuse, UR12, RZ ;  /* 0x0000000c02839c10 */ /* 0x040fe8000ff1e0ff */
[----:B------:R-:W-:Y:S01]  /*a630*/  @!P1 LEA.HI.X.SX32 R136, R2, UR10, 0x1, P0 ;  /* 0x0000000a02889c11 */ /* 0x000fe200080f0eff */
[----:B------:R-:W-:Y:S01]  /*a640*/  IMAD.MOV R2, RZ, RZ, -R2 ;  /* 0x000000ffff027224 */ /* 0x000fe200078e0a02 */
[C---:B------:R-:W-:Y:S03]  /*a650*/  @!P1 LEA R130, P0, R131.reuse, c[0x0][0x2a0], 0x2 ;  /* 0x0000a80083829a11 */ /* 0x040fe600078010ff */
[----:B------:R-:W-:Y:S01]  /*a660*/  IMAD R224, R2, c[0x0][0x2b8], R3 ;  /* 0x0000ae0002e07a24 */ /* 0x000fe200078e0203 */
[----:B------:R-:W-:Y:S02]  /*a670*/  @!P1 LEA.HI.X R131, R131, c[0x0][0x2a4], R136, 0x2, P0 ;  /* 0x0000a90083839a11 */ /* 0x000fe400000f1488 */
[----:B------:R-:W-:Y:S02]  /*a680*/  IADD3 R136, -R137, 0x30, RZ ;  /* 0x0000003089887810 */ /* 0x000fe40007ffe1ff */
[----:B------:R-:W-:Y:S01]  /*a690*/  SHF.R.S32.HI R2, RZ, 0x1f, R224 ;  /* 0x0000001fff027819 */ /* 0x000fe200000114e0 */
[----:B------:R1:W2:Y:S01]  /*a6a0*/  @!P1 LDG.E R222, [R130.64] ;  /* 0x0000000882de9981 */ /* 0x0002a2000c1e1900 */
[----:B------:R-:W-:Y:S03]  /*a6b0*/  ISETP.GE.AND P1, PT, R136, 0x1, PT ;  /* 0x000000018800780c */ /* 0x000fe60003f26270 */
[----:B-1----:R-:W-:Y:S02]  /*a6c0*/  IMAD R130, R2, c[0x0][0x1e0], RZ ;  /* 0x0000780002827a24 */ /* 0x002fe400078e02ff */
[C---:B------:R-:W-:Y:S04]  /*a6d0*/  IMAD.WIDE.U32 R2, R224.reuse, c[0x0][0x1e0], RZ ;  /* 0x00007800e0027a25 */ /* 0x040fe800078e00ff */
        /* <DEDUP_REMOVED lines=12> */
[CC--:B-1----:R-:W-:Y:S05]  /*a7a0*/  @P1 IADD3 R162, P0, R2.reuse, R229.reuse, RZ ;  /* 0x000000e502a21210 */ /* 0x0c2fea0007f1e0ff */
[C---:B--2---:R-:W-:Y:S01]  /*a7b0*/  @P1 IMAD.X R163, R3.reuse, 0x1, R227, P0 ;  /* 0x0000000103a31824 */ /* 0x044fe200000e06e3 */
[C---:B------:R-:W-:Y:S04]  /*a7c0*/  @P1 IADD3 R160, P0, R2.reuse, R206, RZ ;  /* 0x000000ce02a01210 */ /* 0x040fe80007f1e0ff */
[----:B------:R-:W-:Y:S01]  /*a7d0*/  @!PT LDS RZ, [RZ] ;  /* 0x00000000fffff984 */ /* 0x000fe20000000800 */
[----:B------:R1:W-:Y:S01]  /*a7e0*/  @P1 LDGSTS.E.BYPASS.LTC128B.128 [R223+0x3c80], [R162.64], !P5 ;  /* 0x03c80000a2df1fae */ /* 0x0003e2000e901d48 */
[C---:B------:R-:W-:Y:S01]  /*a7f0*/  @P1 IMAD.X R161, R3.reuse, 0x1, R225, P0 ;  /* 0x0000000103a11824 */ /* 0x040fe200000e06e1 */
[----:B------:R-:W-:Y:S02]  /*a800*/  @P1 IADD3 R138, P0, R2, R204, RZ ;  /* 0x000000cc028a1210 */ /* 0x000fe40007f1e0ff */
[----:B------:R-:W2:Y:S03]  /*a810*/  SHFL.IDX PT, R2, R131, 0x1, 0x1c1f ;  /* 0x003c1f0083027f89 */ /* 0x000ea600000e0000 */
[----:B------:R-:W-:Y:S01]  /*a820*/  @P1 IMAD.X R139, R3, 0x1, R205, P0 ;  /* 0x00000001038b1824 */ /* 0x000fe200000e06cd */
[----:B------:R1:W-:Y:S01]  /*a830*/  @P1 LDGSTS.E.BYPASS.LTC128B.128 [R223+0x4880], [R160.64], !P4 ;  /* 0x04880000a0df1fae */ /* 0x0003e2000e101d48 */
[----:B------:R-:W-:Y:S03]  /*a840*/  ISETP.GE.AND P0, PT, R136, 0x21, PT ;  /* 0x000000218800780c */ /* 0x000fe60003f06270 */
[----:B------:R-:W3:Y:S04]  /*a850*/  SHFL.IDX PT, R3, R130, 0x1, 0x1c1f ;  /* 0x003c1f0082037f89 */ /* 0x000ee800000e0000 */
[----:B------:R1:W-:Y:S06]  /*a860*/  @P1 LDGSTS.E.BYPASS.LTC128B.128 [R223+0x5480], [R138.64], !P3 ;  /* 0x054800008adf1fae */ /* 0x0003ec000d901d48 */
[C---:B--2---:R-:W-:Y:S05]  /*a870*/  @P0 IADD3 R136, P2, R2.reuse, R229, RZ ;  /* 0x000000e502880210 */ /* 0x044fea0007f5e0ff */
[C---:B---3--:R-:W-:Y:S01]  /*a880*/  @P0 IMAD.X R137, R3.reuse, 0x1, R227, P2 ;  /* 0x0000000103890824 */ /* 0x048fe200010e06e3 */
[C---:B------:R-:W-:Y:S04]  /*a890*/  @P0 IADD3 R130, P2, R2.reuse, R206, RZ ;  /* 0x000000ce02820210 */ /* 0x040fe80007f5e0ff */
[----:B------:R1:W-:Y:S01]  /*a8a0*/  @P0 LDGSTS.E.BYPASS.LTC128B.128 [R223+0x4480], [R136.64], !P5 ;  /* 0x0448000088df0fae */ /* 0x0003e2000e901d48 */
[C---:B------:R-:W-:Y:S01]  /*a8b0*/  @P0 IMAD.X R131, R3.reuse, 0x1, R225, P2 ;  /* 0x0000000103830824 */ /* 0x040fe200010e06e1 */
[----:B------:R-:W-:Y:S04]  /*a8c0*/  @P0 IADD3 R2, P2, R2, R204, RZ ;  /* 0x000000cc02020210 */ /* 0x000fe80007f5e0ff */
[----:B------:R1:W-:Y:S01]  /*a8d0*/  @P0 LDGSTS.E.BYPASS.LTC128B.128 [R223+0x5080], [R130.64], !P4 ;  /* 0x0508000082df0fae */ /* 0x0003e2000e101d48 */
[----:B------:R-:W-:Y:S05]  /*a8e0*/  @P0 IMAD.X R3, R3, 0x1, R205, P2 ;  /* 0x0000000103030824 */ /* 0x000fea00010e06cd */
[----:B------:R1:W-:Y:S03]  /*a8f0*/  @P0 LDGSTS.E.BYPASS.LTC128B.128 [R223+0x5c80], [R2.64], !P3 ;  /* 0x05c8000002df0fae */ /* 0x0003e6000d901d48 */
.L_x_1075:
[----:B-1----:R-:W-:Y:S01]  /*a900*/  FMNMX.FTZ R2, R4, R134, !PT ;  /* 0x0000008604027209 */ /* 0x002fe20007810000 */
        /* <DEDUP_REMOVED lines=10> */
[----:B------:R-:W2:Y:S01]  /*a9b0*/  LDL.LU R232, [R1+0x8] ;  /* 0x0000080001e87983 */ /* 0x000ea20000300800 */
[----:B------:R-:W-:Y:S02]  /*a9c0*/  FMNMX.FTZ R2, R19, R2, !PT ;  /* 0x0000000213027209 */ /* 0x000fe40007810000 */
[----:B------:R-:W-:Y:S01]  /*a9d0*/  FMNMX.FTZ R134, R21, R134, !PT ;  /* 0x0000008615867209 */ /* 0x000fe20007810000 */
[----:B------:R-:W3:Y:S01]  /*a9e0*/  LDL.LU R231, [R1] ;  /* 0x0000000001e77983 */ /* 0x000ee20000300800 */
[----:B------:R-:W-:Y:S02]  /*a9f0*/  FMNMX.FTZ R2, R22, R2, !PT ;  /* 0x0000000216027209 */ /* 0x000fe40007810000 */
[----:B------:R-:W-:Y:S01]  /*aa00*/  FMNMX.FTZ R134, R32, R134, !PT ;  /* 0x0000008620867209 */ /* 0x000fe20007810000 */
[----:B------:R-:W4:Y:S01]  /*aa10*/  LDL.LU R230, [R1+0x4] ;  /* 0x0000040001e67983 */ /* 0x000f220000300800 */
[----:B------:R-:W-:Y:S02]  /*aa20*/  FMNMX.FTZ R2, R23, R2, !PT ;  /* 0x0000000217027209 */ /* 0x000fe40007810000 */
[----:B------:R-:W-:Y:S01]  /*aa30*/  FMNMX.FTZ R134, R33, R134, !PT ;  /* 0x0000008621867209 */ /* 0x000fe20007810000 */
[----:B------:R-:W5:Y:S01]  /*aa40*/  LDL.LU R203, [R1+0xc] ;  /* 0x00000c0001cb7983 */ /* 0x000f620000300800 */
        /* <DEDUP_REMOVED lines=14> */
[----:B------:R-:W-:Y:S02]  /*ab30*/  ISETP.GT.AND P0, PT, R207, R228, PT ;  /* 0x000000e4cf00720c */ /* 0x000fe40003f04270 */
[----:B------:R-:W-:Y:S01]  /*ab40*/  FMNMX.FTZ R3, R13, R3, !PT ;  /* 0x000000030d037209 */ /* 0x000fe20007810000 */
[----:B------:R-:W1:Y:S03]  /*ab50*/  SHFL.BFLY PT, R131, R2, 0x2, 0x1f ;  /* 0x0c401f0002837f89 */ /* 0x000e6600000e0000 */
        /* <DEDUP_REMOVED lines=9> */
[----:B-1----:R-:W-:Y:S02]  /*abf0*/  FMNMX.FTZ R134, R134, R130, !PT ;  /* 0x0000008286867209 */ /* 0x002fe40007810000 */
[----:B------:R-:W-:Y:S02]  /*ac00*/  FMNMX.FTZ R2, R2, R131, !PT ;  /* 0x0000008302027209 */ /* 0x000fe40007810000 */
[----:B------:R-:W-:Y:S02]  /*ac10*/  FMNMX.FTZ R130, R10, R128, !PT ;  /* 0x000000800a827209 */ /* 0x000fe40007810000 */
[----:B------:R-:W1:Y:S02]  /*ac20*/  SHFL.BFLY PT, R133, R134, 0x1, 0x1f ;  /* 0x0c201f0086857f89 */ /* 0x000e6400000e0000 */
[----:B------:R-:W-:Y:S04]  /*ac30*/  FMNMX.FTZ R130, R11, R130, !PT ;  /* 0x000000820b827209 */ /* 0x000fe80007810000 */
[----:B------:R-:W-:Y:S02]  /*ac40*/  FMNMX.FTZ R130, R14, R130, !PT ;  /* 0x000000820e827209 */ /* 0x000fe40007810000 */
[----:B------:R-:W1:Y:S02]  /*ac50*/  SHFL.BFLY PT, R131, R2, 0x1, 0x1f ;  /* 0x0c201f0002837f89 */ /* 0x000e6400000e0000 */
[----:B------:R-:W-:Y:S04]  /*ac60*/  FMNMX.FTZ R130, R15, R130, !PT ;  /* 0x000000820f827209 */ /* 0x000fe80007810000 */
[----:B------:R-:W-:Y:S02]  /*ac70*/  FMNMX.FTZ R130, R26, R130, !PT ;  /* 0x000000821a827209 */ /* 0x000fe40007810000 */
[----:B------:R-:W-:Y:S02]  /*ac80*/  FMNMX.FTZ R3, R3, R132, !PT ;  /* 0x0000008403037209 */ /* 0x000fe40007810000 */
[----:B------:R-:W-:Y:S03]  /*ac90*/  FMNMX.FTZ R130, R27, R130, !PT ;  /* 0x000000821b827209 */ /* 0x000fe60007810000 */
[----:B------:R-:W1:Y:S01]  /*aca0*/  SHFL.BFLY PT, R132, R3, 0x1, 0x1f ;  /* 0x0c201f0003847f89 */ /* 0x000e6200000e0000 */
[----:B------:R-:W-:Y:S02]  /*acb0*/  FMNMX.FTZ R130, R30, R130, !PT ;  /* 0x000000821e827209 */ /* 0x000fe40007810000 */
[----:B-1----:R-:W-:Y:S02]  /*acc0*/  FMNMX.FTZ R134, R134, R133, !PT ;  /* 0x0000008586867209 */ /* 0x002fe40007810000 */
[----:B------:R-:W-:Y:S03]  /*acd0*/  FMNMX.FTZ R130, R31, R130, !PT ;  /* 0x000000821f827209 */ /* 0x000fe60007810000 */
[----:B------:R-:W-:Y:S01]  /*ace0*/  FADD.FTZ R0, -R134, R0 ;  /* 0x0000000086007221 */ /* 0x000fe20000010100 */
[----:B------:R-:W-:Y:S02]  /*acf0*/  FMNMX.FTZ R130, R42, R130, !PT ;  /* 0x000000822a827209 */ /* 0x000fe40007810000 */
[----:B------:R-:W-:Y:S01]  /*ad00*/  FMNMX.FTZ R133, R2, R131, !PT ;  /* 0x0000008302857209 */ /* 0x000fe20007810000 */
[----:B------:R-:W-:Y:S01]  /*ad10*/  FMUL.FTZ R2, R0, c[0x0][0x2d0] ;  /* 0x0000b40000027a20 */ /* 0x000fe20000410000 */
[----:B------:R-:W-:Y:S03]  /*ad20*/  FMNMX.FTZ R0, R43, R130, !PT ;  /* 0x000000822b007209 */ /* 0x000fe60007810000 */
[----:B------:R1:W1:Y:S01]  /*ad30*/  MUFU.EX2 R131, R2 ;  /* 0x0000000200837308 */ /* 0x0002620000000800 */
[----:B------:R-:W-:Y:S01]  /*ad40*/  FMNMX.FTZ R0, R46, R0, !PT ;  /* 0x000000002e007209 */ /* 0x000fe20007810000 */
[----:B------:R-:W-:Y:S03]  /*ad50*/  FMUL.FTZ R168, R133, c[0x0][0x2d0] ;  /* 0x0000b40085a87a20 */ /* 0x000fe60000410000 */
[----:B------:R-:W-:Y:S01]  /*ad60*/  FMNMX.FTZ R0, R47, R0, !PT ;  /* 0x000000002f007209 */ /* 0x000fe20007810000 */
[--C-:B------:R-:W-:Y:S01]  /*ad70*/  FFMA.FTZ R18, R18, c[0x0][0x2d0], -R168.reuse ;  /* 0x0000b40012127a23 */ /* 0x100fe200000108a8 */
[----:B------:R-:W-:Y:S01]  /*ad80*/  FMNMX.FTZ R132, R3, R132, !PT ;  /* 0x0000008403847209 */ /* 0x000fe20007810000 */
[--C-:B------:R-:W-:Y:S02]  /*ad90*/  FFMA.FTZ R19, R19, c[0x0][0x2d0], -R168.reuse ;  /* 0x0000b40013137a23 */ /* 0x100fe400000108a8 */
[----:B------:R-:W1:Y:S01]  /*ada0*/  SHFL.BFLY PT, R3, R0, 0x2, 0x1f ;  /* 0x0c401f0000037f89 */ /* 0x000e6200000e0000 */
[--C-:B------:R-:W-:Y:S01]  /*adb0*/  FFMA.FTZ R6, R6, c[0x0][0x2d0], -R168.reuse ;  /* 0x0000b40006067a23 */ /* 0x100fe200000108a8 */
[----:B------:R-:W-:Y:S01]  /*adc0*/  MUFU.EX2 R196, R18 ;  /* 0x0000001200c47308 */ /* 0x000fe20000000800 */
[--C-:B------:R-:W-:Y:S02]  /*add0*/  FFMA.FTZ R7, R7, c[0x0][0x2d0], -R168.reuse ;  /* 0x0000b40007077a23 */ /* 0x100fe400000108a8 */
[----:B------:R-:W-:Y:S02]  /*ade0*/  FMUL.FTZ R169, R132, c[0x0][0x2d0] ;  /* 0x0000b40084a97a20 */ /* 0x000fe40000410000 */
[--C-:B------:R-:W-:Y:S02]  /*adf0*/  FFMA.FTZ R22, R22, c[0x0][0x2d0], -R168.reuse ;  /* 0x0000b40016167a23 */ /* 0x100fe400000108a8 */
[--C-:B------:R-:W-:Y:S02]  /*ae00*/  FFMA.FTZ R8, R8, c[0x0][0x2d0], -R169.reuse ;  /* 0x0000b40008087a23 */ /* 0x100fe400000108a9 */
[--C-:B------:R-:W-:Y:S01]  /*ae10*/  FFMA.FTZ R9, R9, c[0x0][0x2d0], -R169.reuse ;  /* 0x0000b40009097a23 */ /* 0x100fe200000108a9 */
[----:B------:R-:W-:Y:S01]  /*ae20*/  MUFU.EX2 R197, R6 ;  /* 0x0000000600c57308 */ /* 0x000fe20000000800 */
[----:B------:R-:W-:Y:S02]  /*ae30*/  FFMA.FTZ R12, R12, c[0x0][0x2d0], -R169 ;  /* 0x0000b4000c0c7a23 */ /* 0x000fe400000108a9 */
[----:B-1----:R-:W-:Y:S02]  /*ae40*/  FADD.FTZ R2, -R133, R129 ;  /* 0x0000008185027221 */ /* 0x002fe40000010100 */
[--C-:B------:R-:W-:Y:S02]  /*ae50*/  FFMA.FTZ R13, R13, c[0x0][0x2d0], -R169.reuse ;  /* 0x0000b4000d0d7a23 */ /* 0x100fe400000108a9 */
[----:B------:R-:W-:Y:S02]  /*ae60*/  FMUL.FTZ R2, R2, c[0x0][0x2d0] ;  /* 0x0000b40002027a20 */ /* 0x000fe40000410000 */
[C---:B------:R-:W-:Y:S01]  /*ae70*/  FMUL.FTZ R100, R131.reuse, R100 ;  /* 0x0000006483647220 */ /* 0x040fe20000410000 */
[----:B------:R-:W1:Y:S01]  /*ae80*/  MUFU.EX2 R198, R7 ;  /* 0x0000000700c67308 */ /* 0x000e620000000800 */
[----:B------:R-:W-:Y:S01]  /*ae90*/  FMUL.FTZ R101, R131, R101 ;  /* 0x0000006583657220 */ /* 0x000fe20000410000 */
[----:B------:R-:W-:Y:S01]  /*aea0*/  FMNMX.FTZ R0, R0, R3, !PT ;  /* 0x0000000300007209 */ /* 0x000fe20007810000 */
[--C-:B------:R-:W-:Y:S02]  /*aeb0*/  FFMA.FTZ R34, R34, c[0x0][0x2d0], -R168.reuse ;  /* 0x0000b40022227a23 */ /* 0x100fe400000108a8 */
[--C-:B------:R-:W-:Y:S02]  /*aec0*/  FFMA.FTZ R35, R35, c[0x0][0x2d0], -R168.reuse ;  /* 0x0000b40023237a23 */ /* 0x100fe400000108a8 */
[--C-:B------:R-:W-:Y:S02]  /*aed0*/  FFMA.FTZ R38, R38, c[0x0][0x2d0], -R168.reuse ;  /* 0x0000b40026267a23 */ /* 0x100fe400000108a8 */
[----:B------:R-:W-:Y:S01]  /*aee0*/  FFMA.FTZ R39, R39, c[0x0][0x2d0], -R168 ;  /* 0x0000b40027277a23 */ /* 0x000fe200000108a8 */
[----:B------:R1:W-:Y:S01]  /*aef0*/  MUFU.EX2 R130, R2 ;  /* 0x0000000200827308 */ /* 0x0003e20000000800 */
[--C-:B------:R-:W-:Y:S02]  /*af00*/  FFMA.FTZ R40, R40, c[0x0][0x2d0], -R169.reuse ;  /* 0x0000b40028287a23 */ /* 0x100fe400000108a9 */
[--C-:B------:R-:W-:Y:S02]  /*af10*/  FFMA.FTZ R41, R41, c[0x0][0x2d0], -R169.reuse ;  /* 0x0000b40029297a23 */ /* 0x100fe400000108a9 */
[--C-:B------:R-:W-:Y:S02]  /*af20*/  FFMA.FTZ R44, R44, c[0x0][0x2d0], -R169.reuse ;  /* 0x0000b4002c2c7a23 */ /* 0x100fe400000108a9 */
[----:B------:R-:W-:Y:S02]  /*af30*/  FFMA.FTZ R45, R45, c[0x0][0x2d0], -R169 ;  /* 0x0000b4002d2d7a23 */ /* 0x000fe400000108a9 */
[C---:B------:R-:W-:Y:S01]  /*af40*/  FMUL.FTZ R112, R131.reuse, R112 ;  /* 0x0000007083707220 */ /* 0x040fe20000410000 */
[----:B------:R-:W1:Y:S01]  /*af50*/  MUFU.EX2 R195, R19 ;  /* 0x0000001300c37308 */ /* 0x000e620000000800 */
[C---:B------:R-:W-:Y:S02]  /*af60*/  FMUL.FTZ R113, R131.reuse, R113 ;  /* 0x0000007183717220 */ /* 0x040fe40000410000 */
        /* <DEDUP_REMOVED lines=8> */
[----:B------:R-:W-:Y:S02]  /*aff0*/  FADD.FTZ R2, -R132, R135 ;  /* 0x0000008784027221 */ /* 0x000fe40000010100 */
[----:B------:R-:W-:Y:S02]  /*b000*/  FMUL.FTZ R135, R134, c[0x0][0x2d0] ;  /* 0x0000b40086877a20 */ /* 0x000fe40000410000 */
[----:B------:R-:W-:Y:S01]  /*b010*/  FMUL.FTZ R2, R2, c[0x0][0x2d0] ;  /* 0x0000b40002027a20 */ /* 0x000fe20000410000 */
[----:B------:R-:W-:Y:S01]  /*b020*/  MUFU.EX2 R192, R9 ;  /* 0x0000000900c07308 */ /* 0x000fe20000000800 */
[--C-:B------:R-:W-:Y:S02]  /*b030*/  FFMA.FTZ R4, R4, c[0x0][0x2d0], -R135.reuse ;  /* 0x0000b40004047a23 */ /* 0x100fe40000010887 */
[--C-:B------:R-:W-:Y:S01]  /*b040*/  FFMA.FTZ R5, R5, c[0x0][0x2d0], -R135.reuse ;  /* 0x0000b40005057a23 */ /* 0x100fe20000010887 */
[----:B------:R-:W-:Y:S01]  /*b050*/  F2FP.BF16.PACK_AB R139, R195, R196 ;  /* 0x000000c4c38b723e */ /* 0x000fe200000010ff */
[--C-:B------:R-:W-:Y:S02]  /*b060*/  FFMA.FTZ R16, R16, c[0x0][0x2d0], -R135.reuse ;  /* 0x0000b40010107a23 */ /* 0x100fe40000010887 */
[--C-:B------:R-:W-:Y:S02]  /*b070*/  FFMA.FTZ R17, R17, c[0x0][0x2d0], -R135.reuse ;  /* 0x0000b40011117a23 */ /* 0x100fe40000010887 */
[C---:B------:R-:W-:Y:S01]  /*b080*/  FMUL.FTZ R6, R130.reuse, R142 ;  /* 0x0000008e82067220 */ /* 0x040fe20000410000 */
[----:B------:R1:W1:Y:S01]  /*b090*/  MUFU.EX2 R129, R2 ;  /* 0x0000000200817308 */ /* 0x0002620000000800 */
[C---:B------:R-:W-:Y:S02]  /*b0a0*/  FMUL.FTZ R7, R130.reuse, R143 ;  /* 0x0000008f82077220 */ /* 0x040fe40000410000 */
[C---:B------:R-:W-:Y:S02]  /*b0b0*/  FMUL.FTZ R18, R130.reuse, R154 ;  /* 0x0000009a82127220 */ /* 0x040fe40000410000 */
[C---:B------:R-:W-:Y:S02]  /*b0c0*/  FMUL.FTZ R19, R130.reuse, R155 ;  /* 0x0000009b82137220 */ /* 0x040fe40000410000 */
[C---:B------:R-:W-:Y:S02]  /*b0d0*/  FMUL.FTZ R102, R130.reuse, R102 ;  /* 0x0000006682667220 */ /* 0x040fe40000410000 */
[----:B------:R-:W-:Y:S01]  /*b0e0*/  FMUL.FTZ R103, R130, R103 ;  /* 0x0000006782677220 */ /* 0x000fe20000410000 */
[----:B------:R1:W-:Y:S01]  /*b0f0*/  MUFU.EX2 R201, R4 ;  /* 0x0000000400c97308 */ /* 0x0003e20000000800 */
[--C-:B------:R-:W-:Y:S02]  /*b100*/  FFMA.FTZ R20, R20, c[0x0][0x2d0], -R135.reuse ;  /* 0x0000b40014147a23 */ /* 0x100fe40000010887 */
[--C-:B------:R-:W-:Y:S02]  /*b110*/  FFMA.FTZ R21, R21, c[0x0][0x2d0], -R135.reuse ;  /* 0x0000b40015157a23 */ /* 0x100fe40000010887 */
[--C-:B------:R-:W-:Y:S02]  /*b120*/  FFMA.FTZ R32, R32, c[0x0][0x2d0], -R135.reuse ;  /* 0x0000b40020207a23 */ /* 0x100fe40000010887 */
[--C-:B------:R-:W-:Y:S02]  /*b130*/  FFMA.FTZ R33, R33, c[0x0][0x2d0], -R135.reuse ;  /* 0x0000b40021217a23 */ /* 0x100fe40000010887 */
[--C-:B------:R-:W-:Y:S01]  /*b140*/  FFMA.FTZ R36, R36, c[0x0][0x2d0], -R135.reuse ;  /* 0x0000b40024247a23 */ /* 0x100fe20000010887 */
[----:B------:R-:W1:Y:S01]  /*b150*/  MUFU.EX2 R202, R5 ;  /* 0x0000000500ca7308 */ /* 0x000e620000000800 */
[----:B------:R-:W-:Y:S02]  /*b160*/  FFMA.FTZ R37, R37, c[0x0][0x2d0], -R135 ;  /* 0x0000b40025257a23 */ /* 0x000fe40000010887 */
[----:B------:R-:W-:Y:S01]  /*b170*/  FMUL.FTZ R114, R130, R114 ;  /* 0x0000007282727220 */ /* 0x000fe20000410000 */
[----:B-1----:R-:W1:Y:S01]  /*b180*/  SHFL.BFLY PT, R2, R0, 0x1, 0x1f ;  /* 0x0c201f0000027f89 */ /* 0x002e6200000e0000 */
[C---:B------:R-:W-:Y:S02]  /*b190*/  FMUL.FTZ R8, R129.reuse, R144 ;  /* 0x0000009081087220 */ /* 0x040fe40000410000 */
[C---:B------:R-:W-:Y:S02]  /*b1a0*/  FMUL.FTZ R9, R129.reuse, R145 ;  /* 0x0000009181097220 */ /* 0x040fe40000410000 */
[C---:B------:R-:W-:Y:S01]  /*b1b0*/  FMUL.FTZ R104, R129.reuse, R104 ;  /* 0x0000006881687220 */ /* 0x040fe20000410000 */
[----:B------:R-:W-:Y:S01]  /*b1c0*/  MUFU.EX2 R199, R16 ;  /* 0x0000001000c77308 */ /* 0x000fe20000000800 */
[C---:B------:R-:W-:Y:S02]  /*b1d0*/  FMUL.FTZ R105, R129.reuse, R105 ;  /* 0x0000006981697220 */ /* 0x040fe40000410000 */
[----:B------:R-:W-:Y:S02]  /*b1e0*/  FMUL.FTZ R108, R129, R108 ;  /* 0x0000006c816c7220 */ /* 0x000fe40000410000 */
[----:B------:R-:W-:Y:S01]  /*b1f0*/  FMUL.FTZ R4, R131, R140 ;  /* 0x0000008c83047220 */ /* 0x000fe20000410000 */
[----:B------:R-:W-:Y:S01]  /*b200*/  F2FP.BF16.PACK_AB R140, R192, R191 ;  /* 0x000000bfc08c723e */ /* 0x000fe200000010ff */
[----:B------:R-:W-:Y:S02]  /*b210*/  FMUL.FTZ R109, R129, R109 ;  /* 0x0000006d816d7220 */ /* 0x000fe40000410000 */
[C---:B------:R-:W-:Y:S01]  /*b220*/  FMUL.FTZ R115, R130.reuse, R115 ;  /* 0x0000007382737220 */ /* 0x040fe20000410000 */
[----:B------:R-:W1:Y:S01]  /*b230*/  MUFU.EX2 R200, R17 ;  /* 0x0000001100c87308 */ /* 0x000e620000000800 */
[C---:B------:R-:W-:Y:S02]  /*b240*/  FMUL.FTZ R118, R130.reuse, R118 ;  /* 0x0000007682767220 */ /* 0x040fe40000410000 */
[----:B------:R-:W-:Y:S01]  /*b250*/  FMUL.FTZ R119, R130, R119 ;  /* 0x0000007782777220 */ /* 0x000fe20000410000 */
[----:B------:R-:W-:Y:S01]  /*b260*/  F2FP.BF16.PACK_AB R136, R202, R201 ;  /* 0x000000c9ca88723e */ /* 0x000fe200000010ff */
[----:B------:R-:W-:Y:S02]  /*b270*/  FMUL.FTZ R5, R131, R141 ;  /* 0x0000008d83057220 */ /* 0x000fe40000410000 */
[C---:B------:R-:W-:Y:S01]  /*b280*/  FMUL.FTZ R120, R129.reuse, R120 ;  /* 0x0000007881787220 */ /* 0x040fe20000410000 */
[----:B-1----:R-:W-:Y:S01]  /*b290*/  FMNMX.FTZ R2, R0, R2, !PT ;  /* 0x0000000200027209 */ /* 0x002fe20007810000 */
[----:B------:R-:W-:Y:S01]  /*b2a0*/  FMUL.FTZ R121, R129, R121 ;  /* 0x0000007981797220 */ /* 0x000fe20000410000 */
[----:B------:R1:W-:Y:S01]  /*b2b0*/  MUFU.EX2 R193, R12 ;  /* 0x0000000c00c17308 */ /* 0x0003e20000000800 */
[----:B------:R-:W-:Y:S02]  /*b2c0*/  FMUL.FTZ R126, R130, R126 ;  /* 0x0000007e827e7220 */ /* 0x000fe40000410000 */
[C---:B------:R-:W-:Y:S02]  /*b2d0*/  FADD.FTZ R0, -R2.reuse, R128 ;  /* 0x0000008002007221 */ /* 0x040fe40000010100 */
[----:B------:R-:W-:Y:S02]  /*b2e0*/  FMUL.FTZ R3, R2, c[0x0][0x2d0] ;  /* 0x0000b40002037a20 */ /* 0x000fe40000410000 */
[----:B------:R-:W-:Y:S02]  /*b2f0*/  FMUL.FTZ R0, R0, c[0x0][0x2d0] ;  /* 0x0000b40000007a20 */ /* 0x000fe40000410000 */
[--C-:B------:R-:W-:Y:S01]  /*b300*/  FFMA.FTZ R10, R10, c[0x0][0x2d0], -R3.reuse ;  /* 0x0000b4000a0a7a23 */ /* 0x100fe20000010803 */
[----:B------:R-:W1:Y:S01]  /*b310*/  MUFU.EX2 R194, R13 ;  /* 0x0000000d00c27308 */ /* 0x000e620000000800 */
[--C-:B------:R-:W-:Y:S02]  /*b320*/  FFMA.FTZ R11, R11, c[0x0][0x2d0], -R3.reuse ;  /* 0x0000b4000b0b7a23 */ /* 0x100fe40000010803 */
[--C-:B------:R-:W-:Y:S01]  /*b330*/  FFMA.FTZ R14, R14, c[0x0][0x2d0], -R3.reuse ;  /* 0x0000b4000e0e7a23 */ /* 0x100fe20000010803 */
[----:B------:R-:W-:Y:S01]  /*b340*/  F2FP.BF16.PACK_AB R138, R200, R199 ;  /* 0x000000c7c88a723e */ /* 0x000fe200000010ff */
[--C-:B------:R-:W-:Y:S02]  /*b350*/  FFMA.FTZ R15, R15, c[0x0][0x2d0], -R3.reuse ;  /* 0x0000b4000f0f7a23 */ /* 0x100fe40000010803 */
[C---:B------:R-:W-:Y:S02]  /*b360*/  FMUL.FTZ R16, R131.reuse, R152 ;  /* 0x0000009883107220 */ /* 0x040fe40000410000 */
[----:B------:R-:W-:Y:S01]  /*b370*/  FMUL.FTZ R17, R131, R153 ;  /* 0x0000009983117220 */ /* 0x000fe20000410000 */
[----:B------:R-:W2:Y:S01]  /*b380*/  MUFU.EX2 R0, R0 ;  /* 0x0000000000007308 */ /* 0x000ea20000000800 */
[-C--:B------:R-:W-:Y:S01]  /*b390*/  HMMA.16816.F32.BF16 R4, R136, R160.reuse, R4 ;  /* 0x000000a08804723c */ /* 0x080fe20000041804 */
[----:B------:R-:W-:Y:S04]  /*b3a0*/  LDSM.16.MT88.4 R152, [R209+0x2080] ;  /* 0x00208000d198783b */ /* 0x000fe80000004200 */
[----:B-1----:R-:W-:Y:S02]  /*b3b0*/  FMUL.FTZ R12, R129, R148 ;  /* 0x00000094810c7220 */ /* 0x002fe40000410000 */
[--C-:B------:R-:W-:Y:S02]  /*b3c0*/  FFMA.FTZ R42, R42, c[0x0][0x2d0], -R3.reuse ;  /* 0x0000b4002a2a7a23 */ /* 0x100fe40000010803 */
[----:B------:R1:W-:Y:S03]  /*b3d0*/  MUFU.EX2 R187, R10 ;  /* 0x0000000a00bb7308 */ /* 0x0003e60000000800 */
[--C-:B------:R-:W-:Y:S01]  /*b3e0*/  FFMA.FTZ R43, R43, c[0x0][0x2d0], -R3.reuse ;  /* 0x0000b4002b2b7a23 */ /* 0x100fe20000010803 */
[----:B------:R-:W-:Y:S01]  /*b3f0*/  F2FP.BF16.PACK_AB R142, R194, R193 ;  /* 0x000000c1c28e723e */ /* 0x000fe200000010ff */
[----:B------:R-:W-:Y:S02]  /*b400*/  FMUL.FTZ R13, R129, R149 ;  /* 0x00000095810d7220 */ /* 0x000fe40000410000 */
[--C-:B------:R-:W-:Y:S02]  /*b410*/  FFMA.FTZ R46, R46, c[0x0][0x2d0], -R3.reuse ;  /* 0x0000b4002e2e7a23 */ /* 0x100fe40000010803 */
[--C-:B------:R-:W-:Y:S01]  /*b420*/  FFMA.FTZ R128, R23, c[0x0][0x2d0], -R168.reuse ;  /* 0x0000b40017807a23 */ /* 0x100fe200000108a8 */
[----:B------:R-:W3:Y:S01]  /*b430*/  MUFU.EX2 R188, R11 ;  /* 0x0000000b00bc7308 */ /* 0x000ee20000000800 */
[C---:B------:R-:W-:Y:S02]  /*b440*/  FMUL.FTZ R127, R130.reuse, R127 ;  /* 0x0000007f827f7220 */ /* 0x040fe40000410000 */
[----:B------:R-:W-:Y:S02]  /*b450*/  FMUL.FTZ R54, R130, R54 ;  /* 0x0000003682367220 */ /* 0x000fe40000410000 */
[C---:B--2---:R-:W-:Y:S02]  /*b460*/  FMUL.FTZ R106, R0.reuse, R106 ;  /* 0x0000006a006a7220 */ /* 0x044fe40000410000 */
[C---:B------:R-:W-:Y:S02]  /*b470*/  FMUL.FTZ R107, R0.reuse, R107 ;  /* 0x0000006b006b7220 */ /* 0x040fe40000410000 */
[C---:B------:R-:W-:Y:S01]  /*b480*/  FMUL.FTZ R110, R0.reuse, R110 ;  /* 0x0000006e006e7220 */ /* 0x040fe20000410000 */
[----:B------:R2:W-:Y:S01]  /*b490*/  MUFU.EX2 R189, R14 ;  /* 0x0000000e00bd7308 */ /* 0x0005e20000000800 */
[C---:B------:R-:W-:Y:S02]  /*b4a0*/  FMUL.FTZ R111, R0.reuse, R111 ;  /* 0x0000006f006f7220 */ /* 0x040fe40000410000 */
[C---:B------:R-:W-:Y:S02]  /*b4b0*/  FMUL.FTZ R122, R0.reuse, R122 ;  /* 0x0000007a007a7220 */ /* 0x040fe40000410000 */
[C---:B-1----:R-:W-:Y:S02]  /*b4c0*/  FMUL.FTZ R10, R0.reuse, R146 ;  /* 0x00000092000a7220 */ /* 0x042fe40000410000 */
[C---:B------:R-:W-:Y:S02]  /*b4d0*/  FMUL.FTZ R123, R0.reuse, R123 ;  /* 0x0000007b007b7220 */ /* 0x040fe40000410000 */
[----:B------:R-:W-:Y:S01]  /*b4e0*/  FMUL.FTZ R23, R0, R159 ;  /* 0x0000009f00177220 */ /* 0x000fe20000410000 */
[----:B------:R-:W1:Y:S01]  /*b4f0*/  MUFU.EX2 R190, R15 ;  /* 0x0000000f00be7308 */ /* 0x000e620000000800 */
[----:B------:R-:W-:Y:S02]  /*b500*/  FMUL.FTZ R55, R130, R55 ;  /* 0x0000003782377220 */ /* 0x000fe40000410000 */
[C---:B------:R-:W-:Y:S01]  /*b510*/  FMUL.FTZ R56, R129.reuse, R56 ;  /* 0x0000003881387220 */ /* 0x040fe20000410000 */
[----:B---3--:R-:W-:Y:S01]  /*b520*/  F2FP.BF16.PACK_AB R141, R188, R187 ;  /* 0x000000bbbc8d723e */ /* 0x008fe200000010ff */
[C---:B------:R-:W-:Y:S02]  /*b530*/  FMUL.FTZ R11, R0.reuse, R147 ;  /* 0x00000093000b7220 */ /* 0x040fe40000410000 */
[----:B------:R-:W3:Y:S01]  /*b540*/  LDSM.16.MT88.4 R144, [R209+0x2480] ;  /* 0x00248000d190783b */ /* 0x000ee20000004200 */
[C---:B------:R-:W-:Y:S02]  /*b550*/  FMUL.FTZ R57, R129.reuse, R57 ;  /* 0x0000003981397220 */ /* 0x040fe40000410000 */
[----:B------:R4:W-:Y:S01]  /*b560*/  MUFU.EX2 R186, R20 ;  /* 0x0000001400ba7308 */ /* 0x0009e20000000800 */
[C---:B------:R-:W-:Y:S02]  /*b570*/  FMUL.FTZ R58, R0.reuse, R58 ;  /* 0x0000003a003a7220 */ /* 0x040fe40000410000 */
[C---:B------:R-:W-:Y:S02]  /*b580*/  FMUL.FTZ R59, R0.reuse, R59 ;  /* 0x0000003b003b7220 */ /* 0x040fe40000410000 */
[C---:B--2---:R-:W-:Y:S02]  /*b590*/  FMUL.FTZ R14, R0.reuse, R150 ;  /* 0x00000096000e7220 */ /* 0x044fe40000410000 */
[C---:B------:R-:W-:Y:S02]  /*b5a0*/  FMUL.FTZ R60, R129.reuse, R60 ;  /* 0x0000003c813c7220 */ /* 0x040fe40000410000 */
[----:B------:R-:W-:Y:S01]  /*b5b0*/  FMUL.FTZ R61, R129, R61 ;  /* 0x0000003d813d7220 */ /* 0x000fe20000410000 */
[----:B------:R2:W-:Y:S01]  /*b5c0*/  MUFU.EX2 R185, R21 ;  /* 0x0000001500b97308 */ /* 0x0005e20000000800 */
[C---:B------:R-:W-:Y:S02]  /*b5d0*/  FMUL.FTZ R62, R0.reuse, R62 ;  /* 0x0000003e003e7220 */ /* 0x040fe40000410000 */
[----:B------:R-:W-:Y:S01]  /*b5e0*/  FMUL.FTZ R63, R0, R63 ;  /* 0x0000003f003f7220 */ /* 0x000fe20000410000 */
[----:B-1----:R-:W-:Y:S01]  /*b5f0*/  F2FP.BF16.PACK_AB R143, R190, R189 ;  /* 0x000000bdbe8f723e */ /* 0x002fe200000010ff */
[----:B------:R-:W-:Y:S02]  /*b600*/  FMUL.FTZ R15, R0, R151 ;  /* 0x00000097000f7220 */ /* 0x000fe40000410000 */
[----:B------:R-:W1:Y:S01]  /*b610*/  LDSM.16.MT88.4 R148, [R210+0x2480] ;  /* 0x00248000d294783b */ /* 0x000e620000004200 */
[----:B------:R-:W-:Y:S02]  /*b620*/  FMUL.FTZ R64, R131, R64 ;  /* 0x0000004083407220 */ /* 0x000fe40000410000 */
[----:B------:R-:W-:Y:S01]  /*b630*/  MUFU.EX2 R182, R32 ;  /* 0x0000002000b67308 */ /* 0x000fe20000000800 */
[C---:B------:R-:W-:Y:S04]  /*b640*/  HMMA.16816.F32.BF16 R8, R140.reuse, R160, R8 ;  /* 0x000000a08c08723c */ /* 0x040fe80000041808 */
[----:B----4-:R-:W-:Y:S02]  /*b650*/  FMUL.FTZ R20, R129, R156 ;  /* 0x0000009c81147220 */ /* 0x010fe40000410000 */
[----:B------:R-:W-:Y:S02]  /*b660*/  FMUL.FTZ R65, R131, R65 ;  /* 0x0000004183417220 */ /* 0x000fe40000410000 */
[-C--:B------:R-:W-:Y:S01]  /*b670*/  HMMA.16816.F32.BF16 R12, R140, R162.reuse, R12 ;  /* 0x000000a28c0c723c */ /* 0x080fe2000004180c */
[----:B------:R-:W4:Y:S03]  /*b680*/  MUFU.EX2 R181, R33 ;  /* 0x0000002100b57308 */ /* 0x000f260000000800 */
[C---:B------:R-:W-:Y:S02]  /*b690*/  FMUL.FTZ R66, R130.reuse, R66 ;  /* 0x0000004282427220 */ /* 0x040fe40000410000 */
[----:B--2---:R-:W-:Y:S02]  /*b6a0*/  FMUL.FTZ R21, R129, R157 ;  /* 0x0000009d81157220 */ /* 0x004fe40000410000 */
[C---:B------:R-:W-:Y:S03]  /*b6b0*/  HMMA.16816.F32.BF16 R16, R136.reuse, R162, R16 ;  /* 0x000000a28810723c */ /* 0x040fe60000041810 */
[----:B------:R-:W-:Y:S01]  /*b6c0*/  MUFU.EX2 R180, R34 ;  /* 0x0000002200b47308 */ /* 0x000fe20000000800 */
[C---:B------:R-:W-:Y:S02]  /*b6d0*/  FMUL.FTZ R67, R130.reuse, R67 ;  /* 0x0000004382437220 */ /* 0x040fe40000410000 */
[C---:B------:R-:W-:Y:S02]  /*b6e0*/  FMUL.FTZ R68, R131.reuse, R68 ;  /* 0x0000004483447220 */ /* 0x040fe40000410000 */
[-C--:B------:R-:W-:Y:S04]  /*b6f0*/  HMMA.16816.F32.BF16 R100, R136, R164.reuse, R100 ;  /* 0x000000a48864723c */ /* 0x080fe80000041864 */
[----:B------:R-:W-:Y:S01]  /*b700*/  FMUL.FTZ R69, R131, R69 ;  /* 0x0000004583457220 */ /* 0x000fe20000410000 */
[----:B------:R2:W1:Y:S01]  /*b710*/  MUFU.EX2 R179, R35 ;  /* 0x0000002300b37308 */ /* 0x0004620000000800 */
[C---:B------:R-:W-:Y:S02]  /*b720*/  FMUL.FTZ R70, R130.reuse, R70 ;  /* 0x0000004682467220 */ /* 0x040fe40000410000 */
[C---:B------:R-:W-:Y:S04]  /*b730*/  HMMA.16816.F32.BF16 R104, R140.reuse, R164, R104 ;  /* 0x000000a48c68723c */ /* 0x040fe80000041868 */
[----:B------:R-:W-:Y:S02]  /*b740*/  FMUL.FTZ R71, R130, R71 ;  /* 0x0000004782477220 */ /* 0x000fe40000410000 */
[C---:B------:R-:W-:Y:S01]  /*b750*/  FMUL.FTZ R72, R129.reuse, R72 ;  /* 0x0000004881487220 */ /* 0x040fe20000410000 */
[----:B------:R-:W-:Y:S01]  /*b760*/  MUFU.EX2 R170, R36 ;  /* 0x0000002400aa7308 */ /* 0x000fe20000000800 */
[-C--:B------:R-:W-:Y:S04]  /*b770*/  HMMA.16816.F32.BF16 R108, R140, R166.reuse, R108 ;  /* 0x000000a68c6c723c */ /* 0x080fe8000004186c */
[C---:B------:R-:W-:Y:S02]  /*b780*/  FMUL.FTZ R73, R129.reuse, R73 ;  /* 0x0000004981497220 */ /* 0x040fe40000410000 */
[C---:B------:R-:W-:Y:S02]  /*b790*/  FMUL.FTZ R74, R0.reuse, R74 ;  /* 0x0000004a004a7220 */ /* 0x040fe40000410000 */
[C---:B------:R-:W-:Y:S01]  /*b7a0*/  HMMA.16816.F32.BF16 R112, R136.reuse, R166, R112 ;  /* 0x000000a68870723c */ /* 0x040fe20000041870 */
[----:B------:R1:W-:Y:S03]  /*b7b0*/  MUFU.EX2 R184, R22 ;  /* 0x0000001600b87308 */ /* 0x0003e60000000800 */
[C---:B------:R-:W-:Y:S01]  /*b7c0*/  FMUL.FTZ R75, R0.reuse, R75 ;  /* 0x0000004b004b7220 */ /* 0x040fe20000410000 */
[----:B--2---:R-:W-:Y:S01]  /*b7d0*/  LDSM.16.MT88.4 R32, [R210+0x3080] ;  /* 0x00308000d220783b */ /* 0x004fe20000004200 */
[C---:B------:R-:W-:Y:S02]  /*b7e0*/  FMUL.FTZ R76, R129.reuse, R76 ;  /* 0x0000004c814c7220 */ /* 0x040fe40000410000 */
[-C--:B---3--:R-:W-:Y:S03]  /*b7f0*/  HMMA.16816.F32.BF16 R116, R136, R144.reuse, R116 ;  /* 0x000000908874723c */ /* 0x088fe60000041874 */
[----:B------:R-:W-:Y:S01]  /*b800*/  MUFU.EX2 R167, R37 ;  /* 0x0000002500a77308 */ /* 0x000fe20000000800 */
[----:B------:R-:W-:Y:S02]  /*b810*/  FMUL.FTZ R77, R129, R77 ;  /* 0x0000004d814d7220 */ /* 0x000fe40000410000 */
[C---:B------:R-:W-:Y:S02]  /*b820*/  FMUL.FTZ R78, R0.reuse, R78 ;  /* 0x0000004e004e7220 */ /* 0x040fe40000410000 */
[C---:B------:R-:W-:Y:S04]  /*b830*/  HMMA.16816.F32.BF16 R120, R140.reuse, R144, R120 ;  /* 0x000000908c78723c */ /* 0x040fe80000041878 */
[C---:B------:R-:W-:Y:S01]  /*b840*/  FMUL.FTZ R79, R0.reuse, R79 ;  /* 0x0000004f004f7220 */ /* 0x040fe20000410000 */
[----:B------:R-:W-:Y:S01]  /*b850*/  MUFU.EX2 R166, R38 ;  /* 0x0000002600a67308 */ /* 0x000fe20000000800 */
[C---:B------:R-:W-:Y:S02]  /*b860*/  FMUL.FTZ R80, R131.reuse, R80 ;  /* 0x0000005083507220 */ /* 0x040fe40000410000 */
[C---:B------:R-:W-:Y:S04]  /*b870*/  FMUL.FTZ R81, R131.reuse, R81 ;  /* 0x0000005183517220 */ /* 0x040fe80000410000 */
[----:B-1----:R-:W-:Y:S02]  /*b880*/  FMUL.FTZ R22, R0, R158 ;  /* 0x0000009e00167220 */ /* 0x002fe40000410000 */
[C---:B------:R-:W-:Y:S01]  /*b890*/  FMUL.FTZ R82, R130.reuse, R82 ;  /* 0x0000005282527220 */ /* 0x040fe20000410000 */
[----:B------:R1:W-:Y:S01]  /*b8a0*/  MUFU.EX2 R165, R39 ;  /* 0x0000002700a57308 */ /* 0x0003e20000000800 */
[C---:B------:R-:W-:Y:S02]  /*b8b0*/  FMUL.FTZ R83, R130.reuse, R83 ;  /* 0x0000005382537220 */ /* 0x040fe40000410000 */
[C---:B------:R-:W-:Y:S01]  /*b8c0*/  FMUL.FTZ R84, R131.reuse, R84 ;  /* 0x0000005483547220 */ /* 0x040fe20000410000 */
[-C--:B------:R-:W-:Y:S03]  /*b8d0*/  HMMA.16816.F32.BF16 R20, R140, R146.reuse, R20 ;  /* 0x000000928c14723c */ /* 0x080fe60000041814 */
[----:B------:R-:W-:Y:S02]  /*b8e0*/  FMUL.FTZ R85, R131, R85 ;  /* 0x0000005583557220 */ /* 0x000fe40000410000 */
[C---:B------:R-:W-:Y:S01]  /*b8f0*/  FMUL.FTZ R86, R130.reuse, R86 ;  /* 0x0000005682567220 */ /* 0x040fe20000410000 */
[----:B------:R-:W-:Y:S01]  /*b900*/  MUFU.EX2 R160, R40 ;  /* 0x0000002800a07308 */ /* 0x000fe20000000800 */
[----:B------:R-:W-:Y:S01]  /*b910*/  FMUL.FTZ R87, R130, R87 ;  /* 0x0000005782577220 */ /* 0x000fe20000410000 */
[C---:B------:R-:W-:Y:S01]  /*b920*/  HMMA.16816.F32.BF16 R124, R136.reuse, R146, R124 ;  /* 0x00000092887c723c */ /* 0x040fe2000004187c */
[----:B------:R-:W2:Y:S03]  /*b930*/  LDSM.16.MT88.4 R144, [R209+0x3080] ;  /* 0x00308000d190783b */ /* 0x000ea60000004200 */
[--C-:B------:R-:W-:Y:S02]  /*b940*/  FFMA.FTZ R26, R26, c[0x0][0x2d0], -R3.reuse ;  /* 0x0000b4001a1a7a23 */ /* 0x100fe40000010803 */
[--C-:B------:R-:W-:Y:S02]  /*b950*/  FFMA.FTZ R27, R27, c[0x0][0x2d0], -R3.reuse ;  /* 0x0000b4001b1b7a23 */ /* 0x100fe40000010803 */
[-C--:B------:R-:W-:Y:S01]  /*b960*/  HMMA.16816.F32.BF16 R52, R136, R148.reuse, R52 ;  /* 0x000000948834723c */ /* 0x080fe20000041834 */
[----:B------:R-:W-:Y:S01]  /*b970*/  MUFU.EX2 R183, R128 ;  /* 0x0000008000b77308 */ /* 0x000fe20000000800 */
[----:B-1----:R-:W-:Y:S02]  /*b980*/  LDSM.16.MT88.4 R36, [R209+0x3480] ;  /* 0x00348000d124783b */ /* 0x002fe40000004200 */
[C---:B------:R-:W-:Y:S02]  /*b990*/  FMUL.FTZ R88, R129.reuse, R88 ;  /* 0x0000005881587220 */ /* 0x040fe40000410000 */
[----:B------:R-:W-:Y:S02]  /*b9a0*/  FMUL.FTZ R89, R129, R89 ;  /* 0x0000005981597220 */ /* 0x000fe40000410000 */
[C---:B------:R-:W-:Y:S03]  /*b9b0*/  HMMA.16816.F32.BF16 R56, R140.reuse, R148, R56 ;  /* 0x000000948c38723c */ /* 0x040fe60000041838 */
[----:B------:R-:W-:Y:S01]  /*b9c0*/  MUFU.EX2 R128, R43 ;  /* 0x0000002b00807308 */ /* 0x000fe20000000800 */
[C---:B------:R-:W-:Y:S02]  /*b9d0*/  FMUL.FTZ R90, R0.reuse, R90 ;  /* 0x0000005a005a7220 */ /* 0x040fe40000410000 */
[----:B------:R-:W-:Y:S02]  /*b9e0*/  FMUL.FTZ R91, R0, R91 ;  /* 0x0000005b005b7220 */ /* 0x000fe40000410000 */
[-C--:B------:R-:W-:Y:S04]  /*b9f0*/  HMMA.16816.F32.BF16 R60, R140, R150.reuse, R60 ;  /* 0x000000968c3c723c */ /* 0x080fe8000004183c */
[--C-:B------:R-:W-:Y:S01]  /*ba00*/  FFMA.FTZ R30, R30, c[0x0][0x2d0], -R3.reuse ;  /* 0x0000b4001e1e7a23 */ /* 0x100fe20000010803 */
[----:B------:R4:W-:Y:S01]  /*ba10*/  MUFU.EX2 R176, R26 ;  /* 0x0000001a00b07308 */ /* 0x0009e20000000800 */
[--C-:B------:R-:W-:Y:S02]  /*ba20*/  FFMA.FTZ R31, R31, c[0x0][0x2d0], -R3.reuse ;  /* 0x0000b4001f1f7a23 */ /* 0x100fe40000010803 */
[C---:B------:R-:W-:Y:S04]  /*ba30*/  HMMA.16816.F32.BF16 R64, R136.reuse, R150, R64 ;  /* 0x000000968840723c */ /* 0x040fe80000041840 */
[----:B------:R-:W-:Y:S02]  /*ba40*/  FFMA.FTZ R3, R47, c[0x0][0x2d0], -R3 ;  /* 0x0000b4002f037a23 */ /* 0x000fe40000010803 */
[C---:B------:R-:W-:Y:S01]  /*ba50*/  FMUL.FTZ R92, R129.reuse, R92 ;  /* 0x0000005c815c7220 */ /* 0x040fe20000410000 */
[----:B------:R1:W-:Y:S01]  /*ba60*/  MUFU.EX2 R175, R27 ;  /* 0x0000001b00af7308 */ /* 0x0003e20000000800 */
[----:B------:R-:W-:Y:S01]  /*ba70*/  FMUL.FTZ R93, R129, R93 ;  /* 0x0000005d815d7220 */ /* 0x000fe20000410000 */
[-C--:B--2---:R-:W-:Y:S03]  /*ba80*/  HMMA.16816.F32.BF16 R68, R136, R144.reuse, R68 ;  /* 0x000000908844723c */ /* 0x084fe60000041844 */
[C---:B------:R-:W-:Y:S02]  /*ba90*/  FMUL.FTZ R94, R0.reuse, R94 ;  /* 0x0000005e005e7220 */ /* 0x040fe40000410000 */
[----:B------:R-:W-:Y:S02]  /*baa0*/  FMUL.FTZ R95, R0, R95 ;  /* 0x0000005f005f7220 */ /* 0x000fe40000410000 */
[C---:B------:R-:W-:Y:S01]  /*bab0*/  FMUL.FTZ R96, R131.reuse, R96 ;  /* 0x0000006083607220 */ /* 0x040fe20000410000 */
[C---:B------:R-:W-:Y:S01]  /*bac0*/  HMMA.16816.F32.BF16 R72, R140.reuse, R144, R72 ;  /* 0x000000908c48723c */ /* 0x040fe20000041848 */
[----:B------:R-:W-:Y:S03]  /*bad0*/  MUFU.EX2 R172, R30 ;  /* 0x0000001e00ac7308 */ /* 0x000fe60000000800 */
[----:B------:R-:W-:Y:S01]  /*bae0*/  FMUL.FTZ R97, R131, R97 ;  /* 0x0000006183617220 */ /* 0x000fe20000410000 */
[----:B----4-:R-:W-:Y:S01]  /*baf0*/  F2FP.BF16.PACK_AB R26, R181, R182 ;  /* 0x000000b6b51a723e */ /* 0x010fe200000010ff */
[C---:B------:R-:W-:Y:S02]  /*bb00*/  FMUL.FTZ R98, R130.reuse, R98 ;  /* 0x0000006282627220 */ /* 0x040fe40000410000 */
[-C--:B------:R-:W-:Y:S03]  /*bb10*/  HMMA.16816.F32.BF16 R76, R140, R146.reuse, R76 ;  /* 0x000000928c4c723c */ /* 0x080fe6000004184c */
[----:B------:R-:W2:Y:S01]  /*bb20*/  MUFU.EX2 R171, R31 ;  /* 0x0000001f00ab7308 */ /* 0x000ea20000000800 */
[----:B------:R-:W-:Y:S01]  /*bb30*/  FMUL.FTZ R99, R130, R99 ;  /* 0x0000006382637220 */ /* 0x000fe20000410000 */
[----:B-1----:R-:W-:Y:S01]  /*bb40*/  F2FP.BF16.PACK_AB R27, R179, R180 ;  /* 0x000000b4b31b723e */ /* 0x002fe200000010ff */
[----:B------:R-:W-:Y:S02]  /*bb50*/  FFMA.FTZ R48, R48, c[0x0][0x2d0], -R135 ;  /* 0x0000b40030307a23 */ /* 0x000fe40000010887 */
[C---:B------:R-:W-:Y:S01]  /*bb60*/  HMMA.16816.F32.BF16 R80, R136.reuse, R146, R80 ;  /* 0x000000928850723c */ /* 0x040fe20000041850 */
[----:B------:R-:W1:Y:S03]  /*bb70*/  LDSM.16.MT88.4 R144, [R209+0x1c80] ;  /* 0x001c8000d190783b */ /* 0x000e660000004200 */
[--C-:B------:R-:W-:Y:S01]  /*bb80*/  FFMA.FTZ R24, R24, c[0x0][0x2d0], -R169.reuse ;  /* 0x0000b40018187a23 */ /* 0x100fe200000108a9 */
[----:B------:R-:W-:Y:S01]  /*bb90*/  MUFU.EX2 R164, R48 ;  /* 0x0000003000a47308 */ /* 0x000fe20000000800 */
[--C-:B------:R-:W-:Y:S02]  /*bba0*/  FFMA.FTZ R25, R25, c[0x0][0x2d0], -R169.reuse ;  /* 0x0000b40019197a23 */ /* 0x100fe400000108a9 */
[-C--:B------:R-:W-:Y:S04]  /*bbb0*/  HMMA.16816.F32.BF16 R84, R136, R32.reuse, R84 ;  /* 0x000000208854723c */ /* 0x080fe80000041854 */
[--C-:B------:R-:W-:Y:S02]  /*bbc0*/  FFMA.FTZ R28, R28, c[0x0][0x2d0], -R169.reuse ;  /* 0x0000b4001c1c7a23 */ /* 0x100fe400000108a9 */
[----:B------:R-:W-:Y:S01]  /*bbd0*/  FFMA.FTZ R29, R29, c[0x0][0x2d0], -R169 ;  /* 0x0000b4001d1d7a23 */ /* 0x000fe200000108a9 */
[----:B------:R3:W-:Y:S01]  /*bbe0*/  MUFU.EX2 R178, R24 ;  /* 0x0000001800b27308 */ /* 0x0007e20000000800 */
[C---:B------:R-:W-:Y:S04]  /*bbf0*/  HMMA.16816.F32.BF16 R88, R140.reuse, R32, R88 ;  /* 0x000000208c58723c */ /* 0x040fe80000041858 */
[----:B--2---:R-:W-:Y:S01]  /*bc00*/  F2FP.BF16.PACK_AB R31, R171, R172 ;  /* 0x000000acab1f723e */ /* 0x004fe200000010ff */
[----:B------:R-:W-:Y:S02]  /*bc10*/  FFMA.FTZ R49, R49, c[0x0][0x2d0], -R135 ;  /* 0x0000b40031317a23 */ /* 0x000fe40000010887 */
[--C-:B------:R-:W-:Y:S01]  /*bc20*/  FFMA.FTZ R50, R50, c[0x0][0x2d0], -R168.reuse ;  /* 0x0000b40032327a23 */ /* 0x100fe200000108a8 */
[-C--:B------:R-:W-:Y:S01]  /*bc30*/  HMMA.16816.F32.BF16 R92, R140, R34.reuse, R92 ;  /* 0x000000228c5c723c */ /* 0x080fe2000004185c */
[----:B------:R2:W4:Y:S01]  /*bc40*/  MUFU.EX2 R177, R25 ;  /* 0x0000001900b17308 */ /* 0x0005220000000800 */
[----:B------:R-:W4:Y:S02]  /*bc50*/  LDSM.16.MT88.4 R140, [R210+0x1c80] ;  /* 0x001c8000d28c783b */ /* 0x000f240000004200 */
[----:B------:R-:W-:Y:S02]  /*bc60*/  FFMA.FTZ R51, R51, c[0x0][0x2d0], -R168 ;  /* 0x0000b40033337a23 */ /* 0x000fe400000108a8 */
[----:B-----5:R-:W-:Y:S02]  /*bc70*/  FFMA.FTZ R0, R0, R203, R187 ;  /* 0x000000cb00007223 */ /* 0x020fe400000100bb */
[----:B------:R-:W-:Y:S02]  /*bc80*/  HMMA.16816.F32.BF16 R96, R136, R34, R96 ;  /* 0x000000228860723c */ /* 0x000fe40000041860 */
[----:B------:R-:W5:Y:S01]  /*bc90*/  LDSM.16.MT88.4 R32, [R209+0x2880] ;  /* 0x00288000d120783b */ /* 0x000f620000004200 */
[----:B------:R4:W-:Y:S01]  /*bca0*/  MUFU.EX2 R174, R28 ;  /* 0x0000001c00ae7308 */ /* 0x0009e20000000800 */
[----:B------:R-:W-:Y:S02]  /*bcb0*/  FADD.FTZ R0, R188, R0 ;  /* 0x00000000bc007221 */ /* 0x000fe40000010000 */
[----:B------:R-:W-:Y:S01]  /*bcc0*/  FFMA.FTZ R131, R131, R232, R201 ;  /* 0x000000e883837223 */ /* 0x000fe200000100c9 */
[----:B---3--:R-:W-:Y:S01]  /*bcd0*/  F2FP.BF16.PACK_AB R24, R185, R186 ;  /* 0x000000bab918723e */ /* 0x008fe200000010ff */
[----:B------:R-:W-:Y:S02]  /*bce0*/  FADD.FTZ R0, R189, R0 ;  /* 0x00000000bd007221 */ /* 0x000fe40000010000 */
[----:B------:R-:W3:Y:S02]  /*bcf0*/  LDSM.16.MT88.4 R136, [R210+0x2880] ;  /* 0x00288000d288783b */ /* 0x000ee40000004200 */
[----:B------:R-:W-:Y:S01]  /*bd00*/  FADD.FTZ R0, R190, R0 ;  /* 0x00000000be007221 */ /* 0x000fe20000010000 */
[----:B------:R4:W4:Y:S01]  /*bd10*/  MUFU.EX2 R173, R29 ;  /* 0x0000001d00ad7308 */ /* 0x0009220000000800 */
[----:B------:R-:W-:Y:S02]  /*bd20*/  FFMA.FTZ R130, R130, R231, R197 ;  /* 0x000000e782827223 */ /* 0x000fe400000100c5 */
[----:B------:R-:W-:Y:S01]  /*bd30*/  FFMA.FTZ R129, R129, R230, R191 ;  /* 0x000000e681817223 */ /* 0x000fe200000100bf */
[----:B--2---:R-:W-:Y:S06]  /*bd40*/  F2FP.BF16.PACK_AB R25, R183, R184 ;  /* 0x000000b8b719723e */ /* 0x004fec00000010ff */
[----:B------:R-:W-:Y:S01]  /*bd50*/  MUFU.EX2 R135, R42 ;  /* 0x0000002a00877308 */ /* 0x000fe20000000800 */
[-C--:B-1----:R-:W-:Y:S05]  /*bd60*/  HMMA.16816.F32.BF16 R4, R24, R144.reuse, R4 ;  /* 0x000000901804723c */ /* 0x082fea0000041804 */
[----:B----4-:R-:W-:Y:S04]  /*bd70*/  F2FP.BF16.PACK_AB R28, R177, R178 ;  /* 0x000000b2b11c723e */ /* 0x010fe800000010ff */
[----:B------:R-:W-:Y:S03]  /*bd80*/  MUFU.EX2 R163, R49 ;  /* 0x0000003100a37308 */ /* 0x000fe60000000800 */
[----:B------:R-:W-:Y:S02]  /*bd90*/  F2FP.BF16.PACK_AB R29, R175, R176 ;  /* 0x000000b0af1d723e */ /* 0x000fe400000010ff */
[----:B------:R-:W-:Y:S05]  /*bda0*/  F2FP.BF16.PACK_AB R30, R173, R174 ;  /* 0x000000aead1e723e */ /* 0x000fea00000010ff */
[----:B------:R-:W-:Y:S02]  /*bdb0*/  MUFU.EX2 R49, R46 ;  /* 0x0000002e00317308 */ /* 0x000fe40000000800 */
[C---:B------:R-:W-:Y:S08]  /*bdc0*/  HMMA.16816.F32.BF16 R8, R28.reuse, R144, R8 ;  /* 0x000000901c08723c */ /* 0x040ff00000041808 */
[----:B------:R-:W-:Y:S01]  /*bdd0*/  MUFU.EX2 R162, R50 ;  /* 0x0000003200a27308 */ /* 0x000fe20000000800 */
[-C--:B------:R-:W-:Y:S08]  /*bde0*/  HMMA.16816.F32.BF16 R12, R28, R146.reuse, R12 ;  /* 0x000000921c0c723c */ /* 0x080ff0000004180c */
[C---:B------:R-:W-:Y:S01]  /*bdf0*/  HMMA.16816.F32.BF16 R16, R24.reuse, R146, R16 ;  /* 0x000000921810723c */ /* 0x040fe20000041810 */
[----:B------:R-:W-:Y:S07]  /*be00*/  MUFU.EX2 R50, R45 ;  /* 0x0000002d00327308 */ /* 0x000fee0000000800 */
[-C--:B------:R-:W-:Y:S03]  /*be10*/  HMMA.16816.F32.BF16 R100, R24, R140.reuse, R100 ;  /* 0x0000008c1864723c */ /* 0x080fe60000041864 */
[----:B------:R-:W-:Y:S05]  /*be20*/  MUFU.EX2 R161, R51 ;  /* 0x0000003300a17308 */ /* 0x000fea0000000800 */
[C---:B------:R-:W-:Y:S05]  /*be30*/  HMMA.16816.F32.BF16 R104, R28.reuse, R140, R104 ;  /* 0x0000008c1c68723c */ /* 0x040fea0000041868 */
[----:B------:R1:W-:Y:S03]  /*be40*/  MUFU.EX2 R51, R44 ;  /* 0x0000002c00337308 */ /* 0x0003e60000000800 */
[-C--:B------:R-:W-:Y:S07]  /*be50*/  HMMA.16816.F32.BF16 R108, R28, R142.reuse, R108 ;  /* 0x0000008e1c6c723c */ /* 0x080fee000004186c */
[----:B------:R2:W-:Y:S01]  /*be60*/  MUFU.EX2 R48, R3 ;  /* 0x0000000300307308 */ /* 0x0005e20000000800 */
[C---:B------:R-:W-:Y:S08]  /*be70*/  HMMA.16816.F32.BF16 R112, R24.reuse, R142, R112 ;  /* 0x0000008e1870723c */ /* 0x040ff00000041870 */
[-C--:B-----5:R-:W-:Y:S01]  /*be80*/  HMMA.16816.F32.BF16 R116, R24, R32.reuse, R116 ;  /* 0x000000201874723c */ /* 0x0a0fe20000041874 */
[----:B-1----:R-:W-:Y:S07]  /*be90*/  LDSM.16.MT88.4 R44, [R210+0x2c80] ;  /* 0x002c8000d22c783b */ /* 0x002fee0000004200 */
[C---:B------:R-:W-:Y:S04]  /*bea0*/  HMMA.16816.F32.BF16 R120, R28.reuse, R32, R120 ;  /* 0x000000201c78723c */ /* 0x040fe80000041878 */
[----:B--2---:R-:W-:Y:S04]  /*beb0*/  FADD.FTZ R3, R176, R0 ;  /* 0x00000000b0037221 */ /* 0x004fe80000010000 */
[-C--:B------:R-:W-:Y:S08]  /*bec0*/  HMMA.16816.F32.BF16 R20, R28, R34.reuse, R20 ;  /* 0x000000221c14723c */ /* 0x080ff00000041814 */
[C---:B------:R-:W-:Y:S01]  /*bed0*/  HMMA.16816.F32.BF16 R124, R24.reuse, R34, R124 ;  /* 0x00000022187c723c */ /* 0x040fe2000004187c */
[----:B------:R-:W1:Y:S07]  /*bee0*/  LDSM.16.MT88.4 R32, [R210+0x3480] ;  /* 0x00348000d220783b */ /* 0x000e6e0000004200 */
[-C--:B---3--:R-:W-:Y:S08]  /*bef0*/  HMMA.16816.F32.BF16 R52, R24, R136.reuse, R52 ;  /* 0x000000881834723c */ /* 0x088ff00000041834 */
[C---:B------:R-:W-:Y:S01]  /*bf00*/  HMMA.16816.F32.BF16 R56, R28.reuse, R136, R56 ;  /* 0x000000881c38723c */ /* 0x040fe20000041838 */
[----:B------:R2:W3:Y:S07]  /*bf10*/  MUFU.EX2 R136, R41 ;  /* 0x0000002900887308 */ /* 0x0004ee0000000800 */
[-C--:B------:R-:W-:Y:S08]  /*bf20*/  HMMA.16816.F32.BF16 R60, R28, R138.reuse, R60 ;  /* 0x0000008a1c3c723c */ /* 0x080ff0000004183c */
[C---:B------:R-:W-:Y:S08]  /*bf30*/  HMMA.16816.F32.BF16 R64, R24.reuse, R138, R64 ;  /* 0x0000008a1840723c */ /* 0x040ff00000041840 */
[-C--:B------:R-:W-:Y:S01]  /*bf40*/  HMMA.16816.F32.BF16 R68, R24, R36.reuse, R68 ;  /* 0x000000241844723c */ /* 0x080fe20000041844 */
[----:B--2---:R-:W-:Y:S07]  /*bf50*/  LDSM.16.MT88.4 R40, [R209+0x2c80] ;  /* 0x002c8000d128783b */ /* 0x004fee0000004200 */
[C---:B------:R-:W-:Y:S08]  /*bf60*/  HMMA.16816.F32.BF16 R72, R28.reuse, R36, R72 ;  /* 0x000000241c48723c */ /* 0x040ff00000041848 */
[-C--:B------:R-:W-:Y:S08]  /*bf70*/  HMMA.16816.F32.BF16 R76, R28, R38.reuse, R76 ;  /* 0x000000261c4c723c */ /* 0x080ff0000004184c */
[C---:B------:R-:W-:Y:S01]  /*bf80*/  HMMA.16816.F32.BF16 R80, R24.reuse, R38, R80 ;  /* 0x000000261850723c */ /* 0x040fe20000041850 */
[----:B------:R-:W2:Y:S07]  /*bf90*/  LDSM.16.MT88.4 R36, [R210+0x2080] ;  /* 0x00208000d224783b */ /* 0x000eae0000004200 */
[-C--:B-1----:R-:W-:Y:S08]  /*bfa0*/  HMMA.16816.F32.BF16 R84, R24, R32.reuse, R84 ;  /* 0x000000201854723c */ /* 0x082ff00000041854 */
[C---:B------:R-:W-:Y:S08]  /*bfb0*/  HMMA.16816.F32.BF16 R88, R28.reuse, R32, R88 ;  /* 0x000000201c58723c */ /* 0x040ff00000041858 */
[-C--:B------:R-:W-:Y:S07]  /*bfc0*/  HMMA.16816.F32.BF16 R92, R28, R34.reuse, R92 ;  /* 0x000000221c5c723c */ /* 0x080fee000004185c */
[----:B---3--:R-:W-:Y:S01]  /*bfd0*/  F2FP.BF16.PACK_AB R28, R136, R160 ;  /* 0x000000a0881c723e */ /* 0x008fe200000010ff */
[----:B------:R-:W-:Y:S01]  /*bfe0*/  HMMA.16816.F32.BF16 R96, R24, R34, R96 ;  /* 0x000000221860723c */ /* 0x000fe20000041860 */
[----:B------:R-:W1:Y:S03]  /*bff0*/  LDSM.16.MT88.4 R32, [R209+0x3880] ;  /* 0x00388000d120783b */ /* 0x000e660000004200 */
[----:B------:R-:W-:Y:S02]  /*c000*/  F2FP.BF16.PACK_AB R29, R128, R135 ;  /* 0x00000087801d723e */ /* 0x000fe400000010ff */
[----:B------:R-:W-:Y:S02]  /*c010*/  F2FP.BF16.PACK_AB R30, R50, R51 ;  /* 0x00000033321e723e */ /* 0x000fe400000010ff */
[----:B------:R-:W-:Y:S04]  /*c020*/  F2FP.BF16.PACK_AB R24, R167, R170 ;  /* 0x000000aaa718723e */ /* 0x000fe800000010ff */
[----:B------:R-:W-:Y:S02]  /*c030*/  F2FP.BF16.PACK_AB R25, R165, R166 ;  /* 0x000000a6a519723e */ /* 0x000fe400000010ff */
[----:B------:R-:W-:Y:S02]  /*c040*/  F2FP.BF16.PACK_AB R26, R163, R164 ;  /* 0x000000a4a31a723e */ /* 0x000fe400000010ff */
[----:B------:R-:W-:Y:S02]  /*c050*/  F2FP.BF16.PACK_AB R27, R161, R162 ;  /* 0x000000a2a11b723e */ /* 0x000fe400000010ff */
[----:B------:R-:W-:Y:S05]  /*c060*/  F2FP.BF16.PACK_AB R31, R48, R49 ;  /* 0x00000031301f723e */ /* 0x000fea00000010ff */
[-C--:B------:R-:W-:Y:S01]  /*c070*/  HMMA.16816.F32.BF16 R140, R24, R152.reuse, R4 ;  /* 0x00000098188c723c */ /* 0x080fe20000041804 */
[----:B------:R-:W3:Y:S07]  /*c080*/  LDSM.16.MT88.4 R4, [R210+0x3880] ;  /* 0x00388000d204783b */ /* 0x000eee0000004200 */
        /* <DEDUP_REMOVED lines=61> */
[----:B------:R-:W-:Y:S01]  /*c460*/  MOV R128, R2 ;  /* 0x0000000200807202 */ /* 0x000fe20000000f00 */
[----:B------:R-:W-:Y:S01]  /*c470*/  FADD.FTZ R4, R50, R3 ;  /* 0x0000000332047221 */ /* 0x000fe20000010000 */
[----:B------:R1:W-:Y:S01]  /*c480*/  STL [R1], R5 ;  /* 0x0000000501007387 */ /* 0x0003e20000100800 */
[----:B------:R-:W-:Y:S03]  /*c490*/  FADD.FTZ R0, R49, R0 ;  /* 0x0000000031007221 */ /* 0x000fe60000010000 */
[----:B------:R1:W-:Y:S01]  /*c4a0*/  STL [R1+0x4], R4 ;  /* 0x0000040401007387 */ /* 0x0003e20000100800 */
[----:B------:R-:W-:Y:S01]  /*c4b0*/  FADD.FTZ R3, R48, R0 ;  /* 0x0000000030037221 */ /* 0x000fe20000010000 */
[----:B------:R-:W-:Y:S04]  /*c4c0*/  IADD3 R0, R207, -0x1, RZ ;  /* 0xffffffffcf007810 */ /* 0x000fe80007ffe0ff */
[----:B------:R1:W-:Y:S01]  /*c4d0*/  STL [R1+0xc], R3 ;  /* 0x00000c0301007387 */ /* 0x0003e20000100800 */
[----:B------:R-:W-:Y:S01]  /*c4e0*/  MOV R207, R0 ;  /* 0x0000000000cf7202 */ /* 0x000fe20000000f00 */
[----:B-1----:R-:W-:-:S05]  /*c4f0*/  @P0 BRA `(.L_x_1076) ;  /* 0xffffd51000000947 */ /* 0x002fca000383ffff */
.L_x_1071:
        /* <DEDUP_REMOVED lines=15> */
.L_x_1098:
[----:B------:R-:W2:Y:S01]  /*c5f0*/  LDL R13, [R1+0x28] ;  /* 0x00002800010d7983 */ /* 0x000ea20000100800 */
[----:B------:R-:W-:Y:S04]  /*c600*/  DEPBAR.LE SB0, 0x0 ;  /* 0x000080000000791a */ /* 0x000fe80000000000 */
[----:B------:R-:W3:Y:S01]  /*c610*/  LDL R12, [R1+0x24] ;  /* 0x00002400010c7983 */ /* 0x000ee20000100800 */
[----:B------:R-:W-:Y:S01]  /*c620*/  SHF.R.S32.HI R0, RZ, 0x1f, R224 ;  /* 0x0000001fff007819 */ /* 0x000fe200000114e0 */
[----:B------:R-:W-:Y:S01]  /*c630*/  IMAD.WIDE.U32 R2, R224, c[0x0][0x208], RZ ;  /* 0x00008200e0027a25 */ /* 0x000fe200078e00ff */
[----:B------:R-:W-:Y:S01]  /*c640*/  SHF.R.S32.HI R4, RZ, 0x1f, R222 ;  /* 0x0000001fff047819 */ /* 0x000fe200000114de */
[----:B------:R-:W-:Y:S01]  /*c650*/  BAR.SYNC.DEFER_BLOCKING 0x0 ;  /* 0x0000000000007b1d */ /* 0x000fe20000010000 */
[----:B------:R-:W-:Y:S01]  /*c660*/  ISETP.GE.AND P1, PT, R226, c[0x0][0x1d4], PT ;  /* 0x00007500e2007a0c */ /* 0x000fe20003f26270 */
[----:B------:R-:W-:Y:S01]  /*c670*/  IMAD R0, R0, c[0x0][0x208], RZ ;  /* 0x0000820000007a24 */ /* 0x000fe200078e02ff */
[----:B------:R-:W-:Y:S01]  /*c680*/  IADD3 R7, R226, 0x20, RZ ;  /* 0x00000020e2077810 */ /* 0x000fe20007ffe0ff */
        /* <DEDUP_REMOVED lines=57> */
.L_x_1117:
        /* <DEDUP_REMOVED lines=17> */
.L_x_1079:
[----:B------:R-:W-:Y:S05]  /*cb30*/  BSYNC B0 ;  /* 0x0000000000007941 */ /* 0x000fea0003800000 */
.L_x_1078:
        /* <DEDUP_REMOVED lines=160> */
.L_x_1081:
[----:B------:R-:W-:Y:S01]  /*d540*/  MOV R128, c[0x0][0x2ac] ;  /* 0x0000ab0000807a02 */ /* 0x000fe20000000f00 */
[----:B------:R-:W2:Y:S01]  /*d550*/  LDL R2, [R1+0x18] ;  /* 0x0000180001027983 */ /* 0x000ea20000100800 */
[----:B------:R-:W-:Y:S02]  /*d560*/  IMAD.MOV.U32 R0, RZ, RZ, c[0x0][0x2c4] ;  /* 0x0000b100ff007624 */ /* 0x000fe400078e00ff */
[----:B------:R-:W-:Y:S02]  /*d570*/  IMAD.MOV.U32 R179, RZ, RZ, 0x1 ;  /* 0x00000001ffb37424 */ /* 0x000fe400078e00ff */
[----:B------:R-:W0:Y:S01]  /*d580*/  LDGDEPBAR ;  /* 0x00000000000079af */ /* 0x000e220000000000 */
[----:B------:R-:W-:Y:S01]  /*d590*/  ISETP.NE.AND P0, PT, R0, 0x1, PT ;  /* 0x000000010000780c */ /* 0x000fe20003f05270 */
[----:B------:R-:W-:Y:S01]  /*d5a0*/  IMAD R128, R128, c[0x0][0x1d0], RZ ;  /* 0x0000740080807a24 */ /* 0x000fe200078e02ff */
[----:B------:R-:W-:Y:S11]  /*d5b0*/  ISETP.LE.AND P1, PT, R179, c[0x0][0x32c], PT ;  /* 0x0000cb00b3007a0c */ /* 0x000ff60003f23270 */
[----:B--2---:R-:W-:Y:S04]  /*d5c0*/  @P0 IMAD.HI.U32 R0, R2, c[0x0][0x2c8], RZ ;  /* 0x0000b20002000a27 */ /* 0x004fe800078e00ff */
[----:B------:R-:W-:Y:S01]  /*d5d0*/  IMAD.MOV.U32 R134, RZ, RZ, R2 ;  /* 0x000000ffff867224 */ /* 0x000fe200078e0002 */
[----:B------:R-:W-:Y:S01]  /*d5e0*/  @P0 SHF.R.U32.HI R134, RZ, c[0x0][0x2cc], R0 ;  /* 0x0000b300ff860a19 */ /* 0x000fe20000011600 */
[----:B------:R-:W-:Y:S04]  /*d5f0*/  IMAD R2, R207, -0x30, RZ ;  /* 0xffffffd0cf027824 */ /* 0x000fe800078e02ff */
[----:B------:R-:W2:Y:S01]  /*d600*/  SHFL.IDX PT, R3, R134, RZ, 0x1c1f ;  /* 0x001c1fff86037589 */ /* 0x000ea200000e0000 */
[C---:B-1----:R-:W-:Y:S02]  /*d610*/  IADD3 R137, -R250.reuse, 0x1, R2 ;  /* 0x00000001fa897810 */ /* 0x042fe40007ffe102 */
[----:B------:R-:W-:Y:S02]  /*d620*/  IADD3 R138, -R250, R2, RZ ;  /* 0x00000002fa8a7210 */ /* 0x000fe40007ffe1ff */
[----:B------:R-:W-:Y:S04]  /*d630*/  IADD3 R137, R137, -c[0x0][0x168], R128 ;  /* 0x80005a0089897a10 */ /* 0x000fe80007ffe080 */
[C---:B------:R-:W-:Y:S02]  /*d640*/  IADD3 R136, R137.reuse, c[0x0][0x328], RZ ;  /* 0x0000ca0089887a10 */ /* 0x040fe40007ffe0ff */
[----:B------:R-:W-:Y:S04]  /*d650*/  IADD3 R137, R137, UR4, RZ ;  /* 0x0000000489897c10 */ /* 0x000fe8000fffe0ff */
[----:B--2---:R-:W-:Y:S01]  /*d660*/  IADD3 R0, R137, R3, RZ ;  /* 0x0000000389007210 */ /* 0x004fe20007ffe0ff */
        /* <DEDUP_REMOVED lines=17> */
.L_x_1084:
[----:B------:R-:W-:Y:S04]  /*d780*/  MOV R132, 0x1 ;  /* 0x0000000100847802 */ /* 0x000fe80000000f00 */
[----:B------:R-:W-:Y:S11]  /*d790*/  ISETP.NE.AND P0, PT, R132, c[0x0][0x32c], PT ;  /* 0x0000cb0084007a0c */ /* 0x000ff60003f05270 */
[----:B------:R-:W-:Y:S02]  /*d7a0*/  @!UPT UIADD3 URZ, URZ, URZ, URZ ;  /* 0x0000003f3f3ff290 */ /* 0x000fe4000fffe03f */
[----:B------:R-:W-:Y:S05]  /*d7b0*/  @P0 IMAD.HI.U32 R132, R3, c[0x0][0x330], RZ ;  /* 0x0000cc0003840a27 */ /* 0x000fea00078e00ff */
[----:B------:R-:W-:Y:S02]  /*d7c0*/  @P0 SHF.R.U32.HI R3, RZ, c[0x0][0x334], R132 ;  /* 0x0000cd00ff030a19 */ /* 0x000fe40000011684 */
.L_x_1085:
[----:B------:R-:W-:Y:S05]  /*d7d0*/  BSYNC B0 ;  /* 0x0000000000007941 */ /* 0x000fea0003800000 */
.L_x_1083:
[----:B------:R-:W-:Y:S05]  /*d7e0*/  IMAD R3, R3, c[0x0][0x32c], R138 ;  /* 0x0000cb0003037a24 */ /* 0x000fea00078e028a */
[----:B------:R-:W-:Y:S02]  /*d7f0*/  IADD3 R132, R3, c[0x0][0x32c], RZ ;  /* 0x0000cb0003847a10 */ /* 0x000fe40007ffe0ff */
[----:B------:R-:W-:Y:S02]  /*d800*/  IMNMX R0, R0, R3, !PT ;  /* 0x0000000300007217 */ /* 0x000fe40007800200 */
[----:B------:R-:W-:Y:S02]  /*d810*/  IMNMX R128, R128, R132, PT ;  /* 0x0000008480807217 */ /* 0x000fe40003800200 */
.L_x_1082:
[----:B------:R-:W1:Y:S02]  /*d820*/  SHFL.IDX PT, R133, R134, 0x1, 0x1c1f ;  /* 0x003c1f0086857f89 */ /* 0x000e6400000e0000 */
[-C--:B-1----:R-:W-:Y:S02]  /*d830*/  IADD3 R132, R136, R133.reuse, RZ ;  /* 0x0000008588847210 */ /* 0x082fe40007ffe0ff */
[----:B------:R-:W-:Y:S01]  /*d840*/  IADD3 R3, R137, R133, RZ ;  /* 0x0000008589037210 */ /* 0x000fe20007ffe0ff */
        /* <DEDUP_REMOVED lines=16> */
.L_x_1088:
[----:B------:R-:W-:Y:S04]  /*d950*/  MOV R139, 0x1 ;  /* 0x00000001008b7802 */ /* 0x000fe80000000f00 */
[----:B------:R-:W-:Y:S11]  /*d960*/  ISETP.NE.AND P0, PT, R139, c[0x0][0x32c], PT ;  /* 0x0000cb008b007a0c */ /* 0x000ff60003f05270 */
[----:B------:R-:W-:Y:S02]  /*d970*/  @!UPT UIADD3 URZ, URZ, URZ, URZ ;  /* 0x0000003f3f3ff290 */ /* 0x000fe4000fffe03f */
[----:B------:R-:W-:Y:S05]  /*d980*/  @P0 IMAD.HI.U32 R139, R133, c[0x0][0x330], RZ ;  /* 0x0000cc00858b0a27 */ /* 0x000fea00078e00ff */
[----:B------:R-:W-:Y:S02]  /*d990*/  @P0 SHF.R.U32.HI R133, RZ, c[0x0][0x334], R139 ;  /* 0x0000cd00ff850a19 */ /* 0x000fe4000001168b */
.L_x_1089:
[----:B------:R-:W-:Y:S05]  /*d9a0*/  BSYNC B0 ;  /* 0x0000000000007941 */ /* 0x000fea0003800000 */
.L_x_1087:
[----:B------:R-:W-:Y:S05]  /*d9b0*/  IMAD R133, R133, c[0x0][0x32c], R138 ;  /* 0x0000cb0085857a24 */ /* 0x000fea00078e028a */
[----:B------:R-:W-:Y:S02]  /*d9c0*/  IADD3 R139, R133, c[0x0][0x32c], RZ ;  /* 0x0000cb00858b7a10 */ /* 0x000fe40007ffe0ff */
[----:B------:R-:W-:Y:S02]  /*d9d0*/  IMNMX R3, R3, R133, !PT ;  /* 0x0000008503037217 */ /* 0x000fe40007800200 */
[----:B------:R-:W-:Y:S02]  /*d9e0*/  IMNMX R132, R132, R139, PT ;  /* 0x0000008b84847217 */ /* 0x000fe40003800200 */
.L_x_1086:
[C---:B------:R-:W-:Y:S02]  /*d9f0*/  ISETP.GE.AND P0, PT, R2.reuse, 0x2, PT ;  /* 0x000000020200780c */ /* 0x040fe40003f06270 */
[----:B------:R-:W-:Y:S02]  /*da00*/  ISETP.GE.AND P1, PT, R2, 0x9, PT ;  /* 0x000000090200780c */ /* 0x000fe40003f26270 */
[----:B------:R-:W-:Y:S02]  /*da10*/  P2R R160, PR, RZ, 0x1 ;  /* 0x00000001ffa07803 */ /* 0x000fe40000000000 */
[----:B------:R-:W-:Y:S02]  /*da20*/  ISETP.GT.AND P0, PT, R0, 0x1, !P0 ;  /* 0x000000010000780c */ /* 0x000fe40004704270 */
[----:B------:R-:W-:Y:S02]  /*da30*/  P2R R139, PR, RZ, 0x2 ;  /* 0x00000002ff8b7803 */ /* 0x000fe40000000000 */
[----:B------:R-:W-:Y:S02]  /*da40*/  ISETP.LT.OR P0, PT, R128, 0x2, P0 ;  /* 0x000000028000780c */ /* 0x000fe40000701670 */
        /* <DEDUP_REMOVED lines=43> */
[----:B------:R-:W-:Y:S01]  /*dd00*/  ISETP.GE.AND P0, PT, R2, 0x2a, PT ;  /* 0x0000002a0200780c */ /* 0x000fe20003f06270 */
[----:B------:R-:W1:Y:S03]  /*dd10*/  SHFL.IDX PT, R4, R134, 0x2, 0x1c1f ;  /* 0x005c1f0086047f89 */ /* 0x000e6600000e0000 */
[----:B------:R-:W-:Y:S02]  /*dd20*/  P2R R5, PR, RZ, 0x1 ;  /* 0x00000001ff057803 */ /* 0x000fe40000000000 */
[----:B------:R-:W-:Y:S04]  /*dd30*/  ISETP.GT.AND P0, PT, R0, 0x29, !P0 ;  /* 0x000000290000780c */ /* 0x000fe80004704270 */
[----:B------:R-:W-:Y:S04]  /*dd40*/  ISETP.LT.OR P0, PT, R128, 0x2a, P0 ;  /* 0x0000002a8000780c */ /* 0x000fe80000701670 */
        /* <DEDUP_REMOVED lines=20> */
.L_x_1092:
[----:B------:R-:W-:Y:S04]  /*de90*/  MOV R20, 0x1 ;  /* 0x0000000100147802 */ /* 0x000fe80000000f00 */
[----:B------:R-:W-:Y:S11]  /*dea0*/  ISETP.NE.AND P0, PT, R20, c[0x0][0x32c], PT ;  /* 0x0000cb0014007a0c */ /* 0x000ff60003f05270 */
[----:B------:R-:W-:Y:S02]  /*deb0*/  @!UPT UIADD3 URZ, URZ, URZ, URZ ;  /* 0x0000003f3f3ff290 */ /* 0x000fe4000fffe03f */
[----:B------:R-:W-:Y:S05]  /*dec0*/  @P0 IMAD.HI.U32 R20, R4, c[0x0][0x330], RZ ;  /* 0x0000cc0004140a27 */ /* 0x000fea00078e00ff */
[----:B------:R-:W-:Y:S02]  /*ded0*/  @P0 SHF.R.U32.HI R4, RZ, c[0x0][0x334], R20 ;  /* 0x0000cd00ff040a19 */ /* 0x000fe40000011614 */
.L_x_1093:
[----:B------:R-:W-:Y:S05]  /*dee0*/  BSYNC B0 ;  /* 0x0000000000007941 */ /* 0x000fea0003800000 */
.L_x_1091:
[----:B------:R-:W-:Y:S05]  /*def0*/  IMAD R4, R4, c[0x0][0x32c], R138 ;  /* 0x0000cb0004047a24 */ /* 0x000fea00078e028a */
[----:B------:R-:W-:Y:S02]  /*df00*/  IADD3 R20, R4, c[0x0][0x32c], RZ ;  /* 0x0000cb0004147a10 */ /* 0x000fe40007ffe0ff */
[----:B------:R-:W-:Y:S02]  /*df10*/  IMNMX R0, R0, R4, !PT ;  /* 0x0000000400007217 */ /* 0x000fe40007800200 */
[----:B------:R-:W-:Y:S02]  /*df20*/  IMNMX R2, R2, R20, PT ;  /* 0x0000001402027217 */ /* 0x000fe40003800200 */
.L_x_1090:
        /* <DEDUP_REMOVED lines=8> */
[----:B------:R-:W-:Y:S04]  /*dfb0*/  ISETP.NE.AND P0, PT, R17, RZ, PT ;  /* 0x000000ff1100720c */ /* 0x000fe80003f05270 */
[C---:B------:R-:W-:Y:S04]  /*dfc0*/  ISETP.GT.AND P0, PT, R3.reuse, 0x10, !P0 ;  /* 0x000000100300780c */ /* 0x040fe80004704270 */
        /* <DEDUP_REMOVED lines=19> */
[----:B------:R-:W-:Y:S04]  /*e100*/  ISETP.GT.AND P0, PT, R3, 0x1, !P0 ;  /* 0x000000010300780c */ /* 0x000fe80004704270 */
[C---:B------:R-:W-:Y:S04]  /*e110*/  ISETP.LT.OR P0, PT, R132.reuse, 0x2, P0 ;  /* 0x000000028400780c */ /* 0x040fe80000701670 */
[----:B------:R-:W-:Y:S02]  /*e120*/  FSEL R19, R7, -INF , !P0 ;  /* 0xff80000007137808 */ /* 0x000fe40004000000 */
[C---:B------:R-:W-:Y:S04]  /*e130*/  ISETP.GT.AND P0, PT, R3.reuse, RZ, !P1 ;  /* 0x000000ff0300720c */ /* 0x040fe80004f04270 */
[----:B------:R-:W-:Y:S04]  /*e140*/  ISETP.LT.OR P0, PT, R132, 0x1, P0 ;  /* 0x000000018400780c */ /* 0x000fe80000701670 */
[----:B------:R-:W-:Y:S02]  /*e150*/  FSEL R18, R6, -INF , !P0 ;  /* 0xff80000006127808 */ /* 0x000fe40004000000 */
[----:B------:R-:W-:Y:S04]  /*e160*/  ISETP.GT.AND P0, PT, R3, 0x28, !P2 ;  /* 0x000000280300780c */ /* 0x000fe80005704270 */
[----:B------:R-:W-:Y:S04]  /*e170*/  ISETP.LT.OR P0, PT, R132, 0x29, P0 ;  /* 0x000000298400780c */ /* 0x000fe80000701670 */
[----:B------:R-:W-:Y:S02]  /*e180*/  FSEL R181, R50, -INF , !P0 ;  /* 0xff80000032b57808 */ /* 0x000fe40004000000 */
[----:B------:R-:W-:Y:S04]  /*e190*/  ISETP.NE.AND P0, PT, R5, RZ, PT ;  /* 0x000000ff0500720c */ /* 0x000fe80003f05270 */
[----:B------:R-:W-:Y:S02]  /*e1a0*/  ISETP.GT.AND P0, PT, R3, 0x29, !P0 ;  /* 0x000000290300780c */ /* 0x000fe40004704270 */
[----:B------:R-:W1:Y:S02]  /*e1b0*/  SHFL.IDX PT, R3, R134, 0x3, 0x1c1f ;  /* 0x007c1f0086037f89 */ /* 0x000e6400000e0000 */
[----:B------:R-:W-:Y:S04]  /*e1c0*/  ISETP.LT.OR P0, PT, R132, 0x2a, P0 ;  /* 0x0000002a8400780c */ /* 0x000fe80000701670 */
[----:B------:R-:W-:Y:S02]  /*e1d0*/  FSEL R182, R51, -INF , !P0 ;  /* 0xff80000033b67808 */ /* 0x000fe40004000000 */
[----:B------:R-:W-:Y:S04]  /*e1e0*/  ISETP.GT.AND P0, PT, R0, RZ, !P1 ;  /* 0x000000ff0000720c */ /* 0x000fe80004f04270 */
        /* <DEDUP_REMOVED lines=61> */
.L_x_1096:
[----:B------:R-:W-:Y:S04]  /*e5c0*/  MOV R4, 0x1 ;  /* 0x0000000100047802 */ /* 0x000fe80000000f00 */
[----:B------:R-:W-:Y:S11]  /*e5d0*/  ISETP.NE.AND P0, PT, R4, c[0x0][0x32c], PT ;  /* 0x0000cb0004007a0c */ /* 0x000ff60003f05270 */
[----:B------:R-:W-:Y:S02]  /*e5e0*/  @!UPT UIADD3 URZ, URZ, URZ, URZ ;  /* 0x0000003f3f3ff290 */ /* 0x000fe4000fffe03f */
[----:B------:R-:W-:Y:S05]  /*e5f0*/  @P0 IMAD.HI.U32 R4, R3, c[0x0][0x330], RZ ;  /* 0x0000cc0003040a27 */ /* 0x000fea00078e00ff */
[----:B------:R-:W-:Y:S02]  /*e600*/  @P0 SHF.R.U32.HI R3, RZ, c[0x0][0x334], R4 ;  /* 0x0000cd00ff030a19 */ /* 0x000fe40000011604 */
.L_x_1097:
[----:B------:R-:W-:Y:S05]  /*e610*/  BSYNC B0 ;  /* 0x0000000000007941 */ /* 0x000fea0003800000 */
.L_x_1095:
[----:B------:R-:W-:Y:S05]  /*e620*/  IMAD R138, R3, c[0x0][0x32c], R138 ;  /* 0x0000cb00038a7a24 */ /* 0x000fea00078e028a */
[----:B------:R-:W-:Y:S02]  /*e630*/  IADD3 R3, R138, c[0x0][0x32c], RZ ;  /* 0x0000cb008a037a10 */ /* 0x000fe40007ffe0ff */
[----:B------:R-:W-:Y:S02]  /*e640*/  IMNMX R0, R0, R138, !PT ;  /* 0x0000008a00007217 */ /* 0x000fe40007800200 */
[----:B------:R-:W-:Y:S02]  /*e650*/  IMNMX R2, R2, R3, PT ;  /* 0x0000000302027217 */ /* 0x000fe40003800200 */
.L_x_1094:
        /* <DEDUP_REMOVED lines=9> */
[----:B------:R-:W3:Y:S01]  /*e6f0*/  LDL.LU R239, [R1] ;  /* 0x0000000001ef7983 */ /* 0x000ee20000300800 */
[----:B------:R-:W-:Y:S02]  /*e700*/  ISETP.GT.AND P0, PT, R0, 0x1, !P0 ;  /* 0x000000010000780c */ /* 0x000fe40004704270 */
[----:B------:R-:W-:Y:S01]  /*e710*/  FMNMX.FTZ R134, R161, R134, !PT ;  /* 0x00000086a1867209 */ /* 0x000fe20007810000 */
[----:B------:R-:W4:Y:S01]  /*e720*/  LDL.LU R238, [R1+0x4] ;  /* 0x0000040001ee7983 */ /* 0x000f220000300800 */
[----:B------:R-:W-:Y:S02]  /*e730*/  ISETP.LT.OR P0, PT, R2, 0x2, P0 ;  /* 0x000000020200780c */ /* 0x000fe40000701670 */
[----:B------:R-:W-:Y:S01]  /*e740*/  FMNMX.FTZ R134, R164, R134, !PT ;  /* 0x00000086a4867209 */ /* 0x000fe20007810000 */
[----:B------:R-:W5:Y:S01]  /*e750*/  LDL.LU R237, [R1+0xc] ;  /* 0x00000c0001ed7983 */ /* 0x000f620000300800 */
        /* <DEDUP_REMOVED lines=49> */
[----:B------:R-:W-:Y:S01]  /*ea70*/  ISETP.GT.AND P0, PT, R0, 0x28, !P2 ;  /* 0x000000280000780c */ /* 0x000fe20005704270 */
[----:B------:R-:W-:Y:S01]  /*ea80*/  LDSM.16.MT88.4 R40, [R209+0x2480] ;  /* 0x00248000d128783b */ /* 0x000fe20000004200 */
        /* <DEDUP_REMOVED lines=72> */
[----:B--2---:R-:W-:Y:S01]  /*ef10*/  FFMA.FTZ R0, R161, c[0x0][0x2d0], -R27 ;  /* 0x0000b400a1007a23 */ /* 0x004fe2000001081b */
[----:B------:R-:W-:Y:S08]  /*ef20*/  F2FP.BF16.PACK_AB R28, R232, R231 ;  /* 0x000000e7e81c723e */ /* 0x000ff000000010ff */
        /* <DEDUP_REMOVED lines=11> */
[----:B------:R2:W2:Y:S02]  /*efe0*/  MUFU.EX2 R230, R0 ;  /* 0x0000000000e67308 */ /* 0x0004a40000000800 */
[--C-:B--2---:R-:W-:Y:S01]  /*eff0*/  FFMA.FTZ R0, R8, c[0x0][0x2d0], -R49.reuse ;  /* 0x0000b40008007a23 */ /* 0x104fe20000010831 */
[----:B------:R-:W-:Y:S07]  /*f000*/  F2FP.BF16.PACK_AB R31, R230, R229 ;  /* 0x000000e5e61f723e */ /* 0x000fee00000010ff */
[----:B------:R2:W-:Y:S02]  /*f010*/  MUFU.EX2 R202, R0 ;  /* 0x0000000000ca7308 */ /* 0x0005e40000000800 */
[--C-:B--2---:R-:W-:Y:S08]  /*f020*/  FFMA.FTZ R0, R9, c[0x0][0x2d0], -R49.reuse ;  /* 0x0000b40009007a23 */ /* 0x104ff00000010831 */
[----:B------:R2:W1:Y:S02]  /*f030*/  MUFU.EX2 R203, R0 ;  /* 0x0000000000cb7308 */ /* 0x0004640000000800 */
[----:B--2---:R-:W-:Y:S01]  /*f040*/  FFMA.FTZ R0, R13, c[0x0][0x2d0], -R49 ;  /* 0x0000b4000d007a23 */ /* 0x004fe20000010831 */
[----:B-1----:R-:W-:Y:S07]  /*f050*/  F2FP.BF16.PACK_AB R32, R203, R202 ;  /* 0x000000cacb20723e */ /* 0x002fee00000010ff */
[----:B------:R1:W2:Y:S02]  /*f060*/  MUFU.EX2 R205, R0 ;  /* 0x0000000000cd7308 */ /* 0x0002a40000000800 */
[----:B-1----:R-:W-:Y:S01]  /*f070*/  FADD.FTZ R0, -R3, R129 ;  /* 0x0000008103007221 */ /* 0x002fe20000010100 */
[----:B--2---:R-:W-:Y:S03]  /*f080*/  F2FP.BF16.PACK_AB R34, R205, R204 ;  /* 0x000000cccd22723e */ /* 0x004fe600000010ff */
[----:B------:R-:W-:Y:S04]  /*f090*/  FMUL.FTZ R0, R0, c[0x0][0x2d0] ;  /* 0x0000b40000007a20 */ /* 0x000fe80000410000 */
[----:B------:R1:W2:Y:S02]  /*f0a0*/  MUFU.EX2 R25, R0 ;  /* 0x0000000000197308 */ /* 0x0002a40000000800 */
[----:B-1----:R-:W-:Y:S02]  /*f0b0*/  FADD.FTZ R0, -R4, R130 ;  /* 0x0000008204007221 */ /* 0x002fe40000010100 */
[--C-:B------:R-:W-:Y:S02]  /*f0c0*/  FFMA.FTZ R4, R11, c[0x0][0x2d0], -R50.reuse ;  /* 0x0000b4000b047a23 */ /* 0x100fe40000010832 */
[----:B------:R-:W-:Y:S04]  /*f0d0*/  FMUL.FTZ R0, R0, c[0x0][0x2d0] ;  /* 0x0000b40000007a20 */ /* 0x000fe80000410000 */
[----:B------:R1:W-:Y:S01]  /*f0e0*/  MUFU.EX2 R199, R4 ;  /* 0x0000000400c77308 */ /* 0x0003e20000000800 */
[C---:B--2---:R-:W-:Y:S02]  /*f0f0*/  FMUL.FTZ R16, R25.reuse, R152 ;  /* 0x0000009819107220 */ /* 0x044fe40000410000 */
[C---:B------:R-:W-:Y:S02]  /*f100*/  FMUL.FTZ R17, R25.reuse, R153 ;  /* 0x0000009919117220 */ /* 0x040fe40000410000 */
[C---:B------:R-:W-:Y:S02]  /*f110*/  FMUL.FTZ R100, R25.reuse, R100 ;  /* 0x0000006419647220 */ /* 0x040fe40000410000 */
[C---:B------:R-:W-:Y:S02]  /*f120*/  FMUL.FTZ R101, R25.reuse, R101 ;  /* 0x0000006519657220 */ /* 0x040fe40000410000 */
[C---:B------:R-:W-:Y:S01]  /*f130*/  FMUL.FTZ R112, R25.reuse, R112 ;  /* 0x0000007019707220 */ /* 0x040fe20000410000 */
[----:B------:R2:W2:Y:S01]  /*f140*/  MUFU.EX2 R24, R0 ;  /* 0x0000000000187308 */ /* 0x0004a20000000800 */
[C---:B------:R-:W-:Y:S02]  /*f150*/  FMUL.FTZ R113, R25.reuse, R113 ;  /* 0x0000007119717220 */ /* 0x040fe40000410000 */
[C---:B------:R-:W-:Y:S02]  /*f160*/  FMUL.FTZ R116, R25.reuse, R116 ;  /* 0x0000007419747220 */ /* 0x040fe40000410000 */
[C---:B------:R-:W-:Y:S02]  /*f170*/  FMUL.FTZ R117, R25.reuse, R117 ;  /* 0x0000007519757220 */ /* 0x040fe40000410000 */
[C---:B------:R-:W-:Y:S02]  /*f180*/  FMUL.FTZ R124, R25.reuse, R124 ;  /* 0x0000007c197c7220 */ /* 0x040fe40000410000 */
[C---:B------:R-:W-:Y:S02]  /*f190*/  FMUL.FTZ R125, R25.reuse, R125 ;  /* 0x0000007d197d7220 */ /* 0x040fe40000410000 */
[C---:B------:R-:W-:Y:S02]  /*f1a0*/  FMUL.FTZ R52, R25.reuse, R52 ;  /* 0x0000003419347220 */ /* 0x040fe40000410000 */
[C---:B------:R-:W-:Y:S02]  /*f1b0*/  FMUL.FTZ R53, R25.reuse, R53 ;  /* 0x0000003519357220 */ /* 0x040fe40000410000 */
[C---:B-1----:R-:W-:Y:S02]  /*f1c0*/  FMUL.FTZ R4, R25.reuse, R140 ;  /* 0x0000008c19047220 */ /* 0x042fe40000410000 */
[C---:B------:R-:W-:Y:S02]  /*f1d0*/  FMUL.FTZ R64, R25.reuse, R64 ;  /* 0x0000004019407220 */ /* 0x040fe40000410000 */
[C---:B------:R-:W-:Y:S02]  /*f1e0*/  FMUL.FTZ R65, R25.reuse, R65 ;  /* 0x0000004119417220 */ /* 0x040fe40000410000 */
[C---:B------:R-:W-:Y:S02]  /*f1f0*/  FMUL.FTZ R68, R25.reuse, R68 ;  /* 0x0000004419447220 */ /* 0x040fe40000410000 */
[----:B------:R-:W-:Y:S02]  /*f200*/  FMUL.FTZ R69, R25, R69 ;  /* 0x0000004519457220 */ /* 0x000fe40000410000 */
[----:B--2---:R-:W-:Y:S02]  /*f210*/  FADD.FTZ R0, -R5, R131 ;  /* 0x0000008305007221 */ /* 0x004fe40000010100 */
[--C-:B------:R-:W-:Y:S02]  /*f220*/  FFMA.FTZ R5, R10, c[0x0][0x2d0], -R50.reuse ;  /* 0x0000b4000a057a23 */ /* 0x100fe40000010832 */
[----:B------:R-:W-:Y:S02]  /*f230*/  FMUL.FTZ R0, R0, c[0x0][0x2d0] ;  /* 0x0000b40000007a20 */ /* 0x000fe40000410000 */
[----:B------:R-:W1:Y:S01]  /*f240*/  MUFU.EX2 R139, R5 ;  /* 0x00000005008b7308 */ /* 0x000e620000000800 */
[C---:B------:R-:W-:Y:S02]  /*f250*/  FMUL.FTZ R6, R24.reuse, R142 ;  /* 0x0000008e18067220 */ /* 0x040fe40000410000 */
[C---:B------:R-:W-:Y:S02]  /*f260*/  FMUL.FTZ R7, R24.reuse, R143 ;  /* 0x0000008f18077220 */ /* 0x040fe40000410000 */
[C---:B------:R-:W-:Y:S02]  /*f270*/  FMUL.FTZ R18, R24.reuse, R154 ;  /* 0x0000009a18127220 */ /* 0x040fe40000410000 */
[C---:B------:R-:W-:Y:S02]  /*f280*/  FMUL.FTZ R19, R24.reuse, R155 ;  /* 0x0000009b18137220 */ /* 0x040fe40000410000 */
[C---:B------:R-:W-:Y:S01]  /*f290*/  FMUL.FTZ R102, R24.reuse, R102 ;  /* 0x0000006618667220 */ /* 0x040fe20000410000 */
[----:B------:R2:W2:Y:S01]  /*f2a0*/  MUFU.EX2 R3, R0 ;  /* 0x0000000000037308 */ /* 0x0004a20000000800 */
[C---:B------:R-:W-:Y:S01]  /*f2b0*/  FMUL.FTZ R103, R24.reuse, R103 ;  /* 0x0000006718677220 */ /* 0x040fe20000410000 */
[----:B------:R-:W-:Y:S01]  /*f2c0*/  LDSM.16.MT88.4 R152, [R209+0x2080] ;  /* 0x00208000d198783b */ /* 0x000fe20000004200 */
[C---:B------:R-:W-:Y:S02]  /*f2d0*/  FMUL.FTZ R114, R24.reuse, R114 ;  /* 0x0000007218727220 */ /* 0x040fe40000410000 */
[C---:B------:R-:W-:Y:S02]  /*f2e0*/  FMUL.FTZ R115, R24.reuse, R115 ;  /* 0x0000007318737220 */ /* 0x040fe40000410000 */
[C---:B------:R-:W-:Y:S02]  /*f2f0*/  FMUL.FTZ R118, R24.reuse, R118 ;  /* 0x0000007618767220 */ /* 0x040fe40000410000 */
[C---:B------:R-:W-:Y:S02]  /*f300*/  FMUL.FTZ R119, R24.reuse, R119 ;  /* 0x0000007718777220 */ /* 0x040fe40000410000 */
[C---:B------:R-:W-:Y:S02]  /*f310*/  FMUL.FTZ R126, R24.reuse, R126 ;  /* 0x0000007e187e7220 */ /* 0x040fe40000410000 */
[C---:B------:R-:W-:Y:S01]  /*f320*/  FMUL.FTZ R127, R24.reuse, R127 ;  /* 0x0000007f187f7220 */ /* 0x040fe20000410000 */
[----:B-1----:R-:W-:Y:S01]  /*f330*/  F2FP.BF16.PACK_AB R33, R199, R139 ;  /* 0x0000008bc721723e */ /* 0x002fe200000010ff */
[----:B------:R-:W-:Y:S02]  /*f340*/  FMUL.FTZ R5, R25, R141 ;  /* 0x0000008d19057220 */ /* 0x000fe40000410000 */
[C---:B------:R-:W-:Y:S02]  /*f350*/  FMUL.FTZ R54, R24.reuse, R54 ;  /* 0x0000003618367220 */ /* 0x040fe40000410000 */
[C---:B------:R-:W-:Y:S02]  /*f360*/  FMUL.FTZ R55, R24.reuse, R55 ;  /* 0x0000003718377220 */ /* 0x040fe40000410000 */
[C---:B------:R-:W-:Y:S01]  /*f370*/  FMUL.FTZ R66, R24.reuse, R66 ;  /* 0x0000004218427220 */ /* 0x040fe20000410000 */
[-C--:B------:R-:W-:Y:S01]  /*f380*/  HMMA.16816.F32.BF16 R4, R28, R20.reuse, R4 ;  /* 0x000000141c04723c */ /* 0x080fe20000041804 */
[----:B------:R-:W-:Y:S02]  /*f390*/  FMUL.FTZ R67, R24, R67 ;  /* 0x0000004318437220 */ /* 0x000fe40000410000 */
[----:B--2---:R-:W-:Y:S02]  /*f3a0*/  FFMA.FTZ R0, R15, c[0x0][0x2d0], -R50 ;  /* 0x0000b4000f007a23 */ /* 0x004fe40000010832 */
        /* <DEDUP_REMOVED lines=26> */
[----:B------:R-:W-:Y:S02]  /*f550*/  FMUL.FTZ R77, R3, R77 ;  /* 0x0000004d034d7220 */ /* 0x000fe40000410000 */
[C---:B------:R-:W-:Y:S02]  /*f560*/  FMUL.FTZ R80, R25.reuse, R80 ;  /* 0x0000005019507220 */ /* 0x040fe40000410000 */
[C---:B------:R-:W-:Y:S02]  /*f570*/  FMUL.FTZ R81, R25.reuse, R81 ;  /* 0x0000005119517220 */ /* 0x040fe40000410000 */
[C---:B------:R-:W-:Y:S02]  /*f580*/  FMUL.FTZ R82, R24.reuse, R82 ;  /* 0x0000005218527220 */ /* 0x040fe40000410000 */
[----:B------:R-:W-:Y:S02]  /*f590*/  FMUL.FTZ R83, R24, R83 ;  /* 0x0000005318537220 */ /* 0x000fe40000410000 */
[--C-:B-1----:R-:W-:Y:S02]  /*f5a0*/  FFMA.FTZ R2, R166, c[0x0][0x2d0], -R27.reuse ;  /* 0x0000b400a6027a23 */ /* 0x102fe4000001081b */
[C---:B------:R-:W-:Y:S02]  /*f5b0*/  FMUL.FTZ R84, R25.reuse, R84 ;  /* 0x0000005419547220 */ /* 0x040fe40000410000 */
[----:B------:R1:W1:Y:S01]  /*f5c0*/  MUFU.EX2 R197, R2 ;  /* 0x0000000200c57308 */ /* 0x0002620000000800 */
[----:B------:R-:W-:Y:S02]  /*f5d0*/  FMUL.FTZ R85, R25, R85 ;  /* 0x0000005519557220 */ /* 0x000fe40000410000 */
[----:B------:R-:W-:Y:S02]  /*f5e0*/  FMUL.FTZ R86, R24, R86 ;  /* 0x0000005618567220 */ /* 0x000fe40000410000 */
[C---:B--2---:R-:W-:Y:S02]  /*f5f0*/  FMUL.FTZ R10, R0.reuse, R146 ;  /* 0x00000092000a7220 */ /* 0x044fe40000410000 */
[C---:B------:R-:W-:Y:S02]  /*f600*/  FMUL.FTZ R11, R0.reuse, R147 ;  /* 0x00000093000b7220 */ /* 0x040fe40000410000 */
[C---:B------:R-:W-:Y:S02]  /*f610*/  FMUL.FTZ R106, R0.reuse, R106 ;  /* 0x0000006a006a7220 */ /* 0x040fe40000410000 */
[C---:B------:R-:W-:Y:S02]  /*f620*/  FMUL.FTZ R107, R0.reuse, R107 ;  /* 0x0000006b006b7220 */ /* 0x040fe40000410000 */
[C---:B------:R-:W-:Y:S01]  /*f630*/  FMUL.FTZ R110, R0.reuse, R110 ;  /* 0x0000006e006e7220 */ /* 0x040fe20000410000 */
[C---:B------:R-:W-:Y:S01]  /*f640*/  HMMA.16816.F32.BF16 R8, R32.reuse, R20, R8 ;  /* 0x000000142008723c */ /* 0x040fe20000041808 */
[C---:B------:R-:W-:Y:S02]  /*f650*/  FMUL.FTZ R14, R0.reuse, R150 ;  /* 0x00000096000e7220 */ /* 0x040fe40000410000 */
[C---:B------:R-:W-:Y:S02]  /*f660*/  FMUL.FTZ R15, R0.reuse, R151 ;  /* 0x00000097000f7220 */ /* 0x040fe40000410000 */
[C---:B------:R-:W-:Y:S02]  /*f670*/  FMUL.FTZ R111, R0.reuse, R111 ;  /* 0x0000006f006f7220 */ /* 0x040fe40000410000 */
[C---:B------:R-:W-:Y:S02]  /*f680*/  FMUL.FTZ R122, R0.reuse, R122 ;  /* 0x0000007a007a7220 */ /* 0x040fe40000410000 */
[C---:B------:R-:W-:Y:S01]  /*f690*/  FMUL.FTZ R123, R0.reuse, R123 ;  /* 0x0000007b007b7220 */ /* 0x040fe20000410000 */
[-C--:B------:R-:W-:Y:S02]  /*f6a0*/  HMMA.16816.F32.BF16 R12, R32, R22.reuse, R12 ;  /* 0x00000016200c723c */ /* 0x080fe4000004180c */
[--C-:B-1----:R-:W-:Y:S02]  /*f6b0*/  FFMA.FTZ R2, R165, c[0x0][0x2d0], -R48.reuse ;  /* 0x0000b400a5027a23 */ /* 0x102fe40000010830 */
[C---:B------:R-:W-:Y:S02]  /*f6c0*/  FMUL.FTZ R20, R3.reuse, R156 ;  /* 0x0000009c03147220 */ /* 0x040fe40000410000 */
[----:B------:R1:W-:Y:S01]  /*f6d0*/  MUFU.EX2 R196, R2 ;  /* 0x0000000200c47308 */ /* 0x0003e20000000800 */
[----:B------:R-:W-:Y:S01]  /*f6e0*/  FMUL.FTZ R21, R3, R157 ;  /* 0x0000009d03157220 */ /* 0x000fe20000410000 */
        /* <DEDUP_REMOVED lines=9> */
[C---:B------:R-:W-:Y:S03]  /*f780*/  FMUL.FTZ R74, R0.reuse, R74 ;  /* 0x0000004a004a7220 */ /* 0x040fe60000410000 */
[C---:B------:R-:W-:Y:S02]  /*f790*/  FMUL.FTZ R75, R0.reuse, R75 ;  /* 0x0000004b004b7220 */ /* 0x040fe40000410000 */
[----:B-1----:R-:W-:Y:S02]  /*f7a0*/  FFMA.FTZ R2, R167, c[0x0][0x2d0], -R48 ;  /* 0x0000b400a7027a23 */ /* 0x002fe40000010830 */
[-C--:B------:R-:W-:Y:S01]  /*f7b0*/  HMMA.16816.F32.BF16 R108, R32, R38.reuse, R108 ;  /* 0x00000026206c723c */ /* 0x080fe2000004186c */
[C---:B------:R-:W-:Y:S01]  /*f7c0*/  FMUL.FTZ R78, R0.reuse, R78 ;  /* 0x0000004e004e7220 */ /* 0x040fe20000410000 */
[----:B------:R1:W2:Y:S02]  /*f7d0*/  MUFU.EX2 R195, R2 ;  /* 0x0000000200c37308 */ /* 0x0002a40000000800 */
[----:B------:R-:W-:Y:S02]  /*f7e0*/  FMUL.FTZ R79, R0, R79 ;  /* 0x0000004f004f7220 */ /* 0x000fe40000410000 */
[----:B------:R-:W-:Y:S02]  /*f7f0*/  FMUL.FTZ R87, R24, R87 ;  /* 0x0000005718577220 */ /* 0x000fe40000410000 */
[C---:B------:R-:W-:Y:S01]  /*f800*/  HMMA.16816.F32.BF16 R112, R28.reuse, R38, R112 ;  /* 0x000000261c70723c */ /* 0x040fe20000041870 */
[----:B------:R-:W2:Y:S03]  /*f810*/  LDSM.16.MT88.4 R36, [R210+0x2480] ;  /* 0x00248000d224783b */ /* 0x000ea60000004200 */
        /* <DEDUP_REMOVED lines=8> */
[----:B-1----:R-:W-:Y:S02]  /*f8a0*/  FFMA.FTZ R2, R169, c[0x0][0x2d0], -R27 ;  /* 0x0000b400a9027a23 */ /* 0x002fe4000001081b */
[C---:B------:R-:W-:Y:S02]  /*f8b0*/  FMUL.FTZ R94, R0.reuse, R94 ;  /* 0x0000005e005e7220 */ /* 0x040fe40000410000 */
[-C--:B------:R-:W-:Y:S01]  /*f8c0*/  HMMA.16816.F32.BF16 R20, R32, R42.reuse, R20 ;  /* 0x0000002a2014723c */ /* 0x080fe20000041814 */
[----:B------:R1:W-:Y:S03]  /*f8d0*/  MUFU.EX2 R194, R2 ;  /* 0x0000000200c27308 */ /* 0x0003e60000000800 */
[----:B------:R-:W-:Y:S02]  /*f8e0*/  FMUL.FTZ R95, R0, R95 ;  /* 0x0000005f005f7220 */ /* 0x000fe40000410000 */
[C---:B------:R-:W-:Y:S02]  /*f8f0*/  FMUL.FTZ R96, R25.reuse, R96 ;  /* 0x0000006019607220 */ /* 0x040fe40000410000 */
[C---:B------:R-:W-:Y:S01]  /*f900*/  HMMA.16816.F32.BF16 R124, R28.reuse, R42, R124 ;  /* 0x0000002a1c7c723c */ /* 0x040fe2000004187c */
[----:B------:R-:W5:Y:S03]  /*f910*/  LDSM.16.MT88.4 R40, [R209+0x3080] ;  /* 0x00308000d128783b */ /* 0x000f660000004200 */
[----:B------:R-:W-:Y:S02]  /*f920*/  FMUL.FTZ R97, R25, R97 ;  /* 0x0000006119617220 */ /* 0x000fe40000410000 */
[C---:B------:R-:W-:Y:S02]  /*f930*/  FMUL.FTZ R98, R24.reuse, R98 ;  /* 0x0000006218627220 */ /* 0x040fe40000410000 */
[C---:B------:R-:W-:Y:S01]  /*f940*/  FMUL.FTZ R99, R24.reuse, R99 ;  /* 0x0000006318637220 */ /* 0x040fe20000410000 */
[-C--:B--2---:R-:W-:Y:S03]  /*f950*/  HMMA.16816.F32.BF16 R52, R28, R36.reuse, R52 ;  /* 0x000000241c34723c */ /* 0x084fe60000041834 */
[----:B----4-:R-:W-:Y:S02]  /*f960*/  FFMA.FTZ R3, R3, R238, R202 ;  /* 0x000000ee03037223 */ /* 0x010fe400000100ca */
[----:B------:R-:W-:Y:S02]  /*f970*/  FFMA.FTZ R25, R25, R240, R231 ;  /* 0x000000f019197223 */ /* 0x000fe400000100e7 */
[----:B------:R-:W-:Y:S01]  /*f980*/  FADD.FTZ R3, R203, R3 ;  /* 0x00000003cb037221 */ /* 0x000fe20000010000 */
[C---:B------:R-:W-:Y:S01]  /*f990*/  HMMA.16816.F32.BF16 R56, R32.reuse, R36, R56 ;  /* 0x000000242038723c */ /* 0x040fe20000041838 */
[----:B-1----:R-:W-:Y:S03]  /*f9a0*/  FFMA.FTZ R2, R171, c[0x0][0x2d0], -R27 ;  /* 0x0000b400ab027a23 */ /* 0x002fe6000001081b */
[----:B---3--:R-:W-:Y:S01]  /*f9b0*/  FFMA.FTZ R24, R24, R239, R206 ;  /* 0x000000ef18187223 */ /* 0x008fe200000100ce */
[----:B------:R1:W2:Y:S03]  /*f9c0*/  MUFU.EX2 R193, R2 ;  /* 0x0000000200c17308 */ /* 0x0002a60000000800 */
[-C--:B------:R-:W-:Y:S01]  /*f9d0*/  HMMA.16816.F32.BF16 R60, R32, R38.reuse, R60 ;  /* 0x00000026203c723c */ /* 0x080fe2000004183c */
[----:B------:R-:W-:Y:S04]  /*f9e0*/  FADD.FTZ R24, R228, R24 ;  /* 0x00000018e4187221 */ /* 0x000fe80000010000 */
[----:B------:R-:W-:Y:S03]  /*f9f0*/  FADD.FTZ R24, R229, R24 ;  /* 0x00000018e5187221 */ /* 0x000fe60000010000 */
[C---:B------:R-:W-:Y:S01]  /*fa00*/  HMMA.16816.F32.BF16 R64, R28.reuse, R38, R64 ;  /* 0x000000261c40723c */ /* 0x040fe20000041840 */
[----:B------:R-:W3:Y:S07]  /*fa10*/  LDSM.16.MT88.4 R36, [R210+0x3080] ;  /* 0x00308000d224783b */ /* 0x000eee0000004200 */
[-C--:B-----5:R-:W-:Y:S01]  /*fa20*/  HMMA.16816.F32.BF16 R68, R28, R40.reuse, R68 ;  /* 0x000000281c44723c */ /* 0x0a0fe20000041844 */
[--C-:B-1----:R-:W-:Y:S07]  /*fa30*/  FFMA.FTZ R2, R168, c[0x0][0x2d0], -R48.reuse ;  /* 0x0000b400a8027a23 */ /* 0x102fee0000010830 */
[C---:B------:R-:W-:Y:S01]  /*fa40*/  HMMA.16816.F32.BF16 R72, R32.reuse, R40, R72 ;  /* 0x000000282048723c */ /* 0x040fe20000041848 */
[----:B------:R1:W-:Y:S07]  /*fa50*/  MUFU.EX2 R192, R2 ;  /* 0x0000000200c07308 */ /* 0x0003ee0000000800 */
[-C--:B------:R-:W-:Y:S08]  /*fa60*/  HMMA.16816.F32.BF16 R76, R32, R42.reuse, R76 ;  /* 0x0000002a204c723c */ /* 0x080ff0000004184c */
[C---:B------:R-:W-:Y:S01]  /*fa70*/  HMMA.16816.F32.BF16 R80, R28.reuse, R42, R80 ;  /* 0x0000002a1c50723c */ /* 0x040fe20000041850 */
[----:B------:R-:W4:Y:S07]  /*fa80*/  LDSM.16.MT88.4 R40, [R209+0x1c80] ;  /* 0x001c8000d128783b */ /* 0x000f2e0000004200 */
[-C--:B---3--:R-:W-:Y:S01]  /*fa90*/  HMMA.16816.F32.BF16 R84, R28, R36.reuse, R84 ;  /* 0x000000241c54723c */ /* 0x088fe20000041854 */
[----:B-1----:R-:W-:Y:S04]  /*faa0*/  FFMA.FTZ R2, R170, c[0x0][0x2d0], -R48 ;  /* 0x0000b400aa027a23 */ /* 0x002fe80000010830 */
[----:B------:R1:W3:Y:S03]  /*fab0*/  MUFU.EX2 R191, R2 ;  /* 0x0000000200bf7308 */ /* 0x0002e60000000800 */
[C---:B------:R-:W-:Y:S08]  /*fac0*/  HMMA.16816.F32.BF16 R88, R32.reuse, R36, R88 ;  /* 0x000000242058723c */ /* 0x040ff00000041858 */
[-C--:B------:R-:W-:Y:S08]  /*fad0*/  HMMA.16816.F32.BF16 R92, R32, R38.reuse, R92 ;  /* 0x00000026205c723c */ /* 0x080ff0000004185c */
[----:B------:R-:W-:Y:S01]  /*fae0*/  HMMA.16816.F32.BF16 R96, R28, R38, R96 ;  /* 0x000000261c60723c */ /* 0x000fe20000041860 */
[----:B------:R-:W-:Y:S03]  /*faf0*/  LDSM.16.MT88.4 R36, [R209+0x2880] ;  /* 0x00288000d124783b */ /* 0x000fe60000004200 */
[--C-:B-1----:R-:W-:Y:S03]  /*fb00*/  FFMA.FTZ R2, R51, c[0x0][0x2d0], -R49.reuse ;  /* 0x0000b40033027a23 */ /* 0x102fe60000010831 */
[----:B------:R-:W-:Y:S01]  /*fb10*/  F2FP.BF16.PACK_AB R28, R197, R198 ;  /* 0x000000c6c51c723e */ /* 0x000fe200000010ff */
[----:B------:R1:W-:Y:S01]  /*fb20*/  MUFU.EX2 R190, R2 ;  /* 0x0000000200be7308 */ /* 0x0003e20000000800 */
[----:B------:R-:W-:Y:S03]  /*fb30*/  F2FP.BF16.PACK_AB R29, R195, R196 ;  /* 0x000000c4c31d723e */ /* 0x000fe600000010ff */
[----:B--2---:R-:W-:Y:S02]  /*fb40*/  F2FP.BF16.PACK_AB R30, R193, R194 ;  /* 0x000000c2c11e723e */ /* 0x004fe400000010ff */
[----:B---3--:R-:W-:Y:S07]  /*fb50*/  F2FP.BF16.PACK_AB R31, R191, R192 ;  /* 0x000000c0bf1f723e */ /* 0x008fee00000010ff */
[-C--:B----4-:R-:W-:Y:S01]  /*fb60*/  HMMA.16816.F32.BF16 R4, R28, R40.reuse, R4 ;  /* 0x000000281c04723c */ /* 0x090fe20000041804 */
        /* <DEDUP_REMOVED lines=10> */
[--C-:B-1----:R-:W-:Y:S02]  /*fc10*/  FFMA.FTZ R2, R45, c[0x0][0x2d0], -R50.reuse ;  /* 0x0000b4002d027a23 */ /* 0x102fe40000010832 */
[----:B------:R-:W1:Y:S06]  /*fc20*/  LDSM.16.MT88.4 R44, [R210+0x1c80] ;  /* 0x001c8000d22c783b */ /* 0x000e6c0000004200 */
        /* <DEDUP_REMOVED lines=14> */
[-C--:B-1----:R-:W-:Y:S01]  /*fd10*/  HMMA.16816.F32.BF16 R100, R28, R44.reuse, R100 ;  /* 0x0000002c1c64723c */ /* 0x082fe20000041864 */
[----:B------:R1:W2:Y:S07]  /*fd20*/  MUFU.EX2 R170, R2 ;  /* 0x0000000200aa7308 */ /* 0x0002ae0000000800 */
        /* <DEDUP_REMOVED lines=11> */
[----:B------:R4:W5:Y:S01]  /*fde0*/  MUFU.EX2 R167, R2 ;  /* 0x0000000200a77308 */ /* 0x0009620000000800 */
[----:B------:R-:W2:Y:S06]  /*fdf0*/  LDSM.16.MT88.4 R36, [R210+0x3480] ;  /* 0x00348000d224783b */ /* 0x000eac0000004200 */
[-C--:B---3--:R-:W-:Y:S08]  /*fe00*/  HMMA.16816.F32.BF16 R52, R28, R40.reuse, R52 ;  /* 0x000000281c34723c */ /* 0x088ff00000041834 */
[C---:B------:R-:W-:Y:S08]  /*fe10*/  HMMA.16816.F32.BF16 R56, R32.reuse, R40, R56 ;  /* 0x000000282038723c */ /* 0x040ff00000041838 */
[-C--:B------:R-:W-:Y:S01]  /*fe20*/  HMMA.16816.F32.BF16 R60, R32, R42.reuse, R60 ;  /* 0x0000002a203c723c */ /* 0x080fe2000004183c */
[--C-:B----4-:R-:W-:Y:S03]  /*fe30*/  FFMA.FTZ R2, R185, c[0x0][0x2d0], -R27.reuse ;  /* 0x0000b400b9027a23 */ /* 0x110fe6000001081b */
[----:B------:R-:W-:Y:S01]  /*fe40*/  FFMA.FTZ R27, R184, c[0x0][0x2d0], -R27 ;  /* 0x0000b400b81b7a23 */ /* 0x000fe2000001081b */
[----:B------:R3:W-:Y:S03]  /*fe50*/  MUFU.EX2 R166, R2 ;  /* 0x0000000200a67308 */ /* 0x0007e60000000800 */
[C---:B------:R-:W-:Y:S01]  /*fe60*/  HMMA.16816.F32.BF16 R64, R28.reuse, R42, R64 ;  /* 0x0000002a1c40723c */ /* 0x040fe20000041840 */
[----:B------:R-:W4:Y:S06]  /*fe70*/  LDSM.16.MT88.4 R40, [R210+0x2080] ;  /* 0x00208000d228783b */ /* 0x000f2c0000004200 */
[----:B------:R-:W2:Y:S01]  /*fe80*/  MUFU.EX2 R165, R27 ;  /* 0x0000001b00a57308 */ /* 0x000ea20000000800 */
[-C--:B-1----:R-:W-:Y:S08]  /*fe90*/  HMMA.16816.F32.BF16 R68, R28, R44.reuse, R68 ;  /* 0x0000002c1c44723c */ /* 0x082ff00000041844 */
[C---:B------:R-:W-:Y:S01]  /*fea0*/  HMMA.16816.F32.BF16 R72, R32.reuse, R44, R72 ;  /* 0x0000002c2048723c */ /* 0x040fe20000041848 */
[--C-:B---3--:R-:W-:Y:S03]  /*feb0*/  FFMA.FTZ R2, R181, c[0x0][0x2d0], -R48.reuse ;  /* 0x0000b400b5027a23 */ /* 0x108fe60000010830 */
[----:B------:R-:W-:Y:S04]  /*fec0*/  FFMA.FTZ R48, R182, c[0x0][0x2d0], -R48 ;  /* 0x0000b400b6307a23 */ /* 0x000fe80000010830 */
[-C--:B------:R-:W-:Y:S01]  /*fed0*/  HMMA.16816.F32.BF16 R76, R32, R46.reuse, R76 ;  /* 0x0000002e204c723c */ /* 0x080fe2000004184c */
[----:B------:R1:W-:Y:S07]  /*fee0*/  MUFU.EX2 R164, R2 ;  /* 0x0000000200a47308 */ /* 0x0003ee0000000800 */
[C---:B------:R-:W-:Y:S01]  /*fef0*/  HMMA.16816.F32.BF16 R80, R28.reuse, R46, R80 ;  /* 0x0000002e1c50723c */ /* 0x040fe20000041850 */
[----:B------:R-:W3:Y:S02]  /*ff00*/  LDSM.16.MT88.4 R44, [R209+0x2c80] ;  /* 0x002c8000d12c783b */ /* 0x000ee40000004200 */
[----:B------:R-:W3:Y:S05]  /*ff10*/  MUFU.EX2 R163, R48 ;  /* 0x0000003000a37308 */ /* 0x000eea0000000800 */
[-C--:B--2---:R-:W-:Y:S08]  /*ff20*/  HMMA.16816.F32.BF16 R84, R28, R36.reuse, R84 ;  /* 0x000000241c54723c */ /* 0x084ff00000041854 */
[C---:B------:R-:W-:Y:S01]  /*ff30*/  HMMA.16816.F32.BF16 R88, R32.reuse, R36, R88 ;  /* 0x000000242058723c */ /* 0x040fe20000041858 */
[--C-:B-1----:R-:W-:Y:S04]  /*ff40*/  FFMA.FTZ R2, R180, c[0x0][0x2d0], -R49.reuse ;  /* 0x0000b400b4027a23 */ /* 0x102fe80000010831 */
[----:B------:R1:W-:Y:S03]  /*ff50*/  MUFU.EX2 R162, R2 ;  /* 0x0000000200a27308 */ /* 0x0003e60000000800 */
[-C--:B------:R-:W-:Y:S08]  /*ff60*/  HMMA.16816.F32.BF16 R92, R32, R38.reuse, R92 ;  /* 0x00000026205c723c */ /* 0x080ff0000004185c */
[----:B------:R-:W-:Y:S01]  /*ff70*/  HMMA.16816.F32.BF16 R96, R28, R38, R96 ;  /* 0x000000261c60723c */ /* 0x000fe20000041860 */
[----:B------:R-:W-:Y:S06]  /*ff80*/  LDSM.16.MT88.4 R36, [R209+0x3880] ;  /* 0x00388000d124783b */ /* 0x000fec0000004200 */
[----:B------:R-:W-:Y:S02]  /*ff90*/  F2FP.BF16.PACK_AB R28, R170, R169 ;  /* 0x000000a9aa1c723e */ /* 0x000fe400000010ff */
[----:B-----5:R-:W-:Y:S03]  /*ffa0*/  F2FP.BF16.PACK_AB R29, R167, R168 ;  /* 0x000000a8a71d723e */ /* 0x020fe600000010ff */
[----:B------:R-:W-:Y:S01]  /*ffb0*/  F2FP.BF16.PACK_AB R30, R165, R166 ;  /* 0x000000a6a51e723e */ /* 0x000fe200000010ff */
[--C-:B-1----:R-:W-:Y:S01]  /*ffc0*/  FFMA.FTZ R2, R183, c[0x0][0x2d0], -R49.reuse ;  /* 0x0000b400b7027a23 */ /* 0x102fe20000010831 */
[----:B---3--:R-:W-:Y:S03]  /*ffd0*/  F2FP.BF16.PACK_AB R31, R163, R164 ;  /* 0x000000a4a31f723e */ /* 0x008fe600000010ff */
[----:B------:R1:W2:Y:S04]  /*ffe0*/  MUFU.EX2 R138, R2 ;  /* 0x00000002008a7308 */ /* 0x0002a80000000800 */
[-C--:B------:R-:W-:Y:S01]  /*fff0*/  HMMA.16816.F32.BF16 R140, R28, R152.reuse, R4 ;  /* 0x000000981c8c723c */ /* 0x080fe20000041804 */
[----:B------:R-:W-:Y:S01]  /*10000*/  LDSM.16.MT88.4 R4, [R210+0x3880] ;  /* 0x00388000d204783b */ /* 0x000fe20000004200 */
[--C-:B-1----:R-:W-:Y:S01]  /*10010*/  FFMA.FTZ R2, R187, c[0x0][0x2d0], -R49.reuse ;  /* 0x0000b400bb027a23 */ /* 0x102fe20000010831 */
[----:B--2---:R-:W-:Y:S01]  /*10020*/  F2FP.BF16.PACK_AB R32, R138, R162 ;  /* 0x000000a28a20723e */ /* 0x004fe200000010ff */
[----:B------:R-:W-:Y:S02]  /*10030*/  FFMA.FTZ R49, R188, c[0x0][0x2d0], -R49 ;  /* 0x0000b400bc317a23 */ /* 0x000fe40000010831 */
[----:B------:R1:W-:Y:S10]  /*10040*/  MUFU.EX2 R161, R2 ;  /* 0x0000000200a17308 */ /* 0x0003f40000000800 */
[----:B------:R-:W2:Y:S01]  /*10050*/  MUFU.EX2 R137, R49 ;  /* 0x0000003100897308 */ /* 0x000ea20000000800 */
[--C-:B-1----:R-:W-:Y:S09]  /*10060*/  FFMA.FTZ R2, R160, c[0x0][0x2d0], -R50.reuse ;  /* 0x0000b400a0027a23 */ /* 0x102ff20000010832 */
[----:B------:R1:W-:Y:S01]  /*10070*/  MUFU.EX2 R130, R2 ;  /* 0x0000000200827308 */ /* 0x0003e20000000800 */
[----:B--2---:R-:W-:Y:S01]  /*10080*/  F2FP.BF16.PACK_AB R34, R137, R161 ;  /* 0x000000a18922723e */ /* 0x004fe200000010ff */
[--C-:B-1----:R-:W-:Y:S08]  /*10090*/  FFMA.FTZ R2, R179, c[0x0][0x2d0], -R50.reuse ;  /* 0x0000b400b3027a23 */ /* 0x102ff00000010832 */
[----:B------:R1:W2:Y:S02]  /*100a0*/  MUFU.EX2 R129, R2 ;  /* 0x0000000200817308 */ /* 0x0002a40000000800 */
[--C-:B-1----:R-:W-:Y:S01]  /*100b0*/  FFMA.FTZ R2, R186, c[0x0][0x2d0], -R50.reuse ;  /* 0x0000b400ba027a23 */ /* 0x102fe20000010832 */
[----:B--2---:R-:W-:Y:S01]  /*100c0*/  F2FP.BF16.PACK_AB R33, R129, R130 ;  /* 0x000000828121723e */ /* 0x004fe200000010ff */
[----:B------:R-:W-:Y:S06]  /*100d0*/  FFMA.FTZ R50, R26, c[0x0][0x2d0], -R50 ;  /* 0x0000b4001a327a23 */ /* 0x000fec0000010832 */
[----:B------:R1:W-:Y:S10]  /*100e0*/  MUFU.EX2 R27, R2 ;  /* 0x00000002001b7308 */ /* 0x0003f40000000800 */
[----:B------:R-:W2:Y:S01]  /*100f0*/  MUFU.EX2 R26, R50 ;  /* 0x00000032001a7308 */ /* 0x000ea20000000800 */
[----:B-1----:R-:W-:Y:S04]  /*10100*/  FADD.FTZ R2, R232, R25 ;  /* 0x00000019e8027221 */ /* 0x002fe80000010000 */
[----:B------:R-:W-:Y:S01]  /*10110*/  FADD.FTZ R2, R233, R2 ;  /* 0x00000002e9027221 */ /* 0x000fe20000010000 */
[----:B--2---:R-:W-:Y:S01]  /*10120*/  F2FP.BF16.PACK_AB R35, R26, R27 ;  /* 0x0000001b1a23723e */ /* 0x004fe200000010ff */
        /* <DEDUP_REMOVED lines=11> */
[-C--:B----4-:R-:W-:Y:S01]  /*101e0*/  HMMA.16816.F32.BF16 R100, R28, R40.reuse, R100 ;  /* 0x000000281c64723c */ /* 0x090fe20000041864 */
[----:B------:R-:W-:Y:S03]  /*101f0*/  FADD.FTZ R10, R196, R2 ;  /* 0x00000002c40a7221 */ /* 0x000fe60000010000 */
[----:B------:R-:W-:Y:S02]  /*10200*/  FADD.FTZ R2, R197, R9 ;  /* 0x00000009c5027221 */ /* 0x000fe40000010000 */
        /* <DEDUP_REMOVED lines=9> */
[C---:B------:R-:W-:Y:S04]  /*102a0*/  HMMA.16816.F32.BF16 R112, R28.reuse, R42, R112 ;  /* 0x0000002a1c70723c */ /* 0x040fe80000041870 */
[----:B------:R-:W-:Y:S04]  /*102b0*/  FADD.FTZ R3, R200, R3 ;  /* 0x00000003c8037221 */ /* 0x000fe80000010000 */
[-C--:B------:R-:W-:Y:S01]  /*102c0*/  HMMA.16816.F32.BF16 R116, R28, R44.reuse, R116 ;  /* 0x0000002c1c74723c */ /* 0x080fe20000041874 */
[----:B------:R-:W-:Y:S04]  /*102d0*/  FADD.FTZ R3, R201, R3 ;  /* 0x00000003c9037221 */ /* 0x000fe80000010000 */
[----:B------:R-:W-:Y:S03]  /*102e0*/  FADD.FTZ R3, R171, R3 ;  /* 0x00000003ab037221 */ /* 0x000fe60000010000 */
[C---:B------:R-:W-:Y:S01]  /*102f0*/  HMMA.16816.F32.BF16 R120, R32.reuse, R44, R120 ;  /* 0x0000002c2078723c */ /* 0x040fe20000041878 */
[----:B------:R-:W-:Y:S04]  /*10300*/  FADD.FTZ R3, R136, R3 ;  /* 0x0000000388037221 */ /* 0x000fe80000010000 */
[----:B------:R-:W-:Y:S01]  /*10310*/  FADD.FTZ R3, R131, R3 ;  /* 0x0000000383037221 */ /* 0x000fe20000010000 */
[----:B------:R-:W-:Y:S02]  /*10320*/  MOV R131, R132 ;  /* 0x0000008400837202 */ /* 0x000fe40000000f00 */
[-C--:B------:R-:W-:Y:S01]  /*10330*/  HMMA.16816.F32.BF16 R156, R32, R46.reuse, R20 ;  /* 0x0000002e209c723c */ /* 0x080fe20000041814 */
[----:B------:R-:W-:Y:S03]  /*10340*/  FADD.FTZ R3, R135, R3 ;  /* 0x0000000387037221 */ /* 0x000fe60000010000 */
[----:B------:R-:W-:Y:S04]  /*10350*/  MOV R135, R128 ;  /* 0x0000008000877202 */ /* 0x000fe80000000f00 */
        /* <DEDUP_REMOVED lines=20> */
[----:B------:R-:W-:Y:S02]  /*104a0*/  FADD.FTZ R4, R138, R0 ;  /* 0x000000008a047221 */ /* 0x000fe40000010000 */
[----:B------:R-:W-:Y:S03]  /*104b0*/  FADD.FTZ R0, R166, R5 ;  /* 0x00000005a6007221 */ /* 0x000fe60000010000 */
[----:B------:R-:W-:Y:S01]  /*104c0*/  FADD.FTZ R2, R130, R3 ;  /* 0x0000000382027221 */ /* 0x000fe20000010000 */
[----:B------:R-:W-:Y:S01]  /*104d0*/  MOV R130, R133 ;  /* 0x0000008500827202 */ /* 0x000fe20000000f00 */
        /* <DEDUP_REMOVED lines=11> */
[----:B------:R-:W-:Y:S05]  /*10590*/  FADD.FTZ R2, R26, R2 ;  /* 0x000000021a027221 */ /* 0x000fea0000010000 */
[----:B------:R2:W-:Y:S01]  /*105a0*/  STL [R1+0xc], R2 ;  /* 0x00000c0201007387 */ /* 0x0005e20000100800 */
[----:B-1----:R-:W-:Y:S04]  /*105b0*/  IADD3 R0, R207, -0x1, RZ ;  /* 0xffffffffcf007810 */ /* 0x002fe80007ffe0ff */
[----:B------:R-:W-:Y:S01]  /*105c0*/  MOV R207, R0 ;  /* 0x0000000000cf7202 */ /* 0x000fe20000000f00 */
[----:B--2---:R-:W-:-:S05]  /*105d0*/  @P0 BRA `(.L_x_1098) ;  /* 0xffffc01000000947 */ /* 0x004fca000383ffff */
.L_x_1077:
[----:B------:R-:W2:Y:S04]  /*105e0*/  LDL.LU R0, [R1+0x8] ;  /* 0x0000080001007983 */ /* 0x000ea80000300800 */
[----:B------:R-:W3:Y:S04]  /*105f0*/  LDL.LU R3, [R1] ;  /* 0x0000000001037983 */ /* 0x000ee80000300800 */
        /* <DEDUP_REMOVED lines=151> */
.L_x_1022:
        /* <DEDUP_REMOVED lines=44> */
[----:B------:R-:W-:Y:S01]  /*11230*/  IMAD.SHL.U32 R16, R7, 0x8, RZ ;  /* 0x0000000807107824 */ /* 0x000fe200078e00ff */
        /* <DEDUP_REMOVED lines=9> */
[----:B-1----:R-:W-:Y:S01]  /*112d0*/  IMAD.WIDE.U32 R20, R13, c[0x0][0x498], R4 ;  /* 0x000126000d147a25 */ /* 0x002fe200078e0004 */
        /* <DEDUP_REMOVED lines=231> */
.L_x_1101:
[----:B--23--:R-:W-:Y:S05]  /*12150*/  BSYNC B0 ;  /* 0x0000000000007941 */ /* 0x00cfea0003800000 */
.L_x_1100:
        /* <DEDUP_REMOVED lines=23> */
.L_x_1103:
[----:B------:R-:W-:Y:S05]  /*122d0*/  BSYNC B0 ;  /* 0x0000000000007941 */ /* 0x000fea0003800000 */
.L_x_1102:
        /* <DEDUP_REMOVED lines=23> */
.L_x_1105:
[----:B------:R-:W-:Y:S05]  /*12450*/  BSYNC B0 ;  /* 0x0000000000007941 */ /* 0x000fea0003800000 */
.L_x_1104:
        /* <DEDUP_REMOVED lines=24> */
.L_x_1099:
        /* <DEDUP_REMOVED lines=41> */
.L_x_1107:
[----:B------:R-:W-:Y:S05]  /*12870*/  BSYNC B0 ;  /* 0x0000000000007941 */ /* 0x000fea0003800000 */
.L_x_1106:
        /* <DEDUP_REMOVED lines=64> */
.L_x_1109:
[----:B------:R-:W-:Y:S05]  /*12c80*/  BSYNC B0 ;  /* 0x0000000000007941 */ /* 0x000fea0003800000 */
.L_x_1108:
        /* <DEDUP_REMOVED lines=21> */
.L_x_1111:
[----:B------:R-:W-:Y:S05]  /*12de0*/  BSYNC B0 ;  /* 0x0000000000007941 */ /* 0x000fea0003800000 */
.L_x_1110:
        /* <DEDUP_REMOVED lines=21> */
.L_x_1113:
[----:B------:R-:W-:Y:S05]  /*12f40*/  BSYNC B0 ;  /* 0x0000000000007941 */ /* 0x000fea0003800000 */
.L_x_1112:
        /* <DEDUP_REMOVED lines=22> */
.L_x_1025:
[----:B---3--:R-:W-:Y:S02]  /*130b0*/  MOV R3, R25 ;  /* 0x0000001900037202 */ /* 0x008fe40000000f00 */
[----:B------:R-:W-:Y:S02]  /*130c0*/  MOV R2, 0x130e0 ;  /* 0x000130e000027802 */ /* 0x000fe40000000f00 */
[----:B------:R-:W-:Y:S05]  /*130d0*/  CALL.REL.NOINC `($__internal_5_$__cuda_sm70_shflsync_idx_p) ;  /* 0x000001f000007944 */ /* 0x000fea0003c00000 */
[----:B------:R-:W-:Y:S01]  /*130e0*/  IMAD.MOV.U32 R5, RZ, RZ, R6 ;  /* 0x000000ffff057224 */ /* 0x000fe200078e0006 */
[----:B------:R-:W-:Y:S02]  /*130f0*/  MOV R3, R26 ;  /* 0x0000001a00037202 */ /* 0x000fe40000000f00 */
[----:B------:R-:W-:Y:S02]  /*13100*/  MOV R2, 0x13120 ;  /* 0x0001312000027802 */ /* 0x000fe40000000f00 */
[----:B------:R-:W-:Y:S05]  /*13110*/  CALL.REL.NOINC `($__internal_5_$__cuda_sm70_shflsync_idx_p) ;  /* 0x000001b000007944 */ /* 0x000fea0003c00000 */
[----:B------:R-:W-:Y:S01]  /*13120*/  MOV R2, R6 ;  /* 0x0000000600027202 */ /* 0x000fe20000000f00 */
[----:B------:R-:W-:Y:S05]  /*13130*/  BRA `(.L_x_1114) ;  /* 0xfffeeb2000007947 */ /* 0x000fea000383ffff */
.L_x_1049:
[----:B------:R-:W-:Y:S02]  /*13140*/  MOV R2, 0x13160 ;  /* 0x0001316000027802 */ /* 0x000fe40000000f00 */
[----:B--2---:R-:W-:Y:S05]  /*13150*/  CALL.REL.NOINC `($__internal_5_$__cuda_sm70_shflsync_idx_p) ;  /* 0x0000017000007944 */ /* 0x004fea0003c00000 */
[----:B------:R-:W-:Y:S01]  /*13160*/  MOV R3, R10 ;  /* 0x0000000a00037202 */ /* 0x000fe20000000f00 */
[----:B------:R-:W-:Y:S01]  /*13170*/  IMAD.MOV.U32 R4, RZ, RZ, R6 ;  /* 0x000000ffff047224 */ /* 0x000fe200078e0006 */
[----:B------:R-:W-:Y:S02]  /*13180*/  MOV R2, 0x131a0 ;  /* 0x000131a000027802 */ /* 0x000fe40000000f00 */
[----:B------:R-:W-:Y:S05]  /*13190*/  CALL.REL.NOINC `($__internal_5_$__cuda_sm70_shflsync_idx_p) ;  /* 0x0000013000007944 */ /* 0x000fea0003c00000 */
[----:B------:R-:W-:Y:S01]  /*131a0*/  MOV R0, R6 ;  /* 0x0000000600007202 */ /* 0x000fe20000000f00 */
[----:B------:R-:W-:-:S05]  /*131b0*/  BRA `(.L_x_1115) ;  /* 0xffff28d000007947 */ /* 0x000fca000383ffff */
.L_x_1074:
[----:B--2---:R-:W-:Y:S02]  /*131c0*/  MOV R3, R8 ;  /* 0x0000000800037202 */ /* 0x004fe40000000f00 */
[----:B------:R-:W-:Y:S02]  /*131d0*/  MOV R2, 0x131f0 ;  /* 0x000131f000027802 */ /* 0x000fe40000000f00 */
[----:B------:R-:W-:Y:S05]  /*131e0*/  CALL.REL.NOINC `($__internal_5_$__cuda_sm70_shflsync_idx_p) ;  /* 0x000000e000007944 */ /* 0x000fea0003c00000 */
[----:B------:R-:W-:Y:S01]  /*131f0*/  MOV R3, R9 ;  /* 0x0000000900037202 */ /* 0x000fe20000000f00 */
[----:B------:R-:W-:Y:S01]  /*13200*/  IMAD.MOV.U32 R4, RZ, RZ, R6 ;  /* 0x000000ffff047224 */ /* 0x000fe200078e0006 */
[----:B------:R-:W-:Y:S02]  /*13210*/  MOV R2, 0x13230 ;  /* 0x0001323000027802 */ /* 0x000fe40000000f00 */
[----:B------:R-:W-:Y:S05]  /*13220*/  CALL.REL.NOINC `($__internal_5_$__cuda_sm70_shflsync_idx_p) ;  /* 0x000000a000007944 */ /* 0x000fea0003c00000 */
[----:B------:R-:W-:Y:S01]  /*13230*/  MOV R2, R6 ;  /* 0x0000000600027202 */ /* 0x000fe20000000f00 */
[----:B------:R-:W-:-:S05]  /*13240*/  BRA `(.L_x_1116) ;  /* 0xffff6b4000007947 */ /* 0x000fca000383ffff */
.L_x_1080:
[----:B------:R-:W-:Y:S02]  /*13250*/  MOV R2, 0x13270 ;  /* 0x0001327000027802 */ /* 0x000fe40000000f00 */
[----:B----4-:R-:W-:Y:S05]  /*13260*/  CALL.REL.NOINC `($__internal_5_$__cuda_sm70_shflsync_idx_p) ;  /* 0x0000006000007944 */ /* 0x010fea0003c00000 */
[----:B------:R-:W-:Y:S01]  /*13270*/  MOV R3, R10 ;  /* 0x0000000a00037202 */ /* 0x000fe20000000f00 */
[----:B------:R-:W-:Y:S01]  /*13280*/  IMAD.MOV.U32 R4, RZ, RZ, R6 ;  /* 0x000000ffff047224 */ /* 0x000fe200078e0006 */
[----:B------:R-:W-:Y:S02]  /*13290*/  MOV R2, 0x132b0 ;  /* 0x000132b000027802 */ /* 0x000fe40000000f00 */
[----:B------:R-:W-:Y:S05]  /*132a0*/  CALL.REL.NOINC `($__internal_5_$__cuda_sm70_shflsync_idx_p) ;  /* 0x0000002000007944 */ /* 0x000fea0003c00000 */
[----:B------:R-:W-:Y:S01]  /*132b0*/  MOV R0, R6 ;  /* 0x0000000600007202 */ /* 0x000fe20000000f00 */
[----:B------:R-:W-:-:S05]  /*132c0*/  BRA `(.L_x_1117) ;  /* 0xffff975000007947 */ /* 0x000fca000383ffff */
        .weak           $__internal_5_$__cuda_sm70_shflsync_idx_p
        .type           $__internal_5_$__cuda_sm70_shflsync_idx_p,@function
        .size           $__internal_5_$__cuda_sm70_shflsync_idx_p,(.L_x_1727 - $__internal_5_$__cuda_sm70_shflsync_idx_p)
$__internal_5_$__cuda_sm70_shflsync_idx_p:
[----:B------:R-:W-:Y:S01]  /*132d0*/  MOV R6, 0x1 ;  /* 0x0000000100067802 */ /* 0x000fe20000000f00 */
[----:B------:R-:W-:-:S02]  /*132e0*/  IMAD.MOV.U32 R24, RZ, RZ, -0x1 ;  /* 0xffffffffff187424 */ /* 0x000fc400078e00ff */
[----:B------:R-:W-:Y:S02]  /*132f0*/  IMAD.MOV.U32 R7, RZ, RZ, 0x1c1f ;  /* 0x00001c1fff077424 */ /* 0x000fe400078e00ff */
[----:B------:R-:W-:Y:S04]  /*13300*/  WARPSYNC R24 ;  /* 0x0000001800007348 */ /* 0x000fe80003800000 */
[----:B------:R1:W2:Y:S02]  /*13310*/  SHFL.IDX PT, R6, R3, R6, R7 ;  /* 0x0000000603067389 */ /* 0x0002a400000e0007 */
[----:B-1----:R-:W-:-:S04]  /*13320*/  MOV R3, 0x0 ;  /* 0x0000000000037802 */ /* 0x002fc80000000f00 */
[----:B--2---:R-:W-:Y:S05]  /*13330*/  RET.REL.NODEC R2 `(_ZN7cutlass13device_kernelIN5flash19enable_sm80_to_sm89INS1_16FlashAttnFwdSm80INS1_25CollectiveMainloopFwdSm80ILi4ELi1ELb0EN4cute5tupleIJNS5_1CILi128EEENS7_ILi48EEENS7_ILi96EEEEEELi96ENS_10bfloat16_tEfNS_4arch4Sm80ELb0ELb1ELb0ELb0ELb1ELb0ELb1ELb0EEENS1_21CollectiveEpilogueFwdINS6_IJS8_SA_S9_EEENS6_IJNS7_ILi1EEESI_SI_EEESC_SE_Li128ELb0ELb1ELb0ELb0EEENS1_19SingleTileSchedulerILb0ELb0ELb1ELi128EEEEEEEEEvNT_6ParamsE) ;  /* 0xfffeccc002007950 */ /* 0x004fea0003c3ffff */
.L_x_1118:
        /* <DEDUP_REMOVED lines=12> */
.L_x_1727:


//--------------------- .text._ZN7cutlass13device_kernelIN5flash19enable_sm80_to_sm89INS1_16FlashAttnFwdSm80INS1_25CollectiveMainloopFwdSm80ILi4ELi1ELb0EN4cute5tupleIJNS5_1CILi128EEENS7_ILi48EEENS7_ILi96EEEEEELi96ENS_10bfloat16_tEfNS_4arch4Sm80ELb0ELb1ELb0ELb1ELb1ELb0ELb1ELb0EEENS1_21CollectiveEpilogueFwdINS6_IJS8_SA_S9_EEENS6_IJNS7_ILi1EEESI_SI_EEESC_SE_Li128ELb1ELb1ELb0ELb0EEENS1_19SingleTileSchedulerILb1ELb0ELb1ELi128EEEEEEEEEvNT_6ParamsE --------------------------
	.section	.text._ZN7cutlass13device_kernelIN5flash19enable_sm80_to_sm89INS1_16FlashAttnFwdSm80INS1_25CollectiveMainloopFwdSm80ILi4ELi1ELb0EN4cute5tupleIJNS5_1CILi128EEENS7_ILi48EEENS7_ILi96EEEEEELi96ENS_10bfloat16_tEfNS_4arch4Sm80ELb0ELb1ELb0ELb1ELb1ELb0ELb1ELb0EEENS1_21CollectiveEpilogueFwdINS6_IJS8_SA_S9_EEENS6_IJNS7_ILi1EEESI_SI_EEESC_SE_Li128ELb1ELb1ELb0ELb0EEENS1_19SingleTileSchedulerILb1ELb0ELb1ELi128EEEEEEEEEvNT_6ParamsE,"ax",@progbits
	.sectioninfo	@"SHI_REGISTERS=255"
	.align	128
.text._ZN7cutlass13device_kernelIN5flash19enable_sm80_to_sm89INS1_16FlashAttnFwdSm80INS1_25CollectiveMainloopFwdSm80ILi4ELi1ELb0EN4cute5tupleIJNS5_1CILi128EEENS7_ILi48EEENS7_ILi96EEEEEELi96ENS_10bfloat16_tEfNS_4arch4Sm80ELb0ELb1ELb0ELb1ELb1ELb0ELb1ELb0EEENS1_21CollectiveEpilogueFwdINS6_IJS8_SA_S9_EEENS6_IJNS7_ILi1EEESI_SI_EEESC_SE_Li128ELb1ELb1ELb0ELb0EEENS1_19SingleTileSchedulerILb1ELb0ELb1ELi128EEEEEEEEEvNT_6ParamsE:
        .type           _ZN7cutlass13device_kernelIN5flash19enable_sm80_to_sm89INS1_16FlashAttnFwdSm80INS1_25CollectiveMainloopFwdSm80ILi4ELi1ELb0EN4cute5tupleIJNS5_1CILi128EEENS7_ILi48EEENS7_ILi96EEEEEELi96ENS_10bfloat16_tEfNS_4arch4Sm80ELb0ELb1ELb0ELb1ELb1ELb0ELb1ELb0EEENS1_21CollectiveEpilogueFwdINS6_IJS8_SA_S9_EEENS6_IJNS7_ILi1EEESI_SI_EEESC_SE_Li128ELb1ELb1ELb0ELb0EEENS1_19SingleTileSchedulerILb1ELb0ELb1ELi128EEEEEEEEEvNT_6ParamsE,@function
        .size           _ZN7cutlass13device_kernelIN5flash19enable_sm80_to_sm89INS1_16FlashAttnFwdSm80INS1_25CollectiveMainloopFwdSm80ILi4ELi1ELb0EN4cute5tupleIJNS5_1CILi128EEENS7_ILi48EEENS7_ILi96EEEEEELi96ENS_10bfloat16_tEfNS_4arch4Sm80ELb0ELb1ELb0ELb1ELb1ELb0ELb1ELb0EEENS1_21CollectiveEpilogueFwdINS6_IJS8_SA_S9_EEENS6_IJNS7_ILi1EEESI_SI_EEESC_SE_Li128ELb1ELb1ELb0ELb0EEENS1_19SingleTileSchedulerILb1ELb0ELb1ELi128EEEEEEEEEvNT_6ParamsE,(.L_x_1729 - _ZN7cutlass13device_kernelIN5flash19enable_sm80_to_sm89INS1_16FlashAttnFwdSm80INS1_25CollectiveMainloopFwdSm80ILi4ELi1ELb0EN4cute5tupleIJNS5_1CILi128EEENS7_ILi48EEENS7_ILi96EEEEEELi96ENS_10bfloat16_tEfNS_4arch4Sm80ELb0ELb1ELb0ELb1ELb1ELb0ELb1ELb0EEENS1_21CollectiveEpilogueFwdINS6_IJS8_SA_S9_EEENS6_IJNS7_ILi1EEESI_SI_EEESC_SE_Li128ELb1ELb1ELb0ELb0EEENS1_19SingleTileSchedulerILb1ELb0ELb1ELi128EEEEEEEEEvNT_6ParamsE)
        .other          _ZN7cutlass13device_kernelIN5flash19enable_sm80_to_sm89INS1_16FlashAttnFwdSm80INS1_25CollectiveMainloopFwdSm80ILi4ELi1ELb0EN4cute5tupleIJNS5_1CILi128EEENS7_ILi48EEENS7_ILi96EEEEEELi96ENS_10bfloat16_tEfNS_4arch4Sm80ELb0ELb1ELb0ELb1ELb1ELb0ELb1ELb0EEENS1_21CollectiveEpilogueFwdINS6_IJS8_SA_S9_EEENS6_IJNS7_ILi1EEESI_SI_EEESC_SE_Li128ELb1ELb1ELb0ELb0EEENS1_19SingleTileSchedulerILb1ELb0ELb1ELi128EEEEEEEEEvNT_6ParamsE,@"STO_CUDA_ENTRY STV_DEFAULT"
_ZN7cutlass13device_kernelIN5flash19enable_sm80_to_sm89INS1_16FlashAttnFwdSm80INS1_25CollectiveMainloopFwdSm80ILi4ELi1ELb0EN4cute5tupleIJNS5_1CILi128EEENS7_ILi48EEENS7_ILi96EEEEEELi96ENS_10bfloat16_tEfNS_4arch4Sm80ELb0ELb1ELb0ELb1ELb1ELb0ELb1ELb0EEENS1_21CollectiveEpilogueFwdINS6_IJS8_SA_S9_EEENS6_IJNS7_ILi1EEESI_SI_EEESC_SE_Li128ELb1ELb1ELb0ELb0EEENS1_19SingleTileSchedulerILb1ELb0ELb1ELi128EEEEEEEEEvNT_6ParamsE:
        /* <DEDUP_REMOVED lines=17> */
.L_x_1120:
        /* <DEDUP_REMOVED lines=8> */
.L_x_1122:
[----:B------:R-:W-:-:S04]  /*0190*/  MOV R0, c[0x0][0x54c] ;  /* 0x0001530000007a02 */ /* 0x000fc80000000f00 */
.L_x_1121:
[----:B------:R-:W-:Y:S01]  /*01a0*/  USHF.L.U32 UR4, UR4, 0x7, URZ ;  /* 0x0000000704047899 */ /* 0x000fe2000800063f */
[----:B-----5:R-:W-:-:S05]  /*01b0*/  IMAD R0, R0, c[0x0][0x548], RZ ;  /* 0x0001520000007a24 */ /* 0x020fca00078e02ff */
[----:B------:R-:W-:-:S04]  /*01c0*/  MOV R8, UR4 ;  /* 0x0000000400087c02 */ /* 0x000fc80008000f00 */
[----:B------:R-:W-:-:S04]  /*01d0*/  ISETP.GE.AND P0, PT, R8, R0, PT ;  /* 0x000000000800720c */ /* 0x000fc80003f06270 */
[----:B------:R-:W-:-:S05]  /*01e0*/  SEL R0, R5, 0xffffffff, !P0 ;  /* 0xffffffff05007807 */ /* 0x000fca0004000000 */
[----:B------:R2:W-:Y:S01]  /*01f0*/  STL [R1+0x3c], R0 ;  /* 0x00003c0001007387 */ /* 0x0005e20000100800 */
[----:B------:R-:W-:Y:S05]  /*0200*/  BRA `(.L_x_1123) ;  /* 0x0000014000007947 */ /* 0x000fea0003800000 */
.L_x_1119:
[----:B------:R-:W-:-:S04]  /*0210*/  ISETP.NE.U32.AND P0, PT, RZ, c[0x0][0x568], PT ;  /* 0x00015a00ff007a0c */ /* 0x000fc80003f05070 */
[----:B------:R-:W-:-:S13]  /*0220*/  ISETP.NE.AND.EX P0, PT, RZ, c[0x0][0x56c], PT, P0 ;  /* 0x00015b00ff007a0c */ /* 0x000fda0003f05300 */
[----:B------:R-:W-:Y:S05]  /*0230*/  @!P0 BRA `(.L_x_1124) ;  /* 0x0000002000008947 */ /* 0x000fea0003800000 */
[----:B------:R1:W5:Y:S01]  /*0240*/  LDG.E R0, [R2.64] ;  /* 0x0000000602007981 */ /* 0x000362000c1e1900 */
[----:B------:R-:W-:Y:S05]  /*0250*/  BRA `(.L_x_1125) ;  /* 0x0000009000007947 */ /* 0x000fea0003800000 */
.L_x_1124:
        /* <DEDUP_REMOVED lines=8> */
.L_x_1126:
[----:B------:R-:W-:-:S04]  /*02e0*/  MOV R0, c[0x0][0x54c] ;  /* 0x0001530000007a02 */ /* 0x000fc80000000f00 */
.L_x_1125:
[----:B------:R-:W-:Y:S01]  /*02f0*/  USHF.L.U32 UR4, UR4, 0x7, URZ ;  /* 0x0000000704047899 */ /* 0x000fe2000800063f */
[----:B-----5:R-:W-:-:S05]  /*0300*/  IMAD R0, R0, c[0x0][0x548], RZ ;  /* 0x0001520000007a24 */ /* 0x020fca00078e02ff */
[----:B------:R-:W-:-:S04]  /*0310*/  MOV R8, UR4 ;  /* 0x0000000400087c02 */ /* 0x000fc80008000f00 */
[----:B------:R-:W-:-:S04]  /*0320*/  ISETP.GE.AND P0, PT, R8, R0, PT ;  /* 0x000000000800720c */ /* 0x000fc80003f06270 */
[----:B------:R-:W-:-:S05]  /*0330*/  SEL R0, R5, 0xffffffff, !P0 ;  /* 0xffffffff05007807 */ /* 0x000fca0004000000 */
[----:B------:R2:W-:Y:S04]  /*0340*/  STL [R1+0x3c], R0 ;  /* 0x00003c0001007387 */ /* 0x0005e80000100800 */
.L_x_1123:
        /* <DEDUP_REMOVED lines=30> */
.L_x_1127:
[----:B------:R-:W-:-:S04]  /*0530*/  ISETP.NE.U32.AND P0, PT, RZ, c[0x0][0x368], PT ;  /* 0x0000da00ff007a0c */ /* 0x000fc80003f05070 */
[----:B------:R-:W-:-:S13]  /*0540*/  ISETP.NE.AND.EX P0, PT, RZ, c[0x0][0x36c], PT, P0 ;  /* 0x0000db00ff007a0c */ /* 0x000fda0003f05300 */
[----:B------:R-:W-:Y:S05]  /*0550*/  @!P0 BRA `(.L_x_1128) ;  /* 0x0000003000008947 */ /* 0x000fea0003800000 */
[----:B----4-:R-:W-:-:S05]  /*0560*/  IMAD.WIDE R2, R49, R10, c[0x0][0x368] ;  /* 0x0000da0031027625 */ /* 0x010fca00078e020a */
[----:B------:R1:W5:Y:S01]  /*0570*/  LDG.E R4, [R2.64] ;  /* 0x0000000602047981 */ /* 0x000362000c1e1900 */
[----:B------:R-:W-:Y:S05]  /*0580*/  BRA `(.L_x_1129) ;  /* 0x0000007000007947 */ /* 0x000fea0003800000 */
.L_x_1128:
[----:B------:R-:W-:-:S04]  /*0590*/  ISETP.NE.U32.AND P0, PT, RZ, c[0x0][0x350], PT ;  /* 0x0000d400ff007a0c */ /* 0x000fc80003f05070 */
[----:B------:R-:W-:-:S13]  /*05a0*/  ISETP.NE.AND.EX P0, PT, RZ, c[0x0][0x354], PT, P0 ;  /* 0x0000d500ff007a0c */ /* 0x000fda0003f05300 */
[----:B------:R-:W-:Y:S05]  /*05b0*/  @!P0 BRA `(.L_x_1129) ;  /* 0x0000004000008947 */ /* 0x000fea0003800000 */
[----:B----4-:R-:W-:-:S05]  /*05c0*/  IMAD.WIDE R2, R49, R10, c[0x0][0x350] ;  /* 0x0000d40031027625 */ /* 0x010fca00078e020a */
[----:B------:R1:W2:Y:S04]  /*05d0*/  LDG.E R4, [R2.64] ;  /* 0x0000000602047981 */ /* 0x0002a8000c1e1900 */
[----:B-1----:R-:W2:Y:S02]  /*05e0*/  LDG.E R2, [R2.64+0x4] ;  /* 0x0000040602027981 */ /* 0x002ea4000c1e1900 */
[----:B--2---:R-:W-:Y:S02]  /*05f0*/  IADD3 R4, -R4, R2, RZ ;  /* 0x0000000204047210 */ /* 0x004fe40007ffe1ff */
.L_x_1129:
        /* <DEDUP_REMOVED lines=27> */
.L_x_1131:
[----:B------:R-:W-:-:S13]  /*07b0*/  ISETP.NE.AND P0, PT, R6, 0x1, PT ;  /* 0x000000010600780c */ /* 0x000fda0003f05270 */
[----:B------:R-:W-:-:S05]  /*07c0*/  @P0 IMAD.HI.U32 R0, R2, c[0x0][0x330], RZ ;  /* 0x0000cc0002000a27 */ /* 0x000fca00078e00ff */
[----:B------:R-:W-:-:S05]  /*07d0*/  @P0 SHF.R.U32.HI R2, RZ, c[0x0][0x334], R0 ;  /* 0x0000cd00ff020a19 */ /* 0x000fca0000011600 */
.L_x_1132:
[----:B------:R-:W-:-:S05]  /*07e0*/  IMAD R2, R2, R6, c[0x0][0x32c] ;  /* 0x0000cb0002027624 */ /* 0x000fca00078e0206 */
[----:B------:R-:W-:-:S03]  /*07f0*/  IMNMX R3, R3, R2, PT ;  /* 0x0000000203037217 */ /* 0x000fc60003800200 */
.L_x_1130:
[----:B------:R-:W-:Y:S01]  /*0800*/  IMAD.IADD R7, R229, 0x1, -R230 ;  /* 0x00000001e5077824 */ /* 0x000fe200078e0ae6 */
[----:B------:R-:W-:Y:S01]  /*0810*/  IADD3 R2, R3, 0x2f, RZ ;  /* 0x0000002f03027810 */ /* 0x000fe20007ffe0ff */
[----:B------:R-:W-:Y:S01]  /*0820*/  @P3 IMAD.HI.U32 R4, R131, c[0x0][0x2c8], RZ ;  /* 0x0000b20083043a27 */ /* 0x000fe200078e00ff */
[----:B------:R-:W-:Y:S02]  /*0830*/  IADD3 R3, R229, 0x2f, RZ ;  /* 0x0000002fe5037810 */ /* 0x000fe40007ffe0ff */
[----:B------:R1:W-:Y:S01]  /*0840*/  STL [R1+0x8], R7 ;  /* 0x0000080701007387 */ /* 0x0003e20000100800 */
[----:B------:R-:W-:-:S04]  /*0850*/  IMAD.HI R5, R2, 0x2aaaaaab, RZ ;  /* 0x2aaaaaab02057827 */ /* 0x000fc800078e02ff */
[----:B------:R-:W-:-:S04]  /*0860*/  IMAD.HI R2, R3, 0x2aaaaaab, RZ ;  /* 0x2aaaaaab03027827 */ /* 0x000fc800078e02ff */
[----:B------:R-:W-:Y:S01]  /*0870*/  IMAD.MOV.U32 R0, RZ, RZ, R131 ;  /* 0x000000ffff007224 */ /* 0x000fe200078e0083 */
[----:B------:R-:W-:Y:S02]  /*0880*/  @P3 SHF.R.U32.HI R0, RZ, c[0x0][0x2cc], R4 ;  /* 0x0000b300ff003a19 */ /* 0x000fe40000011604 */
        /* <DEDUP_REMOVED lines=16> */
.L_x_1134:
[----:B------:R-:W-:-:S13]  /*0990*/  ISETP.NE.AND P0, PT, R6, 0x1, PT ;  /* 0x000000010600780c */ /* 0x000fda0003f05270 */
[----:B------:R-:W-:-:S05]  /*09a0*/  @P0 IMAD.HI.U32 R2, R0, c[0x0][0x330], RZ ;  /* 0x0000cc0000020a27 */ /* 0x000fca00078e00ff */
[----:B------:R-:W-:-:S05]  /*09b0*/  @P0 SHF.R.U32.HI R0, RZ, c[0x0][0x334], R2 ;  /* 0x0000cd00ff000a19 */ /* 0x000fca0000011602 */
.L_x_1135:
[----:B------:R-:W-:-:S05]  /*09c0*/  IMAD R0, R0, c[0x0][0x32c], RZ ;  /* 0x0000cb0000007a24 */ /* 0x000fca00078e02ff */
[----:B------:R-:W-:-:S05]  /*09d0*/  IMNMX R3, R3, R0, !PT ;  /* 0x0000000003037217 */ /* 0x000fca0007800200 */
.L_x_1133:
        /* <DEDUP_REMOVED lines=76> */
[----:B--2---:R-:W-:-:S04]  /*0ea0*/  ISETP.NE.U32.AND P1, PT, RZ, c[0x0][0x340], PT ;  /* 0x0000d000ff007a0c */ /* 0x004fc80003f25070 */
        /* <DEDUP_REMOVED lines=20> */
[----:B------:R-:W-:Y:S01]  /*0ff0*/  IMAD R44, R42, 0x20, R22 ;  /* 0x000000202a2c7824 */ /* 0x000fe200078e0216 */
[----:B------:R-:W-:Y:S01]  /*1000*/  LEA.HI R130, R10, R48, RZ, 0x5 ;  /* 0x000000300a827211 */ /* 0x000fe200078f28ff */
[----:B------:R-:W-:Y:S01]  /*1010*/  IMAD.SHL.U32 R225, R42, 0x8, RZ ;  /* 0x000000082ae17824 */ /* 0x000fe200078e00ff */
[----:B------:R-:W-:Y:S01]  /*1020*/  ISETP.GE.AND P4, PT, R11, R12, PT ;  /* 0x0000000c0b00720c */ /* 0x000fe20003f86270 */
[----:B------:R-:W-:Y:S01]  /*1030*/  IMAD.IADD R5, R131, 0x1, R44 ;  /* 0x0000000183057824 */ /* 0x000fe200078e022c */
[----:B------:R3:W-:Y:S01]  /*1040*/  STL [R1+0x14], R44 ;  /* 0x0000142c01007387 */ /* 0x0007e20000100800 */
[----:B------:R-:W-:Y:S01]  /*1050*/  SHF.R.S32.HI R129, RZ, 0x5, R130 ;  /* 0x00000005ff817819 */ /* 0x000fe20000011482 */
[----:B--2---:R-:W-:Y:S01]  /*1060*/  IMAD.WIDE.U32 R2, R9, c[0x0][0x178], RZ ;  /* 0x00005e0009027a25 */ /* 0x004fe200078e00ff */
[----:B------:R-:W-:-:S03]  /*1070*/  IADD3 R47, R225, 0x40, RZ ;  /* 0x00000040e12f7810 */ /* 0x000fc60007ffe0ff */
[----:B------:R-:W-:Y:S01]  /*1080*/  IMAD.IADD R3, R3, 0x1, R0 ;  /* 0x0000000103037824 */ /* 0x000fe200078e0200 */
[----:B------:R-:W-:Y:S01]  /*1090*/  SHF.R.S32.HI R0, RZ, 0x1f, R49 ;  /* 0x0000001fff007819 */ /* 0x000fe20000011431 */
[----:B------:R-:W-:-:S03]  /*10a0*/  @P3 IMAD.HI.U32 R8, R5, c[0x0][0x2c8], RZ ;  /* 0x0000b20005083a27 */ /* 0x000fc600078e00ff */
[----:B-1----:R-:W-:Y:S01]  /*10b0*/  SEL R7, R0, RZ, !P2 ;  /* 0x000000ff00077207 */ /* 0x002fe20005000000 */
        /* <DEDUP_REMOVED lines=41> */
[----:B------:R3:W2:Y:S02]  /*1350*/  SHFL.IDX PT, R3, R13, RZ, 0x1c1f ;  /* 0x001c1fff0d037589 */ /* 0x0006a400000e0000 */
        /* <DEDUP_REMOVED lines=23> */
.L_x_1138:
[----:B-123--:R-:W-:Y:S05]  /*14d0*/  BSYNC B0 ;  /* 0x0000000000007941 */ /* 0x00efea0003800000 */
.L_x_1137:
        /* <DEDUP_REMOVED lines=20> */
.L_x_1140:
[----:B------:R-:W-:Y:S05]  /*1620*/  BSYNC B0 ;  /* 0x0000000000007941 */ /* 0x000fea0003800000 */
.L_x_1139:
        /* <DEDUP_REMOVED lines=20> */
.L_x_1142:
[----:B------:R-:W-:Y:S05]  /*1770*/  BSYNC B0 ;  /* 0x0000000000007941 */ /* 0x000fea0003800000 */
.L_x_1141:
        /* <DEDUP_REMOVED lines=16> */
[----:B------:R-:W-:Y:S02]  /*1880*/  LOP3.LUT R46, R5, 0xfffffff8, RZ, 0xc0, !PT ;  /* 0xfffffff8052e7812 */ /* 0x000fe400078ec0ff */
        /* <DEDUP_REMOVED lines=9> */
[----:B------:R-:W-:Y:S02]  /*1920*/  IMAD.IADD R8, R0, 0x1, R61 ;  /* 0x0000000100087824 */ /* 0x000fe400078e023d */
        /* <DEDUP_REMOVED lines=45> */
[C---:B------:R-:W-:Y:S02]  /*1c00*/  LEA R6, P0, R0.reuse, c[0x0][0x1c8], 0x1 ;  /* 0x0000720000067a11 */ /* 0x040fe400078008ff */
        /* <DEDUP_REMOVED lines=54> */
[----:B------:R-:W-:Y:S01]  /*1f70*/  IMAD.IADD R8, R10, 0x1, -R6 ;  /* 0x000000010a087824 */ /* 0x000fe200078e0a06 */
[----:B------:R-:W-:Y:S01]  /*1f80*/  BAR.SYNC.DEFER_BLOCKING 0x0 ;  /* 0x0000000000007b1d */ /* 0x000fe20000010000 */
[----:B------:R-:W-:Y:S01]  /*1f90*/  IMAD.SHL.U32 R3, R18, 0x40, RZ ;  /* 0x0000004012037824 */ /* 0x000fe200078e00ff */
[----:B------:R-:W-:Y:S01]  /*1fa0*/  LOP3.LUT P0, RZ, R0, 0x2, RZ, 0xc0, !PT ;  /* 0x0000000200ff7812 */ /* 0x000fe2000780c0ff */
[----:B------:R-:W-:Y:S01]  /*1fb0*/  IMAD.SHL.U32 R10, R19, 0x8, RZ ;  /* 0x00000008130a7824 */ /* 0x000fe200078e00ff */
[----:B------:R-:W-:Y:S01]  /*1fc0*/  LOP3.LUT R0, R2, 0xc0, RZ, 0xc0, !PT ;  /* 0x000000c002007812 */ /* 0x000fe200078ec0ff */
[----:B------:R-:W-:Y:S01]  /*1fd0*/  IMAD.SHL.U32 R6, R9, 0x20, RZ ;  /* 0x0000002009067824 */ /* 0x000fe200078e00ff */
[----:B------:R-:W-:Y:S01]  /*1fe0*/  LOP3.LUT R2, R3, 0xc0, RZ, 0xc0, !PT ;  /* 0x000000c003027812 */ /* 0x000fe200078ec0ff */
[----:B------:R-:W-:Y:S01]  /*1ff0*/  IMAD R7, R8, 0x8, R5 ;  /* 0x0000000808077824 */ /* 0x000fe200078e0205 */
[----:B------:R-:W-:Y:S01]  /*2000*/  LOP3.LUT R3, R0, 0x8, R10, 0xf8, !PT ;  /* 0x0000000800037812 */ /* 0x000fe200078ef80a */
[----:B------:R-:W-:Y:S01]  /*2010*/  IMAD.SHL.U32 R5, R8, 0x8, RZ ;  /* 0x0000000808057824 */ /* 0x000fe200078e00ff */
[----:B------:R-:W-:Y:S01]  /*2020*/  SHF.R.U32.HI R0, RZ, 0x3, R0 ;  /* 0x00000003ff007819 */ /* 0x000fe20000011600 */
[----:B------:R-:W1:Y:S01]  /*2030*/  SHFL.IDX PT, R25, R27, RZ, 0x1c1f ;  /* 0x001c1fff1b197589 */ /* 0x000e6200000e0000 */
[----:B------:R-:W-:-:S02]  /*2040*/  LOP3.LUT R125, R6, 0xffffff00, RZ, 0xc0, !PT ;  /* 0xffffff00067d7812 */ /* 0x000fc400078ec0ff */
[----:B------:R-:W-:Y:S02]  /*2050*/  LOP3.LUT R0, R3, R0, RZ, 0x3c, !PT ;  /* 0x0000000003007212 */ /* 0x000fe400078e3cff */
[----:B------:R-:W-:Y:S02]  /*2060*/  LOP3.LUT R5, R2, 0x8, R5, 0xf8, !PT ;  /* 0x0000000802057812 */ /* 0x000fe400078ef805 */
[----:B------:R-:W-:Y:S01]  /*2070*/  SHF.R.U32.HI R3, RZ, 0x3, R2 ;  /* 0x00000003ff037819 */ /* 0x000fe20000011602 */
[----:B------:R-:W-:Y:S02]  /*2080*/  IMAD R2, R129, 0x200, R125 ;  /* 0x0000020081027824 */ /* 0x000fe400078e027d */
[----:B------:R-:W-:Y:S01]  /*2090*/  IMAD.U32 R0, R7, 0x20, R0 ;  /* 0x0000002007007824 */ /* 0x000fe200078e0000 */
[----:B------:R-:W-:Y:S01]  /*20a0*/  LOP3.LUT R124, R5, R3, RZ, 0x3c, !PT ;  /* 0x00000003057c7212 */ /* 0x000fe200078e3cff */
[----:B------:R-:W-:Y:S01]  /*20b0*/  IMAD R2, R126, 0x20, R2 ;  /* 0x000000207e027824 */ /* 0x000fe200078e0202 */
[----:B------:R-:W-:Y:S01]  /*20c0*/  SHF.R.S32.HI R5, RZ, 0x1f, R225 ;  /* 0x0000001fff057819 */ /* 0x000fe200000114e1 */
[----:B------:R-:W-:-:S02]  /*20d0*/  IMAD.SHL.U32 R204, R0, 0x2, RZ ;  /* 0x0000000200cc7824 */ /* 0x000fc400078e00ff */
[----:B------:R-:W-:-:S03]  /*20e0*/  IMAD.IADD R0, R124, 0x1, R2 ;  /* 0x000000017c007824 */ /* 0x000fc600078e0202 */
[----:B------:R-:W-:Y:S01]  /*20f0*/  IADD3 R2, R204, 0x3c80, RZ ;  /* 0x00003c80cc027810 */ /* 0x000fe20007ffe0ff */
[----:B------:R-:W-:Y:S01]  /*2100*/  IMAD.SHL.U32 R207, R0, 0x2, RZ ;  /* 0x0000000200cf7824 */ /* 0x000fe200078e00ff */
[----:B------:R-:W-:Y:S01]  /*2110*/  IADD3 R209, R204, 0x3ca0, RZ ;  /* 0x00003ca0ccd17810 */ /* 0x000fe20007ffe0ff */
[----:B------:R-:W-:Y:S01]  /*2120*/  IMAD.IADD R0, R43, 0x1, -R22 ;  /* 0x000000012b007824 */ /* 0x000fe200078e0a16 */
[----:B------:R-:W-:Y:S01]  /*2130*/  @P0 IADD3 R209, R2, -0x20, RZ ;  /* 0xffffffe002d10810 */ /* 0x000fe20007ffe0ff */
[----:B------:R-:W-:Y:S01]  /*2140*/  IMAD R208, R4, 0x2, R207 ;  /* 0x0000000204d07824 */ /* 0x000fe200078e02cf */
[----:B------:R2:W3:Y:S01]  /*2150*/  LDSM.16.M88.4 R16, [R207+0x6080] ;  /* 0x00608000cf10783b */ /* 0x0004e20000000200 */
[----:B-1----:R-:W-:Y:S01]  /*2160*/  IMAD.WIDE R2, R225, 0x2, R24 ;  /* 0x00000002e1027825 */ /* 0x002fe200078e0218 */
[----:B------:R-:W-:Y:S02]  /*2170*/  ISETP.LT.OR P0, PT, R0, 0x1, P3 ;  /* 0x000000010000780c */ /* 0x000fe40001f01670 */
[----:B------:R2:W1:Y:S01]  /*2180*/  LDSM.16.M88.4 R12, [R207+0x7080] ;  /* 0x00708000cf0c783b */ /* 0x0004620000000200 */
[----:B------:R-:W-:-:S02]  /*2190*/  IADD3 R217, R209, 0x400, RZ ;  /* 0x00000400d1d97810 */ /* 0x000fc40007ffe0ff */
[----:B------:R-:W-:Y:S01]  /*21a0*/  IADD3 R216, R209, 0x800, RZ ;  /* 0x00000800d1d87810 */ /* 0x000fe20007ffe0ff */
[----:B------:R2:W4:Y:S04]  /*21b0*/  LDSM.16.M88.4 R36, [R204+0x3c80] ;  /* 0x003c8000cc24783b */ /* 0x0005280000000200 */
[----:B------:R2:W1:Y:S04]  /*21c0*/  LDSM.16.M88.4 R32, [R204+0x4080] ;  /* 0x00408000cc20783b */ /* 0x0004680000000200 */
        /* <DEDUP_REMOVED lines=10> */
[----:B------:R-:W-:Y:S01]  /*2270*/  ISETP.LT.OR P0, PT, R0, 0x1, P2 ;  /* 0x000000010000780c */ /* 0x000fe20001701670 */
[----:B--2---:R-:W-:-:S12]  /*2280*/  IMAD.WIDE R2, R46, 0x2, R24 ;  /* 0x000000022e027825 */ /* 0x004fd800078e0218 */
[----:B------:R2:W-:Y:S01]  /*2290*/  LDGSTS.E.BYPASS.LTC128B.128 [R218+0x2480], [R2.64], !P0 ;  /* 0x0248000002da7fae */ /* 0x0005e2000c101d46 */
[----:B------:R-:W-:Y:S01]  /*22a0*/  ISETP.LT.OR P0, PT, R0, 0x1, P1 ;  /* 0x000000010000780c */ /* 0x000fe20000f01670 */
[----:B--2---:R-:W-:-:S12]  /*22b0*/  IMAD.WIDE R2, R45, 0x2, R24 ;  /* 0x000000022d027825 */ /* 0x004fd800078e0218 */
[----:B------:R2:W-:Y:S01]  /*22c0*/  LDGSTS.E.BYPASS.LTC128B.128 [R218+0x3080], [R2.64], !P0 ;  /* 0x0308000002da7fae */ /* 0x0005e2000c101d46 */
[----:B------:R-:W-:Y:S02]  /*22d0*/  ISETP.GT.AND P0, PT, R48, 0x3f, PT ;  /* 0x0000003f3000780c */ /* 0x000fe40003f04270 */
[----:B--2---:R-:W-:Y:S02]  /*22e0*/  SHF.R.S32.HI R3, RZ, 0x1f, R46 ;  /* 0x0000001fff037819 */ /* 0x004fe4000001142e */
[----:B------:R-:W-:-:S03]  /*22f0*/  SHF.R.S32.HI R2, RZ, 0x1f, R45 ;  /* 0x0000001fff027819 */ /* 0x000fc6000001142d */
[----:B------:R2:W-:Y:S04]  /*2300*/  STL [R1+0x38], R3 ;  /* 0x0000380301007387 */ /* 0x0005e80000100800 */
[----:B------:R2:W-:Y:S02]  /*2310*/  STL [R1+0x34], R2 ;  /* 0x0000340201007387 */ /* 0x0005e40000100800 */
[----:B------:R-:W-:Y:S05]  /*2320*/  @P0 BRA `(.L_x_1144) ;  /* 0x000001f000000947 */ /* 0x000fea0003800000 */
[----:B-1-34-:R-:W-:Y:S05]  /*2330*/  BRA.DIV ~URZ, `(.L_x_1145) ;  /* 0x00011a227f007947 */ /* 0x01afea000b800000 */
[----:B------:R1:W3:Y:S04]  /*2340*/  SHFL.IDX PT, R5, R27, 0x1, 0x1c1f ;  /* 0x003c1f001b057f89 */ /* 0x0002e800000e0000 */
[----:B--2---:R1:W2:Y:S02]  /*2350*/  SHFL.IDX PT, R2, R41, 0x1, 0x1c1f ;  /* 0x003c1f0029027f89 */ /* 0x0042a400000e0000 */
.L_x_1239:
        /* <DEDUP_REMOVED lines=9> */
[-C--:B--2---:R-:W-:Y:S02]  /*23f0*/  LEA R24, P0, R225, R2.reuse, 0x1 ;  /* 0x00000002e1187211 */ /* 0x084fe400078008ff */
[----:B------:R-:W-:Y:S02]  /*2400*/  SHF.R.S32.HI R6, RZ, 0x1f, R225 ;  /* 0x0000001fff067819 */ /* 0x000fe400000114e1 */
[----:B------:R-:W-:Y:S02]  /*2410*/  LOP3.LUT R3, R3, 0xfffffff8, RZ, 0xc0, !PT ;  /* 0xfffffff803037812 */ /* 0x000fe400078ec0ff */
[----:B------:R-:W-:Y:S02]  /*2420*/  LEA.HI R26, R26, R27, RZ, 0x3 ;  /* 0x0000001b1a1a7211 */ /* 0x000fe400078f18ff */
[----:B---3--:R-:W-:Y:S02]  /*2430*/  LEA.HI.X R25, R225, R5, R6, 0x1, P0 ;  /* 0x00000005e1197211 */ /* 0x008fe400000f0c06 */
        /* <DEDUP_REMOVED lines=14> */
.L_x_1144:
[----:B-1-34-:R-:W-:Y:S05]  /*2520*/  BSYNC B0 ;  /* 0x0000000000007941 */ /* 0x01afea0003800000 */
.L_x_1143:
[----:B--2---:R-:W2:Y:S01]  /*2530*/  LDL R2, [R1+0x10] ;  /* 0x0000100001027983 */ /* 0x004ea20000100800 */
[----:B------:R-:W-:Y:S01]  /*2540*/  IMAD R0, R126, 0x20, R125 ;  /* 0x000000207e007824 */ /* 0x000fe200078e027d */
[C---:B------:R-:W-:Y:S02]  /*2550*/  IADD3 R215, R209.reuse, 0xc00, RZ ;  /* 0x00000c00d1d77810 */ /* 0x040fe40007ffe0ff */
        /* <DEDUP_REMOVED lines=15> */
[C---:B------:R-:W-:Y:S01]  /*2650*/  HMMA.16816.F32.BF16 R92, R16.reuse, R38, RZ ;  /* 0x00000026105c723c */ /* 0x040fe200000418ff */
[----:B------:R-:W-:Y:S07]  /*2660*/  LDSM.16.M88.4 R36, [R204+0x4880] ;  /* 0x00488000cc24783b */ /* 0x000fee0000000200 */
[C---:B------:R-:W-:Y:S08]  /*2670*/  HMMA.16816.F32.BF16 R76, R16.reuse, R32, RZ ;  /* 0x00000020104c723c */ /* 0x040ff000000418ff */
[C---:B------:R-:W-:Y:S08]  /*2680*/  HMMA.16816.F32.BF16 R88, R16.reuse, R28, RZ ;  /* 0x0000001c1058723c */ /* 0x040ff000000418ff */
[C---:B------:R-:W-:Y:S01]  /*2690*/  HMMA.16816.F32.BF16 R96, R16.reuse, R34, RZ ;  /* 0x000000221060723c */ /* 0x040fe200000418ff */
[----:B------:R-:W-:Y:S07]  /*26a0*/  LDSM.16.M88.4 R32, [R204+0x4c80] ;  /* 0x004c8000cc20783b */ /* 0x000fee0000000200 */
[----:B------:R-:W-:Y:S01]  /*26b0*/  HMMA.16816.F32.BF16 R28, R16, R30, RZ ;  /* 0x0000001e101c723c */ /* 0x000fe200000418ff */
[----:B------:R-:W-:Y:S07]  /*26c0*/  LDSM.16.M88.4 R16, [R204+0x5080] ;  /* 0x00508000cc10783b */ /* 0x000fee0000000200 */
[C---:B------:R-:W-:Y:S01]  /*26d0*/  HMMA.16816.F32.BF16 R116, R8.reuse, R64, R56 ;  /* 0x000000400874723c */ /* 0x040fe20000041838 */
[----:B------:R-:W-:Y:S07]  /*26e0*/  LDSM.16.M88.4 R56, [R209+0x1000] ;  /* 0x00100000d138783b */ /* 0x000fee0000000200 */
[C---:B------:R-:W-:Y:S08]  /*26f0*/  HMMA.16816.F32.BF16 R112, R8.reuse, R72, R48 ;  /* 0x000000480870723c */ /* 0x040ff00000041830 */
[C---:B------:R-:W-:Y:S01]  /*2700*/  HMMA.16816.F32.BF16 R108, R8.reuse, R80, R24 ;  /* 0x00000050086c723c */ /* 0x040fe20000041818 */
[----:B------:R-:W-:Y:S07]  /*2710*/  LDSM.16.M88.4 R24, [R208+0x9080] ;  /* 0x00908000d018783b */ /* 0x000fee0000000200 */
[C---:B------:R-:W-:Y:S08]  /*2720*/  HMMA.16816.F32.BF16 R104, R8.reuse, R66, R52 ;  /* 0x000000420868723c */ /* 0x040ff00000041834 */
[C---:B------:R-:W-:Y:S08]  /*2730*/  HMMA.16816.F32.BF16 R100, R8.reuse, R74, R44 ;  /* 0x0000004a0864723c */ /* 0x040ff0000004182c */
        /* <DEDUP_REMOVED lines=10> */
[----:B------:R-:W-:Y:S01]  /*27e0*/  HMMA.16816.F32.BF16 R20, R20, R82, R28 ;  /* 0x000000521414723c */ /* 0x000fe2000004181c */
[----:B------:R-:W2:Y:S07]  /*27f0*/  LDSM.16.M88.4 R28, [R208+0x8080] ;  /* 0x00808000d01c783b */ /* 0x000eae0000000200 */
        /* <DEDUP_REMOVED lines=51> */
[----:B------:R-:W-:Y:S08]  /*2b30*/  HMMA.16816.F32.BF16 R52, R12, R38, R52 ;  /* 0x000000260c34723c */ /* 0x000ff00000041834 */
[C---:B------:R-:W-:Y:S08]  /*2b40*/  HMMA.16816.F32.BF16 R72, R8.reuse, R32, R72 ;  /* 0x000000200848723c */ /* 0x040ff00000041848 */
        /* <DEDUP_REMOVED lines=93> */
.L_x_1148:
[----:B------:R-:W-:Y:S05]  /*3120*/  BSYNC B0 ;  /* 0x0000000000007941 */ /* 0x000fea0003800000 */
.L_x_1147:
        /* <DEDUP_REMOVED lines=15> */
.L_x_1149:
[----:B------:R-:W-:Y:S05]  /*3220*/  BSYNC B0 ;  /* 0x0000000000007941 */ /* 0x000fea0003800000 */
.L_x_1146:
[----:B-12---:R-:W1:Y:S01]  /*3230*/  S2R R5, SR_TID.X ;  /* 0x0000000000057919 */ /* 0x006e620000002100 */
[----:B---34-:R-:W-:Y:S01]  /*3240*/  LOP3.LUT R2, R130, 0xffffffe0, RZ, 0xc0, !PT ;  /* 0xffffffe082027812 */ /* 0x018fe200078ec0ff */
[----:B------:R-:W-:Y:S01]  /*3250*/  IMAD.MOV.U32 R10, RZ, RZ, c[0x0][0x2c4] ;  /* 0x0000b100ff0a7624 */ /* 0x000fe200078e00ff */
[----:B------:R-:W-:Y:S01]  /*3260*/  SHF.R.S32.HI R3, RZ, 0x1f, R129 ;  /* 0x0000001fff037819 */ /* 0x000fe20000011481 */
[----:B------:R-:W-:Y:S01]  /*3270*/  IMAD.MOV.U32 R25, RZ, RZ, c[0x0][0x32c] ;  /* 0x0000cb00ff197624 */ /* 0x000fe200078e00ff */
[----:B------:R-:W-:Y:S01]  /*3280*/  ULDC UR4, c[0x0][0x324] ;  /* 0x0000c90000047ab9 */ /* 0x000fe20000000800 */
[----:B------:R-:W0:Y:S01]  /*3290*/  LDGDEPBAR ;  /* 0x00000000000079af */ /* 0x000e220000000000 */
[----:B------:R-:W-:Y:S01]  /*32a0*/  ISETP.NE.AND P0, PT, R10, 0x1, PT ;  /* 0x000000010a00780c */ /* 0x000fe20003f05270 */
[----:B------:R-:W-:Y:S01]  /*32b0*/  ULOP3.LUT UR4, URZ, UR4, URZ, 0x33, !UPT ;  /* 0x000000043f047292 */ /* 0x000fe2000f8e333f */
[----:B------:R-:W-:Y:S01]  /*32c0*/  ISETP.GE.AND P1, PT, R25, 0x1, PT ;  /* 0x000000011900780c */ /* 0x000fe20003f26270 */
[----:B-1----:R-:W-:Y:S01]  /*32d0*/  IMAD.IADD R2, R5, 0x1, -R2 ;  /* 0x0000000105027824 */ /* 0x002fe200078e0a02 */
        /* <DEDUP_REMOVED lines=13> */
[----:B------:R-:W-:-:S04]  /*33b0*/  IMAD R9, R6, 0x8, R3 ;  /* 0x0000000806097824 */ /* 0x000fc800078e0203 */
[----:B------:R-:W-:Y:S01]  /*33c0*/  @P0 IMAD.HI.U32 R3, R9, c[0x0][0x2c8], RZ ;  /* 0x0000b20009030a27 */ /* 0x000fe200078e00ff */
[----:B------:R1:W-:Y:S03]  /*33d0*/  STL [R1+0x18], R9 ;  /* 0x0000180901007387 */ /* 0x0003e60000100800 */
[----:B------:R-:W-:Y:S01]  /*33e0*/  IMAD.MOV.U32 R8, RZ, RZ, R9 ;  /* 0x000000ffff087224 */ /* 0x000fe200078e0009 */
[----:B------:R-:W-:Y:S02]  /*33f0*/  @P0 SHF.R.U32.HI R8, RZ, c[0x0][0x2cc], R3 ;  /* 0x0000b300ff080a19 */ /* 0x000fe40000011603 */
[----:B------:R-:W-:-:S03]  /*3400*/  LOP3.LUT R3, R5, 0x7ffffffc, RZ, 0xc0, !PT ;  /* 0x7ffffffc05037812 */ /* 0x000fc600078ec0ff */
[----:B------:R-:W2:Y:S02]  /*3410*/  SHFL.IDX PT, R5, R8, RZ, 0x1c1f ;  /* 0x001c1fff08057589 */ /* 0x000ea400000e0000 */
[----:B------:R-:W-:-:S04]  /*3420*/  IMAD.IADD R2, R2, 0x1, -R3 ;  /* 0x0000000102027824 */ /* 0x000fc800078e0a03 */
[----:B------:R-:W-:-:S04]  /*3430*/  IMAD.SHL.U32 R251, R2, 0x2, RZ ;  /* 0x0000000202fb7824 */ /* 0x000fc800078e00ff */
[----:B------:R-:W-:Y:S01]  /*3440*/  IMAD.IADD R12, R40, 0x1, -R251 ;  /* 0x00000001280c7824 */ /* 0x000fe200078e0afb */
[C---:B------:R-:W-:Y:S02]  /*3450*/  IADD3 R2, -R251.reuse, 0x1, R43 ;  /* 0x00000001fb027810 */ /* 0x040fe40007ffe12b */
[----:B------:R-:W-:-:S03]  /*3460*/  IADD3 R10, -R251, R229, R40 ;  /* 0x000000e5fb0a7210 */ /* 0x000fc60007ffe128 */
[----:B------:R-:W-:-:S05]  /*3470*/  IMAD.IADD R2, R2, 0x1, -R230 ;  /* 0x0000000102027824 */ /* 0x000fca00078e0ae6 */
[C---:B-1----:R-:W-:Y:S02]  /*3480*/  IADD3 R9, R2.reuse, c[0x0][0x328], RZ ;  /* 0x0000ca0002097a10 */ /* 0x042fe40007ffe0ff */
[----:B------:R-:W-:-:S03]  /*3490*/  IADD3 R11, R2, UR4, RZ ;  /* 0x00000004020b7c10 */ /* 0x000fc6000fffe0ff */
[--C-:B--2---:R-:W-:Y:S02]  /*34a0*/  IMAD.IADD R3, R9, 0x1, R5.reuse ;  /* 0x0000000109037824 */ /* 0x104fe400078e0205 */
[----:B------:R-:W-:-:S03]  /*34b0*/  IMAD.IADD R2, R11, 0x1, R5 ;  /* 0x000000010b027824 */ /* 0x000fc600078e0205 */
[----:B------:R-:W-:Y:S01]  /*34c0*/  IMNMX R3, R3, R10, PT ;  /* 0x0000000a03037217 */ /* 0x000fe20003800200 */
[----:B------:R-:W-:Y:S05]  /*34d0*/  @!P1 BRA `(.L_x_1150) ;  /* 0x0000014000009947 */ /* 0x000fea0003800000 */
[----:B------:R-:W-:Y:S01]  /*34e0*/  IADD3 R5, -R230, R229, R5 ;  /* 0x000000e5e6057210 */ /* 0x000fe20007ffe105 */
        /* <DEDUP_REMOVED lines=10> */
.L_x_1152:
[----:B------:R-:W-:-:S04]  /*3590*/  MOV R6, 0x1 ;  /* 0x0000000100067802 */ /* 0x000fc80000000f00 */
[----:B------:R-:W-:-:S13]  /*35a0*/  ISETP.NE.AND P0, PT, R6, c[0x0][0x32c], PT ;  /* 0x0000cb0006007a0c */ /* 0x000fda0003f05270 */
[----:B------:R-:W-:-:S05]  /*35b0*/  @P0 IMAD.HI.U32 R6, R5, c[0x0][0x330], RZ ;  /* 0x0000cc0005060a27 */ /* 0x000fca00078e00ff */
[----:B------:R-:W-:Y:S02]  /*35c0*/  @P0 SHF.R.U32.HI R5, RZ, c[0x0][0x334], R6 ;  /* 0x0000cd00ff050a19 */ /* 0x000fe40000011606 */
.L_x_1153:
[----:B------:R-:W-:Y:S05]  /*35d0*/  BSYNC B0 ;  /* 0x0000000000007941 */ /* 0x000fea0003800000 */
.L_x_1151:
[----:B------:R-:W-:-:S05]  /*35e0*/  IMAD R5, R5, c[0x0][0x32c], R12 ;  /* 0x0000cb0005057a24 */ /* 0x000fca00078e020c */
[----:B------:R-:W-:Y:S02]  /*35f0*/  IADD3 R6, R5, c[0x0][0x32c], RZ ;  /* 0x0000cb0005067a10 */ /* 0x000fe40007ffe0ff */
[----:B------:R-:W-:Y:S02]  /*3600*/  IMNMX R2, R2, R5, !PT ;  /* 0x0000000502027217 */ /* 0x000fe40007800200 */
[----:B------:R-:W-:Y:S02]  /*3610*/  IMNMX R3, R3, R6, PT ;  /* 0x0000000603037217 */ /* 0x000fe40003800200 */
.L_x_1150:
[----:B------:R-:W1:Y:S02]  /*3620*/  SHFL.IDX PT, R7, R8, 0x1, 0x1c1f ;  /* 0x003c1f0008077f89 */ /* 0x000e6400000e0000 */
[----:B-1----:R-:W-:Y:S01]  /*3630*/  IMAD.IADD R6, R9, 0x1, R7 ;  /* 0x0000000109067824 */ /* 0x002fe200078e0207 */
[----:B------:R-:W-:-:S04]  /*3640*/  IADD3 R5, R11, R7, RZ ;  /* 0x000000070b057210 */ /* 0x000fc80007ffe0ff */
        /* <DEDUP_REMOVED lines=13> */
.L_x_1156:
[----:B------:R-:W-:-:S04]  /*3720*/  MOV R13, 0x1 ;  /* 0x00000001000d7802 */ /* 0x000fc80000000f00 */
[----:B------:R-:W-:-:S13]  /*3730*/  ISETP.NE.AND P0, PT, R13, c[0x0][0x32c], PT ;  /* 0x0000cb000d007a0c */ /* 0x000fda0003f05270 */
[----:B------:R-:W-:-:S05]  /*3740*/  @P0 IMAD.HI.U32 R13, R7, c[0x0][0x330], RZ ;  /* 0x0000cc00070d0a27 */ /* 0x000fca00078e00ff */
[----:B------:R-:W-:Y:S02]  /*3750*/  @P0 SHF.R.U32.HI R7, RZ, c[0x0][0x334], R13 ;  /* 0x0000cd00ff070a19 */ /* 0x000fe4000001160d */
.L_x_1157:
[----:B------:R-:W-:Y:S05]  /*3760*/  BSYNC B0 ;  /* 0x0000000000007941 */ /* 0x000fea0003800000 */
.L_x_1155:
[----:B------:R-:W-:-:S05]  /*3770*/  IMAD R7, R7, c[0x0][0x32c], R12 ;  /* 0x0000cb0007077a24 */ /* 0x000fca00078e020c */
[----:B------:R-:W-:Y:S02]  /*3780*/  IADD3 R13, R7, c[0x0][0x32c], RZ ;  /* 0x0000cb00070d7a10 */ /* 0x000fe40007ffe0ff */
[----:B------:R-:W-:Y:S02]  /*3790*/  IMNMX R5, R5, R7, !PT ;  /* 0x0000000705057217 */ /* 0x000fe40007800200 */
[----:B------:R-:W-:Y:S02]  /*37a0*/  IMNMX R6, R6, R13, PT ;  /* 0x0000000d06067217 */ /* 0x000fe40003800200 */
.L_x_1154:
        /* <DEDUP_REMOVED lines=57> */
[----:B------:R-:W-:Y:S02]  /*3b40*/  ISETP.GE.AND P0, PT, R25, 0x1, PT ;  /* 0x000000011900780c */ /* 0x000fe40003f06270 */
[----:B------:R-:W-:-:S11]  /*3b50*/  IMNMX R3, R3, R10, PT ;  /* 0x0000000a03037217 */ /* 0x000fd60003800200 */
        /* <DEDUP_REMOVED lines=12> */
.L_x_1160:
[----:B------:R-:W-:-:S04]  /*3c20*/  MOV R18, 0x1 ;  /* 0x0000000100127802 */ /* 0x000fc80000000f00 */
[----:B------:R-:W-:-:S13]  /*3c30*/  ISETP.NE.AND P0, PT, R18, c[0x0][0x32c], PT ;  /* 0x0000cb0012007a0c */ /* 0x000fda0003f05270 */
[----:B------:R-:W-:-:S05]  /*3c40*/  @P0 IMAD.HI.U32 R18, R7, c[0x0][0x330], RZ ;  /* 0x0000cc0007120a27 */ /* 0x000fca00078e00ff */
[----:B------:R-:W-:Y:S02]  /*3c50*/  @P0 SHF.R.U32.HI R7, RZ, c[0x0][0x334], R18 ;  /* 0x0000cd00ff070a19 */ /* 0x000fe40000011612 */
.L_x_1161:
[----:B------:R-:W-:Y:S05]  /*3c60*/  BSYNC B0 ;  /* 0x0000000000007941 */ /* 0x000fea0003800000 */
.L_x_1159:
[----:B------:R-:W-:-:S05]  /*3c70*/  IMAD R7, R7, c[0x0][0x32c], R12 ;  /* 0x0000cb0007077a24 */ /* 0x000fca00078e020c */
[----:B------:R-:W-:Y:S02]  /*3c80*/  IADD3 R18, R7, c[0x0][0x32c], RZ ;  /* 0x0000cb0007127a10 */ /* 0x000fe40007ffe0ff */
[----:B------:R-:W-:Y:S02]  /*3c90*/  IMNMX R2, R2, R7, !PT ;  /* 0x0000000702027217 */ /* 0x000fe40007800200 */
[----:B------:R-:W-:Y:S02]  /*3ca0*/  IMNMX R3, R3, R18, PT ;  /* 0x0000001203037217 */ /* 0x000fe40003800200 */
.L_x_1158:
        /* <DEDUP_REMOVED lines=102> */
.L_x_1164:
[----:B------:R-:W-:-:S04]  /*4310*/  MOV R6, 0x1 ;  /* 0x0000000100067802 */ /* 0x000fc80000000f00 */
[----:B------:R-:W-:-:S13]  /*4320*/  ISETP.NE.AND P0, PT, R6, c[0x0][0x32c], PT ;  /* 0x0000cb0006007a0c */ /* 0x000fda0003f05270 */
[----:B------:R-:W-:-:S05]  /*4330*/  @P0 IMAD.HI.U32 R6, R5, c[0x0][0x330], RZ ;  /* 0x0000cc0005060a27 */ /* 0x000fca00078e00ff */
[----:B------:R-:W-:Y:S02]  /*4340*/  @P0 SHF.R.U32.HI R5, RZ, c[0x0][0x334], R6 ;  /* 0x0000cd00ff050a19 */ /* 0x000fe40000011606 */
.L_x_1165:
[----:B------:R-:W-:Y:S05]  /*4350*/  BSYNC B0 ;  /* 0x0000000000007941 */ /* 0x000fea0003800000 */
.L_x_1163:
[----:B------:R-:W-:-:S05]  /*4360*/  IMAD R5, R5, c[0x0][0x32c], R12 ;  /* 0x0000cb0005057a24 */ /* 0x000fca00078e020c */
[----:B------:R-:W-:Y:S02]  /*4370*/  IADD3 R6, R5, c[0x0][0x32c], RZ ;  /* 0x0000cb0005067a10 */ /* 0x000fe40007ffe0ff */
[----:B------:R-:W-:Y:S02]  /*4380*/  IMNMX R2, R2, R5, !PT ;  /* 0x0000000502027217 */ /* 0x000fe40007800200 */
[----:B------:R-:W-:Y:S02]  /*4390*/  IMNMX R3, R3, R6, PT ;  /* 0x0000000603037217 */ /* 0x000fe40003800200 */
.L_x_1162:
        /* <DEDUP_REMOVED lines=32> */
[----:B------:R-:W-:Y:S02]  /*45a0*/  ISETP.LT.OR P0, PT, R3, 0x12, P0 ;  /* 0x000000120300780c */ /* 0x000fe40000701670 */
[----:B------:R-:W-:-:S02]  /*45b0*/  FMNMX.FTZ R134, R103, R134, !PT ;  /* 0x0000008667867209 */ /* 0x000fc40007810000 */
[----:B------:R-:W-:Y:S02]  /*45c0*/  FSEL R94, R75, -INF , !P0 ;  /* 0xff8000004b5e7808 */ /* 0x000fe40004000000 */
[----:B------:R-:W-:Y:S02]  /*45d0*/  ISETP.GT.AND P0, PT, R2, 0x18, !P4 ;  /* 0x000000180200780c */ /* 0x000fe40006704270 */
[----:B------:R-:W-:Y:S02]  /*45e0*/  ISETP.NE.AND P4, PT, R19, RZ, PT ;  /* 0x000000ff1300720c */ /* 0x000fe40003f85270 */
[----:B------:R-:W-:Y:S02]  /*45f0*/  ISETP.LT.OR P0, PT, R3, 0x19, P0 ;  /* 0x000000190300780c */ /* 0x000fe40000701670 */
[----:B------:R-:W-:Y:S02]  /*4600*/  FMNMX.FTZ R134, R102, R134, !PT ;  /* 0x0000008666867209 */ /* 0x000fe40007810000 */
[----:B------:R-:W-:-:S02]  /*4610*/  FSEL R95, R70, -INF , !P0 ;  /* 0xff800000465f7808 */ /* 0x000fc40004000000 */
[C---:B------:R-:W-:Y:S02]  /*4620*/  ISETP.GT.AND P0, PT, R2.reuse, 0x19, !P3 ;  /* 0x000000190200780c */ /* 0x040fe40005f04270 */
[----:B------:R-:W-:Y:S02]  /*4630*/  ISETP.NE.AND P3, PT, R17, RZ, PT ;  /* 0x000000ff1100720c */ /* 0x000fe40003f65270 */
[----:B------:R-:W-:Y:S02]  /*4640*/  ISETP.LT.OR P0, PT, R3, 0x1a, P0 ;  /* 0x0000001a0300780c */ /* 0x000fe40000701670 */
[----:B------:R-:W-:Y:S02]  /*4650*/  ISETP.NE.AND P6, PT, R13, RZ, PT ;  /* 0x000000ff0d00720c */ /* 0x000fe40003fc5270 */
[----:B------:R-:W-:Y:S02]  /*4660*/  FSEL R96, R71, -INF , !P0 ;  /* 0xff80000047607808 */ /* 0x000fe40004000000 */
[----:B------:R-:W-:-:S02]  /*4670*/  ISETP.GT.AND P0, PT, R2, 0x20, !P2 ;  /* 0x000000200200780c */ /* 0x000fc40005704270 */
[----:B------:R-:W-:Y:S02]  /*4680*/  FMNMX.FTZ R134, R112, R134, !PT ;  /* 0x0000008670867209 */ /* 0x000fe40007810000 */
        /* <DEDUP_REMOVED lines=11> */
[----:B------:R-:W-:-:S04]  /*4740*/  ISETP.GT.AND P0, PT, R2, 0x28, !P5 ;  /* 0x000000280200780c */ /* 0x000fc80006f04270 */
[----:B------:R-:W-:-:S04]  /*4750*/  ISETP.LT.OR P0, PT, R3, 0x29, P0 ;  /* 0x000000290300780c */ /* 0x000fc80000701670 */
[----:B------:R-:W-:Y:S02]  /*4760*/  FSEL R197, R62, -INF , !P0 ;  /* 0xff8000003ec57808 */ /* 0x000fe40004000000 */
[----:B------:R-:W-:Y:S02]  /*4770*/  ISETP.GT.AND P0, PT, R2, 0x29, !P6 ;  /* 0x000000290200780c */ /* 0x000fe40007704270 */
[----:B------:R-:W1:Y:S02]  /*4780*/  SHFL.BFLY PT, R2, R134, 0x2, 0x1f ;  /* 0x0c401f0086027f89 */ /* 0x000e6400000e0000 */
        /* <DEDUP_REMOVED lines=40> */
[----:B--2---:R-:W-:Y:S02]  /*4a10*/  FFMA.FTZ R0, R28, c[0x0][0x2d0], -R2 ;  /* 0x0000b4001c007a23 */ /* 0x004fe40000010802 */
[----:B------:R-:W-:Y:S04]  /*4a20*/  LDSM.16.MT88.4 R28, [R206+0x2480] ;  /* 0x00248000ce1c783b */ /* 0x000fe80000004200 */
        /* <DEDUP_REMOVED lines=8> */
[C---:B------:R-:W-:Y:S01]  /*4ab0*/  FSETP.NEU.FTZ.AND P0, PT, R132.reuse, -INF , PT ;  /* 0xff8000008400780b */ /* 0x040fe20003f1d000 */
        /* <DEDUP_REMOVED lines=36> */
[----:B-1----:R-:W-:-:S07]  /*4d00*/  FFMA.FTZ R5, R22, c[0x0][0x2d0], -R3 ;  /* 0x0000b40016057a23 */ /* 0x002fce0000010803 */
[----:B------:R1:W3:Y:S01]  /*4d10*/  MUFU.EX2 R247, R5 ;  /* 0x0000000500f77308 */ /* 0x0002e20000000800 */
[----:B--2---:R-:W-:-:S07]  /*4d20*/  FFMA.FTZ R0, R46, c[0x0][0x2d0], -R2 ;  /* 0x0000b4002e007a23 */ /* 0x004fce0000010802 */
[----:B------:R2:W-:Y:S01]  /*4d30*/  MUFU.EX2 R252, R0 ;  /* 0x0000000000fc7308 */ /* 0x0005e20000000800 */
[----:B-1----:R-:W-:Y:S01]  /*4d40*/  FFMA.FTZ R5, R23, c[0x0][0x2d0], -R3 ;  /* 0x0000b40017057a23 */ /* 0x002fe20000010803 */
[----:B---3--:R-:W-:Y:S01]  /*4d50*/  F2FP.BF16.PACK_AB R8, R247, R248 ;  /* 0x000000f8f708723e */ /* 0x008fe200000010ff */
[----:B------:R-:W-:Y:S05]  /*4d60*/  LDSM.16.MT88.4 R20, [R206+0x1880] ;  /* 0x00188000ce14783b */ /* 0x000fea0000004200 */
[----:B------:R1:W-:Y:S01]  /*4d70*/  MUFU.EX2 R106, R5 ;  /* 0x00000005006a7308 */ /* 0x0003e20000000800 */
[----:B--2---:R-:W-:-:S07]  /*4d80*/  FFMA.FTZ R0, R47, c[0x0][0x2d0], -R2 ;  /* 0x0000b4002f007a23 */ /* 0x004fce0000010802 */
[----:B------:R2:W3:Y:S01]  /*4d90*/  MUFU.EX2 R113, R0 ;  /* 0x0000000000717308 */ /* 0x0004e20000000800 */
[----:B-1----:R-:W-:Y:S02]  /*4da0*/  FFMA.FTZ R5, R24, c[0x0][0x2d0], -R3 ;  /* 0x0000b40018057a23 */ /* 0x002fe40000010803 */
[----:B------:R-:W1:Y:S05]  /*4db0*/  LDSM.16.MT88.4 R24, [R205+0x2480] ;  /* 0x00248000cd18783b */ /* 0x000e6a0000004200 */
[----:B------:R4:W5:Y:S01]  /*4dc0*/  MUFU.EX2 R105, R5 ;  /* 0x0000000500697308 */ /* 0x0009620000000800 */
[----:B--2---:R-:W-:Y:S01]  /*4dd0*/  FFMA.FTZ R0, R7, c[0x0][0x2d0], -R13 ;  /* 0x0000b40007007a23 */ /* 0x004fe2000001080d */
[----:B---3--:R-:W-:-:S06]  /*4de0*/  F2FP.BF16.PACK_AB R7, R113, R252 ;  /* 0x000000fc7107723e */ /* 0x008fcc00000010ff */
[----:B------:R2:W-:Y:S01]  /*4df0*/  MUFU.EX2 R241, R0 ;  /* 0x0000000000f17308 */ /* 0x0005e20000000800 */
[----:B----4-:R-:W-:Y:S01]  /*4e00*/  FFMA.FTZ R5, R18, c[0x0][0x2d0], -R2 ;  /* 0x0000b40012057a23 */ /* 0x010fe20000010802 */
[----:B-----5:R-:W-:Y:S01]  /*4e10*/  F2FP.BF16.PACK_AB R10, R105, R106 ;  /* 0x0000006a690a723e */ /* 0x020fe200000010ff */
[----:B------:R-:W3:Y:S05]  /*4e20*/  LDSM.16.MT88.4 R16, [R205+0x1880] ;  /* 0x00188000cd10783b */ /* 0x000eea0000004200 */
[----:B------:R-:W4:Y:S01]  /*4e30*/  MUFU.EX2 R243, R5 ;  /* 0x0000000500f37308 */ /* 0x000f220000000800 */
[----:B--2---:R-:W-:Y:S02]  /*4e40*/  FFMA.FTZ R0, R86, c[0x0][0x2d0], -R13 ;  /* 0x0000b40056007a23 */ /* 0x004fe4000001080d */
[----:B------:R-:W-:-:S05]  /*4e50*/  IMAD.MOV.U32 R86, RZ, RZ, R106 ;  /* 0x000000ffff567224 */ /* 0x000fca00078e006a */
[----:B------:R2:W5:Y:S01]  /*4e60*/  MUFU.EX2 R238, R0 ;  /* 0x0000000000ee7308 */ /* 0x0005620000000800 */
[----:B----4-:R-:W-:Y:S02]  /*4e70*/  F2FP.BF16.PACK_AB R9, R242, R243 ;  /* 0x000000f3f209723e */ /* 0x010fe400000010ff */
[----:B------:R-:W-:-:S05]  /*4e80*/  F2FP.BF16.PACK_AB R5, R249, R244 ;  /* 0x000000f4f905723e */ /* 0x000fca00000010ff */
[C---:B-1----:R-:W-:Y:S01]  /*4e90*/  HMMA.16816.F32.BF16 R72, R8.reuse, R24, RZ ;  /* 0x000000180848723c */ /* 0x042fe200000418ff */
[----:B--2---:R-:W-:Y:S02]  /*4ea0*/  FFMA.FTZ R0, R87, c[0x0][0x2d0], -R13 ;  /* 0x0000b40057007a23 */ /* 0x004fe4000001080d */
[----:B------:R-:W-:Y:S02]  /*4eb0*/  IMAD.MOV.U32 R87, RZ, RZ, R105 ;  /* 0x000000ffff577224 */ /* 0x000fe400078e0069 */
[----:B------:R1:W-:Y:S03]  /*4ec0*/  MUFU.EX2 R239, R0 ;  /* 0x0000000000ef7308 */ /* 0x0003e60000000800 */
[C---:B------:R-:W-:Y:S08]  /*4ed0*/  HMMA.16816.F32.BF16 R68, R8.reuse, R28, RZ ;  /* 0x0000001c0844723c */ /* 0x040ff000000418ff */
[----:B---3--:R-:W-:Y:S01]  /*4ee0*/  HMMA.16816.F32.BF16 R52, R8, R16, RZ ;  /* 0x000000100834723c */ /* 0x008fe200000418ff */
[----:B-1----:R-:W-:-:S07]  /*4ef0*/  FFMA.FTZ R0, R92, c[0x0][0x2d0], -R13 ;  /* 0x0000b4005c007a23 */ /* 0x002fce000001080d */
[C---:B------:R-:W-:Y:S01]  /*4f00*/  HMMA.16816.F32.BF16 R80, R8.reuse, R20, RZ ;  /* 0x000000140850723c */ /* 0x040fe200000418ff */
[----:B------:R1:W2:Y:S07]  /*4f10*/  MUFU.EX2 R240, R0 ;  /* 0x0000000000f07308 */ /* 0x0002ae0000000800 */
[C---:B------:R-:W-:Y:S08]  /*4f20*/  HMMA.16816.F32.BF16 R64, R8.reuse, R32, RZ ;  /* 0x000000200840723c */ /* 0x040ff000000418ff */
[----:B------:R-:W-:Y:S01]  /*4f30*/  HMMA.16816.F32.BF16 R60, R8, R36, RZ ;  /* 0x00000024083c723c */ /* 0x000fe200000418ff */
[----:B-1----:R-:W-:-:S02]  /*4f40*/  FFMA.FTZ R0, R14, c[0x0][0x2d0], -R12 ;  /* 0x0000b4000e007a23 */ /* 0x002fc4000001080c */
[----:B------:R-:W-:Y:S02]  /*4f50*/  IMAD.MOV.U32 R14, RZ, RZ, R104 ;  /* 0x000000ffff0e7224 */ /* 0x000fe400078e0068 */
[----:B------:R1:W-:Y:S03]  /*4f60*/  MUFU.EX2 R135, R0 ;  /* 0x0000000000877308 */ /* 0x0003e60000000800 */
[C---:B------:R-:W-:Y:S08]  /*4f70*/  HMMA.16816.F32.BF16 R76, R8.reuse, R18, RZ ;  /* 0x00000012084c723c */ /* 0x040ff000000418ff */
[----:B------:R-:W-:Y:S01]  /*4f80*/  HMMA.16816.F32.BF16 R56, R8, R22, RZ ;  /* 0x000000160838723c */ /* 0x000fe200000418ff */
[----:B-1----:R-:W-:-:S07]  /*4f90*/  FFMA.FTZ R0, R15, c[0x0][0x2d0], -R12 ;  /* 0x0000b4000f007a23 */ /* 0x002fce000001080c */
[C---:B------:R-:W-:Y:S01]  /*4fa0*/  HMMA.16816.F32.BF16 R48, R8.reuse, R26, RZ ;  /* 0x0000001a0830723c */ /* 0x040fe200000418ff */
[----:B------:R1:W3:Y:S07]  /*4fb0*/  MUFU.EX2 R130, R0 ;  /* 0x0000000000827308 */ /* 0x0002ee0000000800 */
        /* <DEDUP_REMOVED lines=17> */
[----:B------:R1:W-:Y:S01]  /*50d0*/  MUFU.EX2 R235, R0 ;  /* 0x0000000000eb7308 */ /* 0x0003e20000000800 */
[----:B------:R-:W-:Y:S06]  /*50e0*/  LDSM.16.MT88.4 R60, [R206+0x2c80] ;  /* 0x002c8000ce3c783b */ /* 0x000fec0000004200 */
[C---:B------:R-:W-:Y:S01]  /*50f0*/  HMMA.16816.F32.BF16 R152, R4.reuse, R90, R76 ;  /* 0x0000005a0498723c */ /* 0x040fe2000004184c */
[----:B------:R-:W-:Y:S07]  /*5100*/  LDSM.16.MT88.4 R76, [R205+0x3880] ;  /* 0x00388000cd4c783b */ /* 0x000fee0000004200 */
[----:B------:R-:W-:Y:S01]  /*5110*/  HMMA.16816.F32.BF16 R124, R4, R138, R48 ;  /* 0x0000008a047c723c */ /* 0x000fe20000041830 */
[----:B-1----:R-:W-:-:S02]  /*5120*/  FFMA.FTZ R0, R102, c[0x0][0x2d0], -R3 ;  /* 0x0000b40066007a23 */ /* 0x002fc40000010803 */
[----:B------:R-:W-:Y:S02]  /*5130*/  FFMA.FTZ R3, R112, c[0x0][0x2d0], -R3 ;  /* 0x0000b40070037a23 */ /* 0x000fe40000010803 */
[----:B------:R1:W-:Y:S03]  /*5140*/  MUFU.EX2 R234, R0 ;  /* 0x0000000000ea7308 */ /* 0x0003e60000000800 */
[C---:B------:R-:W-:Y:S05]  /*5150*/  HMMA.16816.F32.BF16 R64, R4.reuse, R162, R44 ;  /* 0x000000a20440723c */ /* 0x040fea000004182c */
[----:B------:R2:W2:Y:S03]  /*5160*/  MUFU.EX2 R228, R3 ;  /* 0x0000000300e47308 */ /* 0x0004a60000000800 */
[----:B------:R-:W-:Y:S01]  /*5170*/  HMMA.16816.F32.BF16 R80, R4, R166, R40 ;  /* 0x000000a60450723c */ /* 0x000fe20000041828 */
[----:B-1----:R-:W-:-:S07]  /*5180*/  FFMA.FTZ R0, R97, c[0x0][0x2d0], -R13 ;  /* 0x0000b40061007a23 */ /* 0x002fce000001080d */
[----:B------:R-:W-:Y:S01]  /*5190*/  HMMA.16816.F32.BF16 R56, R4, R170, R8 ;  /* 0x000000aa0438723c */ /* 0x000fe20000041808 */
[----:B------:R1:W-:Y:S01]  /*51a0*/  MUFU.EX2 R227, R0 ;  /* 0x0000000000e37308 */ /* 0x0003e20000000800 */
[----:B--2---:R-:W-:-:S05]  /*51b0*/  FFMA.FTZ R3, R108, c[0x0][0x2d0], -R2 ;  /* 0x0000b4006c037a23 */ /* 0x004fca0000010802 */
[----:B-----5:R-:W-:Y:S02]  /*51c0*/  F2FP.BF16.PACK_AB R4, R238, R241 ;  /* 0x000000f1ee04723e */ /* 0x020fe400000010ff */
[----:B------:R-:W-:Y:S01]  /*51d0*/  F2FP.BF16.PACK_AB R6, R240, R239 ;  /* 0x000000eff006723e */ /* 0x000fe200000010ff */
[----:B------:R2:W-:Y:S01]  /*51e0*/  MUFU.EX2 R221, R3 ;  /* 0x0000000300dd7308 */ /* 0x0005e20000000800 */
[----:B---3--:R-:W-:Y:S02]  /*51f0*/  F2FP.BF16.PACK_AB R5, R130, R135 ;  /* 0x000000878205723e */ /* 0x008fe400000010ff */
[----:B----4-:R-:W-:Y:S01]  /*5200*/  F2FP.BF16.PACK_AB R7, R129, R237 ;  /* 0x000000ed8107723e */ /* 0x010fe200000010ff */
[----:B-1----:R-:W-:Y:S01]  /*5210*/  FFMA.FTZ R0, R98, c[0x0][0x2d0], -R13 ;  /* 0x0000b40062007a23 */ /* 0x002fe2000001080d */
[----:B------:R-:W-:-:S05]  /*5220*/  F2FP.BF16.PACK_AB R98, R228, R234 ;  /* 0x000000eae462723e */ /* 0x000fca00000010ff */
[----:B------:R-:W-:Y:S01]  /*5230*/  HMMA.16816.F32.BF16 R40, R4, R28, RZ ;  /* 0x0000001c0428723c */ /* 0x000fe200000418ff */
[----:B------:R1:W3:Y:S01]  /*5240*/  MUFU.EX2 R232, R0 ;  /* 0x0000000000e87308 */ /* 0x0002e20000000800 */
[----:B--2---:R-:W-:-:S06]  /*5250*/  IMAD.MOV.U32 R3, RZ, RZ, R115 ;  /* 0x000000ffff037224 */ /* 0x004fcc00078e0073 */
[C---:B------:R-:W-:Y:S08]  /*5260*/  HMMA.16816.F32.BF16 R8, R4.reuse, R16, RZ ;  /* 0x000000100408723c */ /* 0x040ff000000418ff */
[C---:B------:R-:W-:Y:S01]  /*5270*/  HMMA.16816.F32.BF16 R188, R4.reuse, R18, RZ ;  /* 0x0000001204bc723c */ /* 0x040fe200000418ff */
[--C-:B-1----:R-:W-:Y:S01]  /*5280*/  FFMA.FTZ R0, R99, c[0x0][0x2d0], -R13.reuse ;  /* 0x0000b40063007a23 */ /* 0x102fe2000001080d */
[----:B------:R-:W1:Y:S03]  /*5290*/  LDSM.16.MT88.4 R16, [R206+0x3880] ;  /* 0x00388000ce10783b */ /* 0x000e660000004200 */
[----:B------:R2:W-:Y:S03]  /*52a0*/  MUFU.EX2 R231, R0 ;  /* 0x0000000000e77308 */ /* 0x0005e60000000800 */
[C---:B------:R-:W-:Y:S08]  /*52b0*/  HMMA.16816.F32.BF16 R180, R4.reuse, R30, RZ ;  /* 0x0000001e04b4723c */ /* 0x040ff000000418ff */
[----:B------:R-:W-:Y:S01]  /*52c0*/  HMMA.16816.F32.BF16 R104, R4, R20, RZ ;  /* 0x000000140468723c */ /* 0x000fe200000418ff */
[----:B--2---:R-:W-:-:S07]  /*52d0*/  FFMA.FTZ R0, R100, c[0x0][0x2d0], -R13 ;  /* 0x0000b40064007a23 */ /* 0x004fce000001080d */
[C---:B------:R-:W-:Y:S01]  /*52e0*/  HMMA.16816.F32.BF16 R184, R4.reuse, R22, RZ ;  /* 0x0000001604b8723c */ /* 0x040fe200000418ff */
[----:B------:R2:W4:Y:S07]  /*52f0*/  MUFU.EX2 R233, R0 ;  /* 0x0000000000e97308 */ /* 0x00052e0000000800 */
[C---:B------:R-:W-:Y:S08]  /*5300*/  HMMA.16816.F32.BF16 R44, R4.reuse, R24, RZ ;  /* 0x00000018042c723c */ /* 0x040ff000000418ff */
[----:B------:R-:W-:Y:S01]  /*5310*/  HMMA.16816.F32.BF16 R192, R4, R26, RZ ;  /* 0x0000001a04c0723c */ /* 0x000fe200000418ff */
[----:B--2---:R-:W-:-:S04]  /*5320*/  FFMA.FTZ R0, R93, c[0x0][0x2d0], -R12 ;  /* 0x0000b4005d007a23 */ /* 0x004fc8000001080c */
[----:B------:R2:W-:Y:S03]  /*5330*/  MUFU.EX2 R28, R0 ;  /* 0x00000000001c7308 */ /* 0x0005e60000000800 */
[C---:B------:R-:W-:Y:S08]  /*5340*/  HMMA.16816.F32.BF16 R24, R4.reuse, R32, RZ ;  /* 0x000000200418723c */ /* 0x040ff000000418ff */
[----:B------:R-:W-:Y:S01]  /*5350*/  HMMA.16816.F32.BF16 R20, R4, R36, RZ ;  /* 0x000000240414723c */ /* 0x000fe200000418ff */
[----:B--2---:R-:W-:-:S07]  /*5360*/  FFMA.FTZ R0, R94, c[0x0][0x2d0], -R12 ;  /* 0x0000b4005e007a23 */ /* 0x004fce000001080c */
[----:B------:R-:W-:Y:S01]  /*5370*/  HMMA.16816.F32.BF16 R48, R4, R38, RZ ;  /* 0x000000260430723c */ /* 0x000fe200000418ff */
[----:B------:R2:W5:Y:S02]  /*5380*/  MUFU.EX2 R29, R0 ;  /* 0x00000000001d7308 */ /* 0x0005640000000800 */
[----:B--2---:R-:W-:-:S05]  /*5390*/  FFMA.FTZ R0, R95, c[0x0][0x2d0], -R12 ;  /* 0x0000b4005f007a23 */ /* 0x004fca000001080c */
[----:B------:R-:W-:Y:S01]  /*53a0*/  HMMA.16816.F32.BF16 R92, R4, R34, RZ ;  /* 0x00000022045c723c */ /* 0x000fe200000418ff */
[----:B------:R2:W-:Y:S06]  /*53b0*/  MUFU.EX2 R30, R0 ;  /* 0x00000000001e7308 */ /* 0x0005ec0000000800 */
[----:B---3--:R-:W-:Y:S02]  /*53c0*/  F2FP.BF16.PACK_AB R4, R232, R227 ;  /* 0x000000e3e804723e */ /* 0x008fe400000010ff */
[----:B----4-:R-:W-:Y:S02]  /*53d0*/  F2FP.BF16.PACK_AB R6, R233, R231 ;  /* 0x000000e7e906723e */ /* 0x010fe400000010ff */
[----:B-----5:R-:W-:Y:S01]  /*53e0*/  F2FP.BF16.PACK_AB R5, R29, R28 ;  /* 0x0000001c1d05723e */ /* 0x020fe200000010ff */
[----:B--2---:R-:W-:Y:S01]  /*53f0*/  FFMA.FTZ R0, R96, c[0x0][0x2d0], -R12 ;  /* 0x0000b40060007a23 */ /* 0x004fe2000001080c */
[----:B------:R-:W-:-:S03]  /*5400*/  F2FP.BF16.PACK_AB R96, R235, R236 ;  /* 0x000000eceb60723e */ /* 0x000fc600000010ff */
[----:B------:R2:W3:Y:S02]  /*5410*/  MUFU.EX2 R31, R0 ;  /* 0x00000000001f7308 */ /* 0x0004e40000000800 */
[----:B--2---:R-:W-:Y:S01]  /*5420*/  FFMA.FTZ R0, R110, c[0x0][0x2d0], -R2 ;  /* 0x0000b4006e007a23 */ /* 0x004fe20000010802 */
[----:B---3--:R-:W-:-:S05]  /*5430*/  F2FP.BF16.PACK_AB R7, R31, R30 ;  /* 0x0000001e1f07723e */ /* 0x008fca00000010ff */
[----:B------:R2:W3:Y:S02]  /*5440*/  MUFU.EX2 R226, R0 ;  /* 0x0000000000e27308 */ /* 0x0004e40000000800 */
[----:B------:R-:W-:Y:S07]  /*5450*/  HMMA.16816.F32.BF16 R144, R4, R88, R8 ;  /* 0x000000580490723c */ /* 0x000fee0000041808 */
[----:B------:R-:W-:Y:S02]  /*5460*/  IMAD.MOV.U32 R11, RZ, RZ, R87 ;  /* 0x000000ffff0b7224 */ /* 0x000fe400078e0057 */
[----:B------:R-:W-:-:S02]  /*5470*/  IMAD.MOV.U32 R10, RZ, RZ, R86 ;  /* 0x000000ffff0a7224 */ /* 0x000fc400078e0056 */
[--C-:B--2---:R-:W-:Y:S01]  /*5480*/  FFMA.FTZ R0, R111, c[0x0][0x2d0], -R2.reuse ;  /* 0x0000b4006f007a23 */ /* 0x104fe20000010802 */
[----:B---3--:R-:W-:Y:S01]  /*5490*/  F2FP.BF16.PACK_AB R97, R226, R221 ;  /* 0x000000dde261723e */ /* 0x008fe200000010ff */
[----:B------:R-:W-:Y:S02]  /*54a0*/  FFMA.FTZ R2, R109, c[0x0][0x2d0], -R2 ;  /* 0x0000b4006d027a23 */ /* 0x000fe40000010802 */
[----:B------:R-:W-:Y:S01]  /*54b0*/  MUFU.EX2 R219, R0 ;  /* 0x0000000000db7308 */ /* 0x000fe20000000800 */
[----:B------:R-:W2:Y:S07]  /*54c0*/  LDSM.16.MT88.4 R108, [R206+0x2080] ;  /* 0x00208000ce6c783b */ /* 0x000eae0000004200 */
[----:B------:R-:W3:Y:S02]  /*54d0*/  MUFU.EX2 R220, R2 ;  /* 0x0000000200dc7308 */ /* 0x000ee40000000800 */
[----:B---3--:R-:W-:-:S07]  /*54e0*/  F2FP.BF16.PACK_AB R99, R220, R219 ;  /* 0x000000dbdc63723e */ /* 0x008fce00000010ff */
[----:B-1----:R-:W-:Y:S01]  /*54f0*/  HMMA.16816.F32.BF16 R84, R96, R16, R172 ;  /* 0x000000106054723c */ /* 0x002fe200000418ac */
[----:B------:R-:W3:Y:S01]  /*5500*/  LDL.LU R175, [R1+0x8] ;  /* 0x0000080001af7983 */ /* 0x000ee20000300800 */
[----:B------:R-:W-:-:S06]  /*5510*/  FFMA.FTZ R0, R203, c[0x0][0x2d0], -R13 ;  /* 0x0000b400cb007a23 */ /* 0x000fcc000001080d */
[C---:B------:R-:W-:Y:S01]  /*5520*/  HMMA.16816.F32.BF16 R32, R4.reuse, R136, R44 ;  /* 0x000000880420723c */ /* 0x040fe2000004182c */
[----:B------:R1:W-:Y:S07]  /*5530*/  MUFU.EX2 R137, R0 ;  /* 0x0000000000897308 */ /* 0x0003ee0000000800 */
[----:B------:R-:W-:Y:S08]  /*5540*/  HMMA.16816.F32.BF16 R40, R4, R160, R40 ;  /* 0x000000a00428723c */ /* 0x000ff00000041828 */
[----:B--2---:R-:W-:Y:S01]  /*5550*/  HMMA.16816.F32.BF16 R100, R96, R108, R176 ;  /* 0x0000006c6064723c */ /* 0x004fe200000418b0 */
[----:B-1----:R-:W-:-:S04]  /*5560*/  FFMA.FTZ R0, R202, c[0x0][0x2d0], -R13 ;  /* 0x0000b400ca007a23 */ /* 0x002fc8000001080d */
[----:B------:R1:W-:Y:S02]  /*5570*/  MUFU.EX2 R160, R0 ;  /* 0x0000000000a07308 */ /* 0x0003e40000000800 */
[----:B------:R-:W-:Y:S01]  /*5580*/  IMAD.MOV.U32 R178, RZ, RZ, R114 ;  /* 0x000000ffffb27224 */ /* 0x000fe200078e0072 */
[----:B------:R-:W-:Y:S01]  /*5590*/  HMMA.16816.F32.BF16 R104, R4, R120, R104 ;  /* 0x000000780468723c */ /* 0x000fe20000041868 */
[----:B------:R-:W-:Y:S02]  /*55a0*/  IMAD.MOV.U32 R179, RZ, RZ, R113 ;  /* 0x000000ffffb37224 */ /* 0x000fe400078e0071 */
[----:B------:R-:W-:-:S05]  /*55b0*/  IMAD.MOV.U32 R176, RZ, RZ, R14 ;  /* 0x000000ffffb07224 */ /* 0x000fca00078e000e */
[----:B------:R-:W-:Y:S01]  /*55c0*/  HMMA.16816.F32.BF16 R88, R4, R90, R188 ;  /* 0x0000005a0458723c */ /* 0x000fe200000418bc */
[----:B-1----:R-:W-:-:S07]  /*55d0*/  FFMA.FTZ R0, R201, c[0x0][0x2d0], -R13 ;  /* 0x0000b400c9007a23 */ /* 0x002fce000001080d */
[----:B------:R-:W-:Y:S01]  /*55e0*/  HMMA.16816.F32.BF16 R36, R4, R166, R92 ;  /* 0x000000a60424723c */ /* 0x000fe2000004185c */
[----:B------:R1:W-:Y:S07]  /*55f0*/  MUFU.EX2 R161, R0 ;  /* 0x0000000000a17308 */ /* 0x0003ee0000000800 */
[----:B------:R-:W-:Y:S01]  /*5600*/  HMMA.16816.F32.BF16 R140, R96, R148, R140 ;  /* 0x00000094608c723c */ /* 0x000fe2000004188c */
[----:B------:R-:W-:-:S07]  /*5610*/  IADD3 R223, R223, -0x2, RZ ;  /* 0xfffffffedfdf7810 */ /* 0x000fce0007ffe0ff */
[----:B------:R-:W-:Y:S01]  /*5620*/  HMMA.16816.F32.BF16 R116, R96, R156, R116 ;  /* 0x0000009c6074723c */ /* 0x000fe20000041874 */
[----:B-1----:R-:W-:-:S04]  /*5630*/  FFMA.FTZ R0, R200, c[0x0][0x2d0], -R13 ;  /* 0x0000b400c8007a23 */ /* 0x002fc8000001080d */
[----:B------:R1:W-:Y:S03]  /*5640*/  MUFU.EX2 R136, R0 ;  /* 0x0000000000887308 */ /* 0x0003e60000000800 */
[C---:B------:R-:W-:Y:S08]  /*5650*/  HMMA.16816.F32.BF16 R52, R96.reuse, R60, R52 ;  /* 0x0000003c6034723c */ /* 0x040ff00000041834 */
[----:B------:R-:W-:Y:S01]  /*5660*/  HMMA.16816.F32.BF16 R68, R96, R76, R68 ;  /* 0x0000004c6044723c */ /* 0x000fe20000041844 */
[----:B-1----:R-:W-:-:S04]  /*5670*/  FFMA.FTZ R0, R198, c[0x0][0x2d0], -R12 ;  /* 0x0000b400c6007a23 */ /* 0x002fc8000001080c */
[----:B------:R1:W-:Y:S03]  /*5680*/  MUFU.EX2 R9, R0 ;  /* 0x0000000000097308 */ /* 0x0003e60000000800 */
[----:B------:R-:W-:Y:S01]  /*5690*/  HMMA.16816.F32.BF16 R112, R96, R110, R72 ;  /* 0x0000006e6070723c */ /* 0x000fe20000041848 */
[----:B-1----:R-:W-:-:S04]  /*56a0*/  FFMA.FTZ R0, R199, c[0x0][0x2d0], -R12 ;  /* 0x0000b400c7007a23 */ /* 0x002fc8000001080c */
[----:B------:R1:W2:Y:S03]  /*56b0*/  MUFU.EX2 R8, R0 ;  /* 0x0000000000087308 */ /* 0x0002a60000000800 */
[C---:B------:R-:W-:Y:S08]  /*56c0*/  HMMA.16816.F32.BF16 R72, R4.reuse, R164, R24 ;  /* 0x000000a40448723c */ /* 0x040ff00000041818 */
[----:B------:R-:W-:Y:S01]  /*56d0*/  HMMA.16816.F32.BF16 R44, R4, R168, R20 ;  /* 0x000000a8042c723c */ /* 0x000fe20000041814 */
[----:B-1----:R-:W-:-:S07]  /*56e0*/  FFMA.FTZ R0, R197, c[0x0][0x2d0], -R12 ;  /* 0x0000b400c5007a23 */ /* 0x002fce000001080c */
[C---:B------:R-:W-:Y:S01]  /*56f0*/  HMMA.16816.F32.BF16 R20, R4.reuse, R122, R184 ;  /* 0x0000007a0414723c */ /* 0x040fe200000418b8 */
[----:B------:R1:W4:Y:S07]  /*5700*/  MUFU.EX2 R2, R0 ;  /* 0x0000000000027308 */ /* 0x00032e0000000800 */
[C---:B------:R-:W-:Y:S08]  /*5710*/  HMMA.16816.F32.BF16 R24, R4.reuse, R162, R180 ;  /* 0x000000a20418723c */ /* 0x040ff000000418b4 */
[----:B------:R-:W-:Y:S01]  /*5720*/  HMMA.16816.F32.BF16 R168, R4, R170, R48 ;  /* 0x000000aa04a8723c */ /* 0x000fe20000041830 */
[----:B-1----:R-:W-:-:S07]  /*5730*/  FFMA.FTZ R0, R196, c[0x0][0x2d0], -R12 ;  /* 0x0000b400c4007a23 */ /* 0x002fce000001080c */
        /* <DEDUP_REMOVED lines=11> */
[----:B------:R-:W-:Y:S02]  /*57f0*/  IMAD.MOV.U32 R177, RZ, RZ, c[0x0][0x2c4] ;  /* 0x0000b100ffb17624 */ /* 0x000fe400078e00ff */
[----:B------:R-:W-:Y:S02]  /*5800*/  FADD.FTZ R6, R240, R6 ;  /* 0x00000006f0067221 */ /* 0x000fe40000010000 */
[----:B------:R-:W-:Y:S02]  /*5810*/  FADD.FTZ R4, R129, R4 ;  /* 0x0000000481047221 */ /* 0x000fe40000010000 */
[----:B------:R-:W-:Y:S02]  /*5820*/  FADD.FTZ R5, R250, R5 ;  /* 0x00000005fa057221 */ /* 0x000fe40000010000 */
[----:B------:R-:W-:Y:S01]  /*5830*/  FADD.FTZ R11, R244, R7 ;  /* 0x00000007f40b7221 */ /* 0x000fe20000010000 */
[----:B------:R-:W-:Y:S01]  /*5840*/  ISETP.NE.AND P6, PT, R177, 0x1, PT ;  /* 0x00000001b100780c */ /* 0x000fe20003fc5270 */
[----:B------:R-:W-:-:S02]  /*5850*/  FADD.FTZ R10, R227, R6 ;  /* 0x00000006e30a7221 */ /* 0x000fc40000010000 */
[----:B------:R-:W-:Y:S02]  /*5860*/  FADD.FTZ R6, R28, R4 ;  /* 0x000000041c067221 */ /* 0x000fe40000010000 */
[----:B------:R-:W-:Y:S02]  /*5870*/  IMAD.MOV.U32 R177, RZ, RZ, R178 ;  /* 0x000000ffffb17224 */ /* 0x000fe400078e00b2 */
[----:B------:R-:W-:Y:S02]  /*5880*/  FADD.FTZ R7, R176, R5 ;  /* 0x00000005b0077221 */ /* 0x000fe40000010000 */
[----:B------:R-:W-:Y:S02]  /*5890*/  FADD.FTZ R5, R249, R11 ;  /* 0x0000000bf9057221 */ /* 0x000fe40000010000 */
[----:B------:R-:W-:Y:S02]  /*58a0*/  FADD.FTZ R4, R232, R10 ;  /* 0x0000000ae8047221 */ /* 0x000fe40000010000 */
[----:B------:R-:W-:-:S02]  /*58b0*/  FADD.FTZ R6, R29, R6 ;  /* 0x000000061d067221 */ /* 0x000fc40000010000 */
[----:B------:R-:W-:Y:S02]  /*58c0*/  IMAD.MOV.U32 R178, RZ, RZ, R3 ;  /* 0x000000ffffb27224 */ /* 0x000fe400078e0003 */
[----:B------:R-:W-:Y:S02]  /*58d0*/  FADD.FTZ R11, R177, R7 ;  /* 0x00000007b10b7221 */ /* 0x000fe40000010000 */
[----:B------:R-:W-:Y:S02]  /*58e0*/  FADD.FTZ R10, R252, R5 ;  /* 0x00000005fc0a7221 */ /* 0x000fe40000010000 */
[----:B------:R-:W-:Y:S02]  /*58f0*/  FADD.FTZ R7, R231, R4 ;  /* 0x00000004e7077221 */ /* 0x000fe40000010000 */
[----:B------:R-:W-:Y:S01]  /*5900*/  FADD.FTZ R4, R30, R6 ;  /* 0x000000061e047221 */ /* 0x000fe20000010000 */
[----:B------:R-:W1:Y:S01]  /*5910*/  MUFU.EX2 R0, R0 ;  /* 0x0000000000007308 */ /* 0x000e620000000800 */
[----:B------:R-:W-:-:S02]  /*5920*/  FADD.FTZ R5, R178, R11 ;  /* 0x0000000bb2057221 */ /* 0x000fc40000010000 */
[----:B------:R-:W-:Y:S02]  /*5930*/  FADD.FTZ R6, R179, R10 ;  /* 0x0000000ab3067221 */ /* 0x000fe40000010000 */
[----:B------:R-:W-:Y:S02]  /*5940*/  FADD.FTZ R7, R233, R7 ;  /* 0x00000007e9077221 */ /* 0x000fe40000010000 */
[----:B------:R-:W-:Y:S02]  /*5950*/  FADD.FTZ R4, R31, R4 ;  /* 0x000000041f047221 */ /* 0x000fe40000010000 */
[----:B------:R-:W-:Y:S01]  /*5960*/  FADD.FTZ R5, R236, R5 ;  /* 0x00000005ec057221 */ /* 0x000fe20000010000 */
[----:B--2---:R-:W-:Y:S01]  /*5970*/  F2FP.BF16.PACK_AB R93, R8, R9 ;  /* 0x00000009085d723e */ /* 0x004fe200000010ff */
        /* <DEDUP_REMOVED lines=10> */
[----:B----4-:R-:W-:Y:S01]  /*5a20*/  FADD.FTZ R8, R2, R8 ;  /* 0x0000000802087221 */ /* 0x010fe20000010000 */
[----:B-1----:R-:W-:Y:S01]  /*5a30*/  F2FP.BF16.PACK_AB R95, R0, R2 ;  /* 0x00000002005f723e */ /* 0x002fe200000010ff */
[----:B------:R-:W-:Y:S02]  /*5a40*/  FADD.FTZ R7, R228, R4 ;  /* 0x00000004e4077221 */ /* 0x000fe40000010000 */
[----:B------:R-:W-:Y:S02]  /*5a50*/  FADD.FTZ R4, R220, R5 ;  /* 0x00000005dc047221 */ /* 0x000fe40000010000 */
[----:B------:R-:W-:-:S02]  /*5a60*/  FADD.FTZ R2, R136, R6 ;  /* 0x0000000688027221 */ /* 0x000fc40000010000 */
[----:B------:R-:W-:Y:S01]  /*5a70*/  FADD.FTZ R0, R0, R8 ;  /* 0x0000000800007221 */ /* 0x000fe20000010000 */
[----:B------:R-:W-:Y:S01]  /*5a80*/  STL [R1+0x8], R7 ;  /* 0x0000080701007387 */ /* 0x000fe20000100800 */
[----:B------:R-:W-:-:S03]  /*5a90*/  @P6 IMAD.HI.U32 R3, R131, c[0x0][0x2c8], RZ ;  /* 0x0000b20083036a27 */ /* 0x000fc600078e00ff */
[----:B------:R-:W-:Y:S01]  /*5aa0*/  STL [R1], R4 ;  /* 0x0000000401007387 */ /* 0x000fe20000100800 */
[----:B------:R-:W-:-:S03]  /*5ab0*/  IMAD.MOV.U32 R179, RZ, RZ, c[0x0][0x32c] ;  /* 0x0000cb00ffb37624 */ /* 0x000fc600078e00ff */
[----:B------:R1:W-:Y:S04]  /*5ac0*/  STL [R1+0x4], R2 ;  /* 0x0000040201007387 */ /* 0x0003e80000100800 */
[----:B------:R2:W-:Y:S01]  /*5ad0*/  STL [R1+0xc], R0 ;  /* 0x00000c0001007387 */ /* 0x0005e20000100800 */
[----:B------:R-:W-:Y:S02]  /*5ae0*/  @P6 SHF.R.U32.HI R131, RZ, c[0x0][0x2cc], R3 ;  /* 0x0000b300ff836a19 */ /* 0x000fe40000011603 */
[----:B------:R-:W-:Y:S02]  /*5af0*/  ISETP.GE.AND P6, PT, R179, 0x1, PT ;  /* 0x00000001b300780c */ /* 0x000fe40003fc6270 */
[----:B------:R-:W-:Y:S02]  /*5b00*/  F2FP.BF16.PACK_AB R92, R160, R137 ;  /* 0x00000089a05c723e */ /* 0x000fe400000010ff */
[----:B------:R-:W-:Y:S01]  /*5b10*/  F2FP.BF16.PACK_AB R94, R136, R161 ;  /* 0x000000a1885e723e */ /* 0x000fe200000010ff */
[C---:B------:R-:W-:Y:S08]  /*5b20*/  HMMA.16816.F32.BF16 R152, R96.reuse, R150, R152 ;  /* 0x000000966098723c */ /* 0x040ff00000041898 */
[C---:B------:R-:W-:Y:S08]  /*5b30*/  HMMA.16816.F32.BF16 R124, R96.reuse, R158, R124 ;  /* 0x0000009e607c723c */ /* 0x040ff0000004187c */
[C---:B------:R-:W-:Y:S08]  /*5b40*/  HMMA.16816.F32.BF16 R64, R96.reuse, R62, R64 ;  /* 0x0000003e6040723c */ /* 0x040ff00000041840 */
[----:B------:R-:W-:Y:S01]  /*5b50*/  HMMA.16816.F32.BF16 R80, R96, R78, R80 ;  /* 0x0000004e6050723c */ /* 0x000fe20000041850 */
[----:B---3--:R-:W-:-:S07]  /*5b60*/  IMAD.IADD R3, R175, 0x1, R131 ;  /* 0x00000001af037824 */ /* 0x008fce00078e0283 */
[----:B------:R-:W-:Y:S08]  /*5b70*/  HMMA.16816.F32.BF16 R96, R96, R18, R56 ;  /* 0x000000126060723c */ /* 0x000ff00000041838 */
[----:B------:R-:W-:Y:S01]  /*5b80*/  HMMA.16816.F32.BF16 R144, R92, R148, R144 ;  /* 0x000000945c90723c */ /* 0x000fe20000041890 */
[----:B-1----:R-:W-:-:S07]  /*5b90*/  IADD3 R2, R3, c[0x0][0x328], RZ ;  /* 0x0000ca0003027a10 */ /* 0x002fce0007ffe0ff */
        /* <DEDUP_REMOVED lines=22> */
.L_x_1167:
[----:B------:R-:W-:-:S04]  /*5d00*/  MOV R3, 0x1 ;  /* 0x0000000100037802 */ /* 0x000fc80000000f00 */
[----:B------:R-:W-:-:S13]  /*5d10*/  ISETP.NE.AND P0, PT, R3, c[0x0][0x32c], PT ;  /* 0x0000cb0003007a0c */ /* 0x000fda0003f05270 */
[----:B------:R-:W-:-:S05]  /*5d20*/  @P0 IMAD.HI.U32 R3, R0, c[0x0][0x330], RZ ;  /* 0x0000cc0000030a27 */ /* 0x000fca00078e00ff */
[----:B------:R-:W-:Y:S02]  /*5d30*/  @P0 SHF.R.U32.HI R0, RZ, c[0x0][0x334], R3 ;  /* 0x0000cd00ff000a19 */ /* 0x000fe40000011603 */
.L_x_1168:
[----:B------:R-:W-:-:S05]  /*5d40*/  MOV R3, c[0x0][0x32c] ;  /* 0x0000cb0000037a02 */ /* 0x000fca0000000f00 */
[----:B------:R-:W-:-:S05]  /*5d50*/  IMAD R0, R0, R3, c[0x0][0x32c] ;  /* 0x0000cb0000007624 */ /* 0x000fca00078e0203 */
[----:B------:R-:W-:-:S04]  /*5d60*/  IMNMX R2, R2, R0, PT ;  /* 0x0000000002027217 */ /* 0x000fc80003800200 */
.L_x_1166:
[----:B--2---:R-:W2:Y:S01]  /*5d70*/  LDL R3, [R1+0x10] ;  /* 0x0000100001037983 */ /* 0x004ea20000100800 */
[----:B------:R-:W-:-:S05]  /*5d80*/  IMAD.HI R2, R2, 0x2aaaaaab, RZ ;  /* 0x2aaaaaab02027827 */ /* 0x000fca00078e02ff */
[----:B------:R-:W-:-:S04]  /*5d90*/  SHF.R.U32.HI R0, RZ, 0x1f, R2 ;  /* 0x0000001fff007819 */ /* 0x000fc80000011602 */
[----:B------:R-:W-:-:S04]  /*5da0*/  LEA.HI.SX32 R2, R2, R0, 0x1d ;  /* 0x0000000002027211 */ /* 0x000fc800078feaff */
[----:B--2---:R-:W-:-:S04]  /*5db0*/  IMNMX R3, R3, R2, !PT ;  /* 0x0000000203037217 */ /* 0x004fc80007800200 */
        /* <DEDUP_REMOVED lines=27> */
.L_x_1190:
        /* <DEDUP_REMOVED lines=61> */
.L_x_1240:
        /* <DEDUP_REMOVED lines=18> */
.L_x_1171:
[----:B------:R-:W-:Y:S05]  /*6460*/  BSYNC B0 ;  /* 0x0000000000007941 */ /* 0x000fea0003800000 */
.L_x_1170:
        /* <DEDUP_REMOVED lines=9> */
[----:B------:R-:W-:Y:S06]  /*6500*/  LDSM.16.M88.4 R192, [R204+0x5080] ;  /* 0x00508000ccc0783b */ /* 0x000fec0000000200 */
[-C--:B------:R-:W-:Y:S02]  /*6510*/  HMMA.16816.F32.BF16 R20, R48, R32.reuse, RZ ;  /* 0x000000203014723c */ /* 0x080fe400000418ff */
[----:B------:R-:W-:Y:S06]  /*6520*/  LDSM.16.M88.4 R196, [R215] ;  /* 0x00000000d7c4783b */ /* 0x000fec0000000200 */
        /* <DEDUP_REMOVED lines=39> */
[----:B------:R-:W1:Y:S07]  /*67a0*/  LDSM.16.M88.4 R160, [R207+0xa080] ;  /* 0x00a08000cfa0783b */ /* 0x000e6e0000000200 */
[----:B------:R-:W-:Y:S01]  /*67b0*/  HMMA.16816.F32.BF16 R48, R184, R194, R48 ;  /* 0x000000c2b830723c */ /* 0x000fe20000041830 */
[----:B------:R-:W3:Y:S07]  /*67c0*/  LDSM.16.M88.4 R184, [R204+0x5880] ;  /* 0x00588000ccb8783b */ /* 0x000eee0000000200 */
[-C--:B-----5:R-:W-:Y:S01]  /*67d0*/  HMMA.16816.F32.BF16 R4, R176, R196.reuse, R4 ;  /* 0x000000c4b004723c */ /* 0x0a0fe20000041804 */
[----:B------:R-:W-:Y:S07]  /*67e0*/  LDSM.16.M88.4 R192, [R212] ;  /* 0x00000000d4c0783b */ /* 0x000fee0000000200 */
[C---:B------:R-:W-:Y:S08]  /*67f0*/  HMMA.16816.F32.BF16 R8, R200.reuse, R196, R8 ;  /* 0x000000c4c808723c */ /* 0x040ff00000041808 */
[-C--:B------:R-:W-:Y:S03]  /*6800*/  HMMA.16816.F32.BF16 R12, R200, R198.reuse, R12 ;  /* 0x000000c6c80c723c */ /* 0x080fe6000004180c */
[----:B--2---:R-:W-:Y:S05]  /*6810*/  ISETP.GT.AND P0, PT, R219, R0, PT ;  /* 0x00000000db00720c */ /* 0x004fea0003f04270 */
[C---:B------:R-:W-:Y:S01]  /*6820*/  HMMA.16816.F32.BF16 R16, R176.reuse, R198, R16 ;  /* 0x000000c6b010723c */ /* 0x040fe20000041810 */
[----:B------:R-:W-:Y:S07]  /*6830*/  LDSM.16.M88.4 R196, [R208+0xb080] ;  /* 0x00b08000d0c4783b */ /* 0x000fee0000000200 */
        /* <DEDUP_REMOVED lines=8> */
[----:B------:R-:W4:Y:S07]  /*68c0*/  LDSM.16.M88.4 R200, [R211] ;  /* 0x00000000d3c8783b */ /* 0x000f2e0000000200 */
[----:B------:R-:W-:Y:S01]  /*68d0*/  HMMA.16816.F32.BF16 R48, R176, R174, R48 ;  /* 0x000000aeb030723c */ /* 0x000fe20000041830 */
[----:B------:R-:W5:Y:S01]  /*68e0*/  LDSM.16.M88.4 R172, [R210] ;  /* 0x00000000d2ac783b */ /* 0x000f620000000200 */
        /* <DEDUP_REMOVED lines=18> */
[-C--:B----4-:R-:W-:Y:S08]  /*6a10*/  HMMA.16816.F32.BF16 R20, R164, R200.reuse, R20 ;  /* 0x000000c8a414723c */ /* 0x090ff00000041814 */
[C---:B------:R-:W-:Y:S08]  /*6a20*/  HMMA.16816.F32.BF16 R24, R196.reuse, R200, R24 ;  /* 0x000000c8c418723c */ /* 0x040ff00000041818 */
[-C--:B------:R-:W-:Y:S08]  /*6a30*/  HMMA.16816.F32.BF16 R28, R196, R202.reuse, R28 ;  /* 0x000000cac41c723c */ /* 0x080ff0000004181c */
[C---:B------:R-:W-:Y:S08]  /*6a40*/  HMMA.16816.F32.BF16 R32, R164.reuse, R202, R32 ;  /* 0x000000caa420723c */ /* 0x040ff00000041820 */
[-C--:B-----5:R-:W-:Y:S08]  /*6a50*/  HMMA.16816.F32.BF16 R36, R164, R172.reuse, R36 ;  /* 0x000000aca424723c */ /* 0x0a0ff00000041824 */
[C---:B------:R-:W-:Y:S08]  /*6a60*/  HMMA.16816.F32.BF16 R40, R196.reuse, R172, R40 ;  /* 0x000000acc428723c */ /* 0x040ff00000041828 */
[-C--:B------:R-:W-:Y:S08]  /*6a70*/  HMMA.16816.F32.BF16 R44, R196, R174.reuse, R44 ;  /* 0x000000aec42c723c */ /* 0x080ff0000004182c */
[----:B------:R-:W-:Y:S01]  /*6a80*/  HMMA.16816.F32.BF16 R48, R164, R174, R48 ;  /* 0x000000aea430723c */ /* 0x000fe20000041830 */
[----:B------:R-:W-:-:S07]  /*6a90*/  @!P0 BRA `(.L_x_1173) ;  /* 0x000004d000008947 */ /* 0x000fce0003800000 */
[----:B------:R-:W2:Y:S01]  /*6aa0*/  LDL R2, [R1+0x20] ;  /* 0x0000200001027983 */ /* 0x000ea20000100800 */
[----:B------:R-:W-:Y:S01]  /*6ab0*/  IMAD.MOV.U32 R222, RZ, RZ, RZ ;  /* 0x000000ffffde7224 */ /* 0x000fe200078e00ff */
[C---:B------:R-:W-:Y:S01]  /*6ac0*/  ISETP.GE.AND P5, PT, R225.reuse, c[0x0][0x1d4], PT ;  /* 0x00007500e1007a0c */ /* 0x040fe20003fa6270 */
[----:B------:R-:W-:Y:S01]  /*6ad0*/  IMAD.MOV.U32 R3, RZ, RZ, c[0x0][0x2b8] ;  /* 0x0000ae00ff037624 */ /* 0x000fe200078e00ff */
[----:B------:R-:W3:Y:S01]  /*6ae0*/  LDL R0, [R1+0x14] ;  /* 0x0000140001007983 */ /* 0x000ee20000100800 */
[----:B------:R-:W-:Y:S03]  /*6af0*/  IADD3 R137, R225, 0x20, RZ ;  /* 0x00000020e1897810 */ /* 0x000fe60007ffe0ff */
[----:B------:R-:W4:Y:S01]  /*6b00*/  LDL.64 R132, [R1+0x28] ;  /* 0x0000280001847983 */ /* 0x000f220000100a00 */
[----:B------:R-:W-:Y:S02]  /*6b10*/  ISETP.GE.AND P4, PT, R137, c[0x0][0x1d4], PT ;  /* 0x0000750089007a0c */ /* 0x000fe40003f86270 */
[----:B------:R-:W-:Y:S01]  /*6b20*/  ISETP.NE.AND P2, PT, R3, 0x1, PT ;  /* 0x000000010300780c */ /* 0x000fe20003f45270 */
[----:B------:R-:W5:Y:S04]  /*6b30*/  LDL R128, [R1+0x30] ;  /* 0x0000300001807983 */ /* 0x000f680000100800 */
[----:B------:R-:W1:Y:S04]  /*6b40*/  S2R R130, SR_CTAID.Y ;  /* 0x0000000000827919 */ /* 0x000e680000002600 */
[----:B------:R-:W1:Y:S02]  /*6b50*/  S2R R134, SR_CTAID.Y ;  /* 0x0000000000867919 */ /* 0x000e640000002600 */
[----:B-1----:R-:W-:Y:S01]  /*6b60*/  SHF.R.S32.HI R130, RZ, 0x1f, R130 ;  /* 0x0000001fff827819 */ /* 0x002fe20000011482 */
[----:B------:R-:W-:Y:S04]  /*6b70*/  IMAD.WIDE.U32 R138, R134, c[0x0][0x1e8], RZ ;  /* 0x00007a00868a7a25 */ /* 0x000fe800078e00ff */
[----:B------:R-:W-:Y:S04]  /*6b80*/  IMAD R130, R130, c[0x0][0x1e8], RZ ;  /* 0x00007a0082827a24 */ /* 0x000fe800078e02ff */
[----:B------:R-:W-:Y:S02]  /*6b90*/  IMAD R130, R134, c[0x0][0x1ec], R130 ;  /* 0x00007b0086827a24 */ /* 0x000fe400078e0282 */
[----:B------:R-:W1:Y:S02]  /*6ba0*/  S2R R134, SR_TID.X ;  /* 0x0000000000867919 */ /* 0x000e640000002100 */
[----:B------:R-:W-:Y:S02]  /*6bb0*/  IMAD.IADD R130, R139, 0x1, R130 ;  /* 0x000000018b827824 */ /* 0x000fe400078e0282 */
        /* <DEDUP_REMOVED lines=9> */
[C---:B------:R-:W-:Y:S03]  /*6c50*/  @!P1 LEA R132, P0, R3.reuse, c[0x0][0x2a0], 0x2 ;  /* 0x0000a80003849a11 */ /* 0x040fe600078010ff */
[----:B------:R-:W-:Y:S01]  /*6c60*/  IMAD R224, R0, c[0x0][0x2b8], R2 ;  /* 0x0000ae0000e07a24 */ /* 0x000fe200078e0202 */
[----:B------:R-:W-:Y:S03]  /*6c70*/  @!P1 LEA.HI.X R133, R3, c[0x0][0x2a4], R128, 0x2, P0 ;  /* 0x0000a90003859a11 */ /* 0x000fe600000f1480 */
[----:B------:R-:W-:Y:S01]  /*6c80*/  IMAD.WIDE.U32 R2, R224, c[0x0][0x1e0], RZ ;  /* 0x00007800e0027a25 */ /* 0x000fe200078e00ff */
[----:B------:R-:W-:Y:S01]  /*6c90*/  SHF.R.S32.HI R0, RZ, 0x1f, R224 ;  /* 0x0000001fff007819 */ /* 0x000fe200000114e0 */
[----:B------:R-:W2:Y:S04]  /*6ca0*/  @!P1 LDG.E R222, [R132.64] ;  /* 0x0000000684de9981 */ /* 0x000ea8000c1e1900 */
[----:B------:R-:W-:Y:S04]  /*6cb0*/  IMAD R0, R0, c[0x0][0x1e0], RZ ;  /* 0x0000780000007a24 */ /* 0x000fe800078e02ff */
        /* <DEDUP_REMOVED lines=8> */
[C---:B------:R-:W-:Y:S02]  /*6d40*/  LEA R128, P0, R0.reuse, c[0x0][0x1c8], 0x1 ;  /* 0x0000720000807a11 */ /* 0x040fe400078008ff */
[----:B-1----:R-:W-:Y:S02]  /*6d50*/  SHF.R.S32.HI R130, RZ, 0x1f, R134 ;  /* 0x0000001fff827819 */ /* 0x002fe40000011486 */
[----:B------:R-:W-:Y:S02]  /*6d60*/  LEA.HI.X R3, R0, c[0x0][0x1cc], R3, 0x1, P0 ;  /* 0x0000730000037a11 */ /* 0x000fe400000f0c03 */
[----:B------:R-:W1:Y:S01]  /*6d70*/  SHFL.IDX PT, R0, R128, RZ, 0x1c1f ;  /* 0x001c1fff80007589 */ /* 0x000e6200000e0000 */
[----:B------:R-:W-:Y:S01]  /*6d80*/  LEA.HI R130, R130, R134, RZ, 0x2 ;  /* 0x0000008682827211 */ /* 0x000fe200078f10ff */
[C---:B------:R-:W-:Y:S02]  /*6d90*/  IMAD.SHL.U32 R134, R225.reuse, 0x2, RZ ;  /* 0x00000002e1867824 */ /* 0x040fe400078e00ff */
[----:B------:R-:W2:Y:S01]  /*6da0*/  SHFL.IDX PT, R2, R3, RZ, 0x1c1f ;  /* 0x001c1fff03027589 */ /* 0x000ea200000e0000 */
[----:B------:R-:W-:Y:S04]  /*6db0*/  SHF.R.S32.HI R130, RZ, 0x2, R130 ;  /* 0x00000002ff827819 */ /* 0x000fe80000011482 */
[----:B------:R-:W-:Y:S04]  /*6dc0*/  IADD3 R130, -R130, 0x30, RZ ;  /* 0x0000003082827810 */ /* 0x000fe80007ffe1ff */
[----:B------:R-:W-:Y:S11]  /*6dd0*/  ISETP.GE.AND P1, PT, R130, 0x1, PT ;  /* 0x000000018200780c */ /* 0x000ff60003f26270 */
[----:B------:R-:W-:Y:S02]  /*6de0*/  @!UPT UIADD3 URZ, URZ, URZ, URZ ;  /* 0x0000003f3f3ff290 */ /* 0x000fe4000fffe03f */
        /* <DEDUP_REMOVED lines=24> */
.L_x_1173:
[----:B------:R-:W-:Y:S01]  /*6f70*/  IMAD.MOV.U32 R0, RZ, RZ, c[0x0][0x2c4] ;  /* 0x0000b100ff007624 */ /* 0x000fe200078e00ff */
[----:B------:R-:W2:Y:S01]  /*6f80*/  LDL R2, [R1+0x18] ;  /* 0x0000180001027983 */ /* 0x000ea20000100800 */
[----:B-1----:R-:W-:Y:S02]  /*6f90*/  IMAD.MOV.U32 R164, RZ, RZ, c[0x0][0x32c] ;  /* 0x0000cb00ffa47624 */ /* 0x002fe400078e00ff */
[----:B------:R-:W-:Y:S01]  /*6fa0*/  IMAD R3, R219, -0x30, RZ ;  /* 0xffffffd0db037824 */ /* 0x000fe200078e02ff */
[----:B------:R-:W-:Y:S01]  /*6fb0*/  ISETP.NE.AND P0, PT, R0, 0x1, PT ;  /* 0x000000010000780c */ /* 0x000fe20003f05270 */
[----:B------:R-:W0:Y:S01]  /*6fc0*/  LDGDEPBAR ;  /* 0x00000000000079af */ /* 0x000e220000000000 */
[----:B------:R-:W-:Y:S02]  /*6fd0*/  ISETP.GE.AND P1, PT, R164, 0x1, PT ;  /* 0x00000001a400780c */ /* 0x000fe40003f26270 */
[----:B------:R-:W-:Y:S04]  /*6fe0*/  IADD3 R139, -R251, 0x1, R3 ;  /* 0x00000001fb8b7810 */ /* 0x000fe80007ffe103 */
[----:B------:R-:W-:Y:S04]  /*6ff0*/  IADD3 R139, -R230, R139, R229 ;  /* 0x0000008be68b7210 */ /* 0x000fe80007ffe1e5 */
[C---:B------:R-:W-:Y:S02]  /*7000*/  IADD3 R138, R139.reuse, c[0x0][0x328], RZ ;  /* 0x0000ca008b8a7a10 */ /* 0x040fe40007ffe0ff */
[----:B------:R-:W-:Y:S01]  /*7010*/  IADD3 R139, R139, UR4, RZ ;  /* 0x000000048b8b7c10 */ /* 0x000fe2000fffe0ff */
[----:B--2---:R-:W-:Y:S04]  /*7020*/  @P0 IMAD.HI.U32 R0, R2, c[0x0][0x2c8], RZ ;  /* 0x0000b20002000a27 */ /* 0x004fe800078e00ff */
[----:B------:R-:W-:Y:S01]  /*7030*/  IMAD.MOV.U32 R137, RZ, RZ, R2 ;  /* 0x000000ffff897224 */ /* 0x000fe200078e0002 */
[----:B------:R-:W-:Y:S05]  /*7040*/  @P0 SHF.R.U32.HI R137, RZ, c[0x0][0x2cc], R0 ;  /* 0x0000b300ff890a19 */ /* 0x000fea0000011600 */
[----:B------:R-:W1:Y:S02]  /*7050*/  SHFL.IDX PT, R2, R137, RZ, 0x1c1f ;  /* 0x001c1fff89027589 */ /* 0x000e6400000e0000 */
        /* <DEDUP_REMOVED lines=16> */
.L_x_1176:
[----:B------:R-:W-:Y:S04]  /*7160*/  MOV R128, c[0x0][0x32c] ;  /* 0x0000cb0000807a02 */ /* 0x000fe80000000f00 */
[----:B------:R-:W-:Y:S11]  /*7170*/  ISETP.NE.AND P0, PT, R128, 0x1, PT ;  /* 0x000000018000780c */ /* 0x000ff60003f05270 */
[----:B------:R-:W-:Y:S02]  /*7180*/  @!UPT UIADD3 URZ, URZ, URZ, URZ ;  /* 0x0000003f3f3ff290 */ /* 0x000fe4000fffe03f */
[----:B------:R-:W-:Y:S05]  /*7190*/  @P0 IMAD.HI.U32 R128, R2, c[0x0][0x330], RZ ;  /* 0x0000cc0002800a27 */ /* 0x000fea00078e00ff */
[----:B------:R-:W-:Y:S02]  /*71a0*/  @P0 SHF.R.U32.HI R2, RZ, c[0x0][0x334], R128 ;  /* 0x0000cd00ff020a19 */ /* 0x000fe40000011680 */
.L_x_1177:
[----:B------:R-:W-:Y:S05]  /*71b0*/  BSYNC B0 ;  /* 0x0000000000007941 */ /* 0x000fea0003800000 */
.L_x_1175:
[----:B------:R-:W-:Y:S04]  /*71c0*/  IMAD.IADD R128, R3, 0x1, -R251 ;  /* 0x0000000103807824 */ /* 0x000fe800078e0afb */
[----:B------:R-:W-:Y:S05]  /*71d0*/  IMAD R2, R2, c[0x0][0x32c], R128 ;  /* 0x0000cb0002027a24 */ /* 0x000fea00078e0280 */
[----:B------:R-:W-:Y:S02]  /*71e0*/  IADD3 R128, R2, c[0x0][0x32c], RZ ;  /* 0x0000cb0002807a10 */ /* 0x000fe40007ffe0ff */
[----:B------:R-:W-:Y:S02]  /*71f0*/  IMNMX R0, R0, R2, !PT ;  /* 0x0000000200007217 */ /* 0x000fe40007800200 */
[----:B------:R-:W-:Y:S02]  /*7200*/  IMNMX R133, R133, R128, PT ;  /* 0x0000008085857217 */ /* 0x000fe40003800200 */
.L_x_1174:
[----:B------:R-:W1:Y:S02]  /*7210*/  SHFL.IDX PT, R2, R137, 0x1, 0x1c1f ;  /* 0x003c1f0089027f89 */ /* 0x000e6400000e0000 */
[-C--:B-1----:R-:W-:Y:S02]  /*7220*/  IADD3 R132, R138, R2.reuse, RZ ;  /* 0x000000028a847210 */ /* 0x082fe40007ffe0ff */
[----:B------:R-:W-:Y:S01]  /*7230*/  IADD3 R128, R139, R2, RZ ;  /* 0x000000028b807210 */ /* 0x000fe20007ffe0ff */
        /* <DEDUP_REMOVED lines=14> */
.L_x_1180:
[----:B------:R-:W-:Y:S04]  /*7320*/  MOV R130, c[0x0][0x32c] ;  /* 0x0000cb0000827a02 */ /* 0x000fe80000000f00 */
[----:B------:R-:W-:Y:S11]  /*7330*/  ISETP.NE.AND P0, PT, R130, 0x1, PT ;  /* 0x000000018200780c */ /* 0x000ff60003f05270 */
[----:B------:R-:W-:Y:S02]  /*7340*/  @!UPT UIADD3 URZ, URZ, URZ, URZ ;  /* 0x0000003f3f3ff290 */ /* 0x000fe4000fffe03f */
[----:B------:R-:W-:Y:S05]  /*7350*/  @P0 IMAD.HI.U32 R130, R2, c[0x0][0x330], RZ ;  /* 0x0000cc0002820a27 */ /* 0x000fea00078e00ff */
[----:B------:R-:W-:Y:S02]  /*7360*/  @P0 SHF.R.U32.HI R2, RZ, c[0x0][0x334], R130 ;  /* 0x0000cd00ff020a19 */ /* 0x000fe40000011682 */
.L_x_1181:
[----:B------:R-:W-:Y:S05]  /*7370*/  BSYNC B0 ;  /* 0x0000000000007941 */ /* 0x000fea0003800000 */
.L_x_1179:
[----:B------:R-:W-:Y:S04]  /*7380*/  IMAD.IADD R130, R3, 0x1, -R251 ;  /* 0x0000000103827824 */ /* 0x000fe800078e0afb */
[----:B------:R-:W-:Y:S05]  /*7390*/  IMAD R2, R2, c[0x0][0x32c], R130 ;  /* 0x0000cb0002027a24 */ /* 0x000fea00078e0282 */
[----:B------:R-:W-:Y:S02]  /*73a0*/  IADD3 R130, R2, c[0x0][0x32c], RZ ;  /* 0x0000cb0002827a10 */ /* 0x000fe40007ffe0ff */
[----:B------:R-:W-:Y:S02]  /*73b0*/  IMNMX R128, R128, R2, !PT ;  /* 0x0000000280807217 */ /* 0x000fe40007800200 */
[----:B------:R-:W-:Y:S02]  /*73c0*/  IMNMX R132, R132, R130, PT ;  /* 0x0000008284847217 */ /* 0x000fe40003800200 */
.L_x_1178:
        /* <DEDUP_REMOVED lines=17> */
.L_x_1184:
[----:B------:R-:W-:Y:S04]  /*74e0*/  MOV R160, c[0x0][0x32c] ;  /* 0x0000cb0000a07a02 */ /* 0x000fe80000000f00 */
[----:B------:R-:W-:Y:S11]  /*74f0*/  ISETP.NE.AND P0, PT, R160, 0x1, PT ;  /* 0x00000001a000780c */ /* 0x000ff60003f05270 */
[----:B------:R-:W-:Y:S02]  /*7500*/  @!UPT UIADD3 URZ, URZ, URZ, URZ ;  /* 0x0000003f3f3ff290 */ /* 0x000fe4000fffe03f */
[----:B------:R-:W-:Y:S05]  /*7510*/  @P0 IMAD.HI.U32 R160, R134, c[0x0][0x330], RZ ;  /* 0x0000cc0086a00a27 */ /* 0x000fea00078e00ff */
[----:B------:R-:W-:Y:S02]  /*7520*/  @P0 SHF.R.U32.HI R134, RZ, c[0x0][0x334], R160 ;  /* 0x0000cd00ff860a19 */ /* 0x000fe400000116a0 */
.L_x_1185:
[----:B------:R-:W-:Y:S05]  /*7530*/  BSYNC B0 ;  /* 0x0000000000007941 */ /* 0x000fea0003800000 */
.L_x_1183:
[----:B------:R-:W-:Y:S04]  /*7540*/  IMAD.IADD R160, R3, 0x1, -R251 ;  /* 0x0000000103a07824 */ /* 0x000fe800078e0afb */
[----:B------:R-:W-:Y:S05]  /*7550*/  IMAD R134, R134, c[0x0][0x32c], R160 ;  /* 0x0000cb0086867a24 */ /* 0x000fea00078e02a0 */
[----:B------:R-:W-:Y:S02]  /*7560*/  IADD3 R160, R134, c[0x0][0x32c], RZ ;  /* 0x0000cb0086a07a10 */ /* 0x000fe40007ffe0ff */
[----:B------:R-:W-:Y:S02]  /*7570*/  IMNMX R2, R2, R134, !PT ;  /* 0x0000008602027217 */ /* 0x000fe40007800200 */
[----:B------:R-:W-:Y:S02]  /*7580*/  IMNMX R130, R130, R160, PT ;  /* 0x000000a082827217 */ /* 0x000fe40003800200 */
.L_x_1182:
        /* <DEDUP_REMOVED lines=151> */
.L_x_1188:
[----:B------:R-:W-:Y:S04]  /*7f00*/  MOV R5, c[0x0][0x32c] ;  /* 0x0000cb0000057a02 */ /* 0x000fe80000000f00 */
[----:B------:R-:W-:Y:S11]  /*7f10*/  ISETP.NE.AND P0, PT, R5, 0x1, PT ;  /* 0x000000010500780c */ /* 0x000ff60003f05270 */
[----:B------:R-:W-:Y:S02]  /*7f20*/  @!UPT UIADD3 URZ, URZ, URZ, URZ ;  /* 0x0000003f3f3ff290 */ /* 0x000fe4000fffe03f */
[----:B------:R-:W-:Y:S05]  /*7f30*/  @P0 IMAD.HI.U32 R5, R4, c[0x0][0x330], RZ ;  /* 0x0000cc0004050a27 */ /* 0x000fea00078e00ff */
[----:B------:R-:W-:Y:S02]  /*7f40*/  @P0 SHF.R.U32.HI R4, RZ, c[0x0][0x334], R5 ;  /* 0x0000cd00ff040a19 */ /* 0x000fe40000011605 */
.L_x_1189:
[----:B------:R-:W-:Y:S05]  /*7f50*/  BSYNC B0 ;  /* 0x0000000000007941 */ /* 0x000fea0003800000 */
.L_x_1187:
[----:B------:R-:W-:Y:S04]  /*7f60*/  IMAD.IADD R3, R3, 0x1, -R251 ;  /* 0x0000000103037824 */ /* 0x000fe800078e0afb */
[----:B------:R-:W-:Y:S05]  /*7f70*/  IMAD R4, R4, c[0x0][0x32c], R3 ;  /* 0x0000cb0004047a24 */ /* 0x000fea00078e0203 */
[----:B------:R-:W-:Y:S02]  /*7f80*/  IADD3 R3, R4, c[0x0][0x32c], RZ ;  /* 0x0000cb0004037a10 */ /* 0x000fe40007ffe0ff */
[----:B------:R-:W-:Y:S02]  /*7f90*/  IMNMX R0, R0, R4, !PT ;  /* 0x0000000400007217 */ /* 0x000fe40007800200 */
[----:B------:R-:W-:Y:S02]  /*7fa0*/  IMNMX R2, R2, R3, PT ;  /* 0x0000000302027217 */ /* 0x000fe40003800200 */
.L_x_1186:
[----:B------:R-:W-:Y:S01]  /*7fb0*/  ISETP.GT.AND P0, PT, R0, RZ, !P2 ;  /* 0x000000ff0000720c */ /* 0x000fe20005704270 */
[----:B------:R-:W-:Y:S01]  /*7fc0*/  LDSM.16.MT88.4 R36, [R206+0x1880] ;  /* 0x00188000ce24783b */ /* 0x000fe20000004200 */
[----:B------:R-:W-:Y:S02]  /*7fd0*/  ISETP.NE.AND P2, PT, R16, RZ, PT ;  /* 0x000000ff1000720c */ /* 0x000fe40003f45270 */
[----:B------:R-:W-:Y:S04]  /*7fe0*/  ISETP.LT.OR P0, PT, R2, 0x1, P0 ;  /* 0x000000010200780c */ /* 0x000fe80000701670 */
[----:B------:R-:W-:Y:S02]  /*7ff0*/  FSEL R10, R10, -INF , !P0 ;  /* 0xff8000000a0a7808 */ /* 0x000fe40004000000 */
[----:B------:R-:W-:Y:S02]  /*8000*/  ISETP.GT.AND P0, PT, R0, 0x1, !P1 ;  /* 0x000000010000780c */ /* 0x000fe40004f04270 */
[----:B------:R-:W-:Y:S02]  /*8010*/  ISETP.NE.AND P1, PT, R17, RZ, PT ;  /* 0x000000ff1100720c */ /* 0x000fe40003f25270 */
[----:B------:R-:W-:Y:S04]  /*8020*/  ISETP.LT.OR P0, PT, R2, 0x2, P0 ;  /* 0x000000020200780c */ /* 0x000fe80000701670 */
[----:B------:R-:W-:Y:S02]  /*8030*/  FSEL R11, R11, -INF , !P0 ;  /* 0xff8000000b0b7808 */ /* 0x000fe40004000000 */
[----:B------:R-:W-:Y:S04]  /*8040*/  ISETP.NE.AND P0, PT, R160, RZ, PT ;  /* 0x000000ffa000720c */ /* 0x000fe80003f05270 */
[----:B------:R-:W-:Y:S04]  /*8050*/  ISETP.GT.AND P0, PT, R0, 0x8, !P0 ;  /* 0x000000080000780c */ /* 0x000fe80004704270 */
[----:B------:R-:W-:Y:S04]  /*8060*/  ISETP.LT.OR P0, PT, R2, 0x9, P0 ;  /* 0x000000090200780c */ /* 0x000fe80000701670 */
        /* <DEDUP_REMOVED lines=121> */
[----:B--2---:R-:W-:Y:S09]  /*8800*/  FFMA.FTZ R0, R161, c[0x0][0x2d0], -R138 ;  /* 0x0000b400a1007a23 */ /* 0x004ff2000001088a */
[----:B------:R1:W-:Y:S02]  /*8810*/  MUFU.EX2 R24, R0 ;  /* 0x0000000000187308 */ /* 0x0003e40000000800 */
[--C-:B-1----:R-:W-:Y:S08]  /*8820*/  FFMA.FTZ R0, R21, c[0x0][0x2d0], -R139.reuse ;  /* 0x0000b40015007a23 */ /* 0x102ff0000001088b */
[----:B------:R1:W-:Y:S02]  /*8830*/  MUFU.EX2 R248, R0 ;  /* 0x0000000000f87308 */ /* 0x0003e40000000800 */
[--C-:B-1----:R-:W-:Y:S02]  /*8840*/  FFMA.FTZ R0, R23, c[0x0][0x2d0], -R139.reuse ;  /* 0x0000b40017007a23 */ /* 0x102fe4000001088b */
[----:B------:R-:W1:Y:S06]  /*8850*/  LDSM.16.MT88.4 R20, [R205+0x1880] ;  /* 0x00188000cd14783b */ /* 0x000e6c0000004200 */
[----:B------:R2:W4:Y:S02]  /*8860*/  MUFU.EX2 R249, R0 ;  /* 0x0000000000f97308 */ /* 0x0005240000000800 */
[--C-:B--2---:R-:W-:Y:S01]  /*8870*/  FFMA.FTZ R0, R166, c[0x0][0x2d0], -R139.reuse ;  /* 0x0000b400a6007a23 */ /* 0x104fe2000001088b */
[----:B---3--:R-:W-:Y:S02]  /*8880*/  MOV R166, R29 ;  /* 0x0000001d00a67202 */ /* 0x008fe40000000f00 */
[----:B----4-:R-:W-:Y:S05]  /*8890*/  F2FP.BF16.PACK_AB R161, R249, R248 ;  /* 0x000000f8f9a1723e */ /* 0x010fea00000010ff */
        /* <DEDUP_REMOVED lines=38> */
[----:B---3--:R-:W-:Y:S01]  /*8b00*/  FADD.FTZ R0, -R5, R135 ;  /* 0x0000008705007221 */ /* 0x008fe20000010100 */
[----:B------:R-:W-:Y:S01]  /*8b10*/  MOV R135, R25 ;  /* 0x0000001900877202 */ /* 0x000fe20000000f00 */
        /* <DEDUP_REMOVED lines=24> */
[C---:B------:R-:W-:Y:S02]  /*8ca0*/  FMUL.FTZ R82, R128.reuse, R82 ;  /* 0x0000005280527220 */ /* 0x040fe40000410000 */
[----:B------:R-:W-:Y:S02]  /*8cb0*/  FMUL.FTZ R83, R128, R83 ;  /* 0x0000005380537220 */ /* 0x000fe40000410000 */
[----:B----4-:R-:W-:Y:S02]  /*8cc0*/  FFMA.FTZ R0, R15, c[0x0][0x2d0], -R165 ;  /* 0x0000b4000f007a23 */ /* 0x010fe400000108a5 */
[C---:B-----5:R-:W-:Y:S02]  /*8cd0*/  FMUL.FTZ R8, R3.reuse, R144 ;  /* 0x0000009003087220 */ /* 0x060fe40000410000 */
[----:B------:R-:W2:Y:S01]  /*8ce0*/  MUFU.EX2 R243, R0 ;  /* 0x0000000000f37308 */ /* 0x000ea20000000800 */
        /* <DEDUP_REMOVED lines=12> */
[----:B--2---:R-:W-:Y:S01]  /*8db0*/  F2FP.BF16.PACK_AB R143, R243, R242 ;  /* 0x000000f2f38f723e */ /* 0x004fe200000010ff */
[----:B------:R-:W-:Y:S01]  /*8dc0*/  FADD.FTZ R0, -R2, R136 ;  /* 0x0000008802007221 */ /* 0x000fe20000010100 */
[----:B------:R-:W-:Y:S01]  /*8dd0*/  MOV R136, R24 ;  /* 0x0000001800887202 */ /* 0x000fe20000000f00 */
[--C-:B------:R-:W-:Y:S02]  /*8de0*/  FFMA.FTZ R2, R167, c[0x0][0x2d0], -R138.reuse ;  /* 0x0000b400a7027a23 */ /* 0x100fe4000001088a */
[----:B------:R-:W-:Y:S01]  /*8df0*/  FMUL.FTZ R0, R0, c[0x0][0x2d0] ;  /* 0x0000b40000007a20 */ /* 0x000fe20000410000 */
[----:B------:R-:W-:Y:S01]  /*8e00*/  F2FP.BF16.PACK_AB R162, R136, R135 ;  /* 0x0000008788a2723e */ /* 0x000fe200000010ff */
[----:B------:R2:W-:Y:S01]  /*8e10*/  MUFU.EX2 R241, R2 ;  /* 0x0000000200f17308 */ /* 0x0005e20000000800 */
[C---:B------:R-:W-:Y:S02]  /*8e20*/  FMUL.FTZ R24, R3.reuse, R104 ;  /* 0x0000006803187220 */ /* 0x040fe40000410000 */
[C---:B------:R-:W-:Y:S02]  /*8e30*/  FMUL.FTZ R60, R3.reuse, R60 ;  /* 0x0000003c033c7220 */ /* 0x040fe40000410000 */
[C---:B------:R-:W-:Y:S01]  /*8e40*/  FMUL.FTZ R61, R3.reuse, R61 ;  /* 0x0000003d033d7220 */ /* 0x040fe20000410000 */
[-C--:B-1----:R-:W-:Y:S01]  /*8e50*/  HMMA.16816.F32.BF16 R4, R160, R20.reuse, R4 ;  /* 0x00000014a004723c */ /* 0x082fe20000041804 */
[C---:B------:R-:W-:Y:S02]  /*8e60*/  FMUL.FTZ R72, R3.reuse, R72 ;  /* 0x0000004803487220 */ /* 0x040fe40000410000 */
[C---:B------:R-:W-:Y:S01]  /*8e70*/  FMUL.FTZ R73, R3.reuse, R73 ;  /* 0x0000004903497220 */ /* 0x040fe20000410000 */
[----:B------:R-:W1:Y:S01]  /*8e80*/  MUFU.EX2 R0, R0 ;  /* 0x0000000000007308 */ /* 0x000e620000000800 */
[C---:B------:R-:W-:Y:S02]  /*8e90*/  FMUL.FTZ R76, R3.reuse, R76 ;  /* 0x0000004c034c7220 */ /* 0x040fe40000410000 */
[C---:B------:R-:W-:Y:S02]  /*8ea0*/  FMUL.FTZ R77, R3.reuse, R77 ;  /* 0x0000004d034d7220 */ /* 0x040fe40000410000 */
[C---:B------:R-:W-:Y:S03]  /*8eb0*/  FMUL.FTZ R88, R3.reuse, R88 ;  /* 0x0000005803587220 */ /* 0x040fe60000410000 */
[C---:B------:R-:W-:Y:S02]  /*8ec0*/  FMUL.FTZ R89, R3.reuse, R89 ;  /* 0x0000005903597220 */ /* 0x040fe40000410000 */
[C---:B------:R-:W-:Y:S02]  /*8ed0*/  FMUL.FTZ R92, R3.reuse, R92 ;  /* 0x0000005c035c7220 */ /* 0x040fe40000410000 */
[----:B------:R-:W-:Y:S02]  /*8ee0*/  FMUL.FTZ R93, R3, R93 ;  /* 0x0000005d035d7220 */ /* 0x000fe40000410000 */
[--C-:B--2---:R-:W-:Y:S02]  /*8ef0*/  FFMA.FTZ R2, R168, c[0x0][0x2d0], -R138.reuse ;  /* 0x0000b400a8027a23 */ /* 0x104fe4000001088a */
[C---:B------:R-:W-:Y:S02]  /*8f00*/  FMUL.FTZ R98, R128.reuse, R98 ;  /* 0x0000006280627220 */ /* 0x040fe40000410000 */
[----:B------:R2:W3:Y:S01]  /*8f10*/  MUFU.EX2 R240, R2 ;  /* 0x0000000200f07308 */ /* 0x0004e20000000800 */
[----:B------:R-:W-:Y:S02]  /*8f20*/  FMUL.FTZ R99, R128, R99 ;  /* 0x0000006380637220 */ /* 0x000fe40000410000 */
[C---:B------:R-:W-:Y:S02]  /*8f30*/  FMUL.FTZ R84, R129.reuse, R84 ;  /* 0x0000005481547220 */ /* 0x040fe40000410000 */
[C---:B------:R-:W-:Y:S02]  /*8f40*/  FMUL.FTZ R85, R129.reuse, R85 ;  /* 0x0000005581557220 */ /* 0x040fe40000410000 */
[C---:B-1----:R-:W-:Y:S02]  /*8f50*/  FMUL.FTZ R10, R0.reuse, R146 ;  /* 0x00000092000a7220 */ /* 0x042fe40000410000 */
        /* <DEDUP_REMOVED lines=8> */
[----:B------:R-:W-:Y:S02]  /*8fe0*/  FMUL.FTZ R20, R129, R100 ;  /* 0x0000006481147220 */ /* 0x000fe40000410000 */
[--C-:B--2---:R-:W-:Y:S01]  /*8ff0*/  FFMA.FTZ R2, R169, c[0x0][0x2d0], -R139.reuse ;  /* 0x0000b400a9027a23 */ /* 0x104fe2000001088b */
[-C--:B------:R-:W-:Y:S02]  /*9000*/  HMMA.16816.F32.BF16 R12, R140, R22.reuse, R12 ;  /* 0x000000168c0c723c */ /* 0x080fe4000004180c */
[C---:B------:R-:W-:Y:S01]  /*9010*/  FMUL.FTZ R21, R129.reuse, R101 ;  /* 0x0000006581157220 */ /* 0x040fe20000410000 */
[----:B------:R1:W-:Y:S01]  /*9020*/  MUFU.EX2 R239, R2 ;  /* 0x0000000200ef7308 */ /* 0x0003e20000000800 */
[C---:B------:R-:W-:Y:S02]  /*9030*/  FMUL.FTZ R31, R0.reuse, R111 ;  /* 0x0000006f001f7220 */ /* 0x040fe40000410000 */
[----:B------:R-:W-:Y:S01]  /*9040*/  LDSM.16.MT88.4 R108, [R205+0x1c80] ;  /* 0x001c8000cd6c783b */ /* 0x000fe20000004200 */
[C---:B------:R-:W-:Y:S01]  /*9050*/  FMUL.FTZ R42, R0.reuse, R122 ;  /* 0x0000007a002a7220 */ /* 0x040fe20000410000 */
        /* <DEDUP_REMOVED lines=8> */
[----:B------:R-:W-:Y:S02]  /*90e0*/  FMUL.FTZ R59, R0, R59 ;  /* 0x0000003b003b7220 */ /* 0x000fe40000410000 */
[-C--:B------:R-:W-:Y:S01]  /*90f0*/  HMMA.16816.F32.BF16 R20, R160, R36.reuse, R20 ;  /* 0x00000024a014723c */ /* 0x080fe20000041814 */
[--C-:B-1----:R-:W-:Y:S02]  /*9100*/  FFMA.FTZ R2, R170, c[0x0][0x2d0], -R139.reuse ;  /* 0x0000b400aa027a23 */ /* 0x102fe4000001088b */
[C---:B------:R-:W-:Y:S02]  /*9110*/  FMUL.FTZ R62, R0.reuse, R62 ;  /* 0x0000003e003e7220 */ /* 0x040fe40000410000 */
[----:B------:R1:W4:Y:S01]  /*9120*/  MUFU.EX2 R238, R2 ;  /* 0x0000000200ee7308 */ /* 0x0003220000000800 */
[C---:B------:R-:W-:Y:S02]  /*9130*/  FMUL.FTZ R63, R0.reuse, R63 ;  /* 0x0000003f003f7220 */ /* 0x040fe40000410000 */
[C---:B------:R-:W-:Y:S01]  /*9140*/  HMMA.16816.F32.BF16 R24, R140.reuse, R36, R24 ;  /* 0x000000248c18723c */ /* 0x040fe20000041818 */
[C---:B------:R-:W-:Y:S03]  /*9150*/  FMUL.FTZ R74, R0.reuse, R74 ;  /* 0x0000004a004a7220 */ /* 0x040fe60000410000 */
[C---:B------:R-:W-:Y:S02]  /*9160*/  FMUL.FTZ R75, R0.reuse, R75 ;  /* 0x0000004b004b7220 */ /* 0x040fe40000410000 */
[C---:B------:R-:W-:Y:S02]  /*9170*/  FMUL.FTZ R78, R0.reuse, R78 ;  /* 0x0000004e004e7220 */ /* 0x040fe40000410000 */
[-C--:B------:R-:W-:Y:S01]  /*9180*/  HMMA.16816.F32.BF16 R28, R140, R38.reuse, R28 ;  /* 0x000000268c1c723c */ /* 0x080fe2000004181c */
[C---:B------:R-:W-:Y:S03]  /*9190*/  FMUL.FTZ R36, R129.reuse, R116 ;  /* 0x0000007481247220 */ /* 0x040fe60000410000 */
[----:B------:R-:W-:Y:S02]  /*91a0*/  FMUL.FTZ R37, R129, R117 ;  /* 0x0000007581257220 */ /* 0x000fe40000410000 */
[----:B------:R-:W-:Y:S02]  /*91b0*/  FMUL.FTZ R79, R0, R79 ;  /* 0x0000004f004f7220 */ /* 0x000fe40000410000 */
[C---:B------:R-:W-:Y:S01]  /*91c0*/  HMMA.16816.F32.BF16 R32, R160.reuse, R38, R32 ;  /* 0x00000026a020723c */ /* 0x040fe20000041820 */
[C---:B------:R-:W-:Y:S03]  /*91d0*/  FMUL.FTZ R86, R128.reuse, R86 ;  /* 0x0000005680567220 */ /* 0x040fe60000410000 */
[C---:B------:R-:W-:Y:S02]  /*91e0*/  FMUL.FTZ R87, R128.reuse, R87 ;  /* 0x0000005780577220 */ /* 0x040fe40000410000 */
[--C-:B-1----:R-:W-:Y:S02]  /*91f0*/  FFMA.FTZ R2, R171, c[0x0][0x2d0], -R138.reuse ;  /* 0x0000b400ab027a23 */ /* 0x102fe4000001088a */
[C---:B------:R-:W-:Y:S01]  /*9200*/  FMUL.FTZ R38, R128.reuse, R118 ;  /* 0x0000007680267220 */ /* 0x040fe20000410000 */
[----:B------:R-:W-:Y:S01]  /*9210*/  LDSM.16.MT88.4 R168, [R205+0x3880] ;  /* 0x00388000cda8783b */ /* 0x000fe20000004200 */
[----:B------:R1:W-:Y:S02]  /*9220*/  MUFU.EX2 R237, R2 ;  /* 0x0000000200ed7308 */ /* 0x0003e40000000800 */
[----:B------:R-:W-:Y:S02]  /*9230*/  FMUL.FTZ R39, R128, R119 ;  /* 0x0000007780277220 */ /* 0x000fe40000410000 */
[C---:B------:R-:W-:Y:S02]  /*9240*/  FMUL.FTZ R90, R0.reuse, R90 ;  /* 0x0000005a005a7220 */ /* 0x040fe40000410000 */
[C---:B------:R-:W-:Y:S01]  /*9250*/  FMUL.FTZ R91, R0.reuse, R91 ;  /* 0x0000005b005b7220 */ /* 0x040fe20000410000 */
[----:B------:R-:W-:Y:S01]  /*9260*/  LDSM.16.MT88.4 R116, [R205+0x2880] ;  /* 0x00288000cd74783b */ /* 0x000fe20000004200 */
[C---:B------:R-:W-:Y:S01]  /*9270*/  FMUL.FTZ R94, R0.reuse, R94 ;  /* 0x0000005e005e7220 */ /* 0x040fe20000410000 */
[-C--:B--2---:R-:W-:Y:S01]  /*9280*/  HMMA.16816.F32.BF16 R36, R160, R100.reuse, R36 ;  /* 0x00000064a024723c */ /* 0x084fe20000041824 */
[----:B------:R-:W-:Y:S07]  /*9290*/  FMUL.FTZ R95, R0, R95 ;  /* 0x0000005f005f7220 */ /* 0x000fee0000410000 */
        /* <DEDUP_REMOVED lines=66> */
[--C-:B----4-:R-:W-:Y:S03]  /*96c0*/  FFMA.FTZ R2, R188, c[0x0][0x2d0], -R139.reuse ;  /* 0x0000b400bc027a23 */ /* 0x110fe6000001088b */
[----:B------:R-:W-:Y:S04]  /*96d0*/  MOV R188, R136 ;  /* 0x0000008800bc7202 */ /* 0x000fe80000000f00 */
[C---:B------:R-:W-:Y:S01]  /*96e0*/  HMMA.16816.F32.BF16 R48, R100.reuse, R118, R48 ;  /* 0x000000766430723c */ /* 0x040fe20000041830 */
[----:B------:R4:W-:Y:S01]  /*96f0*/  MUFU.EX2 R187, R2 ;  /* 0x0000000200bb7308 */ /* 0x0009e20000000800 */
[----:B------:R-:W5:Y:S02]  /*9700*/  LDSM.16.MT88.4 R116, [R206+0x3480] ;  /* 0x00348000ce74783b */ /* 0x000f640000004200 */
[----:B---3--:R-:W-:Y:S04]  /*9710*/  F2FP.BF16.PACK_AB R136, R202, R201 ;  /* 0x000000c9ca88723e */ /* 0x008fe800000010ff */
[-C--:B--2---:R-:W-:Y:S08]  /*9720*/  HMMA.16816.F32.BF16 R52, R100, R108.reuse, R52 ;  /* 0x0000006c6434723c */ /* 0x084ff00000041834 */
[C---:B------:R-:W-:Y:S08]  /*9730*/  HMMA.16816.F32.BF16 R56, R104.reuse, R108, R56 ;  /* 0x0000006c6838723c */ /* 0x040ff00000041838 */
[-C--:B------:R-:W-:Y:S01]  /*9740*/  HMMA.16816.F32.BF16 R60, R104, R110.reuse, R60 ;  /* 0x0000006e683c723c */ /* 0x080fe2000004183c */
[--C-:B----4-:R-:W-:Y:S02]  /*9750*/  FFMA.FTZ R2, R189, c[0x0][0x2d0], -R138.reuse ;  /* 0x0000b400bd027a23 */ /* 0x110fe4000001088a */
[----:B------:R-:W2:Y:S01]  /*9760*/  LDL.LU R189, [R1+0xc] ;  /* 0x00000c0001bd7983 */ /* 0x000ea20000300800 */
[----:B------:R-:W-:Y:S01]  /*9770*/  FFMA.FTZ R138, R190, c[0x0][0x2d0], -R138 ;  /* 0x0000b400be8a7a23 */ /* 0x000fe2000001088a */
[----:B------:R3:W-:Y:S01]  /*9780*/  MUFU.EX2 R186, R2 ;  /* 0x0000000200ba7308 */ /* 0x0007e20000000800 */
[----:B------:R-:W-:Y:S02]  /*9790*/  MOV R190, R135 ;  /* 0x0000008700be7202 */ /* 0x000fe40000000f00 */
[C---:B------:R-:W-:Y:S07]  /*97a0*/  HMMA.16816.F32.BF16 R64, R100.reuse, R110, R64 ;  /* 0x0000006e6440723c */ /* 0x040fee0000041840 */
[----:B------:R-:W4:Y:S01]  /*97b0*/  MUFU.EX2 R185, R138 ;  /* 0x0000008a00b97308 */ /* 0x000f220000000800 */
[-C--:B-1----:R-:W-:Y:S08]  /*97c0*/  HMMA.16816.F32.BF16 R68, R100, R112.reuse, R68 ;  /* 0x000000706444723c */ /* 0x082ff00000041844 */
[C---:B------:R-:W-:Y:S01]  /*97d0*/  HMMA.16816.F32.BF16 R72, R104.reuse, R112, R72 ;  /* 0x000000706848723c */ /* 0x040fe20000041848 */
[--C-:B---3--:R-:W-:Y:S03]  /*97e0*/  FFMA.FTZ R2, R194, c[0x0][0x2d0], -R139.reuse ;  /* 0x0000b400c2027a23 */ /* 0x108fe6000001088b */
[----:B------:R-:W-:Y:S01]  /*97f0*/  MOV R194, R131 ;  /* 0x0000008300c27202 */ /* 0x000fe20000000f00 */
[----:B------:R-:W-:Y:S03]  /*9800*/  FFMA.FTZ R139, R195, c[0x0][0x2d0], -R139 ;  /* 0x0000b400c38b7a23 */ /* 0x000fe6000001088b */
[-C--:B------:R-:W-:Y:S01]  /*9810*/  HMMA.16816.F32.BF16 R76, R104, R114.reuse, R76 ;  /* 0x00000072684c723c */ /* 0x080fe2000004184c */
[----:B------:R1:W-:Y:S01]  /*9820*/  MUFU.EX2 R182, R2 ;  /* 0x0000000200b67308 */ /* 0x0003e20000000800 */
[----:B------:R-:W3:Y:S02]  /*9830*/  LDL.LU R195, [R1+0x4] ;  /* 0x0000040001c37983 */ /* 0x000ee40000300800 */
[----:B----4-:R-:W-:Y:S04]  /*9840*/  F2FP.BF16.PACK_AB R138, R185, R186 ;  /* 0x000000bab98a723e */ /* 0x010fe800000010ff */
[C---:B------:R-:W-:Y:S01]  /*9850*/  HMMA.16816.F32.BF16 R80, R100.reuse, R114, R80 ;  /* 0x000000726450723c */ /* 0x040fe20000041850 */
[----:B------:R-:W4:Y:S02]  /*9860*/  LDSM.16.MT88.4 R112, [R206+0x2080] ;  /* 0x00208000ce70783b */ /* 0x000f240000004200 */
[----:B------:R-:W1:Y:S05]  /*9870*/  MUFU.EX2 R181, R139 ;  /* 0x0000008b00b57308 */ /* 0x000e6a0000000800 */
[-C--:B-----5:R-:W-:Y:S08]  /*9880*/  HMMA.16816.F32.BF16 R84, R100, R116.reuse, R84 ;  /* 0x000000746454723c */ /* 0x0a0ff00000041854 */
[C---:B------:R-:W-:Y:S01]  /*9890*/  HMMA.16816.F32.BF16 R88, R104.reuse, R116, R88 ;  /* 0x000000746858723c */ /* 0x040fe20000041858 */
[--C-:B-1----:R-:W-:Y:S02]  /*98a0*/  FFMA.FTZ R2, R193, c[0x0][0x2d0], -R164.reuse ;  /* 0x0000b400c1027a23 */ /* 0x102fe400000108a4 */
[----:B------:R-:W5:Y:S02]  /*98b0*/  LDL.LU R193, [R1] ;  /* 0x0000000001c17983 */ /* 0x000f640000300800 */
[----:B------:R1:W-:Y:S03]  /*98c0*/  MUFU.EX2 R180, R2 ;  /* 0x0000000200b47308 */ /* 0x0003e60000000800 */
[-C--:B------:R-:W-:Y:S01]  /*98d0*/  HMMA.16816.F32.BF16 R92, R104, R118.reuse, R92 ;  /* 0x00000076685c723c */ /* 0x080fe2000004185c */
[----:B------:R-:W-:Y:S07]  /*98e0*/  F2FP.BF16.PACK_AB R139, R181, R182 ;  /* 0x000000b6b58b723e */ /* 0x000fee00000010ff */
[----:B------:R-:W-:Y:S01]  /*98f0*/  HMMA.16816.F32.BF16 R96, R100, R118, R96 ;  /* 0x000000766460723c */ /* 0x000fe20000041860 */
[--C-:B-1----:R-:W-:Y:S02]  /*9900*/  FFMA.FTZ R2, R196, c[0x0][0x2d0], -R164.reuse ;  /* 0x0000b400c4027a23 */ /* 0x102fe400000108a4 */
[----:B------:R-:W5:Y:S02]  /*9910*/  LDL.LU R196, [R1+0x8] ;  /* 0x0000080001c47983 */ /* 0x000f640000300800 */
[----:B------:R1:W1:Y:S02]  /*9920*/  MUFU.EX2 R178, R2 ;  /* 0x0000000200b27308 */ /* 0x0002640000000800 */
[--C-:B-1----:R-:W-:Y:S01]  /*9930*/  FFMA.FTZ R2, R198, c[0x0][0x2d0], -R164.reuse ;  /* 0x0000b400c6027a23 */ /* 0x102fe200000108a4 */
[----:B------:R-:W-:Y:S01]  /*9940*/  F2FP.BF16.PACK_AB R160, R178, R180 ;  /* 0x000000b4b2a0723e */ /* 0x000fe200000010ff */
[----:B------:R-:W-:Y:S03]  /*9950*/  FFMA.FTZ R164, R199, c[0x0][0x2d0], -R164 ;  /* 0x0000b400c7a47a23 */ /* 0x000fe600000108a4 */
[----:B------:R-:W-:Y:S03]  /*9960*/  MOV R198, R166 ;  /* 0x000000a600c67202 */ /* 0x000fe60000000f00 */
        /* <DEDUP_REMOVED lines=31> */
[----:B------:R-:W-:Y:S03]  /*9b60*/  FADD.FTZ R3, R245, R3 ;  /* 0x00000003f5037221 */ /* 0x000fe60000010000 */
[C---:B------:R-:W-:Y:S01]  /*9b70*/  HMMA.16816.F32.BF16 R56, R160.reuse, R164, R56 ;  /* 0x000000a4a038723c */ /* 0x040fe20000041838 */
[----:B------:R-:W-:Y:S03]  /*9b80*/  FADD.FTZ R8, R246, R3 ;  /* 0x00000003f6087221 */ /* 0x000fe60000010000 */
[----:B--2---:R-:W-:Y:S02]  /*9b90*/  FFMA.FTZ R3, R0, R189, R183 ;  /* 0x000000bd00037223 */ /* 0x004fe400000100b7 */
[----:B------:R-:W-:Y:S02]  /*9ba0*/  FADD.FTZ R0, R247, R8 ;  /* 0x00000008f7007221 */ /* 0x000fe40000010000 */
[-C--:B------:R-:W-:Y:S01]  /*9bb0*/  HMMA.16816.F32.BF16 R60, R160, R166.reuse, R60 ;  /* 0x000000a6a03c723c */ /* 0x080fe2000004183c */
[----:B------:R-:W-:Y:S03]  /*9bc0*/  FADD.FTZ R3, R184, R3 ;  /* 0x00000003b8037221 */ /* 0x000fe60000010000 */
[----:B------:R-:W-:Y:S02]  /*9bd0*/  FADD.FTZ R8, R233, R0 ;  /* 0x00000000e9087221 */ /* 0x000fe40000010000 */
[----:B------:R-:W-:Y:S02]  /*9be0*/  FADD.FTZ R3, R242, R3 ;  /* 0x00000003f2037221 */ /* 0x000fe40000010000 */
[C---:B------:R-:W-:Y:S01]  /*9bf0*/  HMMA.16816.F32.BF16 R64, R136.reuse, R166, R64 ;  /* 0x000000a68840723c */ /* 0x040fe20000041840 */
[----:B-----5:R-:W-:Y:S03]  /*9c00*/  FFMA.FTZ R128, R128, R193, R248 ;  /* 0x000000c180807223 */ /* 0x020fe600000100f8 */
        /* <DEDUP_REMOVED lines=9> */
[----:B------:R-:W-:Y:S02]  /*9ca0*/  FADD.FTZ R3, R175, R3 ;  /* 0x00000003af037221 */ /* 0x000fe40000010000 */
[----:B------:R-:W-:Y:S03]  /*9cb0*/  FFMA.FTZ R129, R129, R196, R198 ;  /* 0x000000c481817223 */ /* 0x000fe600000100c6 */
        /* <DEDUP_REMOVED lines=22> */
[----:B------:R-:W-:Y:S01]  /*9e20*/  IADD3 R223, R219, -0x1, RZ ;  /* 0xffffffffdbdf7810 */ /* 0x000fe20007ffe0ff */
[----:B------:R-:W-:Y:S01]  /*9e30*/  FADD.FTZ R4, R201, R0 ;  /* 0x00000000c9047221 */ /* 0x000fe20000010000 */
[----:B------:R-:W-:Y:S03]  /*9e40*/  MOV R136, R130 ;  /* 0x0000008200887202 */ /* 0x000fe60000000f00 */
        /* <DEDUP_REMOVED lines=24> */
.L_x_1169:
        /* <DEDUP_REMOVED lines=21> */
.L_x_1192:
[----:B------:R-:W-:-:S04]  /*a120*/  MOV R3, 0x1 ;  /* 0x0000000100037802 */ /* 0x000fc80000000f00 */
[----:B------:R-:W-:-:S13]  /*a130*/  ISETP.NE.AND P0, PT, R3, c[0x0][0x32c], PT ;  /* 0x0000cb0003007a0c */ /* 0x000fda0003f05270 */
[----:B------:R-:W-:-:S05]  /*a140*/  @P0 IMAD.HI.U32 R3, R0, c[0x0][0x330], RZ ;  /* 0x0000cc0000030a27 */ /* 0x000fca00078e00ff */
[----:B------:R-:W-:-:S05]  /*a150*/  @P0 SHF.R.U32.HI R0, RZ, c[0x0][0x334], R3 ;  /* 0x0000cd00ff000a19 */ /* 0x000fca0000011603 */
.L_x_1193:
[----:B------:R-:W-:-:S05]  /*a160*/  IMAD R0, R0, c[0x0][0x32c], RZ ;  /* 0x0000cb0000007a24 */ /* 0x000fca00078e02ff */
[----:B------:R-:W-:-:S03]  /*a170*/  IMNMX R2, R2, R0, !PT ;  /* 0x0000000002027217 */ /* 0x000fc60007800200 */
.L_x_1191:
        /* <DEDUP_REMOVED lines=27> */
.L_x_1199:
        /* <DEDUP_REMOVED lines=19> */
[----:B-1-34-:R-:W1:Y:S01]  /*a460*/  S2R R5, SR_CTAID.Y ;  /* 0x0000000000057919 */ /* 0x01ae620000002600 */
[----:B------:R-:W-:Y:S01]  /*a470*/  SHF.R.S32.HI R2, RZ, 0x1f, R224 ;  /* 0x0000001fff027819 */ /* 0x000fe200000114e0 */
[----:B------:R-:W-:Y:S01]  /*a480*/  BSSY B0, `(.L_x_1195) ;  /* 0x000003b000007945 */ /* 0x000fe20003800000 */
[C---:B------:R-:W-:Y:S01]  /*a490*/  ISETP.GE.AND P1, PT, R225.reuse, c[0x0][0x1d4], PT ;  /* 0x00007500e1007a0c */ /* 0x040fe20003f26270 */
[----:B------:R-:W2:Y:S01]  /*a4a0*/  S2R R9, SR_CTAID.Y ;  /* 0x0000000000097919 */ /* 0x000ea20000002600 */
[C---:B------:R-:W-:Y:S01]  /*a4b0*/  IADD3 R12, R225.reuse, 0x20, RZ ;  /* 0x00000020e10c7810 */ /* 0x040fe20007ffe0ff */
[----:B------:R-:W-:Y:S01]  /*a4c0*/  IMAD R4, R2, c[0x0][0x208], RZ ;  /* 0x0000820002047a24 */ /* 0x000fe200078e02ff */
[----:B------:R-:W-:Y:S01]  /*a4d0*/  IADD3 R11, R225, 0x40, RZ ;  /* 0x00000040e10b7810 */ /* 0x000fe20007ffe0ff */
[----:B------:R-:W-:Y:S01]  /*a4e0*/  IMAD.WIDE.U32 R2, R224, c[0x0][0x208], RZ ;  /* 0x00008200e0027a25 */ /* 0x000fe200078e00ff */
[----:B------:R-:W-:Y:S01]  /*a4f0*/  ISETP.GE.AND P3, PT, R12, c[0x0][0x1d4], PT ;  /* 0x000075000c007a0c */ /* 0x000fe20003f66270 */
[----:B------:R-:W3:Y:S01]  /*a500*/  S2R R10, SR_TID.X ;  /* 0x00000000000a7919 */ /* 0x000ee20000002100 */
[----:B------:R-:W-:Y:S01]  /*a510*/  ISETP.GE.AND P2, PT, R11, c[0x0][0x1d4], PT ;  /* 0x000075000b007a0c */ /* 0x000fe20003f46270 */
[----:B------:R-:W-:Y:S01]  /*a520*/  IMAD R4, R224, c[0x0][0x20c], R4 ;  /* 0x00008300e0047a24 */ /* 0x000fe200078e0204 */
[----:B------:R-:W-:Y:S03]  /*a530*/  SHF.R.S32.HI R8, RZ, 0x1f, R222 ;  /* 0x0000001fff087819 */ /* 0x000fe600000114de */
        /* <DEDUP_REMOVED lines=10> */
[----:B------:R-:W-:Y:S02]  /*a5e0*/  IADD3.X R8, R5, R3, R8, P0, !PT ;  /* 0x0000000305087210 */ /* 0x000fe400007fe408 */
[C---:B------:R-:W-:Y:S04]  /*a5f0*/  LEA R9, P0, R2.reuse, c[0x0][0x1f8], 0x1 ;  /* 0x00007e0002097a11 */ /* 0x040fe800078008ff */
[----:B------:R-:W-:Y:S02]  /*a600*/  LEA.HI.X R8, R2, c[0x0][0x1fc], R8, 0x1, P0 ;  /* 0x00007f0002087a11 */ /* 0x000fe400000f0c08 */
[----:B------:R-:W1:Y:S04]  /*a610*/  SHFL.IDX PT, R2, R9, RZ, 0x1c1f ;  /* 0x001c1fff09027589 */ /* 0x000e6800000e0000 */
[----:B------:R-:W2:Y:S01]  /*a620*/  SHFL.IDX PT, R3, R8, RZ, 0x1c1f ;  /* 0x001c1fff08037589 */ /* 0x000ea200000e0000 */
[C---:B-1----:R-:W-:Y:S05]  /*a630*/  IADD3 R6, P0, R2.reuse, R228, RZ ;  /* 0x000000e402067210 */ /* 0x042fea0007f1e0ff */
[C---:B--2---:R-:W-:Y:S01]  /*a640*/  IMAD.X R7, R3.reuse, 0x1, R200, P0 ;  /* 0x0000000103077824 */ /* 0x044fe200000e06c8 */
[C---:B------:R-:W-:Y:S04]  /*a650*/  IADD3 R4, P0, R2.reuse, R198, RZ ;  /* 0x000000c602047210 */ /* 0x040fe80007f1e0ff */
[----:B------:R-:W-:Y:S01]  /*a660*/  @!PT LDS RZ, [RZ] ;  /* 0x00000000fffff984 */ /* 0x000fe20000000800 */
[----:B------:R1:W-:Y:S01]  /*a670*/  LDGSTS.E.BYPASS.LTC128B.128 [R218+0x1880], [R6.64], !P1 ;  /* 0x0188000006da7fae */ /* 0x0003e2000c901d46 */
[C---:B------:R-:W-:Y:S01]  /*a680*/  IMAD.X R5, R3.reuse, 0x1, R199, P0 ;  /* 0x0000000103057824 */ /* 0x040fe200000e06c7 */
        /* <DEDUP_REMOVED lines=9> */
.L_x_1241:
[C---:B------:R-:W-:Y:S02]  /*a720*/  IADD3 R10, R225.reuse, 0x20, RZ ;  /* 0x00000020e10a7810 */ /* 0x040fe40007ffe0ff */
[C---:B------:R-:W-:Y:S02]  /*a730*/  ISETP.GE.AND P3, PT, R225.reuse, c[0x0][0x1d4], PT ;  /* 0x00007500e1007a0c */ /* 0x040fe40003f66270 */
        /* <DEDUP_REMOVED lines=15> */
.L_x_1196:
[----:B------:R-:W-:Y:S05]  /*a830*/  BSYNC B0 ;  /* 0x0000000000007941 */ /* 0x000fea0003800000 */
.L_x_1195:
        /* <DEDUP_REMOVED lines=33> */
[----:B------:R-:W5:Y:S07]  /*aa50*/  LDSM.16.M88.4 R168, [R208+0x8080] ;  /* 0x00808000d0a8783b */ /* 0x000f6e0000000200 */
[----:B------:R-:W-:Y:S01]  /*aa60*/  HMMA.16816.F32.BF16 R48, R160, R178, R48 ;  /* 0x000000b2a030723c */ /* 0x000fe20000041830 */
[----:B------:R-:W2:Y:S07]  /*aa70*/  LDSM.16.M88.4 R160, [R214] ;  /* 0x00000000d6a0783b */ /* 0x000eae0000000200 */
[-C--:B-1----:R-:W-:Y:S01]  /*aa80*/  HMMA.16816.F32.BF16 R4, R136, R180.reuse, R4 ;  /* 0x000000b48804723c */ /* 0x082fe20000041804 */
[----:B------:R-:W1:Y:S07]  /*aa90*/  LDSM.16.M88.4 R176, [R213] ;  /* 0x00000000d5b0783b */ /* 0x000e6e0000000200 */
        /* <DEDUP_REMOVED lines=27> */
[-C--:B-1----:R-:W-:Y:S08]  /*ac50*/  HMMA.16816.F32.BF16 R36, R168, R176.reuse, R36 ;  /* 0x000000b0a824723c */ /* 0x082ff00000041824 */
[C---:B------:R-:W-:Y:S08]  /*ac60*/  HMMA.16816.F32.BF16 R40, R192.reuse, R176, R40 ;  /* 0x000000b0c028723c */ /* 0x040ff00000041828 */
[-C--:B------:R-:W-:Y:S01]  /*ac70*/  HMMA.16816.F32.BF16 R44, R192, R178.reuse, R44 ;  /* 0x000000b2c02c723c */ /* 0x080fe2000004182c */
[----:B------:R-:W1:Y:S07]  /*ac80*/  LDSM.16.M88.4 R192, [R208+0xb080] ;  /* 0x00b08000d0c0783b */ /* 0x000e6e0000000200 */
[----:B------:R-:W-:Y:S01]  /*ac90*/  HMMA.16816.F32.BF16 R48, R168, R178, R48 ;  /* 0x000000b2a830723c */ /* 0x000fe20000041830 */
[----:B------:R-:W5:Y:S07]  /*aca0*/  LDSM.16.M88.4 R168, [R211] ;  /* 0x00000000d3a8783b */ /* 0x000f6e0000000200 */
[-C--:B---3--:R-:W-:Y:S01]  /*acb0*/  HMMA.16816.F32.BF16 R4, R136, R164.reuse, R4 ;  /* 0x000000a48804723c */ /* 0x088fe20000041804 */
[----:B------:R-:W3:Y:S01]  /*acc0*/  LDSM.16.M88.4 R176, [R210] ;  /* 0x00000000d2b0783b */ /* 0x000ee20000000200 */
[----:B------:R-:W-:Y:S06]  /*acd0*/  DEPBAR.LE SB0, 0x0 ;  /* 0x000080000000791a */ /* 0x000fec0000000000 */
[C---:B----4-:R-:W-:Y:S01]  /*ace0*/  HMMA.16816.F32.BF16 R8, R172.reuse, R164, R8 ;  /* 0x000000a4ac08723c */ /* 0x050fe20000041808 */
[----:B------:R-:W-:Y:S07]  /*acf0*/  BAR.SYNC.DEFER_BLOCKING 0x0 ;  /* 0x0000000000007b1d */ /* 0x000fee0000010000 */
        /* <DEDUP_REMOVED lines=11> */
[C---:B-1----:R-:W-:Y:S08]  /*adb0*/  HMMA.16816.F32.BF16 R8, R192.reuse, R188, R8 ;  /* 0x000000bcc008723c */ /* 0x042ff00000041808 */
[-C--:B------:R-:W-:Y:S08]  /*adc0*/  HMMA.16816.F32.BF16 R12, R192, R190.reuse, R12 ;  /* 0x000000bec00c723c */ /* 0x080ff0000004180c */
[C---:B------:R-:W-:Y:S08]  /*add0*/  HMMA.16816.F32.BF16 R16, R160.reuse, R190, R16 ;  /* 0x000000bea010723c */ /* 0x040ff00000041810 */
[-C--:B-----5:R-:W-:Y:S08]  /*ade0*/  HMMA.16816.F32.BF16 R20, R160, R168.reuse, R20 ;  /* 0x000000a8a014723c */ /* 0x0a0ff00000041814 */
[C---:B------:R-:W-:Y:S08]  /*adf0*/  HMMA.16816.F32.BF16 R24, R192.reuse, R168, R24 ;  /* 0x000000a8c018723c */ /* 0x040ff00000041818 */
[-C--:B------:R-:W-:Y:S08]  /*ae00*/  HMMA.16816.F32.BF16 R28, R192, R170.reuse, R28 ;  /* 0x000000aac01c723c */ /* 0x080ff0000004181c */
[C---:B------:R-:W-:Y:S08]  /*ae10*/  HMMA.16816.F32.BF16 R32, R160.reuse, R170, R32 ;  /* 0x000000aaa020723c */ /* 0x040ff00000041820 */
[-C--:B---3--:R-:W-:Y:S08]  /*ae20*/  HMMA.16816.F32.BF16 R36, R160, R176.reuse, R36 ;  /* 0x000000b0a024723c */ /* 0x088ff00000041824 */
[C---:B------:R-:W-:Y:S08]  /*ae30*/  HMMA.16816.F32.BF16 R40, R192.reuse, R176, R40 ;  /* 0x000000b0c028723c */ /* 0x040ff00000041828 */
[-C--:B------:R-:W-:Y:S08]  /*ae40*/  HMMA.16816.F32.BF16 R44, R192, R178.reuse, R44 ;  /* 0x000000b2c02c723c */ /* 0x080ff0000004182c */
[----:B------:R-:W-:Y:S01]  /*ae50*/  HMMA.16816.F32.BF16 R48, R160, R178, R48 ;  /* 0x000000b2a030723c */ /* 0x000fe20000041830 */
[----:B------:R-:W-:-:S07]  /*ae60*/  @!P0 BRA `(.L_x_1198) ;  /* 0x000004b000008947 */ /* 0x000fce0003800000 */
[----:B------:R-:W2:Y:S01]  /*ae70*/  LDL R3, [R1+0x20] ;  /* 0x0000200001037983 */ /* 0x000ea20000100800 */
[----:B------:R-:W-:Y:S01]  /*ae80*/  IMAD.MOV.U32 R222, RZ, RZ, RZ ;  /* 0x000000ffffde7224 */ /* 0x000fe200078e00ff */
[----:B------:R-:W-:Y:S01]  /*ae90*/  ISETP.GE.AND P5, PT, R225, c[0x0][0x1d4], PT ;  /* 0x00007500e1007a0c */ /* 0x000fe20003fa6270 */
[----:B------:R-:W-:Y:S01]  /*aea0*/  IMAD.MOV.U32 R130, RZ, RZ, c[0x0][0x2b8] ;  /* 0x0000ae00ff827624 */ /* 0x000fe200078e00ff */
[----:B------:R-:W3:Y:S04]  /*aeb0*/  LDL R2, [R1+0x14] ;  /* 0x0000140001027983 */ /* 0x000ee80000100800 */
[----:B------:R-:W4:Y:S01]  /*aec0*/  LDL.64 R202, [R1+0x28] ;  /* 0x0000280001ca7983 */ /* 0x000f220000100a00 */
[----:B------:R-:W-:Y:S03]  /*aed0*/  ISETP.NE.AND P2, PT, R130, 0x1, PT ;  /* 0x000000018200780c */ /* 0x000fe60003f45270 */
[----:B------:R-:W5:Y:S01]  /*aee0*/  LDL R201, [R1+0x30] ;  /* 0x0000300001c97983 */ /* 0x000f620000100800 */
[----:B---3--:R-:W-:Y:S01]  /*aef0*/  ISETP.GT.AND P1, PT, R2, 0x2f, PT ;  /* 0x0000002f0200780c */ /* 0x008fe20003f24270 */
[----:B--2---:R-:W-:Y:S05]  /*af00*/  IMAD R3, R223, 0x30, R3 ;  /* 0x00000030df037824 */ /* 0x004fea00078e0203 */
[----:B------:R-:W-:Y:S05]  /*af10*/  IADD3 R3, R3, -0x30, R2 ;  /* 0xffffffd003037810 */ /* 0x000fea0007ffe002 */
[----:B------:R-:W-:Y:S04]  /*af20*/  @P2 IMAD.HI.U32 R130, R3, c[0x0][0x2bc], RZ ;  /* 0x0000af0003822a27 */ /* 0x000fe800078e00ff */
[--C-:B------:R-:W-:Y:S01]  /*af30*/  IMAD.MOV.U32 R2, RZ, RZ, R3.reuse ;  /* 0x000000ffff027224 */ /* 0x100fe200078e0003 */
[----:B------:R-:W-:Y:S04]  /*af40*/  @P2 SHF.R.U32.HI R2, RZ, c[0x0][0x2c0], R130 ;  /* 0x0000b000ff022a19 */ /* 0x000fe80000011682 */
[C---:B----4-:R-:W-:Y:S02]  /*af50*/  @!P1 IADD3 R131, P0, R2.reuse, R202, RZ ;  /* 0x000000ca02839210 */ /* 0x050fe40007f1e0ff */
[----:B------:R-:W1:Y:S02]  /*af60*/  S2R R202, SR_CTAID.Y ;  /* 0x0000000000ca7919 */ /* 0x000e640000002600 */
[----:B-----5:R-:W-:Y:S01]  /*af70*/  @!P1 LEA.HI.X.SX32 R136, R2, R201, 0x1, P0 ;  /* 0x000000c902889211 */ /* 0x020fe200000f0eff */
[----:B------:R-:W-:Y:S01]  /*af80*/  IMAD.MOV R2, RZ, RZ, -R2 ;  /* 0x000000ffff027224 */ /* 0x000fe200078e0a02 */
[----:B------:R-:W2:Y:S01]  /*af90*/  S2R R201, SR_CTAID.Y ;  /* 0x0000000000c97919 */ /* 0x000ea20000002600 */
[C---:B------:R-:W-:Y:S02]  /*afa0*/  @!P1 LEA R130, P0, R131.reuse, c[0x0][0x2a0], 0x2 ;  /* 0x0000a80083829a11 */ /* 0x040fe400078010ff */
[----:B------:R-:W-:Y:S02]  /*afb0*/  IMAD R224, R2, c[0x0][0x2b8], R3 ;  /* 0x0000ae0002e07a24 */ /* 0x000fe400078e0203 */
[----:B------:R-:W-:Y:S03]  /*afc0*/  @!P1 LEA.HI.X R131, R131, c[0x0][0x2a4], R136, 0x2, P0 ;  /* 0x0000a90083839a11 */ /* 0x000fe600000f1488 */
[----:B------:R-:W-:Y:S02]  /*afd0*/  SHF.R.S32.HI R2, RZ, 0x1f, R224 ;  /* 0x0000001fff027819 */ /* 0x000fe400000114e0 */
[----:B------:R3:W4:Y:S01]  /*afe0*/  @!P1 LDG.E R222, [R130.64] ;  /* 0x0000000682de9981 */ /* 0x000722000c1e1900 */
[----:B-1----:R-:W-:Y:S01]  /*aff0*/  SHF.R.S32.HI R202, RZ, 0x1f, R202 ;  /* 0x0000001fffca7819 */ /* 0x002fe200000114ca */
[C---:B--2---:R-:W-:Y:S04]  /*b000*/  IMAD.WIDE.U32 R220, R201.reuse, c[0x0][0x1e8], RZ ;  /* 0x00007a00c9dc7a25 */ /* 0x044fe800078e00ff */
[----:B------:R-:W-:Y:S04]  /*b010*/  IMAD R202, R202, c[0x0][0x1e8], RZ ;  /* 0x00007a00caca7a24 */ /* 0x000fe800078e02ff */
[----:B------:R-:W-:Y:S02]  /*b020*/  IMAD R202, R201, c[0x0][0x1ec], R202 ;  /* 0x00007b00c9ca7a24 */ /* 0x000fe400078e02ca */
[----:B------:R-:W1:Y:S01]  /*b030*/  S2R R201, SR_TID.X ;  /* 0x0000000000c97919 */ /* 0x000e620000002100 */
[----:B---3--:R-:W-:Y:S02]  /*b040*/  IMAD R130, R2, c[0x0][0x1e0], RZ ;  /* 0x0000780002827a24 */ /* 0x008fe400078e02ff */
[C---:B------:R-:W-:Y:S04]  /*b050*/  IMAD.WIDE.U32 R2, R224.reuse, c[0x0][0x1e0], RZ ;  /* 0x00007800e0027a25 */ /* 0x040fe800078e00ff */
[----:B------:R-:W-:Y:S02]  /*b060*/  IMAD R130, R224, c[0x0][0x1e4], R130 ;  /* 0x00007900e0827a24 */ /* 0x000fe400078e0282 */
[----:B------:R-:W-:Y:S02]  /*b070*/  IMAD.IADD R202, R221, 0x1, R202 ;  /* 0x00000001ddca7824 */ /* 0x000fe400078e02ca */
[----:B------:R-:W-:Y:S01]  /*b080*/  IMAD.IADD R3, R3, 0x1, R130 ;  /* 0x0000000103037824 */ /* 0x000fe200078e0282 */
[----:B-1----:R-:W-:Y:S04]  /*b090*/  SHF.R.S32.HI R137, RZ, 0x1f, R201 ;  /* 0x0000001fff897819 */ /* 0x002fe800000114c9 */
[----:B------:R-:W-:Y:S02]  /*b0a0*/  LEA.HI R137, R137, R201, RZ, 0x2 ;  /* 0x000000c989897211 */ /* 0x000fe400078f10ff */
[----:B------:R-:W-:Y:S02]  /*b0b0*/  IADD3 R201, R225, 0x40, RZ ;  /* 0x00000040e1c97810 */ /* 0x000fe40007ffe0ff */
[----:B------:R-:W-:Y:S02]  /*b0c0*/  SHF.R.S32.HI R137, RZ, 0x2, R137 ;  /* 0x00000002ff897819 */ /* 0x000fe40000011489 */
[----:B------:R-:W-:Y:S02]  /*b0d0*/  ISETP.GE.AND P3, PT, R201, c[0x0][0x1d4], PT ;  /* 0x00007500c9007a0c */ /* 0x000fe40003f66270 */
[----:B------:R-:W-:Y:S04]  /*b0e0*/  IADD3 R136, -R137, 0x30, RZ ;  /* 0x0000003089887810 */ /* 0x000fe80007ffe1ff */
[----:B------:R-:W-:Y:S02]  /*b0f0*/  ISETP.GE.AND P1, PT, R136, 0x1, PT ;  /* 0x000000018800780c */ /* 0x000fe40003f26270 */
[----:B----4-:R-:W-:Y:S01]  /*b100*/  SHF.R.S32.HI R130, RZ, 0x1f, R222 ;  /* 0x0000001fff827819 */ /* 0x010fe200000114de */
[----:B------:R-:W-:Y:S04]  /*b110*/  IMAD.WIDE.U32 R2, R222, c[0x0][0x1f0], R2 ;  /* 0x00007c00de027a25 */ /* 0x000fe800078e0002 */
[----:B------:R-:W-:Y:S01]  /*b120*/  IMAD R130, R130, c[0x0][0x1f0], RZ ;  /* 0x00007c0082827a24 */ /* 0x000fe200078e02ff */
[----:B------:R-:W-:Y:S03]  /*b130*/  IADD3 R2, P0, R220, R2, RZ ;  /* 0x00000002dc027210 */ /* 0x000fe60007f1e0ff */
[----:B------:R-:W-:Y:S05]  /*b140*/  IMAD R130, R222, c[0x0][0x1f4], R130 ;  /* 0x00007d00de827a24 */ /* 0x000fea00078e0282 */
[----:B------:R-:W-:Y:S02]  /*b150*/  IADD3.X R130, R202, R3, R130, P0, !PT ;  /* 0x00000003ca827210 */ /* 0x000fe400007fe482 */
[C---:B------:R-:W-:Y:S02]  /*b160*/  LEA R131, P0, R2.reuse, c[0x0][0x1c8], 0x1 ;  /* 0x0000720002837a11 */ /* 0x040fe400078008ff */
[----:B------:R-:W-:Y:S02]  /*b170*/  IADD3 R202, R225, 0x20, RZ ;  /* 0x00000020e1ca7810 */ /* 0x000fe40007ffe0ff */
[----:B------:R-:W-:Y:S02]  /*b180*/  LEA.HI.X R130, R2, c[0x0][0x1cc], R130, 0x1, P0 ;  /* 0x0000730002827a11 */ /* 0x000fe400000f0c82 */
[----:B------:R-:W1:Y:S01]  /*b190*/  SHFL.IDX PT, R2, R131, RZ, 0x1c1f ;  /* 0x001c1fff83027589 */ /* 0x000e6200000e0000 */
[----:B------:R-:W-:Y:S03]  /*b1a0*/  ISETP.GE.AND P4, PT, R202, c[0x0][0x1d4], PT ;  /* 0x00007500ca007a0c */ /* 0x000fe60003f86270 */
[----:B------:R-:W2:Y:S01]  /*b1b0*/  SHFL.IDX PT, R3, R130, RZ, 0x1c1f ;  /* 0x001c1fff82037589 */ /* 0x000ea200000e0000 */
[C---:B-1----:R-:W-:Y:S05]  /*b1c0*/  @P1 IADD3 R162, P0, R2.reuse, R228, RZ ;  /* 0x000000e402a21210 */ /* 0x042fea0007f1e0ff */
[C-C-:B--2---:R-:W-:Y:S01]  /*b1d0*/  @P1 IMAD.X R163, R3.reuse, 0x1, R200.reuse, P0 ;  /* 0x0000000103a31824 */ /* 0x144fe200000e06c8 */
        /* <DEDUP_REMOVED lines=20> */
.L_x_1198:
[----:B-1----:R-:W-:Y:S01]  /*b320*/  FMNMX.FTZ R2, R4, R134, !PT ;  /* 0x0000008604027209 */ /* 0x002fe20007810000 */
[----:B------:R-:W-:Y:S01]  /*b330*/  LDSM.16.MT88.4 R160, [R205+0x1880] ;  /* 0x00188000cda0783b */ /* 0x000fe20000004200 */
[----:B------:R-:W-:Y:S02]  /*b340*/  ISETP.GT.AND P0, PT, R223, R227, PT ;  /* 0x000000e3df00720c */ /* 0x000fe40003f04270 */
        /* <DEDUP_REMOVED lines=39> */
[----:B------:R-:W-:Y:S03]  /*b5c0*/  FMNMX.FTZ R2, R41, R2, !PT ;  /* 0x0000000229027209 */ /* 0x000fe60007810000 */
[----:B------:R-:W1:Y:S01]  /*b5d0*/  SHFL.BFLY PT, R131, R3, 0x2, 0x1f ;  /* 0x0c401f0003837f89 */ /* 0x000e6200000e0000 */
[----:B------:R-:W-:Y:S04]  /*b5e0*/  FMNMX.FTZ R2, R44, R2, !PT ;  /* 0x000000022c027209 */ /* 0x000fe80007810000 */
[----:B------:R-:W-:Y:S05]  /*b5f0*/  FMNMX.FTZ R2, R45, R2, !PT ;  /* 0x000000022d027209 */ /* 0x000fea0007810000 */
[----:B------:R-:W1:Y:S02]  /*b600*/  SHFL.BFLY PT, R132, R2, 0x2, 0x1f ;  /* 0x0c401f0002847f89 */ /* 0x000e6400000e0000 */
[----:B-1----:R-:W-:Y:S02]  /*b610*/  FMNMX.FTZ R134, R134, R130, !PT ;  /* 0x0000008286867209 */ /* 0x002fe40007810000 */
[----:B------:R-:W-:Y:S04]  /*b620*/  FMNMX.FTZ R130, R10, R128, !PT ;  /* 0x000000800a827209 */ /* 0x000fe80007810000 */
[----:B------:R-:W1:Y:S01]  /*b630*/  SHFL.BFLY PT, R133, R134, 0x1, 0x1f ;  /* 0x0c201f0086857f89 */ /* 0x000e6200000e0000 */
[----:B------:R-:W-:Y:S02]  /*b640*/  FMNMX.FTZ R130, R11, R130, !PT ;  /* 0x000000820b827209 */ /* 0x000fe40007810000 */
[----:B------:R-:W-:Y:S02]  /*b650*/  FMNMX.FTZ R3, R3, R131, !PT ;  /* 0x0000008303037209 */ /* 0x000fe40007810000 */
[----:B------:R-:W-:Y:S03]  /*b660*/  FMNMX.FTZ R130, R14, R130, !PT ;  /* 0x000000820e827209 */ /* 0x000fe60007810000 */
[----:B------:R-:W1:Y:S01]  /*b670*/  SHFL.BFLY PT, R131, R3, 0x1, 0x1f ;  /* 0x0c201f0003837f89 */ /* 0x000e6200000e0000 */
[----:B------:R-:W-:Y:S02]  /*b680*/  FMNMX.FTZ R132, R2, R132, !PT ;  /* 0x0000008402847209 */ /* 0x000fe40007810000 */
[----:B------:R-:W-:Y:S05]  /*b690*/  FMNMX.FTZ R2, R15, R130, !PT ;  /* 0x000000820f027209 */ /* 0x000fea0007810000 */
[----:B------:R-:W1:Y:S01]  /*b6a0*/  SHFL.BFLY PT, R130, R132, 0x1, 0x1f ;  /* 0x0c201f0084827f89 */ /* 0x000e6200000e0000 */
[----:B------:R-:W-:Y:S02]  /*b6b0*/  FMNMX.FTZ R2, R26, R2, !PT ;  /* 0x000000021a027209 */ /* 0x000fe40007810000 */
[----:B-1----:R-:W-:Y:S02]  /*b6c0*/  FMNMX.FTZ R134, R134, R133, !PT ;  /* 0x0000008586867209 */ /* 0x002fe40007810000 */
[----:B------:R-:W-:Y:S03]  /*b6d0*/  FMNMX.FTZ R2, R27, R2, !PT ;  /* 0x000000021b027209 */ /* 0x000fe60007810000 */
[----:B------:R-:W-:Y:S01]  /*b6e0*/  FADD.FTZ R0, -R134, R0 ;  /* 0x0000000086007221 */ /* 0x000fe20000010100 */
[----:B------:R-:W-:Y:S04]  /*b6f0*/  FMNMX.FTZ R2, R30, R2, !PT ;  /* 0x000000021e027209 */ /* 0x000fe80007810000 */
[----:B------:R-:W-:Y:S02]  /*b700*/  FMNMX.FTZ R2, R31, R2, !PT ;  /* 0x000000021f027209 */ /* 0x000fe40007810000 */
[----:B------:R-:W-:Y:S02]  /*b710*/  FMNMX.FTZ R133, R3, R131, !PT ;  /* 0x0000008303857209 */ /* 0x000fe40007810000 */
[----:B------:R-:W-:Y:S01]  /*b720*/  FMNMX.FTZ R3, R42, R2, !PT ;  /* 0x000000022a037209 */ /* 0x000fe20007810000 */
[----:B------:R-:W-:Y:S02]  /*b730*/  FMUL.FTZ R2, R0, c[0x0][0x2d0] ;  /* 0x0000b40000027a20 */ /* 0x000fe40000410000 */
[----:B------:R-:W-:Y:S01]  /*b740*/  FMUL.FTZ R168, R133, c[0x0][0x2d0] ;  /* 0x0000b40085a87a20 */ /* 0x000fe20000410000 */
[----:B------:R-:W-:Y:S01]  /*b750*/  FMNMX.FTZ R0, R43, R3, !PT ;  /* 0x000000032b007209 */ /* 0x000fe20007810000 */
[----:B------:R1:W1:Y:S01]  /*b760*/  MUFU.EX2 R131, R2 ;  /* 0x0000000200837308 */ /* 0x0002620000000800 */
[----:B------:R-:W-:Y:S01]  /*b770*/  FMNMX.FTZ R132, R132, R130, !PT ;  /* 0x0000008284847209 */ /* 0x000fe20007810000 */
[--C-:B------:R-:W-:Y:S01]  /*b780*/  FFMA.FTZ R18, R18, c[0x0][0x2d0], -R168.reuse ;  /* 0x0000b40012127a23 */ /* 0x100fe200000108a8 */
[----:B------:R-:W-:Y:S01]  /*b790*/  FMNMX.FTZ R0, R46, R0, !PT ;  /* 0x000000002e007209 */ /* 0x000fe20007810000 */
[--C-:B------:R-:W-:Y:S02]  /*b7a0*/  FFMA.FTZ R19, R19, c[0x0][0x2d0], -R168.reuse ;  /* 0x0000b40013137a23 */ /* 0x100fe400000108a8 */
[--C-:B------:R-:W-:Y:S01]  /*b7b0*/  FFMA.FTZ R6, R6, c[0x0][0x2d0], -R168.reuse ;  /* 0x0000b40006067a23 */ /* 0x100fe200000108a8 */
[----:B------:R-:W-:Y:S01]  /*b7c0*/  FMNMX.FTZ R0, R47, R0, !PT ;  /* 0x000000002f007209 */ /* 0x000fe20007810000 */
[--C-:B------:R-:W-:Y:S02]  /*b7d0*/  FFMA.FTZ R7, R7, c[0x0][0x2d0], -R168.reuse ;  /* 0x0000b40007077a23 */ /* 0x100fe400000108a8 */
[----:B------:R-:W-:Y:S01]  /*b7e0*/  MUFU.EX2 R202, R6 ;  /* 0x0000000600ca7308 */ /* 0x000fe20000000800 */
[----:B------:R-:W-:Y:S01]  /*b7f0*/  FMUL.FTZ R169, R132, c[0x0][0x2d0] ;  /* 0x0000b40084a97a20 */ /* 0x000fe20000410000 */
[----:B------:R-:W1:Y:S01]  /*b800*/  SHFL.BFLY PT, R3, R0, 0x2, 0x1f ;  /* 0x0c401f0000037f89 */ /* 0x000e6200000e0000 */
[--C-:B------:R-:W-:Y:S02]  /*b810*/  FFMA.FTZ R22, R22, c[0x0][0x2d0], -R168.reuse ;  /* 0x0000b40016167a23 */ /* 0x100fe400000108a8 */
[--C-:B------:R-:W-:Y:S02]  /*b820*/  FFMA.FTZ R8, R8, c[0x0][0x2d0], -R169.reuse ;  /* 0x0000b40008087a23 */ /* 0x100fe400000108a9 */
[--C-:B------:R-:W-:Y:S02]  /*b830*/  FFMA.FTZ R9, R9, c[0x0][0x2d0], -R169.reuse ;  /* 0x0000b40009097a23 */ /* 0x100fe400000108a9 */
[--C-:B------:R-:W-:Y:S01]  /*b840*/  FFMA.FTZ R12, R12, c[0x0][0x2d0], -R169.reuse ;  /* 0x0000b4000c0c7a23 */ /* 0x100fe200000108a9 */
[----:B------:R-:W1:Y:S01]  /*b850*/  MUFU.EX2 R203, R7 ;  /* 0x0000000700cb7308 */ /* 0x000e620000000800 */
[----:B------:R-:W-:Y:S02]  /*b860*/  FFMA.FTZ R13, R13, c[0x0][0x2d0], -R169 ;  /* 0x0000b4000d0d7a23 */ /* 0x000fe400000108a9 */
[--C-:B------:R-:W-:Y:S02]  /*b870*/  FFMA.FTZ R34, R34, c[0x0][0x2d0], -R168.reuse ;  /* 0x0000b40022227a23 */ /* 0x100fe400000108a8 */
[----:B-1----:R-:W-:Y:S02]  /*b880*/  FADD.FTZ R2, -R133, R129 ;  /* 0x0000008185027221 */ /* 0x002fe40000010100 */
[C---:B------:R-:W-:Y:S02]  /*b890*/  FMUL.FTZ R100, R131.reuse, R100 ;  /* 0x0000006483647220 */ /* 0x040fe40000410000 */
[----:B------:R-:W-:Y:S01]  /*b8a0*/  FMUL.FTZ R2, R2, c[0x0][0x2d0] ;  /* 0x0000b40002027a20 */ /* 0x000fe20000410000 */
[----:B------:R-:W-:Y:S01]  /*b8b0*/  MUFU.EX2 R201, R18 ;  /* 0x0000001200c97308 */ /* 0x000fe20000000800 */
[----:B------:R-:W-:Y:S02]  /*b8c0*/  FMUL.FTZ R101, R131, R101 ;  /* 0x0000006583657220 */ /* 0x000fe40000410000 */
[--C-:B------:R-:W-:Y:S02]  /*b8d0*/  FFMA.FTZ R35, R35, c[0x0][0x2d0], -R168.reuse ;  /* 0x0000b40023237a23 */ /* 0x100fe400000108a8 */
[--C-:B------:R-:W-:Y:S01]  /*b8e0*/  FFMA.FTZ R38, R38, c[0x0][0x2d0], -R168.reuse ;  /* 0x0000b40026267a23 */ /* 0x100fe200000108a8 */
[----:B------:R-:W-:Y:S01]  /*b8f0*/  FMNMX.FTZ R0, R0, R3, !PT ;  /* 0x0000000300007209 */ /* 0x000fe20007810000 */
[----:B------:R-:W-:Y:S02]  /*b900*/  FFMA.FTZ R39, R39, c[0x0][0x2d0], -R168 ;  /* 0x0000b40027277a23 */ /* 0x000fe400000108a8 */
[--C-:B------:R-:W-:Y:S01]  /*b910*/  FFMA.FTZ R40, R40, c[0x0][0x2d0], -R169.reuse ;  /* 0x0000b40028287a23 */ /* 0x100fe200000108a9 */
[----:B------:R1:W-:Y:S01]  /*b920*/  MUFU.EX2 R130, R2 ;  /* 0x0000000200827308 */ /* 0x0003e20000000800 */
[--C-:B------:R-:W-:Y:S02]  /*b930*/  FFMA.FTZ R41, R41, c[0x0][0x2d0], -R169.reuse ;  /* 0x0000b40029297a23 */ /* 0x100fe400000108a9 */
[--C-:B------:R-:W-:Y:S01]  /*b940*/  FFMA.FTZ R44, R44, c[0x0][0x2d0], -R169.reuse ;  /* 0x0000b4002c2c7a23 */ /* 0x100fe200000108a9 */
[----:B------:R-:W-:Y:S01]  /*b950*/  F2FP.BF16.PACK_AB R137, R203, R202 ;  /* 0x000000cacb89723e */ /* 0x000fe200000010ff */
[----:B------:R-:W-:Y:S02]  /*b960*/  FFMA.FTZ R45, R45, c[0x0][0x2d0], -R169 ;  /* 0x0000b4002d2d7a23 */ /* 0x000fe400000108a9 */
[C---:B------:R-:W-:Y:S02]  /*b970*/  FMUL.FTZ R112, R131.reuse, R112 ;  /* 0x0000007083707220 */ /* 0x040fe40000410000 */
[C---:B------:R-:W-:Y:S01]  /*b980*/  FMUL.FTZ R113, R131.reuse, R113 ;  /* 0x0000007183717220 */ /* 0x040fe20000410000 */
[----:B------:R-:W1:Y:S01]  /*b990*/  MUFU.EX2 R195, R19 ;  /* 0x0000001300c37308 */ /* 0x000e620000000800 */
[C---:B------:R-:W-:Y:S02]  /*b9a0*/  FMUL.FTZ R116, R131.reuse, R116 ;  /* 0x0000007483747220 */ /* 0x040fe40000410000 */
[C---:B------:R-:W-:Y:S02]  /*b9b0*/  FMUL.FTZ R117, R131.reuse, R117 ;  /* 0x0000007583757220 */ /* 0x040fe40000410000 */
[C---:B------:R-:W-:Y:S02]  /*b9c0*/  FMUL.FTZ R124, R131.reuse, R124 ;  /* 0x0000007c837c7220 */ /* 0x040fe40000410000 */
[C---:B------:R-:W-:Y:S02]  /*b9d0*/  FMUL.FTZ R125, R131.reuse, R125 ;  /* 0x0000007d837d7220 */ /* 0x040fe40000410000 */
[C---:B------:R-:W-:Y:S01]  /*b9e0*/  FMUL.FTZ R52, R131.reuse, R52 ;  /* 0x0000003483347220 */ /* 0x040fe20000410000 */
[----:B------:R-:W-:Y:S01]  /*b9f0*/  MUFU.EX2 R191, R8 ;  /* 0x0000000800bf7308 */ /* 0x000fe20000000800 */
[C---:B------:R-:W-:Y:S02]  /*ba00*/  FMUL.FTZ R53, R131.reuse, R53 ;  /* 0x0000003583357220 */ /* 0x040fe40000410000 */
[----:B------:R-:W-:Y:S02]  /*ba10*/  FMUL.FTZ R64, R131, R64 ;  /* 0x0000004083407220 */ /* 0x000fe40000410000 */
[----:B-1----:R-:W-:Y:S02]  /*ba20*/  FADD.FTZ R2, -R132, R135 ;  /* 0x0000008784027221 */ /* 0x002fe40000010100 */
        /* <DEDUP_REMOVED lines=101> */
[C---:B----4-:R-:W-:Y:S02]  /*c080*/  FMUL.FTZ R20, R129.reuse, R156 ;  /* 0x0000009c81147220 */ /* 0x050fe40000410000 */
[C---:B------:R-:W-:Y:S02]  /*c090*/  FMUL.FTZ R66, R130.reuse, R66 ;  /* 0x0000004282427220 */ /* 0x040fe40000410000 */
[-C--:B------:R-:W-:Y:S01]  /*c0a0*/  HMMA.16816.F32.BF16 R12, R140, R162.reuse, R12 ;  /* 0x000000a28c0c723c */ /* 0x080fe2000004180c */
[----:B------:R-:W4:Y:S03]  /*c0b0*/  MUFU.EX2 R181, R33 ;  /* 0x0000002100b57308 */ /* 0x000f260000000800 */
[C---:B------:R-:W-:Y:S02]  /*c0c0*/  FMUL.FTZ R67, R130.reuse, R67 ;  /* 0x0000004382437220 */ /* 0x040fe40000410000 */
[----:B--2---:R-:W-:Y:S02]  /*c0d0*/  FMUL.FTZ R21, R129, R157 ;  /* 0x0000009d81157220 */ /* 0x004fe40000410000 */
[C---:B------:R-:W-:Y:S03]  /*c0e0*/  HMMA.16816.F32.BF16 R16, R136.reuse, R162, R16 ;  /* 0x000000a28810723c */ /* 0x040fe60000041810 */
[----:B------:R-:W-:Y:S01]  /*c0f0*/  MUFU.EX2 R180, R34 ;  /* 0x0000002200b47308 */ /* 0x000fe20000000800 */
[C---:B------:R-:W-:Y:S02]  /*c100*/  FMUL.FTZ R68, R131.reuse, R68 ;  /* 0x0000004483447220 */ /* 0x040fe40000410000 */
[----:B------:R-:W-:Y:S02]  /*c110*/  FMUL.FTZ R69, R131, R69 ;  /* 0x0000004583457220 */ /* 0x000fe40000410000 */
[-C--:B------:R-:W-:Y:S04]  /*c120*/  HMMA.16816.F32.BF16 R100, R136, R164.reuse, R100 ;  /* 0x000000a48864723c */ /* 0x080fe80000041864 */
[C---:B------:R-:W-:Y:S01]  /*c130*/  FMUL.FTZ R70, R130.reuse, R70 ;  /* 0x0000004682467220 */ /* 0x040fe20000410000 */
[----:B------:R2:W1:Y:S01]  /*c140*/  MUFU.EX2 R179, R35 ;  /* 0x0000002300b37308 */ /* 0x0004620000000800 */
[----:B------:R-:W-:Y:S02]  /*c150*/  FMUL.FTZ R71, R130, R71 ;  /* 0x0000004782477220 */ /* 0x000fe40000410000 */
[C---:B------:R-:W-:Y:S04]  /*c160*/  HMMA.16816.F32.BF16 R104, R140.reuse, R164, R104 ;  /* 0x000000a48c68723c */ /* 0x040fe80000041868 */
[C---:B------:R-:W-:Y:S02]  /*c170*/  FMUL.FTZ R72, R129.reuse, R72 ;  /* 0x0000004881487220 */ /* 0x040fe40000410000 */
        /* <DEDUP_REMOVED lines=9> */
[----:B------:R-:W-:Y:S02]  /*c210*/  FMUL.FTZ R77, R129, R77 ;  /* 0x0000004d814d7220 */ /* 0x000fe40000410000 */
[-C--:B---3--:R-:W-:Y:S03]  /*c220*/  HMMA.16816.F32.BF16 R116, R136, R144.reuse, R116 ;  /* 0x000000908874723c */ /* 0x088fe60000041874 */
[----:B------:R-:W-:Y:S01]  /*c230*/  MUFU.EX2 R167, R37 ;  /* 0x0000002500a77308 */ /* 0x000fe20000000800 */
[C---:B------:R-:W-:Y:S02]  /*c240*/  FMUL.FTZ R78, R0.reuse, R78 ;  /* 0x0000004e004e7220 */ /* 0x040fe40000410000 */
[----:B------:R-:W-:Y:S02]  /*c250*/  FMUL.FTZ R79, R0, R79 ;  /* 0x0000004f004f7220 */ /* 0x000fe40000410000 */
[C---:B------:R-:W-:Y:S04]  /*c260*/  HMMA.16816.F32.BF16 R120, R140.reuse, R144, R120 ;  /* 0x000000908c78723c */ /* 0x040fe80000041878 */
[C---:B------:R-:W-:Y:S01]  /*c270*/  FMUL.FTZ R80, R131.reuse, R80 ;  /* 0x0000005083507220 */ /* 0x040fe20000410000 */
[----:B------:R-:W-:Y:S01]  /*c280*/  MUFU.EX2 R166, R38 ;  /* 0x0000002600a67308 */ /* 0x000fe20000000800 */
[C---:B------:R-:W-:Y:S02]  /*c290*/  FMUL.FTZ R81, R131.reuse, R81 ;  /* 0x0000005183517220 */ /* 0x040fe40000410000 */
[----:B------:R-:W-:Y:S04]  /*c2a0*/  FMUL.FTZ R82, R130, R82 ;  /* 0x0000005282527220 */ /* 0x000fe80000410000 */
[----:B-1----:R-:W-:Y:S02]  /*c2b0*/  FMUL.FTZ R22, R0, R158 ;  /* 0x0000009e00167220 */ /* 0x002fe40000410000 */
[C---:B------:R-:W-:Y:S01]  /*c2c0*/  FMUL.FTZ R83, R130.reuse, R83 ;  /* 0x0000005382537220 */ /* 0x040fe20000410000 */
[----:B------:R1:W-:Y:S01]  /*c2d0*/  MUFU.EX2 R165, R39 ;  /* 0x0000002700a57308 */ /* 0x0003e20000000800 */
[C---:B------:R-:W-:Y:S02]  /*c2e0*/  FMUL.FTZ R84, R131.reuse, R84 ;  /* 0x0000005483547220 */ /* 0x040fe40000410000 */
[----:B------:R-:W-:Y:S01]  /*c2f0*/  FMUL.FTZ R85, R131, R85 ;  /* 0x0000005583557220 */ /* 0x000fe20000410000 */
[-C--:B------:R-:W-:Y:S03]  /*c300*/  HMMA.16816.F32.BF16 R20, R140, R146.reuse, R20 ;  /* 0x000000928c14723c */ /* 0x080fe60000041814 */
[C---:B------:R-:W-:Y:S02]  /*c310*/  FMUL.FTZ R86, R130.reuse, R86 ;  /* 0x0000005682567220 */ /* 0x040fe40000410000 */
[----:B------:R-:W-:Y:S01]  /*c320*/  FMUL.FTZ R87, R130, R87 ;  /* 0x0000005782577220 */ /* 0x000fe20000410000 */
[----:B------:R-:W-:Y:S01]  /*c330*/  MUFU.EX2 R160, R40 ;  /* 0x0000002800a07308 */ /* 0x000fe20000000800 */
[--C-:B------:R-:W-:Y:S01]  /*c340*/  FFMA.FTZ R26, R26, c[0x0][0x2d0], -R3.reuse ;  /* 0x0000b4001a1a7a23 */ /* 0x100fe20000010803 */
[C---:B------:R-:W-:Y:S01]  /*c350*/  HMMA.16816.F32.BF16 R124, R136.reuse, R146, R124 ;  /* 0x00000092887c723c */ /* 0x040fe2000004187c */
[----:B------:R-:W2:Y:S03]  /*c360*/  LDSM.16.MT88.4 R144, [R205+0x3080] ;  /* 0x00308000cd90783b */ /* 0x000ea60000004200 */
[--C-:B------:R-:W-:Y:S02]  /*c370*/  FFMA.FTZ R27, R27, c[0x0][0x2d0], -R3.reuse ;  /* 0x0000b4001b1b7a23 */ /* 0x100fe40000010803 */
[C---:B------:R-:W-:Y:S02]  /*c380*/  FMUL.FTZ R88, R129.reuse, R88 ;  /* 0x0000005881587220 */ /* 0x040fe40000410000 */
[-C--:B------:R-:W-:Y:S01]  /*c390*/  HMMA.16816.F32.BF16 R52, R136, R148.reuse, R52 ;  /* 0x000000948834723c */ /* 0x080fe20000041834 */
[----:B------:R-:W-:Y:S01]  /*c3a0*/  MUFU.EX2 R183, R128 ;  /* 0x0000008000b77308 */ /* 0x000fe20000000800 */
[----:B-1----:R-:W-:Y:S02]  /*c3b0*/  LDSM.16.MT88.4 R36, [R205+0x3480] ;  /* 0x00348000cd24783b */ /* 0x002fe40000004200 */
[----:B------:R-:W-:Y:S02]  /*c3c0*/  FMUL.FTZ R89, R129, R89 ;  /* 0x0000005981597220 */ /* 0x000fe40000410000 */
[C---:B------:R-:W-:Y:S02]  /*c3d0*/  FMUL.FTZ R90, R0.reuse, R90 ;  /* 0x0000005a005a7220 */ /* 0x040fe40000410000 */
[C---:B------:R-:W-:Y:S03]  /*c3e0*/  HMMA.16816.F32.BF16 R56, R140.reuse, R148, R56 ;  /* 0x000000948c38723c */ /* 0x040fe60000041838 */
[----:B------:R-:W-:Y:S01]  /*c3f0*/  MUFU.EX2 R128, R43 ;  /* 0x0000002b00807308 */ /* 0x000fe20000000800 */
[----:B------:R-:W-:Y:S02]  /*c400*/  FMUL.FTZ R91, R0, R91 ;  /* 0x0000005b005b7220 */ /* 0x000fe40000410000 */
[--C-:B------:R-:W-:Y:S02]  /*c410*/  FFMA.FTZ R30, R30, c[0x0][0x2d0], -R3.reuse ;  /* 0x0000b4001e1e7a23 */ /* 0x100fe40000010803 */
[-C--:B------:R-:W-:Y:S04]  /*c420*/  HMMA.16816.F32.BF16 R60, R140, R150.reuse, R60 ;  /* 0x000000968c3c723c */ /* 0x080fe8000004183c */
[--C-:B------:R-:W-:Y:S01]  /*c430*/  FFMA.FTZ R31, R31, c[0x0][0x2d0], -R3.reuse ;  /* 0x0000b4001f1f7a23 */ /* 0x100fe20000010803 */
[----:B------:R4:W-:Y:S01]  /*c440*/  MUFU.EX2 R176, R26 ;  /* 0x0000001a00b07308 */ /* 0x0009e20000000800 */
[----:B------:R-:W-:Y:S02]  /*c450*/  FFMA.FTZ R3, R47, c[0x0][0x2d0], -R3 ;  /* 0x0000b4002f037a23 */ /* 0x000fe40000010803 */
[C---:B------:R-:W-:Y:S04]  /*c460*/  HMMA.16816.F32.BF16 R64, R136.reuse, R150, R64 ;  /* 0x000000968840723c */ /* 0x040fe80000041840 */
[C---:B------:R-:W-:Y:S02]  /*c470*/  FMUL.FTZ R92, R129.reuse, R92 ;  /* 0x0000005c815c7220 */ /* 0x040fe40000410000 */
[----:B------:R-:W-:Y:S01]  /*c480*/  FMUL.FTZ R93, R129, R93 ;  /* 0x0000005d815d7220 */ /* 0x000fe20000410000 */
[----:B------:R1:W-:Y:S01]  /*c490*/  MUFU.EX2 R175, R27 ;  /* 0x0000001b00af7308 */ /* 0x0003e20000000800 */
[C---:B------:R-:W-:Y:S01]  /*c4a0*/  FMUL.FTZ R94, R0.reuse, R94 ;  /* 0x0000005e005e7220 */ /* 0x040fe20000410000 */
[-C--:B--2---:R-:W-:Y:S03]  /*c4b0*/  HMMA.16816.F32.BF16 R68, R136, R144.reuse, R68 ;  /* 0x000000908844723c */ /* 0x084fe60000041844 */
[----:B------:R-:W-:Y:S02]  /*c4c0*/  FMUL.FTZ R95, R0, R95 ;  /* 0x0000005f005f7220 */ /* 0x000fe40000410000 */
[C---:B------:R-:W-:Y:S02]  /*c4d0*/  FMUL.FTZ R96, R131.reuse, R96 ;  /* 0x0000006083607220 */ /* 0x040fe40000410000 */
[----:B------:R-:W-:Y:S01]  /*c4e0*/  FMUL.FTZ R97, R131, R97 ;  /* 0x0000006183617220 */ /* 0x000fe20000410000 */
[C---:B------:R-:W-:Y:S01]  /*c4f0*/  HMMA.16816.F32.BF16 R72, R140.reuse, R144, R72 ;  /* 0x000000908c48723c */ /* 0x040fe20000041848 */
[----:B------:R-:W-:Y:S03]  /*c500*/  MUFU.EX2 R172, R30 ;  /* 0x0000001e00ac7308 */ /* 0x000fe60000000800 */
[C---:B------:R-:W-:Y:S01]  /*c510*/  FMUL.FTZ R98, R130.reuse, R98 ;  /* 0x0000006282627220 */ /* 0x040fe20000410000 */
[----:B----4-:R-:W-:Y:S01]  /*c520*/  F2FP.BF16.PACK_AB R26, R181, R182 ;  /* 0x000000b6b51a723e */ /* 0x010fe200000010ff */
[----:B------:R-:W-:Y:S02]  /*c530*/  FMUL.FTZ R99, R130, R99 ;  /* 0x0000006382637220 */ /* 0x000fe40000410000 */
[-C--:B------:R-:W-:Y:S03]  /*c540*/  HMMA.16816.F32.BF16 R76, R140, R146.reuse, R76 ;  /* 0x000000928c4c723c */ /* 0x080fe6000004184c */
[----:B------:R-:W2:Y:S01]  /*c550*/  MUFU.EX2 R171, R31 ;  /* 0x0000001f00ab7308 */ /* 0x000ea20000000800 */
[--C-:B------:R-:W-:Y:S01]  /*c560*/  FFMA.FTZ R48, R48, c[0x0][0x2d0], -R135.reuse ;  /* 0x0000b40030307a23 */ /* 0x100fe20000010887 */
        /* <DEDUP_REMOVED lines=13> */
[--C-:B------:R-:W-:Y:S02]  /*c640*/  FFMA.FTZ R50, R50, c[0x0][0x2d0], -R168.reuse ;  /* 0x0000b40032327a23 */ /* 0x100fe400000108a8 */
[----:B------:R-:W-:Y:S01]  /*c650*/  FFMA.FTZ R51, R51, c[0x0][0x2d0], -R168 ;  /* 0x0000b40033337a23 */ /* 0x000fe200000108a8 */
[-C--:B------:R-:W-:Y:S01]  /*c660*/  HMMA.16816.F32.BF16 R92, R140, R34.reuse, R92 ;  /* 0x000000228c5c723c */ /* 0x080fe2000004185c */
[----:B------:R2:W4:Y:S01]  /*c670*/  MUFU.EX2 R177, R25 ;  /* 0x0000001900b17308 */ /* 0x0005220000000800 */
[----:B------:R-:W4:Y:S02]  /*c680*/  LDSM.16.MT88.4 R140, [R206+0x1c80] ;  /* 0x001c8000ce8c783b */ /* 0x000f240000004200 */
[----:B-----5:R-:W-:Y:S02]  /*c690*/  FFMA.FTZ R0, R0, R231, R187 ;  /* 0x000000e700007223 */ /* 0x020fe400000100bb */
[----:B------:R-:W-:Y:S02]  /*c6a0*/  FFMA.FTZ R131, R131, R234, R221 ;  /* 0x000000ea83837223 */ /* 0x000fe400000100dd */
        /* <DEDUP_REMOVED lines=10> */
[----:B------:R-:W-:Y:S01]  /*c750*/  FFMA.FTZ R129, R129, R232, R191 ;  /* 0x000000e881817223 */ /* 0x000fe200000100bf */
[----:B--2---:R-:W-:Y:S08]  /*c760*/  F2FP.BF16.PACK_AB R25, R183, R184 ;  /* 0x000000b8b719723e */ /* 0x004ff000000010ff */
        /* <DEDUP_REMOVED lines=13> */
[----:B------:R1:W-:Y:S05]  /*c840*/  MUFU.EX2 R51, R44 ;  /* 0x0000002c00337308 */ /* 0x0003ea0000000800 */
[C---:B------:R-:W-:Y:S05]  /*c850*/  HMMA.16816.F32.BF16 R104, R28.reuse, R140, R104 ;  /* 0x0000008c1c68723c */ /* 0x040fea0000041868 */
[----:B------:R-:W-:Y:S03]  /*c860*/  MUFU.EX2 R164, R48 ;  /* 0x0000003000a47308 */ /* 0x000fe60000000800 */
[-C--:B------:R-:W-:Y:S07]  /*c870*/  HMMA.16816.F32.BF16 R108, R28, R142.reuse, R108 ;  /* 0x0000008e1c6c723c */ /* 0x080fee000004186c */
[----:B------:R2:W-:Y:S01]  /*c880*/  MUFU.EX2 R48, R3 ;  /* 0x0000000300307308 */ /* 0x0005e20000000800 */
[C---:B------:R-:W-:Y:S01]  /*c890*/  HMMA.16816.F32.BF16 R112, R24.reuse, R142, R112 ;  /* 0x0000008e1870723c */ /* 0x040fe20000041870 */
[----:B-1----:R-:W-:Y:S07]  /*c8a0*/  LDSM.16.MT88.4 R44, [R206+0x2c80] ;  /* 0x002c8000ce2c783b */ /* 0x002fee0000004200 */
[-C--:B-----5:R-:W-:Y:S08]  /*c8b0*/  HMMA.16816.F32.BF16 R116, R24, R32.reuse, R116 ;  /* 0x000000201874723c */ /* 0x0a0ff00000041874 */
        /* <DEDUP_REMOVED lines=102> */
.L_x_1194:
        /* <DEDUP_REMOVED lines=15> */
.L_x_1221:
        /* <DEDUP_REMOVED lines=72> */
.L_x_1242:
        /* <DEDUP_REMOVED lines=17> */
.L_x_1202:
[----:B------:R-:W-:Y:S05]  /*d5a0*/  BSYNC B0 ;  /* 0x0000000000007941 */ /* 0x000fea0003800000 */
.L_x_1201:
        /* <DEDUP_REMOVED lines=48> */
[----:B------:R-:W-:Y:S07]  /*d8b0*/  LDSM.16.M88.4 R136, [R207+0xa080] ;  /* 0x00a08000cf88783b */ /* 0x000fee0000000200 */
[-C--:B-----5:R-:W-:Y:S08]  /*d8c0*/  HMMA.16816.F32.BF16 R36, R180, R164.reuse, R36 ;  /* 0x000000a4b424723c */ /* 0x0a0ff00000041824 */
[C---:B------:R-:W-:Y:S08]  /*d8d0*/  HMMA.16816.F32.BF16 R40, R188.reuse, R164, R40 ;  /* 0x000000a4bc28723c */ /* 0x040ff00000041828 */
[-C--:B------:R-:W-:Y:S01]  /*d8e0*/  HMMA.16816.F32.BF16 R44, R188, R166.reuse, R44 ;  /* 0x000000a6bc2c723c */ /* 0x080fe2000004182c */
[----:B------:R-:W-:Y:S07]  /*d8f0*/  LDSM.16.M88.4 R188, [R208+0xb080] ;  /* 0x00b08000d0bc783b */ /* 0x000fee0000000200 */
[----:B------:R-:W-:Y:S01]  /*d900*/  HMMA.16816.F32.BF16 R48, R180, R166, R48 ;  /* 0x000000a6b430723c */ /* 0x000fe20000041830 */
[----:B------:R-:W1:Y:S07]  /*d910*/  LDSM.16.M88.4 R164, [R204+0x5480] ;  /* 0x00548000cca4783b */ /* 0x000e6e0000000200 */
[-C--:B------:R-:W-:Y:S01]  /*d920*/  HMMA.16816.F32.BF16 R4, R192, R196.reuse, R4 ;  /* 0x000000c4c004723c */ /* 0x080fe20000041804 */
[----:B------:R-:W3:Y:S07]  /*d930*/  LDSM.16.M88.4 R180, [R204+0x5c80] ;  /* 0x005c8000ccb4783b */ /* 0x000eee0000000200 */
        /* <DEDUP_REMOVED lines=49> */
[----:B------:R-:W5:Y:S04]  /*dc50*/  LDL R128, [R1+0x30] ;  /* 0x0000300001807983 */ /* 0x000f680000100800 */
[----:B------:R-:W1:Y:S04]  /*dc60*/  S2R R228, SR_CTAID.Y ;  /* 0x0000000000e47919 */ /* 0x000e680000002600 */
[----:B------:R-:W1:Y:S02]  /*dc70*/  S2R R231, SR_CTAID.Y ;  /* 0x0000000000e77919 */ /* 0x000e640000002600 */
[----:B-1----:R-:W-:Y:S01]  /*dc80*/  SHF.R.S32.HI R228, RZ, 0x1f, R228 ;  /* 0x0000001fffe47819 */ /* 0x002fe200000114e4 */
[C---:B------:R-:W-:Y:S04]  /*dc90*/  IMAD.WIDE.U32 R232, R231.reuse, c[0x0][0x1e8], RZ ;  /* 0x00007a00e7e87a25 */ /* 0x040fe800078e00ff */
[----:B------:R-:W-:Y:S04]  /*dca0*/  IMAD R228, R228, c[0x0][0x1e8], RZ ;  /* 0x00007a00e4e47a24 */ /* 0x000fe800078e02ff */
[----:B------:R-:W-:Y:S01]  /*dcb0*/  IMAD R228, R231, c[0x0][0x1ec], R228 ;  /* 0x00007b00e7e47a24 */ /* 0x000fe200078e02e4 */
[----:B------:R-:W-:Y:S03]  /*dcc0*/  IADD3 R231, R225, 0x20, RZ ;  /* 0x00000020e1e77810 */ /* 0x000fe60007ffe0ff */
[----:B------:R-:W-:Y:S01]  /*dcd0*/  IMAD.IADD R228, R233, 0x1, R228 ;  /* 0x00000001e9e47824 */ /* 0x000fe200078e02e4 */
[----:B------:R-:W-:Y:S01]  /*dce0*/  ISETP.GE.AND P4, PT, R231, c[0x0][0x1d4], PT ;  /* 0x00007500e7007a0c */ /* 0x000fe20003f86270 */
        /* <DEDUP_REMOVED lines=37> */
[-C--:B------:R-:W-:Y:S02]  /*df40*/  @P1 IADD3 R160, P0, R0, R219.reuse, RZ ;  /* 0x000000db00a01210 */ /* 0x080fe40007f1e0ff */
        /* <DEDUP_REMOVED lines=15> */
.L_x_1204:
[----:B------:R-:W2:Y:S01]  /*e040*/  LDL R2, [R1+0x18] ;  /* 0x0000180001027983 */ /* 0x000ea20000100800 */
[----:B------:R-:W-:Y:S02]  /*e050*/  IMAD.MOV.U32 R0, RZ, RZ, c[0x0][0x2c4] ;  /* 0x0000b100ff007624 */ /* 0x000fe400078e00ff */
[----:B------:R-:W-:Y:S01]  /*e060*/  IMAD.MOV.U32 R179, RZ, RZ, c[0x0][0x32c] ;  /* 0x0000cb00ffb37624 */ /* 0x000fe200078e00ff */
[----:B------:R-:W0:Y:S02]  /*e070*/  LDGDEPBAR ;  /* 0x00000000000079af */ /* 0x000e240000000000 */
[----:B------:R-:W-:Y:S02]  /*e080*/  ISETP.NE.AND P0, PT, R0, 0x1, PT ;  /* 0x000000010000780c */ /* 0x000fe40003f05270 */
[----:B------:R-:W-:Y:S11]  /*e090*/  ISETP.GE.AND P1, PT, R179, 0x1, PT ;  /* 0x00000001b300780c */ /* 0x000ff60003f26270 */
[----:B--2---:R-:W-:Y:S04]  /*e0a0*/  @P0 IMAD.HI.U32 R0, R2, c[0x0][0x2c8], RZ ;  /* 0x0000b20002000a27 */ /* 0x004fe800078e00ff */
[----:B------:R-:W-:Y:S01]  /*e0b0*/  IMAD.MOV.U32 R134, RZ, RZ, R2 ;  /* 0x000000ffff867224 */ /* 0x000fe200078e0002 */
[----:B------:R-:W-:Y:S01]  /*e0c0*/  @P0 SHF.R.U32.HI R134, RZ, c[0x0][0x2cc], R0 ;  /* 0x0000b300ff860a19 */ /* 0x000fe20000011600 */
[----:B------:R-:W-:Y:S04]  /*e0d0*/  IMAD R2, R223, -0x30, RZ ;  /* 0xffffffd0df027824 */ /* 0x000fe800078e02ff */
[----:B------:R-:W2:Y:S01]  /*e0e0*/  SHFL.IDX PT, R3, R134, RZ, 0x1c1f ;  /* 0x001c1fff86037589 */ /* 0x000ea200000e0000 */
[C---:B-1----:R-:W-:Y:S02]  /*e0f0*/  IADD3 R137, -R251.reuse, 0x1, R2 ;  /* 0x00000001fb897810 */ /* 0x042fe40007ffe102 */
[----:B------:R-:W-:Y:S02]  /*e100*/  IADD3 R138, -R251, R2, RZ ;  /* 0x00000002fb8a7210 */ /* 0x000fe40007ffe1ff */
[----:B------:R-:W-:Y:S04]  /*e110*/  IADD3 R137, -R230, R137, R229 ;  /* 0x00000089e6897210 */ /* 0x000fe80007ffe1e5 */
[C---:B------:R-:W-:Y:S02]  /*e120*/  IADD3 R136, R137.reuse, c[0x0][0x328], RZ ;  /* 0x0000ca0089887a10 */ /* 0x040fe40007ffe0ff */
[----:B------:R-:W-:Y:S04]  /*e130*/  IADD3 R137, R137, UR4, RZ ;  /* 0x0000000489897c10 */ /* 0x000fe8000fffe0ff */
[----:B--2---:R-:W-:Y:S01]  /*e140*/  IADD3 R0, R137, R3, RZ ;  /* 0x0000000389007210 */ /* 0x004fe20007ffe0ff */
        /* <DEDUP_REMOVED lines=15> */
.L_x_1207:
[----:B------:R-:W-:Y:S04]  /*e240*/  MOV R132, 0x1 ;  /* 0x0000000100847802 */ /* 0x000fe80000000f00 */
[----:B------:R-:W-:Y:S11]  /*e250*/  ISETP.NE.AND P0, PT, R132, c[0x0][0x32c], PT ;  /* 0x0000cb0084007a0c */ /* 0x000ff60003f05270 */
[----:B------:R-:W-:Y:S02]  /*e260*/  @!UPT UIADD3 URZ, URZ, URZ, URZ ;  /* 0x0000003f3f3ff290 */ /* 0x000fe4000fffe03f */
[----:B------:R-:W-:Y:S05]  /*e270*/  @P0 IMAD.HI.U32 R132, R3, c[0x0][0x330], RZ ;  /* 0x0000cc0003840a27 */ /* 0x000fea00078e00ff */
[----:B------:R-:W-:Y:S02]  /*e280*/  @P0 SHF.R.U32.HI R3, RZ, c[0x0][0x334], R132 ;  /* 0x0000cd00ff030a19 */ /* 0x000fe40000011684 */
.L_x_1208:
[----:B------:R-:W-:Y:S05]  /*e290*/  BSYNC B0 ;  /* 0x0000000000007941 */ /* 0x000fea0003800000 */
.L_x_1206:
[----:B------:R-:W-:Y:S05]  /*e2a0*/  IMAD R3, R3, c[0x0][0x32c], R138 ;  /* 0x0000cb0003037a24 */ /* 0x000fea00078e028a */
[----:B------:R-:W-:Y:S02]  /*e2b0*/  IADD3 R132, R3, c[0x0][0x32c], RZ ;  /* 0x0000cb0003847a10 */ /* 0x000fe40007ffe0ff */
[----:B------:R-:W-:Y:S02]  /*e2c0*/  IMNMX R0, R0, R3, !PT ;  /* 0x0000000300007217 */ /* 0x000fe40007800200 */
[----:B------:R-:W-:Y:S02]  /*e2d0*/  IMNMX R128, R128, R132, PT ;  /* 0x0000008480807217 */ /* 0x000fe40003800200 */
.L_x_1205:
        /* <DEDUP_REMOVED lines=17> */
.L_x_1211:
[----:B------:R-:W-:Y:S04]  /*e3f0*/  MOV R139, 0x1 ;  /* 0x00000001008b7802 */ /* 0x000fe80000000f00 */
[----:B------:R-:W-:Y:S11]  /*e400*/  ISETP.NE.AND P0, PT, R139, c[0x0][0x32c], PT ;  /* 0x0000cb008b007a0c */ /* 0x000ff60003f05270 */
[----:B------:R-:W-:Y:S02]  /*e410*/  @!UPT UIADD3 URZ, URZ, URZ, URZ ;  /* 0x0000003f3f3ff290 */ /* 0x000fe4000fffe03f */
[----:B------:R-:W-:Y:S05]  /*e420*/  @P0 IMAD.HI.U32 R139, R133, c[0x0][0x330], RZ ;  /* 0x0000cc00858b0a27 */ /* 0x000fea00078e00ff */
[----:B------:R-:W-:Y:S02]  /*e430*/  @P0 SHF.R.U32.HI R133, RZ, c[0x0][0x334], R139 ;  /* 0x0000cd00ff850a19 */ /* 0x000fe4000001168b */
.L_x_1212:
[----:B------:R-:W-:Y:S05]  /*e440*/  BSYNC B0 ;  /* 0x0000000000007941 */ /* 0x000fea0003800000 */
.L_x_1210:
[----:B------:R-:W-:Y:S05]  /*e450*/  IMAD R133, R133, c[0x0][0x32c], R138 ;  /* 0x0000cb0085857a24 */ /* 0x000fea00078e028a */
[----:B------:R-:W-:Y:S02]  /*e460*/  IADD3 R139, R133, c[0x0][0x32c], RZ ;  /* 0x0000cb00858b7a10 */ /* 0x000fe40007ffe0ff */
[----:B------:R-:W-:Y:S02]  /*e470*/  IMNMX R3, R3, R133, !PT ;  /* 0x0000008503037217 */ /* 0x000fe40007800200 */
[----:B------:R-:W-:Y:S02]  /*e480*/  IMNMX R132, R132, R139, PT ;  /* 0x0000008b84847217 */ /* 0x000fe40003800200 */
.L_x_1209:
        /* <DEDUP_REMOVED lines=72> */
.L_x_1215:
[----:B------:R-:W-:Y:S04]  /*e910*/  MOV R20, 0x1 ;  /* 0x0000000100147802 */ /* 0x000fe80000000f00 */
[----:B------:R-:W-:Y:S11]  /*e920*/  ISETP.NE.AND P0, PT, R20, c[0x0][0x32c], PT ;  /* 0x0000cb0014007a0c */ /* 0x000ff60003f05270 */
[----:B------:R-:W-:Y:S02]  /*e930*/  @!UPT UIADD3 URZ, URZ, URZ, URZ ;  /* 0x0000003f3f3ff290 */ /* 0x000fe4000fffe03f */
[----:B------:R-:W-:Y:S05]  /*e940*/  @P0 IMAD.HI.U32 R20, R4, c[0x0][0x330], RZ ;  /* 0x0000cc0004140a27 */ /* 0x000fea00078e00ff */
[----:B------:R-:W-:Y:S02]  /*e950*/  @P0 SHF.R.U32.HI R4, RZ, c[0x0][0x334], R20 ;  /* 0x0000cd00ff040a19 */ /* 0x000fe40000011614 */
.L_x_1216:
[----:B------:R-:W-:Y:S05]  /*e960*/  BSYNC B0 ;  /* 0x0000000000007941 */ /* 0x000fea0003800000 */
.L_x_1214:
[----:B------:R-:W-:Y:S05]  /*e970*/  IMAD R4, R4, c[0x0][0x32c], R138 ;  /* 0x0000cb0004047a24 */ /* 0x000fea00078e028a */
[----:B------:R-:W-:Y:S02]  /*e980*/  IADD3 R20, R4, c[0x0][0x32c], RZ ;  /* 0x0000cb0004147a10 */ /* 0x000fe40007ffe0ff */
[----:B------:R-:W-:Y:S02]  /*e990*/  IMNMX R0, R0, R4, !PT ;  /* 0x0000000400007217 */ /* 0x000fe40007800200 */
[----:B------:R-:W-:Y:S02]  /*e9a0*/  IMNMX R2, R2, R20, PT ;  /* 0x0000001402027217 */ /* 0x000fe40003800200 */
.L_x_1213:
        /* <DEDUP_REMOVED lines=103> */
.L_x_1219:
[----:B------:R-:W-:Y:S04]  /*f020*/  MOV R4, 0x1 ;  /* 0x0000000100047802 */ /* 0x000fe80000000f00 */
[----:B------:R-:W-:Y:S11]  /*f030*/  ISETP.NE.AND P0, PT, R4, c[0x0][0x32c], PT ;  /* 0x0000cb0004007a0c */ /* 0x000ff60003f05270 */
[----:B------:R-:W-:Y:S02]  /*f040*/  @!UPT UIADD3 URZ, URZ, URZ, URZ ;  /* 0x0000003f3f3ff290 */ /* 0x000fe4000fffe03f */
[----:B------:R-:W-:Y:S05]  /*f050*/  @P0 IMAD.HI.U32 R4, R3, c[0x0][0x330], RZ ;  /* 0x0000cc0003040a27 */ /* 0x000fea00078e00ff */
[----:B------:R-:W-:Y:S02]  /*f060*/  @P0 SHF.R.U32.HI R3, RZ, c[0x0][0x334], R4 ;  /* 0x0000cd00ff030a19 */ /* 0x000fe40000011604 */
.L_x_1220:
[----:B------:R-:W-:Y:S05]  /*f070*/  BSYNC B0 ;  /* 0x0000000000007941 */ /* 0x000fea0003800000 */
.L_x_1218:
[----:B------:R-:W-:Y:S05]  /*f080*/  IMAD R138, R3, c[0x0][0x32c], R138 ;  /* 0x0000cb00038a7a24 */ /* 0x000fea00078e028a */
[----:B------:R-:W-:Y:S02]  /*f090*/  IADD3 R3, R138, c[0x0][0x32c], RZ ;  /* 0x0000cb008a037a10 */ /* 0x000fe40007ffe0ff */
[----:B------:R-:W-:Y:S02]  /*f0a0*/  IMNMX R0, R0, R138, !PT ;  /* 0x0000008a00007217 */ /* 0x000fe40007800200 */
[----:B------:R-:W-:Y:S02]  /*f0b0*/  IMNMX R2, R2, R3, PT ;  /* 0x0000000302027217 */ /* 0x000fe40003800200 */
.L_x_1217:
        /* <DEDUP_REMOVED lines=53> */
[----:B------:R-:W-:Y:S01]  /*f410*/  ISETP.GT.AND P0, PT, R0, 0x28, !P2 ;  /* 0x000000280000780c */ /* 0x000fe20005704270 */
[----:B------:R-:W-:Y:S03]  /*f420*/  LDSM.16.MT88.4 R40, [R205+0x2480] ;  /* 0x00248000cd28783b */ /* 0x000fe60000004200 */
        /* <DEDUP_REMOVED lines=61> */
[----:B------:R-:W-:Y:S01]  /*f800*/  FFMA.FTZ R6, R12, c[0x0][0x2d0], -R49 ;  /* 0x0000b4000c067a23 */ /* 0x000fe20000010831 */
        /* <DEDUP_REMOVED lines=12> */
[----:B-1----:R-:W-:Y:S01]  /*f8d0*/  FMNMX.FTZ R128, R2, R0, !PT ;  /* 0x0000000002807209 */ /* 0x002fe20007810000 */
[--C-:B------:R-:W-:Y:S03]  /*f8e0*/  FFMA.FTZ R0, R32, c[0x0][0x2d0], -R27.reuse ;  /* 0x0000b40020007a23 */ /* 0x100fe6000001081b */
[C---:B------:R-:W-:Y:S01]  /*f8f0*/  FSETP.NEU.FTZ.AND P0, PT, R128.reuse, -INF , PT ;  /* 0xff8000008000780b */ /* 0x040fe20003f1d000 */
[----:B------:R1:W1:Y:S01]  /*f900*/  MUFU.EX2 R233, R0 ;  /* 0x0000000000e97308 */ /* 0x0002620000000800 */
[C---:B------:R-:W-:Y:S02]  /*f910*/  FMUL.FTZ R50, R128.reuse, c[0x0][0x2d0] ;  /* 0x0000b40080327a20 */ /* 0x040fe40000410000 */
[----:B------:R-:W-:Y:S03]  /*f920*/  FSEL R2, R128, RZ, P0 ;  /* 0x000000ff80027208 */ /* 0x000fe60000000000 */
[----:B------:R-:W-:Y:S02]  /*f930*/  FSEL R50, R50, RZ, P0 ;  /* 0x000000ff32327208 */ /* 0x000fe40000000000 */
[----:B------:R-:W-:Y:S03]  /*f940*/  ISETP.GT.AND P0, PT, R223, R238, PT ;  /* 0x000000eedf00720c */ /* 0x000fe60003f04270 */
[----:B------:R-:W-:Y:S04]  /*f950*/  FFMA.FTZ R6, R14, c[0x0][0x2d0], -R50 ;  /* 0x0000b4000e067a23 */ /* 0x000fe80000010832 */
[----:B------:R-:W-:Y:S01]  /*f960*/  MUFU.EX2 R200, R6 ;  /* 0x0000000600c87308 */ /* 0x000fe20000000800 */
[----:B-1----:R-:W-:Y:S01]  /*f970*/  FFMA.FTZ R0, R161, c[0x0][0x2d0], -R27 ;  /* 0x0000b400a1007a23 */ /* 0x002fe2000001081b */
[----:B------:R-:W-:Y:S08]  /*f980*/  F2FP.BF16.PACK_AB R28, R234, R233 ;  /* 0x000000e9ea1c723e */ /* 0x000ff000000010ff */
[----:B------:R1:W1:Y:S02]  /*f990*/  MUFU.EX2 R236, R0 ;  /* 0x0000000000ec7308 */ /* 0x0002640000000800 */
[--C-:B-1----:R-:W-:Y:S01]  /*f9a0*/  FFMA.FTZ R0, R18, c[0x0][0x2d0], -R48.reuse ;  /* 0x0000b40012007a23 */ /* 0x102fe20000010830 */
[----:B------:R-:W-:Y:S07]  /*f9b0*/  F2FP.BF16.PACK_AB R30, R236, R235 ;  /* 0x000000ebec1e723e */ /* 0x000fee00000010ff */
[----:B------:R1:W-:Y:S02]  /*f9c0*/  MUFU.EX2 R221, R0 ;  /* 0x0000000000dd7308 */ /* 0x0003e40000000800 */
[--C-:B-1----:R-:W-:Y:S08]  /*f9d0*/  FFMA.FTZ R0, R19, c[0x0][0x2d0], -R48.reuse ;  /* 0x0000b40013007a23 */ /* 0x102ff00000010830 */
[----:B------:R1:W1:Y:S02]  /*f9e0*/  MUFU.EX2 R228, R0 ;  /* 0x0000000000e47308 */ /* 0x0002640000000800 */
[--C-:B-1----:R-:W-:Y:S01]  /*f9f0*/  FFMA.FTZ R0, R21, c[0x0][0x2d0], -R48.reuse ;  /* 0x0000b40015007a23 */ /* 0x102fe20000010830 */
[----:B------:R-:W-:Y:S07]  /*fa00*/  F2FP.BF16.PACK_AB R29, R228, R221 ;  /* 0x000000dde41d723e */ /* 0x000fee00000010ff */
        /* <DEDUP_REMOVED lines=139> */
[----:B------:R-:W-:Y:S02]  /*102c0*/  FMUL.FTZ R91, R0, R91 ;  /* 0x0000005b005b7220 */ /* 0x000fe40000410000 */
        /* <DEDUP_REMOVED lines=13> */
[----:B------:R-:W-:Y:S01]  /*103a0*/  FMUL.FTZ R99, R24, R99 ;  /* 0x0000006318637220 */ /* 0x000fe20000410000 */
        /* <DEDUP_REMOVED lines=201> */
.L_x_1200:
[----:B------:R-:W2:Y:S04]  /*11040*/  LDL.LU R0, [R1+0x8] ;  /* 0x0000080001007983 */ /* 0x000ea80000300800 */
[----:B------:R-:W3:Y:S04]  /*11050*/  LDL.LU R3, [R1] ;  /* 0x0000000001037983 */ /* 0x000ee80000300800 */
        /* <DEDUP_REMOVED lines=151> */
.L_x_1136:
[----:B--2---:R-:W-:Y:S05]  /*119d0*/  @P4 BRA `(.L_x_1222) ;  /* 0x0000176000004947 */ /* 0x004fea0003800000 */
[----:B------:R-:W2:Y:S01]  /*119e0*/  LDL R65, [R1+0x3c] ;  /* 0x00003c0001417983 */ /* 0x000ea20000100800 */
[----:B------:R-:W-:Y:S02]  /*119f0*/  F2FP.BF16.PACK_AB R28, R28, R13 ;  /* 0x0000000d1c1c723e */ /* 0x000fe400000010ff */
[----:B------:R-:W-:Y:S01]  /*11a00*/  F2FP.BF16.PACK_AB R45, R45, R140 ;  /* 0x0000008c2d2d723e */ /* 0x000fe200000010ff */
[----:B------:R-:W3:Y:S01]  /*11a10*/  S2R R61, SR_TID.X ;  /* 0x00000000003d7919 */ /* 0x000ee20000002100 */
        /* <DEDUP_REMOVED lines=12> */
[----:B---3--:R-:W-:Y:S02]  /*11ae0*/  SHF.R.S32.HI R63, RZ, 0x1f, R61 ;  /* 0x0000001fff3f7819 */ /* 0x008fe4000001143d */
        /* <DEDUP_REMOVED lines=68> */
[----:B-1----:R-:W-:Y:S01]  /*11f30*/  F2FP.BF16.PACK_AB R7, R89, R88 ;  /* 0x000000585907723e */ /* 0x002fe200000010ff */
        /* <DEDUP_REMOVED lines=64> */
.L_x_1223:
        /* <DEDUP_REMOVED lines=151> */
.L_x_1225:
[----:B---3--:R-:W-:Y:S05]  /*12cb0*/  BSYNC B0 ;  /* 0x0000000000007941 */ /* 0x008fea0003800000 */
.L_x_1224:
        /* <DEDUP_REMOVED lines=23> */
.L_x_1227:
[----:B------:R-:W-:Y:S05]  /*12e30*/  BSYNC B0 ;  /* 0x0000000000007941 */ /* 0x000fea0003800000 */
.L_x_1226:
        /* <DEDUP_REMOVED lines=23> */
.L_x_1229:
[----:B------:R-:W-:Y:S05]  /*12fb0*/  BSYNC B0 ;  /* 0x0000000000007941 */ /* 0x000fea0003800000 */
.L_x_1228:
        /* <DEDUP_REMOVED lines=24> */
.L_x_1222:
[----:B------:R-:W2:Y:S01]  /*13140*/  LDL R8, [R1+0x3c] ;  /* 0x00003c0001087983 */ /* 0x000ea20000100800 */
[----:B------:R-:W-:Y:S01]  /*13150*/  ISETP.NE.U32.AND P1, PT, RZ, c[0x0][0x508], PT ;  /* 0x00014200ff007a0c */ /* 0x000fe20003f25070 */
[----:B------:R-:W-:Y:S01]  /*13160*/  IMAD.MOV.U32 R2, RZ, RZ, 0x4 ;  /* 0x00000004ff027424 */ /* 0x000fe200078e00ff */
[----:B------:R-:W-:Y:S02]  /*13170*/  ISETP.NE.U32.AND P0, PT, RZ, c[0x0][0x500], PT ;  /* 0x00014000ff007a0c */ /* 0x000fe40003f05070 */
[----:B------:R-:W-:Y:S02]  /*13180*/  ISETP.NE.AND.EX P1, PT, RZ, c[0x0][0x50c], PT, P1 ;  /* 0x00014300ff007a0c */ /* 0x000fe40003f25310 */
[----:B------:R-:W-:Y:S01]  /*13190*/  ISETP.NE.AND.EX P0, PT, RZ, c[0x0][0x504], PT, P0 ;  /* 0x00014100ff007a0c */ /* 0x000fe20003f05300 */
[----:B------:R-:W-:Y:S02]  /*131a0*/  IMAD.MOV.U32 R13, RZ, RZ, c[0x0][0x388] ;  /* 0x0000e200ff0d7624 */ /* 0x000fe400078e00ff */
[----:B-12---:R-:W-:-:S08]  /*131b0*/  IMAD.WIDE R6, R8, R2, c[0x0][0x500] ;  /* 0x0001400008067625 */ /* 0x006fd000078e0202 */
        /* <DEDUP_REMOVED lines=11> */
.L_x_1230:
        /* <DEDUP_REMOVED lines=43> */
.L_x_1232:
[----:B---3--:R-:W-:Y:S05]  /*13520*/  BSYNC B0 ;  /* 0x0000000000007941 */ /* 0x008fea0003800000 */
.L_x_1231:
        /* <DEDUP_REMOVED lines=64> */
.L_x_1234:
[----:B------:R-:W-:Y:S05]  /*13930*/  BSYNC B0 ;  /* 0x0000000000007941 */ /* 0x000fea0003800000 */
.L_x_1233:
        /* <DEDUP_REMOVED lines=21> */
.L_x_1236:
[----:B------:R-:W-:Y:S05]  /*13a90*/  BSYNC B0 ;  /* 0x0000000000007941 */ /* 0x000fea0003800000 */
.L_x_1235:
        /* <DEDUP_REMOVED lines=21> */
.L_x_1238:
[----:B------:R-:W-:Y:S05]  /*13bf0*/  BSYNC B0 ;  /* 0x0000000000007941 */ /* 0x000fea0003800000 */
.L_x_1237:
        /* <DEDUP_REMOVED lines=22> */
.L_x_1145:
[----:B--2---:R-:W-:Y:S01]  /*13d60*/  IMAD.MOV.U32 R3, RZ, RZ, R27 ;  /* 0x000000ffff037224 */ /* 0x004fe200078e001b */
[----:B------:R-:W-:Y:S02]  /*13d70*/  MOV R6, 0x1 ;  /* 0x0000000100067802 */ /* 0x000fe40000000f00 */
[----:B------:R-:W-:Y:S02]  /*13d80*/  MOV R2, 0x13da0 ;  /* 0x00013da000027802 */ /* 0x000fe40000000f00 */
[----:B------:R-:W-:Y:S05]  /*13d90*/  CALL.REL.NOINC `($__internal_6_$__cuda_sm70_shflsync_idx_p) ;  /* 0x0000026000007944 */ /* 0x000fea0003c00000 */
[----:B------:R-:W-:Y:S01]  /*13da0*/  IMAD.MOV.U32 R5, RZ, RZ, R6 ;  /* 0x000000ffff057224 */ /* 0x000fe200078e0006 */
[----:B------:R-:W-:Y:S01]  /*13db0*/  MOV R3, R41 ;  /* 0x0000002900037202 */ /* 0x000fe20000000f00 */
[----:B------:R-:W-:Y:S01]  /*13dc0*/  IMAD.MOV.U32 R6, RZ, RZ, 0x1 ;  /* 0x00000001ff067424 */ /* 0x000fe200078e00ff */
[----:B------:R-:W-:Y:S02]  /*13dd0*/  MOV R2, 0x13df0 ;  /* 0x00013df000027802 */ /* 0x000fe40000000f00 */
[----:B------:R-:W-:Y:S05]  /*13de0*/  CALL.REL.NOINC `($__internal_6_$__cuda_sm70_shflsync_idx_p) ;  /* 0x0000021000007944 */ /* 0x000fea0003c00000 */
[----:B------:R-:W-:Y:S01]  /*13df0*/  MOV R2, R6 ;  /* 0x0000000600027202 */ /* 0x000fe20000000f00 */
[----:B------:R-:W-:Y:S05]  /*13e00*/  BRA `(.L_x_1239) ;  /* 0xfffee55000007947 */ /* 0x000fea000383ffff */
.L_x_1172:
[----:B-1----:R-:W-:Y:S02]  /*13e10*/  MOV R6, 0x1 ;  /* 0x0000000100067802 */ /* 0x002fe40000000f00 */
[----:B------:R-:W-:Y:S02]  /*13e20*/  MOV R2, 0x13e40 ;  /* 0x00013e4000027802 */ /* 0x000fe40000000f00 */
[----:B------:R-:W-:Y:S05]  /*13e30*/  CALL.REL.NOINC `($__internal_6_$__cuda_sm70_shflsync_idx_p) ;  /* 0x000001c000007944 */ /* 0x000fea0003c00000 */
[----:B------:R-:W-:Y:S01]  /*13e40*/  MOV R3, R10 ;  /* 0x0000000a00037202 */ /* 0x000fe20000000f00 */
[----:B------:R-:W-:Y:S01]  /*13e50*/  IMAD.MOV.U32 R4, RZ, RZ, R6 ;  /* 0x000000ffff047224 */ /* 0x000fe200078e0006 */
[----:B------:R-:W-:Y:S01]  /*13e60*/  MOV R2, 0x13e90 ;  /* 0x00013e9000027802 */ /* 0x000fe20000000f00 */
[----:B------:R-:W-:Y:S02]  /*13e70*/  IMAD.MOV.U32 R6, RZ, RZ, 0x1 ;  /* 0x00000001ff067424 */ /* 0x000fe400078e00ff */
[----:B------:R-:W-:Y:S05]  /*13e80*/  CALL.REL.NOINC `($__internal_6_$__cuda_sm70_shflsync_idx_p) ;  /* 0x0000017000007944 */ /* 0x000fea0003c00000 */
[----:B------:R-:W-:Y:S01]  /*13e90*/  MOV R0, R6 ;  /* 0x0000000600007202 */ /* 0x000fe20000000f00 */
[----:B------:R-:W-:-:S05]  /*13ea0*/  BRA `(.L_x_1240) ;  /* 0xffff249000007947 */ /* 0x000fca000383ffff */
.L_x_1197:
[----:B-1----:R-:W-:Y:S01]  /*13eb0*/  MOV R6, 0x1 ;  /* 0x0000000100067802 */ /* 0x002fe20000000f00 */
[----:B------:R-:W-:Y:S01]  /*13ec0*/  IMAD.MOV.U32 R3, RZ, RZ, R8 ;  /* 0x000000ffff037224 */ /* 0x000fe200078e0008 */
        /* <DEDUP_REMOVED lines=9> */
.L_x_1203:
        /* <DEDUP_REMOVED lines=10> */
        .weak           $__internal_6_$__cuda_sm70_shflsync_idx_p
        .type           $__internal_6_$__cuda_sm70_shflsync_idx_p,@function
        .size           $__internal_6_$__cuda_sm70_shflsync_idx_p,(.L_x_1729 - $__internal_6_$__cuda_sm70_shflsync_idx_p)
$__internal_6_$__cuda_sm70_shflsync_idx_p:
[----:B------:R-:W-:Y:S02]  /*14000*/  MOV R24, 0xffffffff ;  /* 0xffffffff00187802 */ /* 0x000fe40000000f00 */
[----:B------:R-:W-:-:S02]  /*14010*/  MOV R7, 0x1c1f ;  /* 0x00001c1f00077802 */ /* 0x000fc40000000f00 */
[----:B------:R-:W-:Y:S04]  /*14020*/  WARPSYNC R24 ;  /* 0x0000001800007348 */ /* 0x000fe80003800000 */
[----:B------:R1:W2:Y:S02]  /*14030*/  SHFL.IDX PT, R6, R3, R6, R7 ;  /* 0x0000000603067389 */ /* 0x0002a400000e0007 */
[----:B-1----:R-:W-:-:S04]  /*14040*/  MOV R3, 0x0 ;  /* 0x0000000000037802 */ /* 0x002fc80000000f00 */
[----:B--2---:R-:W-:Y:S05]  /*14050*/  RET.REL.NODEC R2 `(_ZN7cutlass13device_kernelIN5flash19enable_sm80_to_sm89INS1_16FlashAttnFwdSm80INS1_25CollectiveMainloopFwdSm80ILi4ELi1ELb0EN4cute5tupleIJNS5_1CILi128EEENS7_ILi48EEENS7_ILi96EEEEEELi96ENS_10bfloat16_tEfNS_4arch4Sm80ELb0ELb1ELb0ELb1ELb1ELb0ELb1ELb0EEENS1_21CollectiveEpilogueFwdINS6_IJS8_SA_S9_EEENS6_IJNS7_ILi1EEESI_SI_EEESC_SE_Li128ELb1ELb1ELb0ELb0EEENS1_19SingleTileSchedulerILb1ELb0ELb1ELi128EEEEEEEEEvNT_6ParamsE) ;  /* 0xfffebfa002007950 */ /* 0x004fea0003c3ffff */
.L_x_1243:
        /* <DEDUP_REMOVED lines=10> */
.L_x_1729:


//--------------------- .text._ZN7cutlass13device_kernelIN5flash19enable_sm80_to_sm89INS1_16FlashAttnFwdSm80INS1_25CollectiveMainloopFwdSm80ILi4ELi1ELb0EN4cute5tupleIJNS5_1CILi128EEENS7_ILi48EEENS7_ILi96EEEEEELi96ENS_10bfloat16_tEfNS_4arch4Sm80ELb0ELb1ELb0ELb1ELb1ELb1ELb1ELb0EEENS1_21CollectiveEpilogueFwdINS6_IJS8_SA_S9_EEENS6_IJNS7_ILi1EEESI_SI_EEESC_SE_Li128ELb1ELb1ELb0ELb0EEENS1_19SingleTileSchedulerILb1ELb0ELb1ELi128EEEEEEEEEvNT_6ParamsE --------------------------
	.section	.text._ZN7cutlass13device_kernelIN5flash19enable_sm80_to_sm89INS1_16FlashAttnFwdSm80INS1_25CollectiveMainloopFwdSm80ILi4ELi1ELb0EN4cute5tupleIJNS5_1CILi128EEENS7_ILi48EEENS7_ILi96EEEEEELi96ENS_10bfloat16_tEfNS_4arch4Sm80ELb0ELb1ELb0ELb1ELb1ELb1ELb1ELb0EEENS1_21CollectiveEpilogueFwdINS6_IJS8_SA_S9_EEENS6_IJNS7_ILi1EEESI_SI_EEESC_SE_Li128ELb1ELb1ELb0ELb0EEENS1_19SingleTileSchedulerILb1ELb0ELb1ELi128EEEEEEEEEvNT_6ParamsE,"ax",@progbits
	.sectioninfo	@"SHI_REGISTERS=255"
	.align	128
.text._ZN7cutlass13device_kernelIN5flash19enable_sm80_to_sm89INS1_16FlashAttnFwdSm80INS1_25CollectiveMainloopFwdSm80ILi4ELi1ELb0EN4cute5tupleIJNS5_1CILi128EEENS7_ILi48EEENS7_ILi96EEEEEELi96ENS_10bfloat16_tEfNS_4arch4Sm80ELb0ELb1ELb0ELb1ELb1ELb1ELb1ELb0EEENS1_21CollectiveEpilogueFwdINS6_IJS8_SA_S9_EEENS6_IJNS7_ILi1EEESI_SI_EEESC_SE_Li128ELb1ELb1ELb0ELb0EEENS1_19SingleTileSchedulerILb1ELb0ELb1ELi128EEEEEEEEEvNT_6ParamsE:
        .type           _ZN7cutlass13device_kernelIN5flash19enable_sm80_to_sm89INS1_16FlashAttnFwdSm80INS1_25CollectiveMainloopFwdSm80ILi4ELi1ELb0EN4cute5tupleIJNS5_1CILi128EEENS7_ILi48EEENS7_ILi96EEEEEELi96ENS_10bfloat16_tEfNS_4arch4Sm80ELb0ELb1ELb0ELb1ELb1ELb1ELb1ELb0EEENS1_21CollectiveEpilogueFwdINS6_IJS8_SA_S9_EEENS6_IJNS7_ILi1EEESI_SI_EEESC_SE_Li128ELb1ELb1ELb0ELb0EEENS1_19SingleTileSchedulerILb1ELb0ELb1ELi128EEEEEEEEEvNT_6ParamsE,@function
        .size           _ZN7cutlass13device_kernelIN5flash19enable_sm80_to_sm89INS1_16FlashAttnFwdSm80INS1_25CollectiveMainloopFwdSm80ILi4ELi1ELb0EN4cute5tupleIJNS5_1CILi128EEENS7_ILi48EEENS7_ILi96EEEEEELi96ENS_10bfloat16_tEfNS_4arch4Sm80ELb0ELb1ELb0ELb1ELb1ELb1ELb1ELb0EEENS1_21CollectiveEpilogueFwdINS6_IJS8_SA_S9_EEENS6_IJNS7_ILi1EEESI_SI_EEESC_SE_Li128ELb1ELb1ELb0ELb0EEENS1_19SingleTileSchedulerILb1ELb0ELb1ELi128EEEEEEEEEvNT_6ParamsE,(.L_x_1731 - _ZN7cutlass13device_kernelIN5flash19enable_sm80_to_sm89INS1_16FlashAttnFwdSm80INS1_25CollectiveMainloopFwdSm80ILi4ELi1ELb0EN4cute5tupleIJNS5_1CILi128EEENS7_ILi48EEENS7_ILi96EEEEEELi96ENS_10bfloat16_tEfNS_4arch4Sm80ELb0ELb1ELb0ELb1ELb1ELb1ELb1ELb0EEENS1_21CollectiveEpilogueFwdINS6_IJS8_SA_S9_EEENS6_IJNS7_ILi1EEESI_SI_EEESC_SE_Li128ELb1ELb1ELb0ELb0EEENS1_19SingleTileSchedulerILb1ELb0ELb1ELi128EEEEEEEEEvNT_6ParamsE)
        .other          _ZN7cutlass13device_kernelIN5flash19enable_sm80_to_sm89INS1_16FlashAttnFwdSm80INS1_25CollectiveMainloopFwdSm80ILi4ELi1ELb0EN4cute5tupleIJNS5_1CILi128EEENS7_ILi48EEENS7_ILi96EEEEEELi96ENS_10bfloat16_tEfNS_4arch4Sm80ELb0ELb1ELb0ELb1ELb1ELb1ELb1ELb0EEENS1_21CollectiveEpilogueFwdINS6_IJS8_SA_S9_EEENS6_IJNS7_ILi1EEESI_SI_EEESC_SE_Li128ELb1ELb1ELb0ELb0EEENS1_19SingleTileSchedulerILb1ELb0ELb1ELi128EEEEEEEEEvNT_6ParamsE,@"STO_CUDA_ENTRY STV_DEFAULT"
_ZN7cutlass13device_kernelIN5flash19enable_sm80_to_sm89INS1_16FlashAttnFwdSm80INS1_25CollectiveMainloopFwdSm80ILi4ELi1ELb0EN4cute5tupleIJNS5_1CILi128EEENS7_ILi48EEENS7_ILi96EEEEEELi96ENS_10bfloat16_tEfNS_4arch4Sm80ELb0ELb1ELb0ELb1ELb1ELb1ELb1ELb0EEENS1_21CollectiveEpilogueFwdINS6_IJS8_SA_S9_EEENS6_IJNS7_ILi1EEESI_SI_EEESC_SE_Li128ELb1ELb1ELb0ELb0EEENS1_19SingleTileSchedulerILb1ELb0ELb1ELi128EEEEEEEEEvNT_6ParamsE:
        /* <DEDUP_REMOVED lines=17> */
.L_x_1245:
        /* <DEDUP_REMOVED lines=8> */
.L_x_1247:
[----:B------:R-:W-:-:S04]  /*0190*/  MOV R0, c[0x0][0x54c] ;  /* 0x0001530000007a02 */ /* 0x000fc80000000f00 */
.L_x_1246:
[----:B------:R-:W-:Y:S01]  /*01a0*/  USHF.L.U32 UR4, UR4, 0x7, URZ ;  /* 0x0000000704047899 */ /* 0x000fe2000800063f */
[----:B-----5:R-:W-:-:S05]  /*01b0*/  IMAD R0, R0, c[0x0][0x548], RZ ;  /* 0x0001520000007a24 */ /* 0x020fca00078e02ff */
[----:B------:R-:W-:-:S04]  /*01c0*/  MOV R12, UR4 ;  /* 0x00000004000c7c02 */ /* 0x000fc80008000f00 */
[----:B------:R-:W-:-:S04]  /*01d0*/  ISETP.GE.AND P0, PT, R12, R0, PT ;  /* 0x000000000c00720c */ /* 0x000fc80003f06270 */
[----:B------:R-:W-:-:S05]  /*01e0*/  SEL R0, R5, 0xffffffff, !P0 ;  /* 0xffffffff05007807 */ /* 0x000fca0004000000 */
[----:B------:R2:W-:Y:S01]  /*01f0*/  STL [R1+0x48], R0 ;  /* 0x0000480001007387 */ /* 0x0005e20000100800 */
[----:B------:R-:W-:Y:S05]  /*0200*/  BRA `(.L_x_1248) ;  /* 0x0000014000007947 */ /* 0x000fea0003800000 */
.L_x_1244:
[----:B------:R-:W-:-:S04]  /*0210*/  ISETP.NE.U32.AND P0, PT, RZ, c[0x0][0x568], PT ;  /* 0x00015a00ff007a0c */ /* 0x000fc80003f05070 */
[----:B------:R-:W-:-:S13]  /*0220*/  ISETP.NE.AND.EX P0, PT, RZ, c[0x0][0x56c], PT, P0 ;  /* 0x00015b00ff007a0c */ /* 0x000fda0003f05300 */
[----:B------:R-:W-:Y:S05]  /*0230*/  @!P0 BRA `(.L_x_1249) ;  /* 0x0000002000008947 */ /* 0x000fea0003800000 */
[----:B------:R1:W5:Y:S01]  /*0240*/  LDG.E R0, [R2.64] ;  /* 0x0000000c02007981 */ /* 0x000362000c1e1900 */
[----:B------:R-:W-:Y:S05]  /*0250*/  BRA `(.L_x_1250) ;  /* 0x0000009000007947 */ /* 0x000fea0003800000 */
.L_x_1249:
        /* <DEDUP_REMOVED lines=8> */
.L_x_1251:
[----:B------:R-:W-:-:S04]  /*02e0*/  MOV R0, c[0x0][0x54c] ;  /* 0x0001530000007a02 */ /* 0x000fc80000000f00 */
.L_x_1250:
[----:B------:R-:W-:Y:S01]  /*02f0*/  USHF.L.U32 UR4, UR4, 0x7, URZ ;  /* 0x0000000704047899 */ /* 0x000fe2000800063f */
[----:B-----5:R-:W-:-:S05]  /*0300*/  IMAD R0, R0, c[0x0][0x548], RZ ;  /* 0x0001520000007a24 */ /* 0x020fca00078e02ff */
[----:B------:R-:W-:-:S04]  /*0310*/  MOV R12, UR4 ;  /* 0x00000004000c7c02 */ /* 0x000fc80008000f00 */
[----:B------:R-:W-:-:S04]  /*0320*/  ISETP.GE.AND P0, PT, R12, R0, PT ;  /* 0x000000000c00720c */ /* 0x000fc80003f06270 */
[----:B------:R-:W-:-:S05]  /*0330*/  SEL R0, R5, 0xffffffff, !P0 ;  /* 0xffffffff05007807 */ /* 0x000fca0004000000 */
[----:B------:R2:W-:Y:S04]  /*0340*/  STL [R1+0x48], R0 ;  /* 0x0000480001007387 */ /* 0x0005e80000100800 */
.L_x_1248:
        /* <DEDUP_REMOVED lines=41> */
.L_x_1252:
[----:B------:R-:W-:-:S04]  /*05e0*/  ISETP.NE.U32.AND P0, PT, RZ, c[0x0][0x368], PT ;  /* 0x0000da00ff007a0c */ /* 0x000fc80003f05070 */
[----:B------:R-:W-:-:S13]  /*05f0*/  ISETP.NE.AND.EX P0, PT, RZ, c[0x0][0x36c], PT, P0 ;  /* 0x0000db00ff007a0c */ /* 0x000fda0003f05300 */
[----:B------:R-:W-:Y:S05]  /*0600*/  @!P0 BRA `(.L_x_1253) ;  /* 0x0000003000008947 */ /* 0x000fea0003800000 */
[----:B------:R-:W-:-:S05]  /*0610*/  IMAD.WIDE R6, R23, R14, c[0x0][0x368] ;  /* 0x0000da0017067625 */ /* 0x000fca00078e020e */
[----:B------:R2:W5:Y:S01]  /*0620*/  LDG.E R15, [R6.64] ;  /* 0x0000000c060f7981 */ /* 0x000562000c1e1900 */
[----:B------:R-:W-:Y:S05]  /*0630*/  BRA `(.L_x_1254) ;  /* 0x0000004000007947 */ /* 0x000fea0003800000 */
.L_x_1253:
[----:B------:R-:W-:Y:S05]  /*0640*/  @!P3 BRA `(.L_x_1254) ;  /* 0x000000300000b947 */ /* 0x000fea0003800000 */
[----:B-1----:R1:W2:Y:S04]  /*0650*/  LDG.E R0, [R6.64] ;  /* 0x0000000c06007981 */ /* 0x0022a8000c1e1900 */
[----:B-1----:R-:W2:Y:S02]  /*0660*/  LDG.E R6, [R6.64+0x4] ;  /* 0x0000040c06067981 */ /* 0x002ea4000c1e1900 */
[----:B--2---:R-:W-:Y:S02]  /*0670*/  IADD3 R15, -R0, R6, RZ ;  /* 0x00000006000f7210 */ /* 0x004fe40007ffe1ff */
.L_x_1254:
        /* <DEDUP_REMOVED lines=37> */
.L_x_1256:
[----:B------:R-:W-:-:S13]  /*08d0*/  ISETP.NE.AND P0, PT, R7, 0x1, PT ;  /* 0x000000010700780c */ /* 0x000fda0003f05270 */
[----:B------:R-:W-:-:S05]  /*08e0*/  @P0 IMAD.HI.U32 R0, R3, c[0x0][0x330], RZ ;  /* 0x0000cc0003000a27 */ /* 0x000fca00078e00ff */
[----:B------:R-:W-:-:S05]  /*08f0*/  @P0 SHF.R.U32.HI R3, RZ, c[0x0][0x334], R0 ;  /* 0x0000cd00ff030a19 */ /* 0x000fca0000011600 */
.L_x_1257:
[----:B------:R-:W-:-:S05]  /*0900*/  IMAD R3, R3, R7, c[0x0][0x32c] ;  /* 0x0000cb0003037624 */ /* 0x000fca00078e0207 */
[----:B------:R-:W-:Y:S02]  /*0910*/  IMNMX R5, R5, R3, PT ;  /* 0x0000000305057217 */ /* 0x000fe40003800200 */
.L_x_1255:
[C---:B------:R-:W-:Y:S01]  /*0920*/  IADD3 R3, R8.reuse, 0x2f, RZ ;  /* 0x0000002f08037810 */ /* 0x040fe20007ffe0ff */
[----:B--2---:R-:W-:Y:S02]  /*0930*/  IMAD.IADD R8, R8, 0x1, -R10 ;  /* 0x0000000108087824 */ /* 0x004fe400078e0a0a */
[----:B------:R-:W-:-:S03]  /*0940*/  @P2 IMAD.HI.U32 R4, R199, c[0x0][0x2c8], RZ ;  /* 0x0000b200c7042a27 */ /* 0x000fc600078e00ff */
[----:B------:R1:W-:Y:S01]  /*0950*/  STL [R1], R8 ;  /* 0x0000000801007387 */ /* 0x0003e20000100800 */
[----:B------:R-:W-:Y:S01]  /*0960*/  IMAD.MOV.U32 R0, RZ, RZ, R199 ;  /* 0x000000ffff007224 */ /* 0x000fe200078e00c7 */
[----:B------:R-:W-:Y:S01]  /*0970*/  @P2 SHF.R.U32.HI R0, RZ, c[0x0][0x2cc], R4 ;  /* 0x0000b300ff002a19 */ /* 0x000fe20000011604 */
[----:B------:R-:W-:-:S04]  /*0980*/  IMAD.HI R3, R3, 0x2aaaaaab, RZ ;  /* 0x2aaaaaab03037827 */ /* 0x000fc800078e02ff */
[----:B------:R-:W-:Y:S01]  /*0990*/  IMAD.IADD R0, R8, 0x1, R0 ;  /* 0x0000000108007824 */ /* 0x000fe200078e0200 */
[----:B------:R-:W-:-:S04]  /*09a0*/  SHF.R.U32.HI R4, RZ, 0x1f, R3 ;  /* 0x0000001fff047819 */ /* 0x000fc80000011603 */
[----:B------:R-:W-:Y:S02]  /*09b0*/  LEA.HI.SX32 R156, R3, R4, 0x1d ;  /* 0x00000004039c7211 */ /* 0x000fe400078feaff */
        /* <DEDUP_REMOVED lines=10> */
.L_x_1259:
[----:B------:R-:W-:-:S13]  /*0a60*/  ISETP.NE.AND P0, PT, R7, 0x1, PT ;  /* 0x000000010700780c */ /* 0x000fda0003f05270 */
[----:B------:R-:W-:-:S05]  /*0a70*/  @P0 IMAD.HI.U32 R3, R0, c[0x0][0x330], RZ ;  /* 0x0000cc0000030a27 */ /* 0x000fca00078e00ff */
[----:B------:R-:W-:-:S05]  /*0a80*/  @P0 SHF.R.U32.HI R0, RZ, c[0x0][0x334], R3 ;  /* 0x0000cd00ff000a19 */ /* 0x000fca0000011603 */
.L_x_1260:
[----:B------:R-:W-:-:S05]  /*0a90*/  IMAD R0, R0, c[0x0][0x32c], RZ ;  /* 0x0000cb0000007a24 */ /* 0x000fca00078e02ff */
[----:B------:R-:W-:-:S04]  /*0aa0*/  IMNMX R4, R4, R0, !PT ;  /* 0x0000000004047217 */ /* 0x000fc80007800200 */
.L_x_1258:
        /* <DEDUP_REMOVED lines=44> */
[----:B-1----:R-:W-:Y:S01]  /*0d70*/  IMAD.SHL.U32 R8, R0, 0x8, RZ ;  /* 0x0000000800087824 */ /* 0x002fe200078e00ff */
        /* <DEDUP_REMOVED lines=11> */
[----:B--2---:R-:W-:Y:S01]  /*0e30*/  IMAD.WIDE.U32 R4, R120, c[0x0][0x238], R8 ;  /* 0x00008e0078047a25 */ /* 0x004fe200078e0008 */
        /* <DEDUP_REMOVED lines=237> */
.L_x_1287:
        /* <DEDUP_REMOVED lines=106> */
.L_x_1266:
[----:B------:R-:W-:Y:S05]  /*23b0*/  BSYNC B0 ;  /* 0x0000000000007941 */ /* 0x000fea0003800000 */
.L_x_1265:
        /* <DEDUP_REMOVED lines=94> */
.L_x_1269:
[----:B------:R-:W-:Y:S05]  /*29a0*/  BSYNC B0 ;  /* 0x0000000000007941 */ /* 0x000fea0003800000 */
.L_x_1268:
        /* <DEDUP_REMOVED lines=58> */
.L_x_1271:
[----:B------:R-:W-:Y:S05]  /*2d50*/  BSYNC B0 ;  /* 0x0000000000007941 */ /* 0x000fea0003800000 */
.L_x_1270:
        /* <DEDUP_REMOVED lines=58> */
.L_x_1273:
[----:B------:R-:W-:Y:S05]  /*3100*/  BSYNC B0 ;  /* 0x0000000000007941 */ /* 0x000fea0003800000 */
.L_x_1272:
        /* <DEDUP_REMOVED lines=58> */
.L_x_1275:
[----:B------:R-:W-:Y:S05]  /*34b0*/  BSYNC B0 ;  /* 0x0000000000007941 */ /* 0x000fea0003800000 */
.L_x_1274:
        /* <DEDUP_REMOVED lines=58> */
.L_x_1277:
[----:B------:R-:W-:Y:S05]  /*3860*/  BSYNC B0 ;  /* 0x0000000000007941 */ /* 0x000fea0003800000 */
.L_x_1276:
        /* <DEDUP_REMOVED lines=58> */
.L_x_1264:
        /* <DEDUP_REMOVED lines=47> */
.L_x_1279:
[----:B------:R-:W-:Y:S05]  /*3f00*/  BSYNC B0 ;  /* 0x0000000000007941 */ /* 0x000fea0003800000 */
.L_x_1278:
        /* <DEDUP_REMOVED lines=157> */
.L_x_1281:
[----:B------:R-:W-:Y:S05]  /*48e0*/  BSYNC B0 ;  /* 0x0000000000007941 */ /* 0x000fea0003800000 */
.L_x_1280:
        /* <DEDUP_REMOVED lines=122> */
.L_x_1283:
[----:B------:R-:W-:Y:S05]  /*5090*/  BSYNC B0 ;  /* 0x0000000000007941 */ /* 0x000fea0003800000 */
.L_x_1282:
        /* <DEDUP_REMOVED lines=125> */
.L_x_1263:
        /* <DEDUP_REMOVED lines=38> */
.L_x_1267:
[----:B------:R-:W-:Y:S05]  /*5ad0*/  BSYNC B1 ;  /* 0x0000000000017941 */ /* 0x000fea0003800000 */
.L_x_1262:
        /* <DEDUP_REMOVED lines=92> */
.L_x_1285:
[----:B--2---:R-:W-:Y:S05]  /*60a0*/  BSYNC B0 ;  /* 0x0000000000007941 */ /* 0x004fea0003800000 */
.L_x_1284:
        /* <DEDUP_REMOVED lines=38> */
.L_x_1286:
[----:B------:R-:W0:Y:S01]  /*6310*/  LDGDEPBAR ;  /* 0x00000000000079af */ /* 0x000e220000000000 */
[----:B------:R-:W-:Y:S01]  /*6320*/  IADD3 R43, R43, -0x1, RZ ;  /* 0xffffffff2b2b7810 */ /* 0x000fe20007ffe0ff */
[----:B------:R-:W-:-:S05]  /*6330*/  @P5 BRA `(.L_x_1287) ;  /* 0xffffb9d000005947 */ /* 0x000fca000383ffff */
[----:B------:R-:W-:Y:S06]  /*6340*/  BAR.SYNC.DEFER_BLOCKING 0x0 ;  /* 0x0000000000007b1d */ /* 0x000fec0000010000 */
.L_x_1261:
        /* <DEDUP_REMOVED lines=20> */
.L_x_1289:
[----:B------:R-:W-:-:S13]  /*6490*/  ISETP.NE.AND P0, PT, R4, 0x1, PT ;  /* 0x000000010400780c */ /* 0x000fda0003f05270 */
[----:B------:R-:W-:-:S05]  /*64a0*/  @P0 IMAD.HI.U32 R0, R2, c[0x0][0x330], RZ ;  /* 0x0000cc0002000a27 */ /* 0x000fca00078e00ff */
[----:B------:R-:W-:-:S05]  /*64b0*/  @P0 SHF.R.U32.HI R2, RZ, c[0x0][0x334], R0 ;  /* 0x0000cd00ff020a19 */ /* 0x000fca0000011600 */
.L_x_1290:
[----:B------:R-:W-:-:S05]  /*64c0*/  IMAD R2, R2, R4, c[0x0][0x32c] ;  /* 0x0000cb0002027624 */ /* 0x000fca00078e0204 */
[----:B------:R-:W-:-:S03]  /*64d0*/  IMNMX R3, R3, R2, PT ;  /* 0x0000000203037217 */ /* 0x000fc60003800200 */
.L_x_1288:
[----:B-1-3--:R-:W2:Y:S01]  /*64e0*/  LDL R4, [R1] ;  /* 0x0000000001047983 */ /* 0x00aea20000100800 */
[----:B------:R-:W-:Y:S01]  /*64f0*/  IADD3 R3, R3, 0x2f, RZ ;  /* 0x0000002f03037810 */ /* 0x000fe20007ffe0ff */
[----:B------:R-:W-:-:S04]  /*6500*/  @P2 IMAD.HI.U32 R2, R199, c[0x0][0x2c8], RZ ;  /* 0x0000b200c7022a27 */ /* 0x000fc800078e00ff */
[----:B------:R-:W-:-:S04]  /*6510*/  IMAD.HI R3, R3, 0x2aaaaaab, RZ ;  /* 0x2aaaaaab03037827 */ /* 0x000fc800078e02ff */
[----:B------:R-:W-:Y:S01]  /*6520*/  IMAD.MOV.U32 R0, RZ, RZ, R199 ;  /* 0x000000ffff007224 */ /* 0x000fe200078e00c7 */
[----:B------:R-:W-:Y:S02]  /*6530*/  @P2 SHF.R.U32.HI R0, RZ, c[0x0][0x2cc], R2 ;  /* 0x0000b300ff002a19 */ /* 0x000fe40000011602 */
[----:B------:R-:W-:-:S04]  /*6540*/  SHF.R.U32.HI R2, RZ, 0x1f, R3 ;  /* 0x0000001fff027819 */ /* 0x000fc80000011603 */
[----:B------:R-:W-:-:S04]  /*6550*/  LEA.HI.SX32 R2, R3, R2, 0x1d ;  /* 0x0000000203027211 */ /* 0x000fc800078feaff */
[----:B------:R-:W-:Y:S01]  /*6560*/  IMNMX R252, R2, R156, PT ;  /* 0x0000009c02fc7217 */ /* 0x000fe20003800200 */
[----:B--2---:R-:W-:-:S05]  /*6570*/  IMAD.IADD R0, R4, 0x1, R0 ;  /* 0x0000000104007824 */ /* 0x004fca00078e0200 */
[----:B------:R-:W-:Y:S01]  /*6580*/  IADD3 R3, R0, -c[0x0][0x324], RZ ;  /* 0x8000c90000037a10 */ /* 0x000fe20007ffe0ff */
        /* <DEDUP_REMOVED lines=10> */
.L_x_1292:
[----:B------:R-:W-:-:S04]  /*6630*/  MOV R2, c[0x0][0x32c] ;  /* 0x0000cb0000027a02 */ /* 0x000fc80000000f00 */
[----:B------:R-:W-:-:S13]  /*6640*/  ISETP.NE.AND P0, PT, R2, 0x1, PT ;  /* 0x000000010200780c */ /* 0x000fda0003f05270 */
[----:B------:R-:W-:-:S05]  /*6650*/  @P0 IMAD.HI.U32 R2, R0, c[0x0][0x330], RZ ;  /* 0x0000cc0000020a27 */ /* 0x000fca00078e00ff */
[----:B------:R-:W-:-:S05]  /*6660*/  @P0 SHF.R.U32.HI R0, RZ, c[0x0][0x334], R2 ;  /* 0x0000cd00ff000a19 */ /* 0x000fca0000011602 */
.L_x_1293:
[----:B------:R-:W-:-:S05]  /*6670*/  IMAD R0, R0, c[0x0][0x32c], RZ ;  /* 0x0000cb0000007a24 */ /* 0x000fca00078e02ff */
[----:B------:R-:W-:-:S05]  /*6680*/  IMNMX R3, R3, R0, !PT ;  /* 0x0000000003037217 */ /* 0x000fca0007800200 */
.L_x_1291:
        /* <DEDUP_REMOVED lines=76> */
[----:B-1----:R-:W2:Y:S01]  /*6b50*/  LDL R10, [R1+0x48] ;  /* 0x00004800010a7983 */ /* 0x002ea20000100800 */
        /* <DEDUP_REMOVED lines=11> */
[----:B--2---:R-:W-:-:S05]  /*6c10*/  @P2 IMAD.WIDE R2, R10, R2, c[0x0][0x340] ;  /* 0x0000d0000a022625 */ /* 0x004fca00078e0202 */
[----:B------:R2:W5:Y:S01]  /*6c20*/  @P2 LDG.E R14, [R2.64] ;  /* 0x0000000c020e2981 */ /* 0x000562000c1e1900 */
[----:B------:R-:W-:Y:S02]  /*6c30*/  ISETP.NE.AND P5, PT, R7, 0x1, PT ;  /* 0x000000010700780c */ /* 0x000fe40003fa5270 */
[----:B-1----:R-:W-:Y:S01]  /*6c40*/  SHF.R.S32.HI R48, RZ, 0x1f, R5 ;  /* 0x0000001fff307819 */ /* 0x002fe20000011405 */
[----:B------:R-:W1:Y:S01]  /*6c50*/  S2R R29, SR_CTAID.Y ;  /* 0x00000000001d7919 */ /* 0x000e620000002600 */
[----:B------:R-:W-:-:S03]  /*6c60*/  ISETP.NE.U32.AND P0, PT, RZ, c[0x0][0x348], PT ;  /* 0x0000d200ff007a0c */ /* 0x000fc60003f05070 */
[----:B------:R-:W-:Y:S01]  /*6c70*/  IMAD R6, R48, c[0x0][0x1b8], RZ ;  /* 0x00006e0030067a24 */ /* 0x000fe200078e02ff */
[----:B------:R-:W-:Y:S01]  /*6c80*/  ISETP.NE.AND.EX P0, PT, RZ, c[0x0][0x34c], PT, P0 ;  /* 0x0000d300ff007a0c */ /* 0x000fe20003f05300 */
[----:B--2---:R-:W-:-:S04]  /*6c90*/  IMAD.WIDE.U32 R2, R160, c[0x0][0x178], RZ ;  /* 0x00005e00a0027a25 */ /* 0x004fc800078e00ff */
        /* <DEDUP_REMOVED lines=10> */
[----:B------:R-:W2:Y:S01]  /*6d40*/  LDL R11, [R1+0x18] ;  /* 0x00001800010b7983 */ /* 0x000ea20000100800 */
[----:B------:R-:W-:Y:S01]  /*6d50*/  @P5 IMAD.HI.U32 R8, R5, c[0x0][0x2c8], RZ ;  /* 0x0000b20005085a27 */ /* 0x000fe200078e00ff */
        /* <DEDUP_REMOVED lines=28> */
[C---:B------:R-:W-:Y:S01]  /*6f20*/  IMAD R7, R4.reuse, c[0x0][0x1ac], R5 ;  /* 0x00006b0004077a24 */ /* 0x040fe200078e0205 */
        /* <DEDUP_REMOVED lines=10> */
[----:B------:R1:W3:Y:S01]  /*6fd0*/  SHFL.IDX PT, R2, R13, RZ, 0x1c1f ;  /* 0x001c1fff0d027589 */ /* 0x0002e200000e0000 */
[----:B------:R-:W-:-:S02]  /*6fe0*/  LEA.HI R0, R3, R6, RZ, 0x2 ;  /* 0x0000000603007211 */ /* 0x000fc400078f10ff */
[----:B------:R-:W-:Y:S01]  /*6ff0*/  LEA.HI R5, R111, R111, RZ, 0x1 ;  /* 0x0000006f6f057211 */ /* 0x000fe200078f08ff */
[----:B------:R1:W4:Y:S01]  /*7000*/  SHFL.IDX PT, R3, R12, RZ, 0x1c1f ;  /* 0x001c1fff0c037589 */ /* 0x00032200000e0000 */
[----:B------:R-:W-:Y:S02]  /*7010*/  LOP3.LUT R4, R0, 0xfffffffc, RZ, 0xc0, !PT ;  /* 0xfffffffc00047812 */ /* 0x000fe400078ec0ff */
[----:B------:R-:W-:Y:S02]  /*7020*/  LOP3.LUT R0, R5, 0x7fffffe, RZ, 0xc0, !PT ;  /* 0x07fffffe05007812 */ /* 0x000fe400078ec0ff */
[----:B------:R-:W-:Y:S01]  /*7030*/  IADD3 R108, R226, 0x40, RZ ;  /* 0x00000040e26c7810 */ /* 0x000fe20007ffe0ff */
        /* <DEDUP_REMOVED lines=12> */
[----:B--2---:R-:W-:Y:S02]  /*7100*/  IMAD R40, R11, c[0x0][0x2c4], RZ ;  /* 0x0000b1000b287a24 */ /* 0x004fe400078e02ff */
        /* <DEDUP_REMOVED lines=17> */
.L_x_1296:
[----:B-1-34-:R-:W-:Y:S05]  /*7220*/  BSYNC B0 ;  /* 0x0000000000007941 */ /* 0x01afea0003800000 */
.L_x_1295:
        /* <DEDUP_REMOVED lines=20> */
.L_x_1298:
[----:B------:R-:W-:Y:S05]  /*7370*/  BSYNC B0 ;  /* 0x0000000000007941 */ /* 0x000fea0003800000 */
.L_x_1297:
        /* <DEDUP_REMOVED lines=20> */
.L_x_1300:
[----:B------:R-:W-:Y:S05]  /*74c0*/  BSYNC B0 ;  /* 0x0000000000007941 */ /* 0x000fea0003800000 */
.L_x_1299:
        /* <DEDUP_REMOVED lines=129> */
.L_x_1301:
        /* <DEDUP_REMOVED lines=11> */
[----:B------:R-:W-:Y:S01]  /*7d90*/  IMAD R0, R157, c[0x0][0x294], R0 ;  /* 0x0000a5009d007a24 */ /* 0x000fe200078e0200 */
        /* <DEDUP_REMOVED lines=108> */
.L_x_1305:
[----:B--23--:R-:W-:Y:S05]  /*8460*/  BSYNC B0 ;  /* 0x0000000000007941 */ /* 0x00cfea0003800000 */
.L_x_1304:
        /* <DEDUP_REMOVED lines=117> */
.L_x_1307:
[----:B--234-:R-:W-:Y:S05]  /*8bc0*/  BSYNC B0 ;  /* 0x0000000000007941 */ /* 0x01cfea0003800000 */
.L_x_1306:
        /* <DEDUP_REMOVED lines=116> */
.L_x_1311:
[----:B------:R-:W-:Y:S05]  /*9310*/  BSYNC B0 ;  /* 0x0000000000007941 */ /* 0x000fea0003800000 */
.L_x_1310:
        /* <DEDUP_REMOVED lines=50> */
.L_x_1313:
[----:B------:R-:W-:Y:S05]  /*9640*/  BSYNC B0 ;  /* 0x0000000000007941 */ /* 0x000fea0003800000 */
.L_x_1312:
        /* <DEDUP_REMOVED lines=50> */
.L_x_1315:
[----:B------:R-:W-:Y:S05]  /*9970*/  BSYNC B0 ;  /* 0x0000000000007941 */ /* 0x000fea0003800000 */
.L_x_1314:
        /* <DEDUP_REMOVED lines=50> */
.L_x_1317:
[----:B------:R-:W-:Y:S05]  /*9ca0*/  BSYNC B0 ;  /* 0x0000000000007941 */ /* 0x000fea0003800000 */
.L_x_1316:
        /* <DEDUP_REMOVED lines=50> */
.L_x_1319:
[----:B------:R-:W-:Y:S05]  /*9fd0*/  BSYNC B0 ;  /* 0x0000000000007941 */ /* 0x000fea0003800000 */
.L_x_1318:
        /* <DEDUP_REMOVED lines=49> */
.L_x_1309:
[----:B------:R-:W-:Y:S05]  /*a2f0*/  BSYNC B1 ;  /* 0x0000000000017941 */ /* 0x000fea0003800000 */
.L_x_1308:
        /* <DEDUP_REMOVED lines=52> */
.L_x_1322:
[----:B------:R-:W-:Y:S05]  /*a640*/  BSYNC B0 ;  /* 0x0000000000007941 */ /* 0x000fea0003800000 */
.L_x_1321:
        /* <DEDUP_REMOVED lines=50> */
.L_x_1324:
[----:B------:R-:W-:Y:S05]  /*a970*/  BSYNC B0 ;  /* 0x0000000000007941 */ /* 0x000fea0003800000 */
.L_x_1323:
        /* <DEDUP_REMOVED lines=50> */
.L_x_1326:
[----:B------:R-:W-:Y:S05]  /*aca0*/  BSYNC B0 ;  /* 0x0000000000007941 */ /* 0x000fea0003800000 */
.L_x_1325:
        /* <DEDUP_REMOVED lines=50> */
.L_x_1328:
[----:B------:R-:W-:Y:S05]  /*afd0*/  BSYNC B0 ;  /* 0x0000000000007941 */ /* 0x000fea0003800000 */
.L_x_1327:
        /* <DEDUP_REMOVED lines=50> */
.L_x_1330:
[----:B------:R-:W-:Y:S05]  /*b300*/  BSYNC B0 ;  /* 0x0000000000007941 */ /* 0x000fea0003800000 */
.L_x_1329:
        /* <DEDUP_REMOVED lines=50> */
.L_x_1303:
        /* <DEDUP_REMOVED lines=72> */
.L_x_1332:
[----:B--23--:R-:W-:Y:S05]  /*bab0*/  BSYNC B0 ;  /* 0x0000000000007941 */ /* 0x00cfea0003800000 */
.L_x_1331:
        /* <DEDUP_REMOVED lines=90> */
.L_x_1334:
[----:B-1234-:R-:W-:Y:S05]  /*c060*/  BSYNC B0 ;  /* 0x0000000000007941 */ /* 0x01efea0003800000 */
.L_x_1333:
        /* <DEDUP_REMOVED lines=167> */
.L_x_1338:
[----:B------:R-:W-:Y:S05]  /*cae0*/  BSYNC B0 ;  /* 0x0000000000007941 */ /* 0x000fea0003800000 */
.L_x_1337:
        /* <DEDUP_REMOVED lines=125> */
.L_x_1340:
[----:B------:R-:W-:Y:S05]  /*d2c0*/  BSYNC B0 ;  /* 0x0000000000007941 */ /* 0x000fea0003800000 */
.L_x_1339:
        /* <DEDUP_REMOVED lines=124> */
.L_x_1336:
[----:B------:R-:W-:Y:S05]  /*da90*/  BSYNC B1 ;  /* 0x0000000000017941 */ /* 0x000fea0003800000 */
.L_x_1335:
        /* <DEDUP_REMOVED lines=124> */
.L_x_1342:
[----:B------:R-:W-:Y:S05]  /*e260*/  BSYNC B0 ;  /* 0x0000000000007941 */ /* 0x000fea0003800000 */
.L_x_1341:
        /* <DEDUP_REMOVED lines=128> */
.L_x_1344:
[----:B------:R-:W-:Y:S05]  /*ea70*/  BSYNC B0 ;  /* 0x0000000000007941 */ /* 0x000fea0003800000 */
.L_x_1343:
        /* <DEDUP_REMOVED lines=45> */
[C---:B------:R-:W-:Y:S01]  /*ed50*/  PRMT R18, R100.reuse, 0x5432, R0 ;  /* 0x0000543264127816 */ /* 0x040fe20000000000 */
[----:B------:R-:W-:Y:S01]  /*ed60*/  IMAD.U32 R29, R5, 0x10000, RZ ;  /* 0x00010000051d7824 */ /* 0x000fe200078e00ff */
[----:B------:R-:W-:Y:S02]  /*ed70*/  PRMT R21, R100, 0x5410, R2 ;  /* 0x0000541064157816 */ /* 0x000fe40000000002 */
[----:B------:R-:W-:Y:S02]  /*ed80*/  SHF.R.U32.HI R7, RZ, 0x10, R77 ;  /* 0x00000010ff077819 */ /* 0x000fe4000001164d */
[----:B------:R-:W-:Y:S02]  /*ed90*/  SHF.R.U32.HI R17, RZ, 0x10, R79 ;  /* 0x00000010ff117819 */ /* 0x000fe4000001164f */
[----:B------:R-:W-:-:S02]  /*eda0*/  PRMT R25, R101, 0x5432, R3 ;  /* 0x0000543265197816 */ /* 0x000fc40000000003 */
[----:B------:R-:W-:Y:S02]  /*edb0*/  PRMT R24, R99, 0x5432, R16 ;  /* 0x0000543263187816 */ /* 0x000fe40000000010 */
[----:B------:R-:W-:Y:S02]  /*edc0*/  PRMT R19, R98, 0x5410, R7 ;  /* 0x0000541062137816 */ /* 0x000fe40000000007 */
[----:B------:R-:W-:Y:S01]  /*edd0*/  LOP3.LUT R30, R5, 0xffff0000, RZ, 0xc0, !PT ;  /* 0xffff0000051e7812 */ /* 0x000fe200078ec0ff */
[----:B------:R-:W-:Y:S01]  /*ede0*/  IMAD.U32 R5, R21, 0x10000, RZ ;  /* 0x0001000015057824 */ /* 0x000fe200078e00ff */
        /* <DEDUP_REMOVED lines=72> */
.L_x_1320:
[----:B------:R-:W-:Y:S05]  /*f270*/  BSYNC B2 ;  /* 0x0000000000027941 */ /* 0x000fea0003800000 */
.L_x_1302:
        /* <DEDUP_REMOVED lines=36> */
[----:B------:R-:W-:-:S04]  /*f4c0*/  SHF.R.U32.HI R0, RZ, 0x3, R0 ;  /* 0x00000003ff007819 */ /* 0x000fc80000011600 */
[----:B------:R-:W-:Y:S02]  /*f4d0*/  LOP3.LUT R0, R3, R0, RZ, 0x3c, !PT ;  /* 0x0000000003007212 */ /* 0x000fe400078e3cff */
[----:B------:R-:W-:-:S03]  /*f4e0*/  SHF.R.S32.HI R3, RZ, 0x1f, R123 ;  /* 0x0000001fff037819 */ /* 0x000fc6000001147b */
[----:B------:R-:W-:Y:S01]  /*f4f0*/  IMAD.U32 R0, R2, 0x20, R0 ;  /* 0x0000002002007824 */ /* 0x000fe200078e0000 */
[----:B------:R-:W-:Y:S01]  /*f500*/  LEA.HI R3, R3, R123, RZ, 0x3 ;  /* 0x0000007b03037211 */ /* 0x000fe200078f18ff */
[----:B------:R-:W-:Y:S02]  /*f510*/  IMAD.SHL.U32 R2, R6, 0x8, RZ ;  /* 0x0000000806027824 */ /* 0x000fe400078e00ff */
[----:B------:R-:W-:Y:S01]  /*f520*/  IMAD.SHL.U32 R204, R0, 0x2, RZ ;  /* 0x0000000200cc7824 */ /* 0x000fe200078e00ff */
[----:B------:R-:W1:Y:S01]  /*f530*/  SHFL.IDX PT, R6, R25, RZ, 0x1c1f ;  /* 0x001c1fff19067589 */ /* 0x000e6200000e0000 */
[----:B------:R-:W-:Y:S02]  /*f540*/  IMAD.SHL.U32 R3, R3, 0x20, RZ ;  /* 0x0000002003037824 */ /* 0x000fe400078e00ff */
[----:B------:R-:W-:Y:S01]  /*f550*/  IMAD.IADD R123, R123, 0x1, -R5 ;  /* 0x000000017b7b7824 */ /* 0x000fe200078e0a05 */
[C---:B------:R-:W-:Y:S01]  /*f560*/  IADD3 R0, R204.reuse, 0x3c80, RZ ;  /* 0x00003c80cc007810 */ /* 0x040fe20007ffe0ff */
[----:B------:R2:W3:Y:S01]  /*f570*/  LDSM.16.M88.4 R40, [R204+0x3c80] ;  /* 0x003c8000cc28783b */ /* 0x0004e20000000200 */
[----:B------:R-:W-:-:S02]  /*f580*/  IADD3 R209, R204, 0x3ca0, RZ ;  /* 0x00003ca0ccd17810 */ /* 0x000fc40007ffe0ff */
[----:B------:R-:W-:Y:S01]  /*f590*/  @P0 IADD3 R209, R0, -0x20, RZ ;  /* 0xffffffe000d10810 */ /* 0x000fe20007ffe0ff */
[----:B------:R-:W-:Y:S01]  /*f5a0*/  IMAD.SHL.U32 R0, R105, 0x40, RZ ;  /* 0x0000004069007824 */ /* 0x000fe200078e00ff */
[----:B------:R-:W-:Y:S01]  /*f5b0*/  LOP3.LUT R121, R3, 0xffffff00, RZ, 0xc0, !PT ;  /* 0xffffff0003797812 */ /* 0x000fe200078ec0ff */
[----:B------:R2:W4:Y:S01]  /*f5c0*/  LDSM.16.M88.4 R36, [R204+0x4080] ;  /* 0x00408000cc24783b */ /* 0x0005220000000200 */
[C---:B------:R-:W-:Y:S02]  /*f5d0*/  IADD3 R217, R209.reuse, 0x400, RZ ;  /* 0x00000400d1d97810 */ /* 0x040fe40007ffe0ff */
[----:B------:R-:W-:Y:S01]  /*f5e0*/  LOP3.LUT R0, R0, 0xc0, RZ, 0xc0, !PT ;  /* 0x000000c000007812 */ /* 0x000fe200078ec0ff */
[----:B------:R2:W2:Y:S01]  /*f5f0*/  LDSM.16.M88.4 R32, [R204+0x4480] ;  /* 0x00448000cc20783b */ /* 0x0004a20000000200 */
[----:B------:R-:W-:Y:S02]  /*f600*/  IADD3 R216, R209, 0x800, RZ ;  /* 0x00000800d1d87810 */ /* 0x000fe40007ffe0ff */
[----:B------:R-:W-:Y:S01]  /*f610*/  LOP3.LUT R3, R0, 0x8, R2, 0xf8, !PT ;  /* 0x0000000800037812 */ /* 0x000fe200078ef802 */
[----:B------:R2:W2:Y:S01]  /*f620*/  LDSM.16.M88.4 R60, [R209] ;  /* 0x00000000d13c783b */ /* 0x0004a20000000200 */
[----:B------:R-:W-:Y:S01]  /*f630*/  SHF.R.U32.HI R2, RZ, 0x3, R0 ;  /* 0x00000003ff027819 */ /* 0x000fe20000011600 */
[----:B------:R-:W-:-:S02]  /*f640*/  IMAD R0, R127, 0x200, R121 ;  /* 0x000002007f007824 */ /* 0x000fc400078e0279 */
[----:B------:R2:W2:Y:S01]  /*f650*/  LDSM.16.M88.4 R68, [R209+0x400] ;  /* 0x00040000d144783b */ /* 0x0004a20000000200 */
[----:B------:R-:W-:Y:S01]  /*f660*/  LOP3.LUT R122, R3, R2, RZ, 0x3c, !PT ;  /* 0x00000002037a7212 */ /* 0x000fe200078e3cff */
[----:B------:R-:W-:Y:S02]  /*f670*/  IMAD R0, R123, 0x20, R0 ;  /* 0x000000207b007824 */ /* 0x000fe400078e0200 */
[----:B-1----:R-:W-:Y:S01]  /*f680*/  IMAD.WIDE R2, R226, 0x2, R6 ;  /* 0x00000002e2027825 */ /* 0x002fe200078e0206 */
[----:B------:R1:W1:Y:S03]  /*f690*/  LDSM.16.M88.4 R76, [R209+0x800] ;  /* 0x00080000d14c783b */ /* 0x0002660000000200 */
[----:B------:R-:W-:-:S04]  /*f6a0*/  IMAD.IADD R0, R122, 0x1, R0 ;  /* 0x000000017a007824 */ /* 0x000fc800078e0200 */
[----:B------:R-:W-:Y:S02]  /*f6b0*/  IMAD.SHL.U32 R207, R0, 0x2, RZ ;  /* 0x0000000200cf7824 */ /* 0x000fe400078e00ff */
[----:B------:R-:W-:Y:S02]  /*f6c0*/  IMAD.IADD R0, R125, 0x1, -R111 ;  /* 0x000000017d007824 */ /* 0x000fe400078e0a6f */
[----:B------:R-:W-:Y:S01]  /*f6d0*/  IMAD R208, R4, 0x2, R207 ;  /* 0x0000000204d07824 */ /* 0x000fe200078e02cf */
[----:B------:R1:W1:Y:S02]  /*f6e0*/  LDSM.16.M88.4 R16, [R207+0x6080] ;  /* 0x00608000cf10783b */ /* 0x0002640000000200 */
[C---:B------:R-:W-:Y:S02]  /*f6f0*/  ISETP.LT.OR P0, PT, R0.reuse, 0x1, P3 ;  /* 0x000000010000780c */ /* 0x040fe40001f01670 */
[----:B------:R1:W1:Y:S04]  /*f700*/  LDSM.16.M88.4 R12, [R207+0x7080] ;  /* 0x00708000cf0c783b */ /* 0x0002680000000200 */
[----:B------:R1:W1:Y:S04]  /*f710*/  LDSM.16.M88.4 R20, [R208+0x6080] ;  /* 0x00608000d014783b */ /* 0x0002680000000200 */
[----:B------:R1:W1:Y:S04]  /*f720*/  LDSM.16.M88.4 R8, [R208+0x7080] ;  /* 0x00708000d008783b */ /* 0x0002680000000200 */
[----:B------:R-:W-:Y:S01]  /*f730*/  @!PT LDS RZ, [RZ] ;  /* 0x00000000fffff984 */ /* 0x000fe20000000800 */
[----:B------:R-:W-:Y:S01]  /*f740*/  @!PT LDS RZ, [RZ] ;  /* 0x00000000fffff984 */ /* 0x000fe20000000800 */
[----:B------:R-:W-:Y:S01]  /*f750*/  @!PT LDS RZ, [RZ] ;  /* 0x00000000fffff984 */ /* 0x000fe20000000800 */
[----:B------:R5:W-:Y:S01]  /*f760*/  LDGSTS.E.BYPASS.LTC128B.128 [R218+0x1880], [R2.64], !P0 ;  /* 0x0188000002da7fae */ /* 0x000be2000c101d4c */
[----:B------:R-:W-:-:S02]  /*f770*/  ISETP.LT.OR P0, PT, R0, 0x1, P2 ;  /* 0x000000010000780c */ /* 0x000fc40001701670 */
[----:B-----5:R-:W-:-:S04]  /*f780*/  SHF.R.S32.HI R2, RZ, 0x1f, R110 ;  /* 0x0000001fff027819 */ /* 0x020fc8000001146e */
[----:B------:R-:W-:-:S04]  /*f790*/  LEA.HI R2, R2, R110, RZ, 0x3 ;  /* 0x0000006e02027211 */ /* 0x000fc800078f18ff */
[----:B------:R-:W-:-:S05]  /*f7a0*/  LOP3.LUT R26, R2, 0xfffffff8, RZ, 0xc0, !PT ;  /* 0xfffffff8021a7812 */ /* 0x000fca00078ec0ff */
[----:B------:R-:W-:-:S05]  /*f7b0*/  IMAD.WIDE R2, R26, 0x2, R6 ;  /* 0x000000021a027825 */ /* 0x000fca00078e0206 */
[----:B------:R5:W-:Y:S01]  /*f7c0*/  LDGSTS.E.BYPASS.LTC128B.128 [R218+0x2480], [R2.64], !P0 ;  /* 0x0248000002da7fae */ /* 0x000be2000c101d4c */
[----:B------:R-:W-:Y:S02]  /*f7d0*/  ISETP.LT.OR P0, PT, R0, 0x1, P1 ;  /* 0x000000010000780c */ /* 0x000fe40000f01670 */
[----:B-----5:R-:W-:-:S04]  /*f7e0*/  SHF.R.S32.HI R2, RZ, 0x1f, R108 ;  /* 0x0000001fff027819 */ /* 0x020fc8000001146c */
[----:B------:R-:W-:-:S04]  /*f7f0*/  LEA.HI R2, R2, R108, RZ, 0x3 ;  /* 0x0000006c02027211 */ /* 0x000fc800078f18ff */
[----:B------:R-:W-:-:S05]  /*f800*/  LOP3.LUT R5, R2, 0xfffffff8, RZ, 0xc0, !PT ;  /* 0xfffffff802057812 */ /* 0x000fca00078ec0ff */
[----:B------:R-:W-:Y:S01]  /*f810*/  IMAD.WIDE R2, R5, 0x2, R6 ;  /* 0x0000000205027825 */ /* 0x000fe200078e0206 */
[----:B------:R-:W-:-:S04]  /*f820*/  SHF.R.S32.HI R6, RZ, 0x1f, R226 ;  /* 0x0000001fff067819 */ /* 0x000fc800000114e2 */
[----:B------:R5:W-:Y:S02]  /*f830*/  LDGSTS.E.BYPASS.LTC128B.128 [R218+0x3080], [R2.64], !P0 ;  /* 0x0308000002da7fae */ /* 0x000be4000c101d4c */
[----:B-----5:R-:W-:Y:S02]  /*f840*/  SHF.R.S32.HI R3, RZ, 0x1f, R26 ;  /* 0x0000001fff037819 */ /* 0x020fe4000001141a */
[----:B------:R-:W-:-:S03]  /*f850*/  SHF.R.S32.HI R2, RZ, 0x1f, R5 ;  /* 0x0000001fff027819 */ /* 0x000fc60000011405 */
[----:B------:R1:W-:Y:S04]  /*f860*/  STL [R1+0x44], R3 ;  /* 0x0000440301007387 */ /* 0x0003e80000100800 */
[----:B------:R1:W-:Y:S01]  /*f870*/  STL [R1+0x40], R2 ;  /* 0x0000400201007387 */ /* 0x0003e20000100800 */
[----:B------:R-:W-:Y:S05]  /*f880*/  @P4 BRA `(.L_x_1346) ;  /* 0x000001f000004947 */ /* 0x000fea0003800000 */
[----:B--234-:R-:W-:Y:S05]  /*f890*/  BRA.DIV ~URZ, `(.L_x_1347) ;  /* 0x000119c27f007947 */ /* 0x01cfea000b800000 */
[----:B------:R2:W3:Y:S04]  /*f8a0*/  SHFL.IDX PT, R5, R24, 0x1, 0x1c1f ;  /* 0x003c1f0018057f89 */ /* 0x0004e800000e0000 */
[----:B-1----:R2:W1:Y:S02]  /*f8b0*/  SHFL.IDX PT, R2, R25, 0x1, 0x1c1f ;  /* 0x003c1f0019027f89 */ /* 0x00246400000e0000 */
.L_x_1441:
[----:B------:R-:W4:Y:S04]  /*f8c0*/  LDL R30, [R1+0x44] ;  /* 0x00004400011e7983 */ /* 0x000f280000100800 */
[----:B------:R-:W5:Y:S01]  /*f8d0*/  LDL R28, [R1+0x40] ;  /* 0x00004000011c7983 */ /* 0x000f620000100800 */
[----:B------:R-:W-:-:S02]  /*f8e0*/  IADD3 R3, R226, 0x20, RZ ;  /* 0x00000020e2037810 */ /* 0x000fc40007ffe0ff */
[C---:B------:R-:W-:Y:S02]  /*f8f0*/  IADD3 R29, R226.reuse, 0x20, RZ ;  /* 0x00000020e21d7810 */ /* 0x040fe40007ffe0ff */
[----:B------:R-:W-:Y:S02]  /*f900*/  SHF.R.S32.HI R3, RZ, 0x1f, R3 ;  /* 0x0000001fff037819 */ /* 0x000fe40000011403 */
[C---:B------:R-:W-:Y:S02]  /*f910*/  IADD3 R26, R226.reuse, 0x40, RZ ;  /* 0x00000040e21a7810 */ /* 0x040fe40007ffe0ff */
[----:B------:R-:W-:Y:S02]  /*f920*/  LEA.HI R3, R3, R29, RZ, 0x3 ;  /* 0x0000001d03037211 */ /* 0x000fe400078f18ff */
[----:B------:R-:W-:Y:S02]  /*f930*/  IADD3 R27, R226, 0x40, RZ ;  /* 0x00000040e21b7810 */ /* 0x000fe40007ffe0ff */
[----:B------:R-:W-:-:S02]  /*f940*/  SHF.R.S32.HI R26, RZ, 0x1f, R26 ;  /* 0x0000001fff1a7819 */ /* 0x000fc4000001141a */
[-C--:B-12---:R-:W-:Y:S02]  /*f950*/  LEA R24, P0, R226, R2.reuse, 0x1 ;  /* 0x00000002e2187211 */ /* 0x086fe400078008ff */
        /* <DEDUP_REMOVED lines=18> */
.L_x_1346:
[----:B--234-:R-:W-:Y:S05]  /*fa80*/  BSYNC B0 ;  /* 0x0000000000007941 */ /* 0x01cfea0003800000 */
.L_x_1345:
[----:B-1----:R-:W2:Y:S01]  /*fa90*/  LDL R2, [R1+0x20] ;  /* 0x0000200001027983 */ /* 0x002ea20000100800 */
        /* <DEDUP_REMOVED lines=152> */
[C---:B------:R-:W-:Y:S02]  /*10420*/  IADD3 R131, R226.reuse, 0x40, RZ ;  /* 0x00000040e2837810 */ /* 0x040fe40007ffe0ff */
[C---:B------:R-:W-:Y:S02]  /*10430*/  IADD3 R134, R226.reuse, 0x20, RZ ;  /* 0x00000020e2867810 */ /* 0x040fe40007ffe0ff */
[----:B------:R-:W-:Y:S01]  /*10440*/  SHF.R.S32.HI R133, RZ, 0x1f, R133 ;  /* 0x0000001fff857819 */ /* 0x000fe20000011485 */
[----:B------:R-:W-:Y:S01]  /*10450*/  BSSY B0, `(.L_x_1349) ;  /* 0x0000023000007945 */ /* 0x000fe20003800000 */
[----:B------:R-:W-:-:S02]  /*10460*/  IADD3 R9, R226, 0x40, RZ ;  /* 0x00000040e2097810 */ /* 0x000fc40007ffe0ff */
[----:B------:R-:W-:Y:S02]  /*10470*/  IADD3 R8, R226, 0x20, RZ ;  /* 0x00000020e2087810 */ /* 0x000fe40007ffe0ff */
[----:B------:R-:W-:Y:S02]  /*10480*/  LEA.HI R133, R133, R134, RZ, 0x3 ;  /* 0x0000008685857211 */ /* 0x000fe400078f18ff */
[----:B------:R-:W-:Y:S02]  /*10490*/  ISETP.GE.AND P1, PT, R9, c[0x0][0x1d4], PT ;  /* 0x0000750009007a0c */ /* 0x000fe40003f26270 */
[----:B------:R-:W-:Y:S02]  /*104a0*/  ISETP.GE.AND P2, PT, R8, c[0x0][0x1d4], PT ;  /* 0x0000750008007a0c */ /* 0x000fe40003f46270 */
[----:B------:R-:W-:Y:S02]  /*104b0*/  ISETP.GE.AND P3, PT, R226, c[0x0][0x1d4], PT ;  /* 0x00007500e2007a0c */ /* 0x000fe40003f66270 */
[----:B------:R-:W-:-:S02]  /*104c0*/  LOP3.LUT R133, R133, 0xfffffff8, RZ, 0xc0, !PT ;  /* 0xfffffff885857812 */ /* 0x000fc400078ec0ff */
        /* <DEDUP_REMOVED lines=9> */
[----:B------:R-:W-:-:S04]  /*10560*/  IADD3 R130, R226, 0x40, RZ ;  /* 0x00000040e2827810 */ /* 0x000fc80007ffe0ff */
[----:B------:R-:W-:Y:S01]  /*10570*/  SHF.R.S32.HI R130, RZ, 0x1f, R130 ;  /* 0x0000001fff827819 */ /* 0x000fe20000011482 */
[----:B------:R1:W2:Y:S03]  /*10580*/  SHFL.IDX PT, R2, R10, RZ, 0x1c1f ;  /* 0x001c1fff0a027589 */ /* 0x0002a600000e0000 */
[----:B------:R-:W-:Y:S01]  /*10590*/  LEA.HI R130, R130, R131, RZ, 0x3 ;  /* 0x0000008382827211 */ /* 0x000fe200078f18ff */
[----:B------:R1:W3:Y:S01]  /*105a0*/  SHFL.IDX PT, R3, R5, RZ, 0x1c1f ;  /* 0x001c1fff05037589 */ /* 0x0002e200000e0000 */
[----:B------:R-:W-:Y:S02]  /*105b0*/  SHF.R.S32.HI R136, RZ, 0x1f, R226 ;  /* 0x0000001fff887819 */ /* 0x000fe400000114e2 */
        /* <DEDUP_REMOVED lines=12> */
.L_x_1350:
[----:B------:R-:W-:Y:S05]  /*10680*/  BSYNC B0 ;  /* 0x0000000000007941 */ /* 0x000fea0003800000 */
.L_x_1349:
        /* <DEDUP_REMOVED lines=15> */
.L_x_1351:
[----:B------:R-:W-:Y:S05]  /*10780*/  BSYNC B0 ;  /* 0x0000000000007941 */ /* 0x000fea0003800000 */
.L_x_1348:
[----:B------:R-:W5:Y:S04]  /*10790*/  LDL R25, [R1+0x18] ;  /* 0x0000180001197983 */ /* 0x000f680000100800 */
[----:B--2---:R-:W2:Y:S04]  /*107a0*/  LDL R26, [R1+0x14] ;  /* 0x00001400011a7983 */ /* 0x004ea80000100800 */
[----:B-1----:R-:W1:Y:S01]  /*107b0*/  S2R R5, SR_TID.X ;  /* 0x0000000000057919 */ /* 0x002e620000002100 */
[----:B---34-:R-:W-:Y:S02]  /*107c0*/  LOP3.LUT R2, R129, 0xffffffe0, RZ, 0xc0, !PT ;  /* 0xffffffe081027812 */ /* 0x018fe400078ec0ff */
[----:B------:R-:W-:Y:S01]  /*107d0*/  SHF.R.S32.HI R3, RZ, 0x1f, R127 ;  /* 0x0000001fff037819 */ /* 0x000fe2000001147f */
[----:B------:R-:W-:Y:S01]  /*107e0*/  IMAD.MOV.U32 R10, RZ, RZ, c[0x0][0x2c4] ;  /* 0x0000b100ff0a7624 */ /* 0x000fe200078e00ff */
[----:B------:R-:W0:Y:S01]  /*107f0*/  LDGDEPBAR ;  /* 0x00000000000079af */ /* 0x000e220000000000 */
[----:B-1----:R-:W-:Y:S01]  /*10800*/  IMAD.IADD R2, R5, 0x1, -R2 ;  /* 0x0000000105027824 */ /* 0x002fe200078e0a02 */
[----:B------:R-:W-:-:S02]  /*10810*/  LEA.HI R5, R3, R127, RZ, 0x2 ;  /* 0x0000007f03057211 */ /* 0x000fc400078f10ff */
[----:B------:R-:W-:Y:S02]  /*10820*/  LEA.HI R3, R124, R124, RZ, 0x1 ;  /* 0x0000007c7c037211 */ /* 0x000fe400078f08ff */
[----:B------:R-:W-:Y:S02]  /*10830*/  SHF.R.S32.HI R7, RZ, 0x1f, R2 ;  /* 0x0000001fff077819 */ /* 0x000fe40000011402 */
[----:B------:R-:W-:Y:S02]  /*10840*/  LOP3.LUT R6, R5, 0xffffffc, RZ, 0xc0, !PT ;  /* 0x0ffffffc05067812 */ /* 0x000fe400078ec0ff */
[----:B------:R-:W-:Y:S01]  /*10850*/  LEA.HI R5, R7, R2, RZ, 0x2 ;  /* 0x0000000207057211 */ /* 0x000fe200078f10ff */
[----:B------:R-:W-:Y:S02]  /*10860*/  IMAD.SHL.U32 R7, R3, 0x20, RZ ;  /* 0x0000002003077824 */ /* 0x000fe400078e00ff */
[----:B------:R-:W-:Y:S01]  /*10870*/  IMAD.IADD R9, R127, 0x1, -R6 ;  /* 0x000000017f097824 */ /* 0x000fe200078e0a06 */
[----:B------:R-:W-:-:S02]  /*10880*/  LEA.HI.SX32 R6, R5, R199, 0x1e ;  /* 0x000000c705067211 */ /* 0x000fc400078ff2ff */
[----:B------:R-:W-:Y:S02]  /*10890*/  LOP3.LUT R8, R3, 0x1ffffffe, RZ, 0xc0, !PT ;  /* 0x1ffffffe03087812 */ /* 0x000fe400078ec0ff */
[----:B------:R-:W-:Y:S01]  /*108a0*/  LOP3.LUT R7, R7, 0xffffffc0, RZ, 0xc0, !PT ;  /* 0xffffffc007077812 */ /* 0x000fe200078ec0ff */
[----:B------:R-:W-:Y:S01]  /*108b0*/  IMAD R3, R9, 0x10, R6 ;  /* 0x0000001009037824 */ /* 0x000fe200078e0206 */
[----:B------:R-:W-:Y:S01]  /*108c0*/  ISETP.NE.AND P0, PT, R10, 0x1, PT ;  /* 0x000000010a00780c */ /* 0x000fe20003f05270 */
[----:B------:R-:W-:Y:S02]  /*108d0*/  IMAD.IADD R6, R124, 0x1, -R8 ;  /* 0x000000017c067824 */ /* 0x000fe400078e0a08 */
[----:B------:R-:W-:-:S04]  /*108e0*/  IMAD.IADD R3, R7, 0x1, R3 ;  /* 0x0000000107037824 */ /* 0x000fc800078e0203 */
[----:B------:R-:W-:-:S06]  /*108f0*/  IMAD R9, R6, 0x8, R3 ;  /* 0x0000000806097824 */ /* 0x000fcc00078e0203 */
[----:B------:R-:W-:-:S04]  /*10900*/  @P0 IMAD.HI.U32 R3, R9, c[0x0][0x2c8], RZ ;  /* 0x0000b20009030a27 */ /* 0x000fc800078e00ff */
[----:B------:R-:W-:Y:S01]  /*10910*/  IMAD.MOV.U32 R8, RZ, RZ, R9 ;  /* 0x000000ffff087224 */ /* 0x000fe200078e0009 */
[----:B------:R-:W-:Y:S02]  /*10920*/  @P0 SHF.R.U32.HI R8, RZ, c[0x0][0x2cc], R3 ;  /* 0x0000b300ff080a19 */ /* 0x000fe40000011603 */
[----:B------:R-:W-:-:S03]  /*10930*/  LOP3.LUT R3, R5, 0x7ffffffc, RZ, 0xc0, !PT ;  /* 0x7ffffffc05037812 */ /* 0x000fc600078ec0ff */
[----:B------:R-:W1:Y:S02]  /*10940*/  SHFL.IDX PT, R5, R8, RZ, 0x1c1f ;  /* 0x001c1fff08057589 */ /* 0x000e6400000e0000 */
[----:B------:R-:W-:-:S04]  /*10950*/  IMAD.IADD R2, R2, 0x1, -R3 ;  /* 0x0000000102027824 */ /* 0x000fc800078e0a03 */
[----:B------:R-:W-:Y:S02]  /*10960*/  IMAD.SHL.U32 R250, R2, 0x2, RZ ;  /* 0x0000000202fa7824 */ /* 0x000fe400078e00ff */
[----:B------:R-:W-:-:S03]  /*10970*/  IMAD.MOV.U32 R27, RZ, RZ, c[0x0][0x32c] ;  /* 0x0000cb00ff1b7624 */ /* 0x000fc600078e00ff */
[----:B------:R-:W-:Y:S02]  /*10980*/  IADD3 R2, -R250, 0x1, R125 ;  /* 0x00000001fa027810 */ /* 0x000fe40007ffe17d */
[----:B------:R-:W-:Y:S01]  /*10990*/  ISETP.GE.AND P1, PT, R27, 0x1, PT ;  /* 0x000000011b00780c */ /* 0x000fe20003f26270 */
[----:B------:R-:W-:Y:S01]  /*109a0*/  ULDC UR4, c[0x0][0x324] ;  /* 0x0000c90000047ab9 */ /* 0x000fe20000000800 */
[----:B------:R3:W-:Y:S01]  /*109b0*/  STL [R1+0x1c], R9 ;  /* 0x00001c0901007387 */ /* 0x0007e20000100800 */
[----:B------:R-:W-:Y:S01]  /*109c0*/  ULOP3.LUT UR4, URZ, UR4, URZ, 0x33, !UPT ;  /* 0x000000043f047292 */ /* 0x000fe2000f8e333f */
[----:B------:R-:W-:Y:S02]  /*109d0*/  IMAD.IADD R12, R120, 0x1, -R250 ;  /* 0x00000001780c7824 */ /* 0x000fe400078e0afa */
[----:B-----5:R-:W-:-:S05]  /*109e0*/  IMAD.IADD R2, R2, 0x1, -R25 ;  /* 0x0000000102027824 */ /* 0x020fca00078e0a19 */
[C---:B---3--:R-:W-:Y:S02]  /*109f0*/  IADD3 R9, R2.reuse, c[0x0][0x328], RZ ;  /* 0x0000ca0002097a10 */ /* 0x048fe40007ffe0ff */
[----:B------:R-:W-:Y:S02]  /*10a00*/  IADD3 R11, R2, UR4, RZ ;  /* 0x00000004020b7c10 */ /* 0x000fe4000fffe0ff */
[----:B--2---:R-:W-:Y:S01]  /*10a10*/  IADD3 R10, -R250, R26, R120 ;  /* 0x0000001afa0a7210 */ /* 0x004fe20007ffe178 */
[--C-:B-1----:R-:W-:Y:S02]  /*10a20*/  IMAD.IADD R3, R9, 0x1, R5.reuse ;  /* 0x0000000109037824 */ /* 0x102fe400078e0205 */
        /* <DEDUP_REMOVED lines=14> */
.L_x_1354:
[----:B------:R-:W-:-:S04]  /*10b10*/  MOV R6, 0x1 ;  /* 0x0000000100067802 */ /* 0x000fc80000000f00 */
[----:B------:R-:W-:-:S13]  /*10b20*/  ISETP.NE.AND P0, PT, R6, c[0x0][0x32c], PT ;  /* 0x0000cb0006007a0c */ /* 0x000fda0003f05270 */
[----:B------:R-:W-:-:S05]  /*10b30*/  @P0 IMAD.HI.U32 R6, R5, c[0x0][0x330], RZ ;  /* 0x0000cc0005060a27 */ /* 0x000fca00078e00ff */
[----:B------:R-:W-:Y:S02]  /*10b40*/  @P0 SHF.R.U32.HI R5, RZ, c[0x0][0x334], R6 ;  /* 0x0000cd00ff050a19 */ /* 0x000fe40000011606 */
.L_x_1355:
[----:B------:R-:W-:Y:S05]  /*10b50*/  BSYNC B0 ;  /* 0x0000000000007941 */ /* 0x000fea0003800000 */
.L_x_1353:
[----:B------:R-:W-:-:S05]  /*10b60*/  IMAD R5, R5, c[0x0][0x32c], R12 ;  /* 0x0000cb0005057a24 */ /* 0x000fca00078e020c */
[----:B------:R-:W-:Y:S02]  /*10b70*/  IADD3 R6, R5, c[0x0][0x32c], RZ ;  /* 0x0000cb0005067a10 */ /* 0x000fe40007ffe0ff */
[----:B------:R-:W-:Y:S02]  /*10b80*/  IMNMX R2, R2, R5, !PT ;  /* 0x0000000502027217 */ /* 0x000fe40007800200 */
[----:B------:R-:W-:Y:S02]  /*10b90*/  IMNMX R3, R3, R6, PT ;  /* 0x0000000603037217 */ /* 0x000fe40003800200 */
.L_x_1352:
        /* <DEDUP_REMOVED lines=16> */
.L_x_1358:
[----:B------:R-:W-:-:S04]  /*10ca0*/  MOV R13, 0x1 ;  /* 0x00000001000d7802 */ /* 0x000fc80000000f00 */
[----:B------:R-:W-:-:S13]  /*10cb0*/  ISETP.NE.AND P0, PT, R13, c[0x0][0x32c], PT ;  /* 0x0000cb000d007a0c */ /* 0x000fda0003f05270 */
[----:B------:R-:W-:-:S05]  /*10cc0*/  @P0 IMAD.HI.U32 R13, R7, c[0x0][0x330], RZ ;  /* 0x0000cc00070d0a27 */ /* 0x000fca00078e00ff */
[----:B------:R-:W-:Y:S02]  /*10cd0*/  @P0 SHF.R.U32.HI R7, RZ, c[0x0][0x334], R13 ;  /* 0x0000cd00ff070a19 */ /* 0x000fe4000001160d */
.L_x_1359:
[----:B------:R-:W-:Y:S05]  /*10ce0*/  BSYNC B0 ;  /* 0x0000000000007941 */ /* 0x000fea0003800000 */
.L_x_1357:
[----:B------:R-:W-:-:S05]  /*10cf0*/  IMAD R7, R7, c[0x0][0x32c], R12 ;  /* 0x0000cb0007077a24 */ /* 0x000fca00078e020c */
[----:B------:R-:W-:Y:S02]  /*10d00*/  IADD3 R13, R7, c[0x0][0x32c], RZ ;  /* 0x0000cb00070d7a10 */ /* 0x000fe40007ffe0ff */
[----:B------:R-:W-:Y:S02]  /*10d10*/  IMNMX R5, R5, R7, !PT ;  /* 0x0000000705057217 */ /* 0x000fe40007800200 */
[----:B------:R-:W-:Y:S02]  /*10d20*/  IMNMX R6, R6, R13, PT ;  /* 0x0000000d06067217 */ /* 0x000fe40003800200 */
.L_x_1356:
        /* <DEDUP_REMOVED lines=71> */
.L_x_1362:
[----:B------:R-:W-:-:S04]  /*111a0*/  MOV R18, 0x1 ;  /* 0x0000000100127802 */ /* 0x000fc80000000f00 */
[----:B------:R-:W-:-:S13]  /*111b0*/  ISETP.NE.AND P0, PT, R18, c[0x0][0x32c], PT ;  /* 0x0000cb0012007a0c */ /* 0x000fda0003f05270 */
[----:B------:R-:W-:-:S05]  /*111c0*/  @P0 IMAD.HI.U32 R18, R7, c[0x0][0x330], RZ ;  /* 0x0000cc0007120a27 */ /* 0x000fca00078e00ff */
[----:B------:R-:W-:Y:S02]  /*111d0*/  @P0 SHF.R.U32.HI R7, RZ, c[0x0][0x334], R18 ;  /* 0x0000cd00ff070a19 */ /* 0x000fe40000011612 */
.L_x_1363:
[----:B------:R-:W-:Y:S05]  /*111e0*/  BSYNC B0 ;  /* 0x0000000000007941 */ /* 0x000fea0003800000 */
.L_x_1361:
[----:B------:R-:W-:-:S05]  /*111f0*/  IMAD R7, R7, c[0x0][0x32c], R12 ;  /* 0x0000cb0007077a24 */ /* 0x000fca00078e020c */
[----:B------:R-:W-:Y:S02]  /*11200*/  IADD3 R18, R7, c[0x0][0x32c], RZ ;  /* 0x0000cb0007127a10 */ /* 0x000fe40007ffe0ff */
[----:B------:R-:W-:Y:S02]  /*11210*/  IMNMX R2, R2, R7, !PT ;  /* 0x0000000702027217 */ /* 0x000fe40007800200 */
[----:B------:R-:W-:Y:S02]  /*11220*/  IMNMX R3, R3, R18, PT ;  /* 0x0000001203037217 */ /* 0x000fe40003800200 */
.L_x_1360:
        /* <DEDUP_REMOVED lines=102> */
.L_x_1366:
[----:B------:R-:W-:-:S04]  /*11890*/  MOV R6, 0x1 ;  /* 0x0000000100067802 */ /* 0x000fc80000000f00 */
[----:B------:R-:W-:-:S13]  /*118a0*/  ISETP.NE.AND P0, PT, R6, c[0x0][0x32c], PT ;  /* 0x0000cb0006007a0c */ /* 0x000fda0003f05270 */
[----:B------:R-:W-:-:S05]  /*118b0*/  @P0 IMAD.HI.U32 R6, R5, c[0x0][0x330], RZ ;  /* 0x0000cc0005060a27 */ /* 0x000fca00078e00ff */
[----:B------:R-:W-:Y:S02]  /*118c0*/  @P0 SHF.R.U32.HI R5, RZ, c[0x0][0x334], R6 ;  /* 0x0000cd00ff050a19 */ /* 0x000fe40000011606 */
.L_x_1367:
[----:B------:R-:W-:Y:S05]  /*118d0*/  BSYNC B0 ;  /* 0x0000000000007941 */ /* 0x000fea0003800000 */
.L_x_1365:
[----:B------:R-:W-:-:S05]  /*118e0*/  IMAD R5, R5, c[0x0][0x32c], R12 ;  /* 0x0000cb0005057a24 */ /* 0x000fca00078e020c */
[----:B------:R-:W-:Y:S02]  /*118f0*/  IADD3 R6, R5, c[0x0][0x32c], RZ ;  /* 0x0000cb0005067a10 */ /* 0x000fe40007ffe0ff */
[----:B------:R-:W-:Y:S02]  /*11900*/  IMNMX R2, R2, R5, !PT ;  /* 0x0000000502027217 */ /* 0x000fe40007800200 */
[----:B------:R-:W-:Y:S02]  /*11910*/  IMNMX R3, R3, R6, PT ;  /* 0x0000000603037217 */ /* 0x000fe40003800200 */
.L_x_1364:
        /* <DEDUP_REMOVED lines=156> */
[----:B------:R-:W1:Y:S05]  /*122e0*/  LDSM.16.MT88.4 R20, [R206+0x1880] ;  /* 0x00188000ce14783b */ /* 0x000e6a0000004200 */
[----:B------:R3:W-:Y:S01]  /*122f0*/  MUFU.EX2 R246, R5 ;  /* 0x0000000500f67308 */ /* 0x0007e20000000800 */
[----:B--2---:R-:W-:-:S07]  /*12300*/  FFMA.FTZ R0, R47, c[0x0][0x2d0], -R2 ;  /* 0x0000b4002f007a23 */ /* 0x004fce0000010802 */
[----:B------:R2:W4:Y:S01]  /*12310*/  MUFU.EX2 R248, R0 ;  /* 0x0000000000f87308 */ /* 0x0005220000000800 */
[----:B---3--:R-:W-:Y:S02]  /*12320*/  FFMA.FTZ R5, R24, c[0x0][0x2d0], -R3 ;  /* 0x0000b40018057a23 */ /* 0x008fe40000010803 */
[----:B------:R-:W-:Y:S05]  /*12330*/  LDSM.16.MT88.4 R24, [R205+0x2480] ;  /* 0x00248000cd18783b */ /* 0x000fea0000004200 */
[----:B------:R3:W5:Y:S01]  /*12340*/  MUFU.EX2 R247, R5 ;  /* 0x0000000500f77308 */ /* 0x0007620000000800 */
[----:B--2---:R-:W-:Y:S01]  /*12350*/  FFMA.FTZ R0, R7, c[0x0][0x2d0], -R13 ;  /* 0x0000b40007007a23 */ /* 0x004fe2000001080d */
[----:B----4-:R-:W-:-:S06]  /*12360*/  F2FP.BF16.PACK_AB R7, R248, R244 ;  /* 0x000000f4f807723e */ /* 0x010fcc00000010ff */
[----:B------:R2:W-:Y:S01]  /*12370*/  MUFU.EX2 R234, R0 ;  /* 0x0000000000ea7308 */ /* 0x0005e20000000800 */
[----:B---3--:R-:W-:Y:S01]  /*12380*/  FFMA.FTZ R5, R18, c[0x0][0x2d0], -R2 ;  /* 0x0000b40012057a23 */ /* 0x008fe20000010802 */
[----:B-----5:R-:W-:Y:S01]  /*12390*/  F2FP.BF16.PACK_AB R10, R247, R246 ;  /* 0x000000f6f70a723e */ /* 0x020fe200000010ff */
[----:B------:R-:W3:Y:S05]  /*123a0*/  LDSM.16.MT88.4 R16, [R205+0x1880] ;  /* 0x00188000cd10783b */ /* 0x000eea0000004200 */
[----:B------:R-:W4:Y:S01]  /*123b0*/  MUFU.EX2 R236, R5 ;  /* 0x0000000500ec7308 */ /* 0x000f220000000800 */
[----:B--2---:R-:W-:-:S07]  /*123c0*/  FFMA.FTZ R0, R86, c[0x0][0x2d0], -R13 ;  /* 0x0000b40056007a23 */ /* 0x004fce000001080d */
[----:B------:R2:W5:Y:S01]  /*123d0*/  MUFU.EX2 R231, R0 ;  /* 0x0000000000e77308 */ /* 0x0005620000000800 */
[----:B----4-:R-:W-:Y:S02]  /*123e0*/  F2FP.BF16.PACK_AB R9, R235, R236 ;  /* 0x000000eceb09723e */ /* 0x010fe400000010ff */
[----:B------:R-:W-:-:S05]  /*123f0*/  F2FP.BF16.PACK_AB R5, R242, R237 ;  /* 0x000000edf205723e */ /* 0x000fca00000010ff */
[----:B------:R-:W-:Y:S01]  /*12400*/  HMMA.16816.F32.BF16 R68, R8, R28, RZ ;  /* 0x0000001c0844723c */ /* 0x000fe200000418ff */
[----:B--2---:R-:W-:-:S04]  /*12410*/  FFMA.FTZ R0, R87, c[0x0][0x2d0], -R13 ;  /* 0x0000b40057007a23 */ /* 0x004fc8000001080d */
[----:B------:R2:W-:Y:S03]  /*12420*/  MUFU.EX2 R232, R0 ;  /* 0x0000000000e87308 */ /* 0x0005e60000000800 */
[C---:B-1----:R-:W-:Y:S08]  /*12430*/  HMMA.16816.F32.BF16 R80, R8.reuse, R20, RZ ;  /* 0x000000140850723c */ /* 0x042ff000000418ff */
[----:B---3--:R-:W-:Y:S01]  /*12440*/  HMMA.16816.F32.BF16 R52, R8, R16, RZ ;  /* 0x000000100834723c */ /* 0x008fe200000418ff */
[----:B--2---:R-:W-:-:S07]  /*12450*/  FFMA.FTZ R0, R92, c[0x0][0x2d0], -R13 ;  /* 0x0000b4005c007a23 */ /* 0x004fce000001080d */
        /* <DEDUP_REMOVED lines=37> */
[----:B------:R2:W-:Y:S03]  /*126b0*/  MUFU.EX2 R220, R3 ;  /* 0x0000000300dc7308 */ /* 0x0005e60000000800 */
[----:B------:R-:W-:Y:S01]  /*126c0*/  HMMA.16816.F32.BF16 R80, R4, R166, R40 ;  /* 0x000000a60450723c */ /* 0x000fe20000041828 */
[----:B-1----:R-:W-:-:S07]  /*126d0*/  FFMA.FTZ R0, R97, c[0x0][0x2d0], -R13 ;  /* 0x0000b40061007a23 */ /* 0x002fce000001080d */
[----:B------:R-:W-:Y:S01]  /*126e0*/  HMMA.16816.F32.BF16 R48, R4, R170, R8 ;  /* 0x000000aa0430723c */ /* 0x000fe20000041808 */
[----:B------:R1:W-:Y:S01]  /*126f0*/  MUFU.EX2 R219, R0 ;  /* 0x0000000000db7308 */ /* 0x0003e20000000800 */
[----:B--2---:R-:W-:-:S05]  /*12700*/  FFMA.FTZ R3, R108, c[0x0][0x2d0], -R2 ;  /* 0x0000b4006c037a23 */ /* 0x004fca0000010802 */
[----:B-----5:R-:W-:Y:S02]  /*12710*/  F2FP.BF16.PACK_AB R4, R231, R234 ;  /* 0x000000eae704723e */ /* 0x020fe400000010ff */
[----:B------:R-:W-:Y:S01]  /*12720*/  F2FP.BF16.PACK_AB R6, R233, R232 ;  /* 0x000000e8e906723e */ /* 0x000fe200000010ff */
[----:B------:R-:W-:Y:S01]  /*12730*/  MUFU.EX2 R202, R3 ;  /* 0x0000000300ca7308 */ /* 0x000fe20000000800 */
[----:B---3--:R-:W-:Y:S02]  /*12740*/  F2FP.BF16.PACK_AB R5, R130, R131 ;  /* 0x000000838205723e */ /* 0x008fe400000010ff */
[----:B----4-:R-:W-:Y:S01]  /*12750*/  F2FP.BF16.PACK_AB R7, R129, R230 ;  /* 0x000000e68107723e */ /* 0x010fe200000010ff */
[----:B-1----:R-:W-:-:S06]  /*12760*/  FFMA.FTZ R0, R98, c[0x0][0x2d0], -R13 ;  /* 0x0000b40062007a23 */ /* 0x002fcc000001080d */
        /* <DEDUP_REMOVED lines=15> */
[C---:B------:R-:W-:Y:S08]  /*12860*/  HMMA.16816.F32.BF16 R20, R4.reuse, R36, RZ ;  /* 0x000000240414723c */ /* 0x040ff000000418ff */
[----:B------:R-:W-:Y:S01]  /*12870*/  HMMA.16816.F32.BF16 R184, R4, R18, RZ ;  /* 0x0000001204b8723c */ /* 0x000fe200000418ff */
[----:B------:R-:W-:Y:S01]  /*12880*/  LDSM.16.MT88.4 R16, [R206+0x3880] ;  /* 0x00388000ce10783b */ /* 0x000fe20000004200 */
[----:B-1----:R-:W-:-:S06]  /*12890*/  FFMA.FTZ R0, R94, c[0x0][0x2d0], -R12 ;  /* 0x0000b4005e007a23 */ /* 0x002fcc000001080c */
[C---:B------:R-:W-:Y:S01]  /*128a0*/  HMMA.16816.F32.BF16 R32, R4.reuse, R34, RZ ;  /* 0x000000220420723c */ /* 0x040fe200000418ff */
[----:B------:R1:W4:Y:S07]  /*128b0*/  MUFU.EX2 R29, R0 ;  /* 0x00000000001d7308 */ /* 0x00032e0000000800 */
[----:B------:R-:W-:Y:S07]  /*128c0*/  HMMA.16816.F32.BF16 R36, R4, R38, RZ ;  /* 0x000000260424723c */ /* 0x000fee00000418ff */
[----:B--2---:R-:W-:Y:S01]  /*128d0*/  F2FP.BF16.PACK_AB R4, R222, R219 ;  /* 0x000000dbde04723e */ /* 0x004fe200000010ff */
[----:B-1----:R-:W-:Y:S01]  /*128e0*/  FFMA.FTZ R0, R95, c[0x0][0x2d0], -R12 ;  /* 0x0000b4005f007a23 */ /* 0x002fe2000001080c */
[----:B---3--:R-:W-:-:S02]  /*128f0*/  F2FP.BF16.PACK_AB R6, R223, R221 ;  /* 0x000000dddf06723e */ /* 0x008fc400000010ff */
[----:B----4-:R-:W-:Y:S01]  /*12900*/  F2FP.BF16.PACK_AB R5, R29, R28 ;  /* 0x0000001c1d05723e */ /* 0x010fe200000010ff */
[----:B------:R1:W-:Y:S02]  /*12910*/  MUFU.EX2 R30, R0 ;  /* 0x00000000001e7308 */ /* 0x0003e40000000800 */
[----:B-1----:R-:W-:-:S06]  /*12920*/  FFMA.FTZ R0, R96, c[0x0][0x2d0], -R12 ;  /* 0x0000b40060007a23 */ /* 0x002fcc000001080c */
[----:B------:R-:W1:Y:S02]  /*12930*/  MUFU.EX2 R31, R0 ;  /* 0x00000000001f7308 */ /* 0x000e640000000800 */
[----:B-1----:R-:W-:Y:S01]  /*12940*/  F2FP.BF16.PACK_AB R7, R31, R30 ;  /* 0x0000001e1f07723e */ /* 0x002fe200000010ff */
[----:B------:R-:W-:-:S05]  /*12950*/  FFMA.FTZ R0, R110, c[0x0][0x2d0], -R2 ;  /* 0x0000b4006e007a23 */ /* 0x000fca0000010802 */
[----:B------:R1:W2:Y:S01]  /*12960*/  MUFU.EX2 R203, R0 ;  /* 0x0000000000cb7308 */ /* 0x0002a20000000800 */
[C---:B------:R-:W-:Y:S01]  /*12970*/  HMMA.16816.F32.BF16 R144, R4.reuse, R88, R8 ;  /* 0x000000580490723c */ /* 0x040fe20000041808 */
[----:B------:R-:W3:Y:S01]  /*12980*/  LDL.LU R11, [R1] ;  /* 0x00000000010b7983 */ /* 0x000ee20000300800 */
[--C-:B-1----:R-:W-:Y:S02]  /*12990*/  FFMA.FTZ R0, R111, c[0x0][0x2d0], -R2.reuse ;  /* 0x0000b4006f007a23 */ /* 0x102fe40000010802 */
[----:B------:R-:W-:Y:S02]  /*129a0*/  FFMA.FTZ R2, R109, c[0x0][0x2d0], -R2 ;  /* 0x0000b4006d027a23 */ /* 0x000fe40000010802 */
[----:B------:R-:W1:Y:S01]  /*129b0*/  LDSM.16.MT88.4 R108, [R206+0x2080] ;  /* 0x00208000ce6c783b */ /* 0x000e620000004200 */
[----:B------:R4:W-:Y:S01]  /*129c0*/  MUFU.EX2 R200, R0 ;  /* 0x0000000000c87308 */ /* 0x0009e20000000800 */
[----:B------:R-:W-:Y:S01]  /*129d0*/  HMMA.16816.F32.BF16 R44, R4, R136, R44 ;  /* 0x00000088042c723c */ /* 0x000fe2000004182c */
[----:B----4-:R-:W-:-:S06]  /*129e0*/  FFMA.FTZ R0, R198, c[0x0][0x2d0], -R13 ;  /* 0x0000b400c6007a23 */ /* 0x010fcc000001080d */
[----:B------:R4:W-:Y:S01]  /*129f0*/  MUFU.EX2 R137, R0 ;  /* 0x0000000000897308 */ /* 0x0009e20000000800 */
[----:B------:R-:W-:Y:S07]  /*12a00*/  HMMA.16816.F32.BF16 R40, R4, R160, R40 ;  /* 0x000000a00428723c */ /* 0x000fee0000041828 */
[----:B------:R-:W5:Y:S01]  /*12a10*/  MUFU.EX2 R201, R2 ;  /* 0x0000000200c97308 */ /* 0x000f620000000800 */
[----:B----4-:R-:W-:-:S07]  /*12a20*/  FFMA.FTZ R0, R197, c[0x0][0x2d0], -R13 ;  /* 0x0000b400c5007a23 */ /* 0x010fce000001080d */
[----:B------:R4:W-:Y:S01]  /*12a30*/  MUFU.EX2 R160, R0 ;  /* 0x0000000000a07308 */ /* 0x0009e20000000800 */
[----:B------:R-:W-:Y:S02]  /*12a40*/  IMAD.MOV.U32 R3, RZ, RZ, c[0x0][0x2c4] ;  /* 0x0000b100ff037624 */ /* 0x000fe400078e00ff */
[----:B----4-:R-:W-:-:S05]  /*12a50*/  FFMA.FTZ R0, R196, c[0x0][0x2d0], -R13 ;  /* 0x0000b400c4007a23 */ /* 0x010fca000001080d */
[----:B------:R4:W-:Y:S01]  /*12a60*/  MUFU.EX2 R161, R0 ;  /* 0x0000000000a17308 */ /* 0x0009e20000000800 */
[----:B------:R-:W-:Y:S02]  /*12a70*/  F2FP.BF16.PACK_AB R96, R228, R229 ;  /* 0x000000e5e460723e */ /* 0x000fe400000010ff */
[----:B--2---:R-:W-:Y:S02]  /*12a80*/  F2FP.BF16.PACK_AB R97, R203, R202 ;  /* 0x000000cacb61723e */ /* 0x004fe400000010ff */
[----:B------:R-:W-:Y:S01]  /*12a90*/  F2FP.BF16.PACK_AB R98, R220, R227 ;  /* 0x000000e3dc62723e */ /* 0x000fe200000010ff */
[----:B----4-:R-:W-:-:S04]  /*12aa0*/  FFMA.FTZ R0, R195, c[0x0][0x2d0], -R13 ;  /* 0x0000b400c3007a23 */ /* 0x010fc8000001080d */
[----:B------:R2:W-:Y:S01]  /*12ab0*/  MUFU.EX2 R136, R0 ;  /* 0x0000000000887308 */ /* 0x0005e20000000800 */
[----:B-----5:R-:W-:Y:S02]  /*12ac0*/  F2FP.BF16.PACK_AB R99, R201, R200 ;  /* 0x000000c8c963723e */ /* 0x020fe400000010ff */
[----:B------:R-:W-:Y:S01]  /*12ad0*/  ISETP.NE.AND P6, PT, R3, 0x1, PT ;  /* 0x000000010300780c */ /* 0x000fe20003fc5270 */
[----:B--2---:R-:W-:-:S04]  /*12ae0*/  FFMA.FTZ R0, R193, c[0x0][0x2d0], -R12 ;  /* 0x0000b400c1007a23 */ /* 0x004fc8000001080c */
[----:B------:R2:W-:Y:S01]  /*12af0*/  MUFU.EX2 R9, R0 ;  /* 0x0000000000097308 */ /* 0x0005e20000000800 */
[----:B------:R-:W-:Y:S07]  /*12b00*/  HMMA.16816.F32.BF16 R140, R96, R148, R140 ;  /* 0x00000094608c723c */ /* 0x000fee000004188c */
[----:B------:R-:W-:-:S04]  /*12b10*/  @P6 IMAD.HI.U32 R3, R199, c[0x0][0x2c8], RZ ;  /* 0x0000b200c7036a27 */ /* 0x000fc800078e00ff */
[----:B--2---:R-:W-:-:S04]  /*12b20*/  FFMA.FTZ R0, R194, c[0x0][0x2d0], -R12 ;  /* 0x0000b400c2007a23 */ /* 0x004fc8000001080c */
[----:B------:R2:W4:Y:S01]  /*12b30*/  MUFU.EX2 R8, R0 ;  /* 0x0000000000087308 */ /* 0x0005220000000800 */
[C---:B-1----:R-:W-:Y:S08]  /*12b40*/  HMMA.16816.F32.BF16 R100, R96.reuse, R108, R172 ;  /* 0x0000006c6064723c */ /* 0x042ff000000418ac */
[----:B------:R-:W-:Y:S01]  /*12b50*/  HMMA.16816.F32.BF16 R116, R96, R156, R116 ;  /* 0x0000009c6074723c */ /* 0x000fe20000041874 */
[----:B--2---:R-:W-:-:S07]  /*12b60*/  FFMA.FTZ R0, R192, c[0x0][0x2d0], -R12 ;  /* 0x0000b400c0007a23 */ /* 0x004fce000001080c */
[C---:B------:R-:W-:Y:S01]  /*12b70*/  HMMA.16816.F32.BF16 R52, R96.reuse, R60, R52 ;  /* 0x0000003c6034723c */ /* 0x040fe20000041834 */
[----:B------:R1:W2:Y:S07]  /*12b80*/  MUFU.EX2 R2, R0 ;  /* 0x0000000000027308 */ /* 0x0002ae0000000800 */
[C---:B------:R-:W-:Y:S08]  /*12b90*/  HMMA.16816.F32.BF16 R68, R96.reuse, R76, R68 ;  /* 0x0000004c6044723c */ /* 0x040ff00000041844 */
[----:B------:R-:W-:Y:S01]  /*12ba0*/  HMMA.16816.F32.BF16 R84, R96, R16, R72 ;  /* 0x000000106054723c */ /* 0x000fe20000041848 */
[----:B-1----:R-:W-:-:S07]  /*12bb0*/  FFMA.FTZ R0, R135, c[0x0][0x2d0], -R12 ;  /* 0x0000b40087007a23 */ /* 0x002fce000001080c */
        /* <DEDUP_REMOVED lines=14> */
[----:B------:R-:W-:Y:S07]  /*12ca0*/  HMMA.16816.F32.BF16 R36, R4, R170, R36 ;  /* 0x000000aa0424723c */ /* 0x000fee0000041824 */
[----:B------:R-:W-:-:S02]  /*12cb0*/  FADD.FTZ R5, R241, R240 ;  /* 0x000000f0f1057221 */ /* 0x000fc40000010000 */
[----:B------:R-:W-:Y:S02]  /*12cc0*/  FADD.FTZ R7, R236, R235 ;  /* 0x000000ebec077221 */ /* 0x000fe40000010000 */
[----:B------:R-:W-:Y:S02]  /*12cd0*/  FADD.FTZ R6, R234, R231 ;  /* 0x000000e7ea067221 */ /* 0x000fe40000010000 */
[----:B------:R-:W-:Y:S02]  /*12ce0*/  FADD.FTZ R4, R131, R130 ;  /* 0x0000008283047221 */ /* 0x000fe40000010000 */
[----:B------:R-:W-:Y:S02]  /*12cf0*/  FADD.FTZ R5, R246, R5 ;  /* 0x00000005f6057221 */ /* 0x000fe40000010000 */
[----:B------:R-:W-:Y:S01]  /*12d00*/  FADD.FTZ R7, R238, R7 ;  /* 0x00000007ee077221 */ /* 0x000fe20000010000 */
[----:B------:R-:W-:Y:S01]  /*12d10*/  @P6 SHF.R.U32.HI R199, RZ, c[0x0][0x2cc], R3 ;  /* 0x0000b300ffc76a19 */ /* 0x000fe20000011603 */
[----:B------:R-:W-:-:S02]  /*12d20*/  FADD.FTZ R6, R232, R6 ;  /* 0x00000006e8067221 */ /* 0x000fc40000010000 */
[----:B------:R-:W-:Y:S02]  /*12d30*/  FADD.FTZ R4, R230, R4 ;  /* 0x00000004e6047221 */ /* 0x000fe40000010000 */
[----:B------:R-:W-:Y:S02]  /*12d40*/  FADD.FTZ R5, R247, R5 ;  /* 0x00000005f7057221 */ /* 0x000fe40000010000 */
[----:B------:R-:W-:Y:S02]  /*12d50*/  FADD.FTZ R7, R239, R7 ;  /* 0x00000007ef077221 */ /* 0x000fe40000010000 */
[----:B------:R-:W-:Y:S02]  /*12d60*/  FADD.FTZ R6, R233, R6 ;  /* 0x00000006e9067221 */ /* 0x000fe40000010000 */
[----:B------:R-:W-:Y:S02]  /*12d70*/  FADD.FTZ R4, R129, R4 ;  /* 0x0000000481047221 */ /* 0x000fe40000010000 */
[----:B---3--:R-:W-:-:S02]  /*12d80*/  IMAD.IADD R3, R11, 0x1, R199 ;  /* 0x000000010b037824 */ /* 0x008fc400078e02c7 */
        /* <DEDUP_REMOVED lines=18> */
[----:B----4-:R-:W-:Y:S01]  /*12eb0*/  F2FP.BF16.PACK_AB R93, R8, R9 ;  /* 0x00000009085d723e */ /* 0x010fe200000010ff */
        /* <DEDUP_REMOVED lines=10> */
[----:B--2---:R-:W-:Y:S01]  /*12f60*/  FADD.FTZ R8, R2, R8 ;  /* 0x0000000802087221 */ /* 0x004fe20000010000 */
[----:B-1----:R-:W-:Y:S01]  /*12f70*/  F2FP.BF16.PACK_AB R95, R0, R2 ;  /* 0x00000002005f723e */ /* 0x002fe200000010ff */
[----:B------:R-:W-:Y:S02]  /*12f80*/  FADD.FTZ R7, R220, R4 ;  /* 0x00000004dc077221 */ /* 0x000fe40000010000 */
[----:B------:R-:W-:Y:S02]  /*12f90*/  FADD.FTZ R4, R201, R5 ;  /* 0x00000005c9047221 */ /* 0x000fe40000010000 */
[----:B------:R-:W-:-:S02]  /*12fa0*/  FADD.FTZ R2, R136, R6 ;  /* 0x0000000688027221 */ /* 0x000fc40000010000 */
[----:B------:R-:W-:Y:S01]  /*12fb0*/  FADD.FTZ R0, R0, R8 ;  /* 0x0000000800007221 */ /* 0x000fe20000010000 */
[----:B------:R-:W-:Y:S01]  /*12fc0*/  STL [R1+0xc], R7 ;  /* 0x00000c0701007387 */ /* 0x000fe20000100800 */
[----:B------:R-:W-:-:S03]  /*12fd0*/  IMAD.MOV.U32 R175, RZ, RZ, c[0x0][0x32c] ;  /* 0x0000cb00ffaf7624 */ /* 0x000fc600078e00ff */
[----:B------:R-:W-:Y:S04]  /*12fe0*/  STL [R1+0x4], R4 ;  /* 0x0000040401007387 */ /* 0x000fe80000100800 */
[----:B------:R1:W-:Y:S04]  /*12ff0*/  STL [R1+0x8], R2 ;  /* 0x0000080201007387 */ /* 0x0003e80000100800 */
[----:B------:R2:W-:Y:S01]  /*13000*/  STL [R1+0x10], R0 ;  /* 0x0000100001007387 */ /* 0x0005e20000100800 */
[----:B------:R-:W-:Y:S02]  /*13010*/  ISETP.GE.AND P6, PT, R175, 0x1, PT ;  /* 0x00000001af00780c */ /* 0x000fe40003fc6270 */
[----:B------:R-:W-:-:S02]  /*13020*/  F2FP.BF16.PACK_AB R92, R160, R137 ;  /* 0x00000089a05c723e */ /* 0x000fc400000010ff */
[----:B------:R-:W-:-:S07]  /*13030*/  F2FP.BF16.PACK_AB R94, R136, R161 ;  /* 0x000000a1885e723e */ /* 0x000fce00000010ff */
[----:B------:R-:W-:Y:S01]  /*13040*/  HMMA.16816.F32.BF16 R144, R92, R148, R144 ;  /* 0x000000945c90723c */ /* 0x000fe20000041890 */
[----:B------:R-:W-:-:S07]  /*13050*/  IADD3 R222, R252, -0x2, RZ ;  /* 0xfffffffefcde7810 */ /* 0x000fce0007ffe0ff */
        /* <DEDUP_REMOVED lines=23> */
.L_x_1369:
[----:B------:R-:W-:-:S04]  /*131d0*/  MOV R3, 0x1 ;  /* 0x0000000100037802 */ /* 0x000fc80000000f00 */
[----:B------:R-:W-:-:S13]  /*131e0*/  ISETP.NE.AND P0, PT, R3, c[0x0][0x32c], PT ;  /* 0x0000cb0003007a0c */ /* 0x000fda0003f05270 */
[----:B------:R-:W-:-:S05]  /*131f0*/  @P0 IMAD.HI.U32 R3, R0, c[0x0][0x330], RZ ;  /* 0x0000cc0000030a27 */ /* 0x000fca00078e00ff */
[----:B------:R-:W-:Y:S02]  /*13200*/  @P0 SHF.R.U32.HI R0, RZ, c[0x0][0x334], R3 ;  /* 0x0000cd00ff000a19 */ /* 0x000fe40000011603 */
.L_x_1370:
[----:B------:R-:W-:-:S05]  /*13210*/  MOV R3, c[0x0][0x32c] ;  /* 0x0000cb0000037a02 */ /* 0x000fca0000000f00 */
[----:B------:R-:W-:-:S05]  /*13220*/  IMAD R0, R0, R3, c[0x0][0x32c] ;  /* 0x0000cb0000007624 */ /* 0x000fca00078e0203 */
[----:B------:R-:W-:-:S04]  /*13230*/  IMNMX R2, R2, R0, PT ;  /* 0x0000000002027217 */ /* 0x000fc80003800200 */
.L_x_1368:
        /* <DEDUP_REMOVED lines=32> */
.L_x_1392:
        /* <DEDUP_REMOVED lines=61> */
.L_x_1442:
        /* <DEDUP_REMOVED lines=18> */
.L_x_1373:
[----:B------:R-:W-:Y:S05]  /*13930*/  BSYNC B0 ;  /* 0x0000000000007941 */ /* 0x000fea0003800000 */
.L_x_1372:
        /* <DEDUP_REMOVED lines=146> */
[----:B------:R-:W-:Y:S02]  /*14260*/  IMAD.SHL.U32 R134, R226, 0x2, RZ ;  /* 0x00000002e2867824 */ /* 0x000fe400078e00ff */
[----:B------:R-:W2:Y:S01]  /*14270*/  SHFL.IDX PT, R2, R3, RZ, 0x1c1f ;  /* 0x001c1fff03027589 */ /* 0x000ea200000e0000 */
[----:B------:R-:W-:Y:S04]  /*14280*/  SHF.R.S32.HI R130, RZ, 0x2, R130 ;  /* 0x00000002ff827819 */ /* 0x000fe80000011482 */
[----:B------:R-:W-:Y:S04]  /*14290*/  IADD3 R130, -R130, 0x30, RZ ;  /* 0x0000003082827810 */ /* 0x000fe80007ffe1ff */
[----:B------:R-:W-:Y:S11]  /*142a0*/  ISETP.GE.AND P1, PT, R130, 0x1, PT ;  /* 0x000000018200780c */ /* 0x000ff60003f26270 */
[----:B------:R-:W-:Y:S02]  /*142b0*/  @!UPT UIADD3 URZ, URZ, URZ, URZ ;  /* 0x0000003f3f3ff290 */ /* 0x000fe4000fffe03f */
[----:B-1----:R-:W-:Y:S05]  /*142c0*/  @P1 IADD3 R166, P0, R0, R134, RZ ;  /* 0x0000008600a61210 */ /* 0x002fea0007f1e0ff */
[--C-:B--2---:R-:W-:Y:S01]  /*142d0*/  @P1 IMAD.X R167, R2, 0x1, R220.reuse, P0 ;  /* 0x0000000102a71824 */ /* 0x104fe200000e06dc */
[-C--:B------:R-:W-:Y:S04]  /*142e0*/  @P1 IADD3 R164, P0, R0, R223.reuse, RZ ;  /* 0x000000df00a41210 */ /* 0x080fe80007f1e0ff */
        /* <DEDUP_REMOVED lines=21> */
.L_x_1375:
[----:B------:R-:W2:Y:S01]  /*14440*/  LDL R2, [R1+0x1c] ;  /* 0x00001c0001027983 */ /* 0x000ea20000100800 */
[----:B------:R-:W-:Y:S02]  /*14450*/  IMAD.MOV.U32 R0, RZ, RZ, c[0x0][0x2c4] ;  /* 0x0000b100ff007624 */ /* 0x000fe400078e00ff */
[----:B------:R-:W-:Y:S01]  /*14460*/  IMAD.MOV.U32 R177, RZ, RZ, c[0x0][0x32c] ;  /* 0x0000cb00ffb17624 */ /* 0x000fe200078e00ff */
[----:B-1----:R-:W3:Y:S01]  /*14470*/  LDL R165, [R1+0x14] ;  /* 0x0000140001a57983 */ /* 0x002ee20000100800 */
[----:B------:R-:W-:Y:S01]  /*14480*/  IMAD R3, R219, -0x30, RZ ;  /* 0xffffffd0db037824 */ /* 0x000fe200078e02ff */
[----:B------:R-:W-:Y:S02]  /*14490*/  ISETP.NE.AND P0, PT, R0, 0x1, PT ;  /* 0x000000010000780c */ /* 0x000fe40003f05270 */
[----:B------:R-:W3:Y:S01]  /*144a0*/  LDL R164, [R1+0x18] ;  /* 0x0000180001a47983 */ /* 0x000ee20000100800 */
[----:B------:R-:W-:Y:S02]  /*144b0*/  ISETP.GE.AND P1, PT, R177, 0x1, PT ;  /* 0x00000001b100780c */ /* 0x000fe40003f26270 */
[----:B------:R-:W-:Y:S01]  /*144c0*/  IADD3 R139, -R250, 0x1, R3 ;  /* 0x00000001fa8b7810 */ /* 0x000fe20007ffe103 */
[----:B------:R-:W0:Y:S07]  /*144d0*/  LDGDEPBAR ;  /* 0x00000000000079af */ /* 0x000e2e0000000000 */
[----:B--2---:R-:W-:Y:S04]  /*144e0*/  @P0 IMAD.HI.U32 R0, R2, c[0x0][0x2c8], RZ ;  /* 0x0000b20002000a27 */ /* 0x004fe800078e00ff */
[----:B------:R-:W-:Y:S01]  /*144f0*/  IMAD.MOV.U32 R137, RZ, RZ, R2 ;  /* 0x000000ffff897224 */ /* 0x000fe200078e0002 */
[----:B------:R-:W-:Y:S02]  /*14500*/  @P0 SHF.R.U32.HI R137, RZ, c[0x0][0x2cc], R0 ;  /* 0x0000b300ff890a19 */ /* 0x000fe40000011600 */
[----:B---3--:R-:W-:Y:S03]  /*14510*/  IADD3 R139, -R164, R139, R165 ;  /* 0x0000008ba48b7210 */ /* 0x008fe60007ffe1a5 */
[----:B------:R-:W1:Y:S01]  /*14520*/  SHFL.IDX PT, R2, R137, RZ, 0x1c1f ;  /* 0x001c1fff89027589 */ /* 0x000e6200000e0000 */
        /* <DEDUP_REMOVED lines=18> */
.L_x_1378:
[----:B------:R-:W-:Y:S04]  /*14650*/  MOV R128, c[0x0][0x32c] ;  /* 0x0000cb0000807a02 */ /* 0x000fe80000000f00 */
[----:B------:R-:W-:Y:S11]  /*14660*/  ISETP.NE.AND P0, PT, R128, 0x1, PT ;  /* 0x000000018000780c */ /* 0x000ff60003f05270 */
[----:B------:R-:W-:Y:S02]  /*14670*/  @!UPT UIADD3 URZ, URZ, URZ, URZ ;  /* 0x0000003f3f3ff290 */ /* 0x000fe4000fffe03f */
[----:B------:R-:W-:Y:S05]  /*14680*/  @P0 IMAD.HI.U32 R128, R2, c[0x0][0x330], RZ ;  /* 0x0000cc0002800a27 */ /* 0x000fea00078e00ff */
[----:B------:R-:W-:Y:S02]  /*14690*/  @P0 SHF.R.U32.HI R2, RZ, c[0x0][0x334], R128 ;  /* 0x0000cd00ff020a19 */ /* 0x000fe40000011680 */
.L_x_1379:
[----:B------:R-:W-:Y:S05]  /*146a0*/  BSYNC B0 ;  /* 0x0000000000007941 */ /* 0x000fea0003800000 */
.L_x_1377:
[----:B------:R-:W-:Y:S04]  /*146b0*/  IMAD.IADD R128, R3, 0x1, -R250 ;  /* 0x0000000103807824 */ /* 0x000fe800078e0afa */
[----:B------:R-:W-:Y:S05]  /*146c0*/  IMAD R2, R2, c[0x0][0x32c], R128 ;  /* 0x0000cb0002027a24 */ /* 0x000fea00078e0280 */
[----:B------:R-:W-:Y:S02]  /*146d0*/  IADD3 R128, R2, c[0x0][0x32c], RZ ;  /* 0x0000cb0002807a10 */ /* 0x000fe40007ffe0ff */
[----:B------:R-:W-:Y:S02]  /*146e0*/  IMNMX R0, R0, R2, !PT ;  /* 0x0000000200007217 */ /* 0x000fe40007800200 */
[----:B------:R-:W-:Y:S02]  /*146f0*/  IMNMX R133, R133, R128, PT ;  /* 0x0000008085857217 */ /* 0x000fe40003800200 */
.L_x_1376:
        /* <DEDUP_REMOVED lines=17> */
.L_x_1382:
[----:B------:R-:W-:Y:S04]  /*14810*/  MOV R130, c[0x0][0x32c] ;  /* 0x0000cb0000827a02 */ /* 0x000fe80000000f00 */
[----:B------:R-:W-:Y:S11]  /*14820*/  ISETP.NE.AND P0, PT, R130, 0x1, PT ;  /* 0x000000018200780c */ /* 0x000ff60003f05270 */
[----:B------:R-:W-:Y:S02]  /*14830*/  @!UPT UIADD3 URZ, URZ, URZ, URZ ;  /* 0x0000003f3f3ff290 */ /* 0x000fe4000fffe03f */
[----:B------:R-:W-:Y:S05]  /*14840*/  @P0 IMAD.HI.U32 R130, R2, c[0x0][0x330], RZ ;  /* 0x0000cc0002820a27 */ /* 0x000fea00078e00ff */
[----:B------:R-:W-:Y:S02]  /*14850*/  @P0 SHF.R.U32.HI R2, RZ, c[0x0][0x334], R130 ;  /* 0x0000cd00ff020a19 */ /* 0x000fe40000011682 */
.L_x_1383:
[----:B------:R-:W-:Y:S05]  /*14860*/  BSYNC B0 ;  /* 0x0000000000007941 */ /* 0x000fea0003800000 */
.L_x_1381:
[----:B------:R-:W-:Y:S04]  /*14870*/  IMAD.IADD R130, R3, 0x1, -R250 ;  /* 0x0000000103827824 */ /* 0x000fe800078e0afa */
[----:B------:R-:W-:Y:S05]  /*14880*/  IMAD R2, R2, c[0x0][0x32c], R130 ;  /* 0x0000cb0002027a24 */ /* 0x000fea00078e0282 */
[----:B------:R-:W-:Y:S02]  /*14890*/  IADD3 R130, R2, c[0x0][0x32c], RZ ;  /* 0x0000cb0002827a10 */ /* 0x000fe40007ffe0ff */
[----:B------:R-:W-:Y:S02]  /*148a0*/  IMNMX R128, R128, R2, !PT ;  /* 0x0000000280807217 */ /* 0x000fe40007800200 */
[----:B------:R-:W-:Y:S02]  /*148b0*/  IMNMX R132, R132, R130, PT ;  /* 0x0000008284847217 */ /* 0x000fe40003800200 */
.L_x_1380:
        /* <DEDUP_REMOVED lines=17> */
.L_x_1386:
[----:B------:R-:W-:Y:S04]  /*149d0*/  MOV R160, c[0x0][0x32c] ;  /* 0x0000cb0000a07a02 */ /* 0x000fe80000000f00 */
[----:B------:R-:W-:Y:S11]  /*149e0*/  ISETP.NE.AND P0, PT, R160, 0x1, PT ;  /* 0x00000001a000780c */ /* 0x000ff60003f05270 */
[----:B------:R-:W-:Y:S02]  /*149f0*/  @!UPT UIADD3 URZ, URZ, URZ, URZ ;  /* 0x0000003f3f3ff290 */ /* 0x000fe4000fffe03f */
[----:B------:R-:W-:Y:S05]  /*14a00*/  @P0 IMAD.HI.U32 R160, R134, c[0x0][0x330], RZ ;  /* 0x0000cc0086a00a27 */ /* 0x000fea00078e00ff */
[----:B------:R-:W-:Y:S02]  /*14a10*/  @P0 SHF.R.U32.HI R134, RZ, c[0x0][0x334], R160 ;  /* 0x0000cd00ff860a19 */ /* 0x000fe400000116a0 */
.L_x_1387:
[----:B------:R-:W-:Y:S05]  /*14a20*/  BSYNC B0 ;  /* 0x0000000000007941 */ /* 0x000fea0003800000 */
.L_x_1385:
[----:B------:R-:W-:Y:S04]  /*14a30*/  IMAD.IADD R160, R3, 0x1, -R250 ;  /* 0x0000000103a07824 */ /* 0x000fe800078e0afa */
[----:B------:R-:W-:Y:S05]  /*14a40*/  IMAD R134, R134, c[0x0][0x32c], R160 ;  /* 0x0000cb0086867a24 */ /* 0x000fea00078e02a0 */
[----:B------:R-:W-:Y:S02]  /*14a50*/  IADD3 R160, R134, c[0x0][0x32c], RZ ;  /* 0x0000cb0086a07a10 */ /* 0x000fe40007ffe0ff */
[----:B------:R-:W-:Y:S02]  /*14a60*/  IMNMX R2, R2, R134, !PT ;  /* 0x0000008602027217 */ /* 0x000fe40007800200 */
[----:B------:R-:W-:Y:S02]  /*14a70*/  IMNMX R130, R130, R160, PT ;  /* 0x000000a082827217 */ /* 0x000fe40003800200 */
.L_x_1384:
        /* <DEDUP_REMOVED lines=151> */
.L_x_1390:
[----:B------:R-:W-:Y:S04]  /*153f0*/  MOV R5, c[0x0][0x32c] ;  /* 0x0000cb0000057a02 */ /* 0x000fe80000000f00 */
[----:B------:R-:W-:Y:S11]  /*15400*/  ISETP.NE.AND P0, PT, R5, 0x1, PT ;  /* 0x000000010500780c */ /* 0x000ff60003f05270 */
[----:B------:R-:W-:Y:S02]  /*15410*/  @!UPT UIADD3 URZ, URZ, URZ, URZ ;  /* 0x0000003f3f3ff290 */ /* 0x000fe4000fffe03f */
[----:B------:R-:W-:Y:S05]  /*15420*/  @P0 IMAD.HI.U32 R5, R4, c[0x0][0x330], RZ ;  /* 0x0000cc0004050a27 */ /* 0x000fea00078e00ff */
[----:B------:R-:W-:Y:S02]  /*15430*/  @P0 SHF.R.U32.HI R4, RZ, c[0x0][0x334], R5 ;  /* 0x0000cd00ff040a19 */ /* 0x000fe40000011605 */
.L_x_1391:
[----:B------:R-:W-:Y:S05]  /*15440*/  BSYNC B0 ;  /* 0x0000000000007941 */ /* 0x000fea0003800000 */
.L_x_1389:
[----:B------:R-:W-:Y:S04]  /*15450*/  IMAD.IADD R3, R3, 0x1, -R250 ;  /* 0x0000000103037824 */ /* 0x000fe800078e0afa */
[----:B------:R-:W-:Y:S05]  /*15460*/  IMAD R4, R4, c[0x0][0x32c], R3 ;  /* 0x0000cb0004047a24 */ /* 0x000fea00078e0203 */
[----:B------:R-:W-:Y:S02]  /*15470*/  IADD3 R3, R4, c[0x0][0x32c], RZ ;  /* 0x0000cb0004037a10 */ /* 0x000fe40007ffe0ff */
[----:B------:R-:W-:Y:S02]  /*15480*/  IMNMX R0, R0, R4, !PT ;  /* 0x0000000400007217 */ /* 0x000fe40007800200 */
[----:B------:R-:W-:Y:S02]  /*15490*/  IMNMX R2, R2, R3, PT ;  /* 0x0000000302027217 */ /* 0x000fe40003800200 */
.L_x_1388:
        /* <DEDUP_REMOVED lines=390> */
[----:B------:R-:W2:Y:S01]  /*16d00*/  LDL.LU R195, [R1+0x4] ;  /* 0x0000040001c37983 */ /* 0x000ea20000300800 */
        /* <DEDUP_REMOVED lines=91> */
[----:B------:R-:W-:Y:S01]  /*172c0*/  FADD.FTZ R4, R201, R0 ;  /* 0x00000000c9047221 */ /* 0x000fe20000010000 */
[----:B------:R-:W-:Y:S01]  /*172d0*/  IADD3 R222, R219, -0x1, RZ ;  /* 0xffffffffdbde7810 */ /* 0x000fe20007ffe0ff */
        /* <DEDUP_REMOVED lines=26> */
.L_x_1371:
        /* <DEDUP_REMOVED lines=24> */
.L_x_1394:
[----:B------:R-:W-:-:S04]  /*17600*/  MOV R3, 0x1 ;  /* 0x0000000100037802 */ /* 0x000fc80000000f00 */
[----:B------:R-:W-:-:S13]  /*17610*/  ISETP.NE.AND P0, PT, R3, c[0x0][0x32c], PT ;  /* 0x0000cb0003007a0c */ /* 0x000fda0003f05270 */
[----:B------:R-:W-:-:S05]  /*17620*/  @P0 IMAD.HI.U32 R3, R0, c[0x0][0x330], RZ ;  /* 0x0000cc0000030a27 */ /* 0x000fca00078e00ff */
[----:B------:R-:W-:-:S05]  /*17630*/  @P0 SHF.R.U32.HI R0, RZ, c[0x0][0x334], R3 ;  /* 0x0000cd00ff000a19 */ /* 0x000fca0000011603 */
.L_x_1395:
[----:B------:R-:W-:-:S05]  /*17640*/  IMAD R0, R0, c[0x0][0x32c], RZ ;  /* 0x0000cb0000007a24 */ /* 0x000fca00078e02ff */
[----:B------:R-:W-:-:S03]  /*17650*/  IMNMX R2, R2, R0, !PT ;  /* 0x0000000002027217 */ /* 0x000fc60007800200 */
.L_x_1393:
        /* <DEDUP_REMOVED lines=27> */
.L_x_1401:
        /* <DEDUP_REMOVED lines=24> */
[----:B------:R-:W-:Y:S01]  /*17990*/  IADD3 R12, R226, 0x20, RZ ;  /* 0x00000020e20c7810 */ /* 0x000fe20007ffe0ff */
        /* <DEDUP_REMOVED lines=38> */
.L_x_1443:
        /* <DEDUP_REMOVED lines=17> */
.L_x_1398:
[----:B------:R-:W-:Y:S05]  /*17d10*/  BSYNC B0 ;  /* 0x0000000000007941 */ /* 0x000fea0003800000 */
.L_x_1397:
        /* <DEDUP_REMOVED lines=116> */
[--C-:B------:R-:W-:Y:S01]  /*18460*/  IMAD.MOV.U32 R2, RZ, RZ, R3.reuse ;  /* 0x000000ffff027224 */ /* 0x100fe200078e0003 */
        /* <DEDUP_REMOVED lines=9> */
[----:B------:R-:W-:Y:S02]  /*18500*/  IADD3 R136, -R137, 0x30, RZ ;  /* 0x0000003089887810 */ /* 0x000fe40007ffe1ff */
[----:B------:R-:W-:Y:S01]  /*18510*/  SHF.R.S32.HI R2, RZ, 0x1f, R225 ;  /* 0x0000001fff027819 */ /* 0x000fe200000114e1 */
[----:B------:R2:W3:Y:S01]  /*18520*/  @!P1 LDG.E R224, [R130.64] ;  /* 0x0000000c82e09981 */ /* 0x0004e2000c1e1900 */
[----:B------:R-:W-:Y:S02]  /*18530*/  ISETP.GE.AND P1, PT, R136, 0x1, PT ;  /* 0x000000018800780c */ /* 0x000fe40003f26270 */
[----:B-1----:R-:W-:Y:S05]  /*18540*/  SHF.R.S32.HI R201, RZ, 0x1f, R201 ;  /* 0x0000001fffc97819 */ /* 0x002fea00000114c9 */
[----:B------:R-:W-:Y:S04]  /*18550*/  IMAD R201, R201, c[0x0][0x1e8], RZ ;  /* 0x00007a00c9c97a24 */ /* 0x000fe800078e02ff */
[----:B------:R-:W-:Y:S02]  /*18560*/  IMAD R201, R219, c[0x0][0x1ec], R201 ;  /* 0x00007b00dbc97a24 */ /* 0x000fe400078e02c9 */
[----:B--2---:R-:W-:Y:S02]  /*18570*/  IMAD R130, R2, c[0x0][0x1e0], RZ ;  /* 0x0000780002827a24 */ /* 0x004fe400078e02ff */
[C---:B------:R-:W-:Y:S04]  /*18580*/  IMAD.WIDE.U32 R2, R225.reuse, c[0x0][0x1e0], RZ ;  /* 0x00007800e1027a25 */ /* 0x040fe800078e00ff */
[----:B------:R-:W-:Y:S02]  /*18590*/  IMAD R130, R225, c[0x0][0x1e4], R130 ;  /* 0x00007900e1827a24 */ /* 0x000fe400078e0282 */
[----:B------:R-:W-:Y:S02]  /*185a0*/  IMAD.IADD R201, R203, 0x1, R201 ;  /* 0x00000001cbc97824 */ /* 0x000fe400078e02c9 */
[----:B------:R-:W-:Y:S01]  /*185b0*/  IMAD.IADD R3, R3, 0x1, R130 ;  /* 0x0000000103037824 */ /* 0x000fe200078e0282 */
[----:B---3--:R-:W-:Y:S03]  /*185c0*/  SHF.R.S32.HI R130, RZ, 0x1f, R224 ;  /* 0x0000001fff827819 */ /* 0x008fe600000114e0 */
[----:B------:R-:W-:Y:S04]  /*185d0*/  IMAD.WIDE.U32 R2, R224, c[0x0][0x1f0], R2 ;  /* 0x00007c00e0027a25 */ /* 0x000fe800078e0002 */
[----:B------:R-:W-:Y:S01]  /*185e0*/  IMAD R130, R130, c[0x0][0x1f0], RZ ;  /* 0x00007c0082827a24 */ /* 0x000fe200078e02ff */
[----:B------:R-:W-:Y:S02]  /*185f0*/  IADD3 R2, P0, R202, R2, RZ ;  /* 0x00000002ca027210 */ /* 0x000fe40007f1e0ff */
[----:B------:R-:W-:Y:S01]  /*18600*/  IADD3 R202, R226, 0x20, RZ ;  /* 0x00000020e2ca7810 */ /* 0x000fe20007ffe0ff */
[----:B------:R-:W-:Y:S03]  /*18610*/  IMAD R130, R224, c[0x0][0x1f4], R130 ;  /* 0x00007d00e0827a24 */ /* 0x000fe600078e0282 */
[----:B------:R-:W-:Y:S02]  /*18620*/  ISETP.GE.AND P4, PT, R202, c[0x0][0x1d4], PT ;  /* 0x00007500ca007a0c */ /* 0x000fe40003f86270 */
[----:B------:R-:W-:Y:S02]  /*18630*/  IADD3.X R130, R201, R3, R130, P0, !PT ;  /* 0x00000003c9827210 */ /* 0x000fe400007fe482 */
[----:B------:R-:W-:Y:S02]  /*18640*/  LEA R131, P0, R2, c[0x0][0x1c8], 0x1 ;  /* 0x0000720002837a11 */ /* 0x000fe400078008ff */
        /* <DEDUP_REMOVED lines=27> */
.L_x_1400:
        /* <DEDUP_REMOVED lines=14> */
[----:B------:R-:W3:Y:S01]  /*188e0*/  LDL.LU R231, [R1+0x4] ;  /* 0x0000040001e77983 */ /* 0x000ee20000300800 */
        /* <DEDUP_REMOVED lines=425> */
[----:B------:R1:W-:Y:S01]  /*1a380*/  STL [R1+0x4], R5 ;  /* 0x0000040501007387 */ /* 0x0003e20000100800 */
[----:B------:R-:W-:Y:S03]  /*1a390*/  FADD.FTZ R0, R49, R0 ;  /* 0x0000000031007221 */ /* 0x000fe60000010000 */
[----:B------:R1:W-:Y:S01]  /*1a3a0*/  STL [R1+0x8], R4 ;  /* 0x0000080401007387 */ /* 0x0003e20000100800 */
[----:B------:R-:W-:Y:S01]  /*1a3b0*/  FADD.FTZ R3, R48, R0 ;  /* 0x0000000030037221 */ /* 0x000fe20000010000 */
[----:B------:R-:W-:Y:S04]  /*1a3c0*/  IADD3 R0, R222, -0x1, RZ ;  /* 0xffffffffde007810 */ /* 0x000fe80007ffe0ff */
[----:B------:R1:W-:Y:S01]  /*1a3d0*/  STL [R1+0x10], R3 ;  /* 0x0000100301007387 */ /* 0x0003e20000100800 */
[----:B------:R-:W-:Y:S01]  /*1a3e0*/  MOV R222, R0 ;  /* 0x0000000000de7202 */ /* 0x000fe20000000f00 */
[----:B-1----:R-:W-:-:S05]  /*1a3f0*/  @P0 BRA `(.L_x_1401) ;  /* 0xffffd41000000947 */ /* 0x002fca000383ffff */
.L_x_1396:
        /* <DEDUP_REMOVED lines=15> */
.L_x_1423:
[----:B------:R-:W2:Y:S01]  /*1a4f0*/  LDL R13, [R1+0x44] ;  /* 0x00004400010d7983 */ /* 0x000ea20000100800 */
[----:B------:R-:W-:Y:S04]  /*1a500*/  DEPBAR.LE SB0, 0x0 ;  /* 0x000080000000791a */ /* 0x000fe80000000000 */
[----:B------:R-:W3:Y:S01]  /*1a510*/  LDL R12, [R1+0x40] ;  /* 0x00004000010c7983 */ /* 0x000ee20000100800 */
[C---:B------:R-:W-:Y:S01]  /*1a520*/  ISETP.GE.AND P1, PT, R226.reuse, c[0x0][0x1d4], PT ;  /* 0x00007500e2007a0c */ /* 0x040fe20003f26270 */
[C---:B------:R-:W-:Y:S01]  /*1a530*/  IMAD.WIDE.U32 R2, R225.reuse, c[0x0][0x208], RZ ;  /* 0x00008200e1027a25 */ /* 0x040fe200078e00ff */
        /* <DEDUP_REMOVED lines=9> */
[C---:B------:R-:W-:Y:S02]  /*1a5d0*/  IMAD R4, R224.reuse, c[0x0][0x21c], R4 ;  /* 0x00008700e0047a24 */ /* 0x040fe400078e0204 */
        /* <DEDUP_REMOVED lines=57> */
.L_x_1444:
        /* <DEDUP_REMOVED lines=17> */
.L_x_1404:
[----:B------:R-:W-:Y:S05]  /*1aa80*/  BSYNC B0 ;  /* 0x0000000000007941 */ /* 0x000fea0003800000 */
.L_x_1403:
        /* <DEDUP_REMOVED lines=169> */
.L_x_1406:
[----:B------:R-:W2:Y:S01]  /*1b520*/  LDL R2, [R1+0x1c] ;  /* 0x00001c0001027983 */ /* 0x000ea20000100800 */
[----:B------:R-:W-:Y:S02]  /*1b530*/  IMAD.MOV.U32 R0, RZ, RZ, c[0x0][0x2c4] ;  /* 0x0000b100ff007624 */ /* 0x000fe400078e00ff */
[----:B------:R-:W-:Y:S01]  /*1b540*/  IMAD.MOV.U32 R189, RZ, RZ, c[0x0][0x32c] ;  /* 0x0000cb00ffbd7624 */ /* 0x000fe200078e00ff */
[----:B------:R-:W3:Y:S02]  /*1b550*/  LDL R186, [R1+0x14] ;  /* 0x0000140001ba7983 */ /* 0x000ee40000100800 */
[----:B------:R-:W-:Y:S02]  /*1b560*/  ISETP.NE.AND P0, PT, R0, 0x1, PT ;  /* 0x000000010000780c */ /* 0x000fe40003f05270 */
[----:B------:R-:W-:Y:S01]  /*1b570*/  ISETP.GE.AND P1, PT, R189, 0x1, PT ;  /* 0x00000001bd00780c */ /* 0x000fe20003f26270 */
[----:B------:R-:W3:Y:S04]  /*1b580*/  LDL R179, [R1+0x18] ;  /* 0x0000180001b37983 */ /* 0x000ee80000100800 */
[----:B------:R-:W0:Y:S06]  /*1b590*/  LDGDEPBAR ;  /* 0x00000000000079af */ /* 0x000e2c0000000000 */
[----:B--2---:R-:W-:Y:S04]  /*1b5a0*/  @P0 IMAD.HI.U32 R0, R2, c[0x0][0x2c8], RZ ;  /* 0x0000b20002000a27 */ /* 0x004fe800078e00ff */
[----:B------:R-:W-:Y:S01]  /*1b5b0*/  IMAD.MOV.U32 R134, RZ, RZ, R2 ;  /* 0x000000ffff867224 */ /* 0x000fe200078e0002 */
[----:B------:R-:W-:Y:S01]  /*1b5c0*/  @P0 SHF.R.U32.HI R134, RZ, c[0x0][0x2cc], R0 ;  /* 0x0000b300ff860a19 */ /* 0x000fe20000011600 */
[----:B------:R-:W-:Y:S04]  /*1b5d0*/  IMAD R2, R222, -0x30, RZ ;  /* 0xffffffd0de027824 */ /* 0x000fe800078e02ff */
[----:B------:R-:W2:Y:S01]  /*1b5e0*/  SHFL.IDX PT, R3, R134, RZ, 0x1c1f ;  /* 0x001c1fff86037589 */ /* 0x000ea200000e0000 */
[C---:B-1----:R-:W-:Y:S02]  /*1b5f0*/  IADD3 R137, -R250.reuse, 0x1, R2 ;  /* 0x00000001fa897810 */ /* 0x042fe40007ffe102 */
[----:B------:R-:W-:Y:S02]  /*1b600*/  IADD3 R138, -R250, R2, RZ ;  /* 0x00000002fa8a7210 */ /* 0x000fe40007ffe1ff */
[----:B---3--:R-:W-:Y:S04]  /*1b610*/  IADD3 R137, -R179, R137, R186 ;  /* 0x00000089b3897210 */ /* 0x008fe80007ffe1ba */
        /* <DEDUP_REMOVED lines=18> */
.L_x_1409:
[----:B------:R-:W-:Y:S04]  /*1b740*/  MOV R132, 0x1 ;  /* 0x0000000100847802 */ /* 0x000fe80000000f00 */
[----:B------:R-:W-:Y:S11]  /*1b750*/  ISETP.NE.AND P0, PT, R132, c[0x0][0x32c], PT ;  /* 0x0000cb0084007a0c */ /* 0x000ff60003f05270 */
[----:B------:R-:W-:Y:S02]  /*1b760*/  @!UPT UIADD3 URZ, URZ, URZ, URZ ;  /* 0x0000003f3f3ff290 */ /* 0x000fe4000fffe03f */
[----:B------:R-:W-:Y:S05]  /*1b770*/  @P0 IMAD.HI.U32 R132, R3, c[0x0][0x330], RZ ;  /* 0x0000cc0003840a27 */ /* 0x000fea00078e00ff */
[----:B------:R-:W-:Y:S02]  /*1b780*/  @P0 SHF.R.U32.HI R3, RZ, c[0x0][0x334], R132 ;  /* 0x0000cd00ff030a19 */ /* 0x000fe40000011684 */
.L_x_1410:
[----:B------:R-:W-:Y:S05]  /*1b790*/  BSYNC B0 ;  /* 0x0000000000007941 */ /* 0x000fea0003800000 */
.L_x_1408:
[----:B------:R-:W-:Y:S05]  /*1b7a0*/  IMAD R3, R3, c[0x0][0x32c], R138 ;  /* 0x0000cb0003037a24 */ /* 0x000fea00078e028a */
[----:B------:R-:W-:Y:S02]  /*1b7b0*/  IADD3 R132, R3, c[0x0][0x32c], RZ ;  /* 0x0000cb0003847a10 */ /* 0x000fe40007ffe0ff */
[----:B------:R-:W-:Y:S02]  /*1b7c0*/  IMNMX R0, R0, R3, !PT ;  /* 0x0000000300007217 */ /* 0x000fe40007800200 */
[----:B------:R-:W-:Y:S02]  /*1b7d0*/  IMNMX R128, R128, R132, PT ;  /* 0x0000008480807217 */ /* 0x000fe40003800200 */
.L_x_1407:
        /* <DEDUP_REMOVED lines=17> */
.L_x_1413:
[----:B------:R-:W-:Y:S04]  /*1b8f0*/  MOV R139, 0x1 ;  /* 0x00000001008b7802 */ /* 0x000fe80000000f00 */
[----:B------:R-:W-:Y:S11]  /*1b900*/  ISETP.NE.AND P0, PT, R139, c[0x0][0x32c], PT ;  /* 0x0000cb008b007a0c */ /* 0x000ff60003f05270 */
[----:B------:R-:W-:Y:S02]  /*1b910*/  @!UPT UIADD3 URZ, URZ, URZ, URZ ;  /* 0x0000003f3f3ff290 */ /* 0x000fe4000fffe03f */
[----:B------:R-:W-:Y:S05]  /*1b920*/  @P0 IMAD.HI.U32 R139, R133, c[0x0][0x330], RZ ;  /* 0x0000cc00858b0a27 */ /* 0x000fea00078e00ff */
[----:B------:R-:W-:Y:S02]  /*1b930*/  @P0 SHF.R.U32.HI R133, RZ, c[0x0][0x334], R139 ;  /* 0x0000cd00ff850a19 */ /* 0x000fe4000001168b */
.L_x_1414:
[----:B------:R-:W-:Y:S05]  /*1b940*/  BSYNC B0 ;  /* 0x0000000000007941 */ /* 0x000fea0003800000 */
.L_x_1412:
[----:B------:R-:W-:Y:S05]  /*1b950*/  IMAD R133, R133, c[0x0][0x32c], R138 ;  /* 0x0000cb0085857a24 */ /* 0x000fea00078e028a */
[----:B------:R-:W-:Y:S02]  /*1b960*/  IADD3 R139, R133, c[0x0][0x32c], RZ ;  /* 0x0000cb00858b7a10 */ /* 0x000fe40007ffe0ff */
[----:B------:R-:W-:Y:S02]  /*1b970*/  IMNMX R3, R3, R133, !PT ;  /* 0x0000008503037217 */ /* 0x000fe40007800200 */
[----:B------:R-:W-:Y:S02]  /*1b980*/  IMNMX R132, R132, R139, PT ;  /* 0x0000008b84847217 */ /* 0x000fe40003800200 */
.L_x_1411:
        /* <DEDUP_REMOVED lines=72> */
.L_x_1417:
[----:B------:R-:W-:Y:S04]  /*1be10*/  MOV R20, 0x1 ;  /* 0x0000000100147802 */ /* 0x000fe80000000f00 */
[----:B------:R-:W-:Y:S11]  /*1be20*/  ISETP.NE.AND P0, PT, R20, c[0x0][0x32c], PT ;  /* 0x0000cb0014007a0c */ /* 0x000ff60003f05270 */
[----:B------:R-:W-:Y:S02]  /*1be30*/  @!UPT UIADD3 URZ, URZ, URZ, URZ ;  /* 0x0000003f3f3ff290 */ /* 0x000fe4000fffe03f */
[----:B------:R-:W-:Y:S05]  /*1be40*/  @P0 IMAD.HI.U32 R20, R4, c[0x0][0x330], RZ ;  /* 0x0000cc0004140a27 */ /* 0x000fea00078e00ff */
[----:B------:R-:W-:Y:S02]  /*1be50*/  @P0 SHF.R.U32.HI R4, RZ, c[0x0][0x334], R20 ;  /* 0x0000cd00ff040a19 */ /* 0x000fe40000011614 */
.L_x_1418:
[----:B------:R-:W-:Y:S05]  /*1be60*/  BSYNC B0 ;  /* 0x0000000000007941 */ /* 0x000fea0003800000 */
.L_x_1416:
[----:B------:R-:W-:Y:S05]  /*1be70*/  IMAD R4, R4, c[0x0][0x32c], R138 ;  /* 0x0000cb0004047a24 */ /* 0x000fea00078e028a */
[----:B------:R-:W-:Y:S02]  /*1be80*/  IADD3 R20, R4, c[0x0][0x32c], RZ ;  /* 0x0000cb0004147a10 */ /* 0x000fe40007ffe0ff */
[----:B------:R-:W-:Y:S02]  /*1be90*/  IMNMX R0, R0, R4, !PT ;  /* 0x0000000400007217 */ /* 0x000fe40007800200 */
[----:B------:R-:W-:Y:S02]  /*1bea0*/  IMNMX R2, R2, R20, PT ;  /* 0x0000001402027217 */ /* 0x000fe40003800200 */
.L_x_1415:
        /* <DEDUP_REMOVED lines=103> */
.L_x_1421:
[----:B------:R-:W-:Y:S04]  /*1c520*/  MOV R4, 0x1 ;  /* 0x0000000100047802 */ /* 0x000fe80000000f00 */
[----:B------:R-:W-:Y:S11]  /*1c530*/  ISETP.NE.AND P0, PT, R4, c[0x0][0x32c], PT ;  /* 0x0000cb0004007a0c */ /* 0x000ff60003f05270 */
[----:B------:R-:W-:Y:S02]  /*1c540*/  @!UPT UIADD3 URZ, URZ, URZ, URZ ;  /* 0x0000003f3f3ff290 */ /* 0x000fe4000fffe03f */
[----:B------:R-:W-:Y:S05]  /*1c550*/  @P0 IMAD.HI.U32 R4, R3, c[0x0][0x330], RZ ;  /* 0x0000cc0003040a27 */ /* 0x000fea00078e00ff */
[----:B------:R-:W-:Y:S02]  /*1c560*/  @P0 SHF.R.U32.HI R3, RZ, c[0x0][0x334], R4 ;  /* 0x0000cd00ff030a19 */ /* 0x000fe40000011604 */
.L_x_1422:
[----:B------:R-:W-:Y:S05]  /*1c570*/  BSYNC B0 ;  /* 0x0000000000007941 */ /* 0x000fea0003800000 */
.L_x_1420:
[----:B------:R-:W-:Y:S05]  /*1c580*/  IMAD R138, R3, c[0x0][0x32c], R138 ;  /* 0x0000cb00038a7a24 */ /* 0x000fea00078e028a */
[----:B------:R-:W-:Y:S02]  /*1c590*/  IADD3 R3, R138, c[0x0][0x32c], RZ ;  /* 0x0000cb008a037a10 */ /* 0x000fe40007ffe0ff */
[----:B------:R-:W-:Y:S02]  /*1c5a0*/  IMNMX R0, R0, R138, !PT ;  /* 0x0000008a00007217 */ /* 0x000fe40007800200 */
[----:B------:R-:W-:Y:S02]  /*1c5b0*/  IMNMX R2, R2, R3, PT ;  /* 0x0000000302027217 */ /* 0x000fe40003800200 */
.L_x_1419:
        /* <DEDUP_REMOVED lines=499> */
[----:B------:R-:W-:Y:S05]  /*1e4f0*/  FADD.FTZ R2, R26, R2 ;  /* 0x000000021a027221 */ /* 0x000fea0000010000 */
[----:B------:R2:W-:Y:S01]  /*1e500*/  STL [R1+0x10], R2 ;  /* 0x0000100201007387 */ /* 0x0005e20000100800 */
[----:B-1----:R-:W-:Y:S04]  /*1e510*/  IADD3 R0, R222, -0x1, RZ ;  /* 0xffffffffde007810 */ /* 0x002fe80007ffe0ff */
[----:B------:R-:W-:Y:S01]  /*1e520*/  MOV R222, R0 ;  /* 0x0000000000de7202 */ /* 0x000fe20000000f00 */
[----:B--2---:R-:W-:-:S05]  /*1e530*/  @P0 BRA `(.L_x_1423) ;  /* 0xffffbfb000000947 */ /* 0x004fca000383ffff */
.L_x_1402:
        /* <DEDUP_REMOVED lines=153> */
.L_x_1294:
        /* <DEDUP_REMOVED lines=151> */
.L_x_1425:
        /* <DEDUP_REMOVED lines=151> */
.L_x_1427:
[----:B---3--:R-:W-:Y:S05]  /*201b0*/  BSYNC B0 ;  /* 0x0000000000007941 */ /* 0x008fea0003800000 */
.L_x_1426:
        /* <DEDUP_REMOVED lines=23> */
.L_x_1429:
[----:B------:R-:W-:Y:S05]  /*20330*/  BSYNC B0 ;  /* 0x0000000000007941 */ /* 0x000fea0003800000 */
.L_x_1428:
        /* <DEDUP_REMOVED lines=23> */
.L_x_1431:
[----:B------:R-:W-:Y:S05]  /*204b0*/  BSYNC B0 ;  /* 0x0000000000007941 */ /* 0x000fea0003800000 */
.L_x_1430:
        /* <DEDUP_REMOVED lines=24> */
.L_x_1424:
        /* <DEDUP_REMOVED lines=19> */
.L_x_1432:
        /* <DEDUP_REMOVED lines=43> */
.L_x_1434:
[----:B---3--:R-:W-:Y:S05]  /*20a20*/  BSYNC B0 ;  /* 0x0000000000007941 */ /* 0x008fea0003800000 */
.L_x_1433:
        /* <DEDUP_REMOVED lines=64> */
.L_x_1436:
[----:B------:R-:W-:Y:S05]  /*20e30*/  BSYNC B0 ;  /* 0x0000000000007941 */ /* 0x000fea0003800000 */
.L_x_1435:
        /* <DEDUP_REMOVED lines=21> */
.L_x_1438:
[----:B------:R-:W-:Y:S05]  /*20f90*/  BSYNC B0 ;  /* 0x0000000000007941 */ /* 0x000fea0003800000 */
.L_x_1437:
        /* <DEDUP_REMOVED lines=21> */
.L_x_1440:
[----:B------:R-:W-:Y:S05]  /*210f0*/  BSYNC B0 ;  /* 0x0000000000007941 */ /* 0x000fea0003800000 */
.L_x_1439:
        /* <DEDUP_REMOVED lines=22> */
.L_x_1347:
[----:B-1----:R-:W-:Y:S01]  /*21260*/  IMAD.MOV.U32 R3, RZ, RZ, R24 ;  /* 0x000000ffff037224 */ /* 0x002fe200078e0018 */
[----:B------:R-:W-:Y:S02]  /*21270*/  MOV R6, 0x1 ;  /* 0x0000000100067802 */ /* 0x000fe40000000f00 */
[----:B------:R-:W-:Y:S02]  /*21280*/  MOV R2, 0x212a0 ;  /* 0x000212a000027802 */ /* 0x000fe40000000f00 */
[----:B------:R-:W-:Y:S05]  /*21290*/  CALL.REL.NOINC `($__internal_7_$__cuda_sm70_shflsync_idx_p) ;  /* 0x0000026000007944 */ /* 0x000fea0003c00000 */
[----:B------:R-:W-:Y:S01]  /*212a0*/  IMAD.MOV.U32 R5, RZ, RZ, R6 ;  /* 0x000000ffff057224 */ /* 0x000fe200078e0006 */
[----:B------:R-:W-:Y:S01]  /*212b0*/  MOV R3, R25 ;  /* 0x0000001900037202 */ /* 0x000fe20000000f00 */
[----:B------:R-:W-:Y:S01]  /*212c0*/  IMAD.MOV.U32 R6, RZ, RZ, 0x1 ;  /* 0x00000001ff067424 */ /* 0x000fe200078e00ff */
[----:B------:R-:W-:Y:S02]  /*212d0*/  MOV R2, 0x212f0 ;  /* 0x000212f000027802 */ /* 0x000fe40000000f00 */
[----:B------:R-:W-:Y:S05]  /*212e0*/  CALL.REL.NOINC `($__internal_7_$__cuda_sm70_shflsync_idx_p) ;  /* 0x0000021000007944 */ /* 0x000fea0003c00000 */
[----:B------:R-:W-:Y:S01]  /*212f0*/  MOV R2, R6 ;  /* 0x0000000600027202 */ /* 0x000fe20000000f00 */
[----:B------:R-:W-:Y:S05]  /*21300*/  BRA `(.L_x_1441) ;  /* 0xfffee5b000007947 */ /* 0x000fea000383ffff */
.L_x_1374:
[----:B-1----:R-:W-:Y:S02]  /*21310*/  MOV R6, 0x1 ;  /* 0x0000000100067802 */ /* 0x002fe40000000f00 */
[----:B------:R-:W-:Y:S02]  /*21320*/  MOV R2, 0x21340 ;  /* 0x0002134000027802 */ /* 0x000fe40000000f00 */
[----:B------:R-:W-:Y:S05]  /*21330*/  CALL.REL.NOINC `($__internal_7_$__cuda_sm70_shflsync_idx_p) ;  /* 0x000001c000007944 */ /* 0x000fea0003c00000 */
[----:B------:R-:W-:Y:S01]  /*21340*/  MOV R3, R10 ;  /* 0x0000000a00037202 */ /* 0x000fe20000000f00 */
[----:B------:R-:W-:Y:S01]  /*21350*/  IMAD.MOV.U32 R4, RZ, RZ, R6 ;  /* 0x000000ffff047224 */ /* 0x000fe200078e0006 */
[----:B------:R-:W-:Y:S01]  /*21360*/  MOV R2, 0x21390 ;  /* 0x0002139000027802 */ /* 0x000fe20000000f00 */
[----:B------:R-:W-:Y:S02]  /*21370*/  IMAD.MOV.U32 R6, RZ, RZ, 0x1 ;  /* 0x00000001ff067424 */ /* 0x000fe400078e00ff */
[----:B------:R-:W-:Y:S05]  /*21380*/  CALL.REL.NOINC `($__internal_7_$__cuda_sm70_shflsync_idx_p) ;  /* 0x0000017000007944 */ /* 0x000fea0003c00000 */
[----:B------:R-:W-:Y:S01]  /*21390*/  MOV R0, R6 ;  /* 0x0000000600007202 */ /* 0x000fe20000000f00 */
[----:B------:R-:W-:-:S05]  /*213a0*/  BRA `(.L_x_1442) ;  /* 0xffff246000007947 */ /* 0x000fca000383ffff */
.L_x_1399:
[----:B-1----:R-:W-:Y:S01]  /*213b0*/  MOV R6, 0x1 ;  /* 0x0000000100067802 */ /* 0x002fe20000000f00 */
[----:B------:R-:W-:Y:S01]  /*213c0*/  IMAD.MOV.U32 R3, RZ, RZ, R8 ;  /* 0x000000ffff037224 */ /* 0x000fe200078e0008 */
        /* <DEDUP_REMOVED lines=9> */
.L_x_1405:
        /* <DEDUP_REMOVED lines=10> */
        .weak           $__internal_7_$__cuda_sm70_shflsync_idx_p
        .type           $__internal_7_$__cuda_sm70_shflsync_idx_p,@function
        .size           $__internal_7_$__cuda_sm70_shflsync_idx_p,(.L_x_1731 - $__internal_7_$__cuda_sm70_shflsync_idx_p)
$__internal_7_$__cuda_sm70_shflsync_idx_p:
[----:B------:R-:W-:Y:S02]  /*21500*/  MOV R24, 0xffffffff ;  /* 0xffffffff00187802 */ /* 0x000fe40000000f00 */
[----:B------:R-:W-:-:S02]  /*21510*/  MOV R7, 0x1c1f ;  /* 0x00001c1f00077802 */ /* 0x000fc40000000f00 */
[----:B------:R-:W-:Y:S04]  /*21520*/  WARPSYNC R24 ;  /* 0x0000001800007348 */ /* 0x000fe80003800000 */
[----:B------:R1:W2:Y:S02]  /*21530*/  SHFL.IDX PT, R6, R3, R6, R7 ;  /* 0x0000000603067389 */ /* 0x0002a400000e0007 */
[----:B-1----:R-:W-:-:S04]  /*21540*/  MOV R3, 0x0 ;  /* 0x0000000000037802 */ /* 0x002fc80000000f00 */
[----:B--2---:R-:W-:Y:S05]  /*21550*/  RET.REL.NODEC R2 `(_ZN7cutlass13device_kernelIN5flash19enable_sm80_to_sm89INS1_16FlashAttnFwdSm80INS1_25CollectiveMainloopFwdSm80ILi4ELi1ELb0EN4cute5tupleIJNS5_1CILi128EEENS7_ILi48EEENS7_ILi96EEEEEELi96ENS_10bfloat16_tEfNS_4arch4Sm80ELb0ELb1ELb0ELb1ELb1ELb1ELb1ELb0EEENS1_21CollectiveEpilogueFwdINS6_IJS8_SA_S9_EEENS6_IJNS7_ILi1EEESI_SI_EEESC_SE_Li128ELb1ELb1ELb0ELb0EEENS1_19SingleTileSchedulerILb1ELb0ELb1ELi128EEEEEEEEEvNT_6ParamsE) ;  /* 0xfffdeaa002007950 */ /* 0x004fea0003c3ffff */
.L_x_1445:
        /* <DEDUP_REMOVED lines=10> */
.L_x_1731:


//--------------------- .text._ZN7cutlass13device_kernelIN5flash19enable_sm80_to_sm89INS1_16FlashAttnFwdSm80INS1_25CollectiveMainloopFwdSm80ILi4ELi1ELb0EN4cute5tupleIJNS5_1CILi128EEENS7_ILi64EEENS7_ILi96EEEEEELi96ENS_10bfloat16_tEfNS_4arch4Sm80ELb1ELb0ELb0ELb0ELb1ELb0ELb1ELb0EEENS1_21CollectiveEpilogueFwdINS6_IJS8_SA_S9_EEENS6_IJNS7_ILi1EEESI_SI_EEESC_SE_Li128ELb0ELb1ELb0ELb0EEENS1_30DynamicPersistentTileSchedulerILi128ELi128ELb0ELb1ELb0EEEEEEEEEvNT_6ParamsE --------------------------
	.section	.text._ZN7cutlass13device_kernelIN5flash19enable_sm80_to_sm89INS1_16FlashAttnFwdSm80INS1_25CollectiveMainloopFwdSm80ILi4ELi1ELb0EN4cute5tupleIJNS5_1CILi128EEENS7_ILi64EEENS7_ILi96EEEEEELi96ENS_10bfloat16_tEfNS_4arch4Sm80ELb1ELb0ELb0ELb0ELb1ELb0ELb1ELb0EEENS1_21CollectiveEpilogueFwdINS6_IJS8_SA_S9_EEENS6_IJNS7_ILi1EEESI_SI_EEESC_SE_Li128ELb0ELb1ELb0ELb0EEENS1_30DynamicPersistentTileSchedulerILi128ELi128ELb0ELb1ELb0EEEEEEEEEvNT_6ParamsE,"ax",@progbits
	.sectioninfo	@"SHI_REGISTERS=255"
	.align	128
.text._ZN7cutlass13device_kernelIN5flash19enable_sm80_to_sm89INS1_16FlashAttnFwdSm80INS1_25CollectiveMainloopFwdSm80ILi4ELi1ELb0EN4cute5tupleIJNS5_1CILi128EEENS7_ILi64EEENS7_ILi96EEEEEELi96ENS_10bfloat16_tEfNS_4arch4Sm80ELb1ELb0ELb0ELb0ELb1ELb0ELb1ELb0EEENS1_21CollectiveEpilogueFwdINS6_IJS8_SA_S9_EEENS6_IJNS7_ILi1EEESI_SI_EEESC_SE_Li128ELb0ELb1ELb0ELb0EEENS1_30DynamicPersistentTileSchedulerILi128ELi128ELb0ELb1ELb0EEEEEEEEEvNT_6ParamsE:
        .type           _ZN7cutlass13device_kernelIN5flash19enable_sm80_to_sm89INS1_16FlashAttnFwdSm80INS1_25CollectiveMainloopFwdSm80ILi4ELi1ELb0EN4cute5tupleIJNS5_1CILi128EEENS7_ILi64EEENS7_ILi96EEEEEELi96ENS_10bfloat16_tEfNS_4arch4Sm80ELb1ELb0ELb0ELb0ELb1ELb0ELb1ELb0EEENS1_21CollectiveEpilogueFwdINS6_IJS8_SA_S9_EEENS6_IJNS7_ILi1EEESI_SI_EEESC_SE_Li128ELb0ELb1ELb0ELb0EEENS1_30DynamicPersistentTileSchedulerILi128ELi128ELb0ELb1ELb0EEEEEEEEEvNT_6ParamsE,@function
        .size           _ZN7cutlass13device_kernelIN5flash19enable_sm80_to_sm89INS1_16FlashAttnFwdSm80INS1_25CollectiveMainloopFwdSm80ILi4ELi1ELb0EN4cute5tupleIJNS5_1CILi128EEENS7_ILi64EEENS7_ILi96EEEEEELi96ENS_10bfloat16_tEfNS_4arch4Sm80ELb1ELb0ELb0ELb0ELb1ELb0ELb1ELb0EEENS1_21CollectiveEpilogueFwdINS6_IJS8_SA_S9_EEENS6_IJNS7_ILi1EEESI_SI_EEESC_SE_Li128ELb0ELb1ELb0ELb0EEENS1_30DynamicPersistentTileSchedulerILi128ELi128ELb0ELb1ELb0EEEEEEEEEvNT_6ParamsE,(.L_x_1733 - _ZN7cutlass13device_kernelIN5flash19enable_sm80_to_sm89INS1_16FlashAttnFwdSm80INS1_25CollectiveMainloopFwdSm80ILi4ELi1ELb0EN4cute5tupleIJNS5_1CILi128EEENS7_ILi64EEENS7_ILi96EEEEEELi96ENS_10bfloat16_tEfNS_4arch4Sm80ELb1ELb0ELb0ELb0ELb1ELb0ELb1ELb0EEENS1_21CollectiveEpilogueFwdINS6_IJS8_SA_S9_EEENS6_IJNS7_ILi1EEESI_SI_EEESC_SE_Li128ELb0ELb1ELb0ELb0EEENS1_30DynamicPersistentTileSchedulerILi128ELi128ELb0ELb1ELb0EEEEEEEEEvNT_6ParamsE)
        .other          _ZN7cutlass13device_kernelIN5flash19enable_sm80_to_sm89INS1_16FlashAttnFwdSm80INS1_25CollectiveMainloopFwdSm80ILi4ELi1ELb0EN4cute5tupleIJNS5_1CILi128EEENS7_ILi64EEENS7_ILi96EEEEEELi96ENS_10bfloat16_tEfNS_4arch4Sm80ELb1ELb0ELb0ELb0ELb1ELb0ELb1ELb0EEENS1_21CollectiveEpilogueFwdINS6_IJS8_SA_S9_EEENS6_IJNS7_ILi1EEESI_SI_EEESC_SE_Li128ELb0ELb1ELb0ELb0EEENS1_30DynamicPersistentTileSchedulerILi128ELi128ELb0ELb1ELb0EEEEEEEEEvNT_6ParamsE,@"STO_CUDA_ENTRY STV_DEFAULT"
_ZN7cutlass13device_kernelIN5flash19enable_sm80_to_sm89INS1_16FlashAttnFwdSm80INS1_25CollectiveMainloopFwdSm80ILi4ELi1ELb0EN4cute5tupleIJNS5_1CILi128EEENS7_ILi64EEENS7_ILi96EEEEEELi96ENS_10bfloat16_tEfNS_4arch4Sm80ELb1ELb0ELb0ELb0ELb1ELb0ELb1ELb0EEENS1_21CollectiveEpilogueFwdINS6_IJS8_SA_S9_EEENS6_IJNS7_ILi1EEESI_SI_EEESC_SE_Li128ELb0ELb1ELb0ELb0EEENS1_30DynamicPersistentTileSchedulerILi128ELi128ELb0ELb1ELb0EEEEEEEEEvNT_6ParamsE:
        /* <DEDUP_REMOVED lines=62> */
[----:B------:R-:W-:Y:S02]  /*03e0*/  SHF.R.S32.HI R7, RZ, 0x1f, R6 ;  /* 0x0000001fff077819 */ /* 0x000fe40000011406 */
[----:B------:R-:W-:Y:S01]  /*03f0*/  IADD3 R252, R218, 0x20, RZ ;  /* 0x00000020dafc7810 */ /* 0x000fe20007ffe0ff */
        /* <DEDUP_REMOVED lines=48> */
[C---:B------:R-:W-:Y:S01]  /*0700*/  IMAD R2, R13.reuse, 0x20, R0 ;  /* 0x000000200d027824 */ /* 0x040fe200078e0200 */
[----:B------:R-:W-:Y:S01]  /*0710*/  SHF.R.S32.HI R3, RZ, 0x1f, R252 ;  /* 0x0000001fff037819 */ /* 0x000fe200000114fc */
[----:B------:R-:W-:Y:S01]  /*0720*/  IMAD R203, R13, 0x20, R203 ;  /* 0x000000200dcb7824 */ /* 0x000fe200078e02cb */
[C---:B------:R-:W-:Y:S01]  /*0730*/  IADD3 R0, R20.reuse, 0x80, RZ ;  /* 0x0000008014007810 */ /* 0x040fe20007ffe0ff */
[----:B------:R-:W-:Y:S01]  /*0740*/  STL [R1+0x54], R20 ;  /* 0x0000541401007387 */ /* 0x000fe20000100800 */
[----:B------:R-:W-:Y:S01]  /*0750*/  IADD3 R19, R20, 0x70, RZ ;  /* 0x0000007014137810 */ /* 0x000fe20007ffe0ff */
[----:B------:R-:W-:Y:S01]  /*0760*/  IMAD.IADD R3, R21, 0x1, R15 ;  /* 0x0000000115037824 */ /* 0x000fe200078e020f */
[----:B------:R-:W-:Y:S01]  /*0770*/  LOP3.LUT R201, R4, R201, RZ, 0x3c, !PT ;  /* 0x000000c904c97212 */ /* 0x000fe200078e3cff */
[----:B------:R-:W-:Y:S01]  /*0780*/  STL [R1+0x64], R18 ;  /* 0x0000641201007387 */ /* 0x000fe20000100800 */
[----:B------:R-:W-:Y:S01]  /*0790*/  @P1 IADD3 R19, R0, 0x10, RZ ;  /* 0x0000001000131810 */ /* 0x000fe20007ffe0ff */
[----:B------:R-:W-:Y:S01]  /*07a0*/  IMAD R0, R10, 0x20, R23 ;  /* 0x000000200a007824 */ /* 0x000fe200078e0217 */
[C---:B------:R-:W-:Y:S01]  /*07b0*/  IADD3 R205, R200.reuse, 0x20, RZ ;  /* 0x00000020c8cd7810 */ /* 0x040fe20007ffe0ff */
[C---:B------:R-:W-:Y:S01]  /*07c0*/  IMAD.IADD R203, R201.reuse, 0x1, R203 ;  /* 0x00000001c9cb7824 */ /* 0x040fe200078e02cb */
[----:B------:R-:W-:Y:S01]  /*07d0*/  @P2 IADD3 R205, R200, -0x20, RZ ;  /* 0xffffffe0c8cd2810 */ /* 0x000fe20007ffe0ff */
[----:B------:R-:W-:Y:S01]  /*07e0*/  STL [R1+0x58], R19 ;  /* 0x0000581301007387 */ /* 0x000fe20000100800 */
[----:B------:R-:W-:Y:S01]  /*07f0*/  IMAD.IADD R201, R201, 0x1, R2 ;  /* 0x00000001c9c97824 */ /* 0x000fe200078e0202 */
[----:B------:R-:W-:-:S02]  /*0800*/  LEA.HI R2, R17, R24, RZ, 0x7 ;  /* 0x0000001811027211 */ /* 0x000fc400078f38ff */
[----:B------:R1:W-:Y:S01]  /*0810*/  STL [R1], R0 ;  /* 0x0000000001007387 */ /* 0x0003e20000100800 */
[----:B------:R-:W-:Y:S02]  /*0820*/  LEA R203, R203, 0x6100, 0x1 ;  /* 0x00006100cbcb7811 */ /* 0x000fe400078e08ff */
[----:B------:R-:W-:Y:S01]  /*0830*/  SHF.R.S32.HI R2, RZ, 0x7, R2 ;  /* 0x00000007ff027819 */ /* 0x000fe20000011402 */
[----:B------:R-:W-:Y:S01]  /*0840*/  STL [R1+0x50], R3 ;  /* 0x0000500301007387 */ /* 0x000fe20000100800 */
[----:B------:R-:W-:Y:S02]  /*0850*/  IADD3 R2, R218, 0x40, RZ ;  /* 0x00000040da027810 */ /* 0x000fe40007ffe0ff */
[----:B------:R-:W-:Y:S02]  /*0860*/  LEA R201, R201, 0x100, 0x1 ;  /* 0x00000100c9c97811 */ /* 0x000fe400078e08ff */
[----:B------:R-:W-:Y:S02]  /*0870*/  SHF.R.S32.HI R2, RZ, 0x1f, R2 ;  /* 0x0000001fff027819 */ /* 0x000fe40000011402 */
[----:B------:R-:W-:-:S02]  /*0880*/  SEL R2, R202, 0xffffffe0, !P0 ;  /* 0xffffffe0ca027807 */ /* 0x000fc40004000000 */
[----:B------:R-:W-:Y:S02]  /*0890*/  SEL R202, R202, 0xffffffe0, !P3 ;  /* 0xffffffe0caca7807 */ /* 0x000fe40005800000 */
[----:B------:R-:W-:Y:S02]  /*08a0*/  SHF.R.S32.HI R4, RZ, 0x1f, R218 ;  /* 0x0000001fff047819 */ /* 0x000fe400000114da */
[----:B------:R-:W-:Y:S01]  /*08b0*/  IADD3 R216, R205, 0x400, RZ ;  /* 0x00000400cdd87810 */ /* 0x000fe20007ffe0ff */
[----:B------:R-:W-:Y:S01]  /*08c0*/  IMAD.IADD R204, R203, 0x1, R202 ;  /* 0x00000001cbcc7824 */ /* 0x000fe200078e02ca */
[C---:B------:R-:W-:Y:S01]  /*08d0*/  IADD3 R215, R205.reuse, 0x800, RZ ;  /* 0x00000800cdd77810 */ /* 0x040fe20007ffe0ff */
[----:B------:R-:W-:Y:S01]  /*08e0*/  IMAD.IADD R202, R202, 0x1, R201 ;  /* 0x00000001caca7824 */ /* 0x000fe200078e02c9 */
[C---:B------:R-:W-:Y:S02]  /*08f0*/  IADD3 R214, R205.reuse, 0xc00, RZ ;  /* 0x00000c00cdd67810 */ /* 0x040fe40007ffe0ff */
[----:B------:R-:W-:-:S02]  /*0900*/  IADD3 R213, R205, 0x1000, RZ ;  /* 0x00001000cdd57810 */ /* 0x000fc40007ffe0ff */
[----:B-1----:R-:W-:Y:S02]  /*0910*/  LOP3.LUT R0, R11, 0x7ffffffc, RZ, 0xc0, !PT ;  /* 0x7ffffffc0b007812 */ /* 0x002fe400078ec0ff */
[C---:B------:R-:W-:Y:S02]  /*0920*/  IADD3 R212, R205.reuse, 0x1400, RZ ;  /* 0x00001400cdd47810 */ /* 0x040fe40007ffe0ff */
[C---:B------:R-:W-:Y:S01]  /*0930*/  IADD3 R211, R205.reuse, 0x1800, RZ ;  /* 0x00001800cdd37810 */ /* 0x040fe20007ffe0ff */
[----:B------:R-:W-:Y:S01]  /*0940*/  IMAD.IADD R0, R22, 0x1, -R0 ;  /* 0x0000000116007824 */ /* 0x000fe200078e0a00 */
[C---:B------:R-:W-:Y:S02]  /*0950*/  IADD3 R210, R205.reuse, 0x1c00, RZ ;  /* 0x00001c00cdd27810 */ /* 0x040fe40007ffe0ff */
[C---:B------:R-:W-:Y:S01]  /*0960*/  IADD3 R209, R205.reuse, 0x2000, RZ ;  /* 0x00002000cdd17810 */ /* 0x040fe20007ffe0ff */
[----:B------:R-:W-:Y:S01]  /*0970*/  IMAD.SHL.U32 R0, R0, 0x2, RZ ;  /* 0x0000000200007824 */ /* 0x000fe200078e00ff */
[----:B------:R-:W-:-:S02]  /*0980*/  IADD3 R208, R205, 0x2400, RZ ;  /* 0x00002400cdd07810 */ /* 0x000fc40007ffe0ff */
[C---:B------:R-:W-:Y:S02]  /*0990*/  IADD3 R207, R205.reuse, 0x2800, RZ ;  /* 0x00002800cdcf7810 */ /* 0x040fe40007ffe0ff */
[----:B------:R1:W-:Y:S01]  /*09a0*/  STL [R1+0x4c], R0 ;  /* 0x00004c0001007387 */ /* 0x0003e20000100800 */
[----:B------:R-:W-:Y:S01]  /*09b0*/  IADD3 R206, R205, 0x2c00, RZ ;  /* 0x00002c00cdce7810 */ /* 0x000fe20007ffe0ff */
[----:B-1----:R-:W-:-:S05]  /*09c0*/  IMAD.IADD R0, R20, 0x1, R2 ;  /* 0x0000000114007824 */ /* 0x002fca00078e0202 */
[----:B------:R1:W-:Y:S02]  /*09d0*/  STL [R1+0x60], R0 ;  /* 0x0000600001007387 */ /* 0x0003e40000100800 */
[----:B-1----:R-:W-:-:S05]  /*09e0*/  IMAD.IADD R0, R2, 0x1, R19 ;  /* 0x0000000102007824 */ /* 0x002fca00078e0213 */
[----:B------:R1:W-:Y:S02]  /*09f0*/  STL [R1+0x5c], R0 ;  /* 0x00005c0001007387 */ /* 0x0003e40000100800 */
.L_x_1519:
        /* <DEDUP_REMOVED lines=19> */
.L_x_1447:
[----:B------:R-:W-:-:S04]  /*0b30*/  MOV R0, c[0x0][0x554] ;  /* 0x0001550000007a02 */ /* 0x000fc80000000f00 */
[----:B------:R-:W-:Y:S02]  /*0b40*/  ISETP.NE.AND P0, PT, R0, 0x1, PT ;  /* 0x000000010000780c */ /* 0x000fe40003f05270 */
[----:B------:R-:W-:-:S11]  /*0b50*/  MOV R0, R2 ;  /* 0x0000000200007202 */ /* 0x000fd60000000f00 */
[----:B------:R-:W-:-:S05]  /*0b60*/  @P0 IMAD.HI.U32 R4, R2, c[0x0][0x558], RZ ;  /* 0x0001560002040a27 */ /* 0x000fca00078e00ff */
[----:B------:R-:W-:-:S05]  /*0b70*/  @P0 SHF.R.U32.HI R0, RZ, c[0x0][0x55c], R4 ;  /* 0x00015700ff000a19 */ /* 0x000fca0000011604 */
[----:B------:R-:W-:Y:S02]  /*0b80*/  IMAD R4, R0, c[0x0][0x554], RZ ;  /* 0x0001550000047a24 */ /* 0x000fe400078e02ff */
.L_x_1448:
[----:B------:R-:W-:Y:S05]  /*0b90*/  BSYNC B0 ;  /* 0x0000000000007941 */ /* 0x000fea0003800000 */
.L_x_1446:
        /* <DEDUP_REMOVED lines=113> */
[----:B------:R-:W2:Y:S01]  /*12b0*/  LDL R7, [R1] ;  /* 0x0000000001077983 */ /* 0x000ea20000100800 */
[----:B------:R-:W-:-:S04]  /*12c0*/  ISETP.NE.U32.AND P1, PT, RZ, c[0x0][0x340], PT ;  /* 0x0000d000ff007a0c */ /* 0x000fc80003f25070 */
[----:B------:R-:W-:-:S13]  /*12d0*/  ISETP.NE.AND.EX P1, PT, RZ, c[0x0][0x344], PT, P1 ;  /* 0x0000d100ff007a0c */ /* 0x000fda0003f25310 */
[----:B------:R-:W-:-:S05]  /*12e0*/  @P1 MOV R2, 0x4 ;  /* 0x0000000400021802 */ /* 0x000fca0000000f00 */
[----:B------:R-:W-:-:S05]  /*12f0*/  @P1 IMAD.WIDE R2, R8, R2, c[0x0][0x340] ;  /* 0x0000d00008021625 */ /* 0x000fca00078e0202 */
[----:B------:R3:W5:Y:S01]  /*1300*/  @P1 LDG.E R12, [R2.64] ;  /* 0x00000006020c1981 */ /* 0x000762000c1e1900 */
[----:B------:R-:W-:Y:S02]  /*1310*/  SHF.R.S32.HI R31, RZ, 0x1f, R6 ;  /* 0x0000001fff1f7819 */ /* 0x000fe40000011406 */
[----:B------:R-:W-:Y:S02]  /*1320*/  ISETP.GE.AND P6, PT, R218, c[0x0][0x198], PT ;  /* 0x00006600da007a0c */ /* 0x000fe40003fc6270 */
[----:B------:R-:W-:Y:S01]  /*1330*/  ISETP.GE.AND P4, PT, R252, c[0x0][0x198], PT ;  /* 0x00006600fc007a0c */ /* 0x000fe20003f86270 */
[----:B------:R-:W-:-:S04]  /*1340*/  IMAD R0, R31, c[0x0][0x1b8], RZ ;  /* 0x00006e001f007a24 */ /* 0x000fc800078e02ff */
        /* <DEDUP_REMOVED lines=21> */
[----:B------:R-:W-:Y:S01]  /*14a0*/  IMAD.IADD R3, R3, 0x1, R5 ;  /* 0x0000000103037824 */ /* 0x000fe200078e0205 */
[----:B------:R-:W-:-:S03]  /*14b0*/  @!P1 MOV R12, R8 ;  /* 0x00000008000c9202 */ /* 0x000fc60000000f00 */
        /* <DEDUP_REMOVED lines=8> */
.L_x_1520:
[----:B------:R-:W-:Y:S05]  /*1540*/  BRA.DIV ~URZ, `(.L_x_1451) ;  /* 0x0000e7927f007947 */ /* 0x000fea000b800000 */
[----:B------:R3:W4:Y:S02]  /*1550*/  SHFL.IDX PT, R0, R11, RZ, 0x1c1f ;  /* 0x001c1fff0b007589 */ /* 0x00072400000e0000 */
.L_x_1521:
        /* <DEDUP_REMOVED lines=14> */
[-C--:B----4-:R-:W-:Y:S02]  /*1640*/  LEA R8, P2, R218, R0.reuse, 0x1 ;  /* 0x00000000da087211 */ /* 0x090fe400078408ff */
[----:B------:R-:W-:Y:S02]  /*1650*/  SHF.R.S32.HI R18, RZ, 0x1f, R218 ;  /* 0x0000001fff127819 */ /* 0x000fe400000114da */
[----:B------:R-:W-:Y:S02]  /*1660*/  LEA R6, P1, R252, R0, 0x1 ;  /* 0x00000000fc067211 */ /* 0x000fe400078208ff */
[----:B------:R-:W-:-:S02]  /*1670*/  SHF.R.S32.HI R17, RZ, 0x1f, R252 ;  /* 0x0000001fff117819 */ /* 0x000fc400000114fc */
[----:B------:R-:W-:Y:S02]  /*1680*/  SHF.R.S32.HI R16, RZ, 0x1f, R16 ;  /* 0x0000001fff107819 */ /* 0x000fe40000011410 */
[C---:B------:R-:W-:Y:S02]  /*1690*/  LEA R2, P0, R15.reuse, R0, 0x1 ;  /* 0x000000000f027211 */ /* 0x040fe400078008ff */
[-C--:B--2---:R-:W-:Y:S02]  /*16a0*/  LEA.HI.X R9, R218, R4.reuse, R18, 0x1, P2 ;  /* 0x00000004da097211 */ /* 0x084fe400010f0c12 */
[-C--:B------:R-:W-:Y:S02]  /*16b0*/  LEA.HI.X R7, R252, R4.reuse, R17, 0x1, P1 ;  /* 0x00000004fc077211 */ /* 0x080fe400008f0c11 */
        /* <DEDUP_REMOVED lines=8> */
.L_x_1453:
[----:B------:R-:W-:Y:S05]  /*1740*/  BSYNC B0 ;  /* 0x0000000000007941 */ /* 0x000fea0003800000 */
.L_x_1452:
[----:B------:R-:W-:Y:S05]  /*1750*/  BRA.DIV ~URZ, `(.L_x_1454) ;  /* 0x0000e5f27f007947 */ /* 0x000fea000b800000 */
[----:B--2---:R2:W3:Y:S04]  /*1760*/  SHFL.IDX PT, R4, R5, 0x1, 0x1c1f ;  /* 0x003c1f0005047f89 */ /* 0x0044e800000e0000 */
[----:B-1--4-:R2:W1:Y:S02]  /*1770*/  SHFL.IDX PT, R0, R11, 0x1, 0x1c1f ;  /* 0x003c1f000b007f89 */ /* 0x01246400000e0000 */
.L_x_1522:
[----:B------:R-:W-:Y:S01]  /*1780*/  IADD3 R2, R10, 0x20, RZ ;  /* 0x000000200a027810 */ /* 0x000fe20007ffe0ff */
[----:B------:R-:W-:Y:S03]  /*1790*/  BSSY B0, `(.L_x_1455) ;  /* 0x0000016000007945 */ /* 0x000fe60003800000 */
[----:B------:R-:W-:-:S13]  /*17a0*/  ISETP.GE.AND P0, PT, R2, R13, PT ;  /* 0x0000000d0200720c */ /* 0x000fda0003f06270 */
[----:B------:R-:W-:Y:S05]  /*17b0*/  @P0 BRA `(.L_x_1456) ;  /* 0x0000013000000947 */ /* 0x000fea0003800000 */
[----:B------:R-:W4:Y:S01]  /*17c0*/  LDL R14, [R1+0x68] ;  /* 0x00006800010e7983 */ /* 0x000f220000100800 */
[C---:B------:R-:W-:Y:S02]  /*17d0*/  IADD3 R15, R218.reuse, 0x40, RZ ;  /* 0x00000040da0f7810 */ /* 0x040fe40007ffe0ff */
[C---:B------:R-:W-:Y:S02]  /*17e0*/  IADD3 R16, R218.reuse, 0x40, RZ ;  /* 0x00000040da107810 */ /* 0x040fe40007ffe0ff */
[-C--:B-1----:R-:W-:Y:S02]  /*17f0*/  LEA R8, P2, R218, R0.reuse, 0x1 ;  /* 0x00000000da087211 */ /* 0x082fe400078408ff */
[----:B------:R-:W-:Y:S02]  /*1800*/  SHF.R.S32.HI R18, RZ, 0x1f, R218 ;  /* 0x0000001fff127819 */ /* 0x000fe400000114da */
[----:B------:R-:W-:Y:S02]  /*1810*/  LEA R6, P1, R252, R0, 0x1 ;  /* 0x00000000fc067211 */ /* 0x000fe400078208ff */
[----:B------:R-:W-:-:S02]  /*1820*/  SHF.R.S32.HI R17, RZ, 0x1f, R252 ;  /* 0x0000001fff117819 */ /* 0x000fc400000114fc */
[----:B------:R-:W-:Y:S02]  /*1830*/  SHF.R.S32.HI R16, RZ, 0x1f, R16 ;  /* 0x0000001fff107819 */ /* 0x000fe40000011410 */
[C---:B------:R-:W-:Y:S02]  /*1840*/  LEA R2, P0, R15.reuse, R0, 0x1 ;  /* 0x000000000f027211 */ /* 0x040fe400078008ff */
[-C--:B---3--:R-:W-:Y:S02]  /*1850*/  LEA.HI.X R9, R218, R4.reuse, R18, 0x1, P2 ;  /* 0x00000004da097211 */ /* 0x088fe400010f0c12 */
[-C--:B------:R-:W-:Y:S02]  /*1860*/  LEA.HI.X R7, R252, R4.reuse, R17, 0x1, P1 ;  /* 0x00000004fc077211 */ /* 0x080fe400008f0c11 */
        /* <DEDUP_REMOVED lines=8> */
.L_x_1456:
[----:B------:R-:W-:Y:S05]  /*18f0*/  BSYNC B0 ;  /* 0x0000000000007941 */ /* 0x000fea0003800000 */
.L_x_1455:
[----:B------:R-:W-:Y:S05]  /*1900*/  BRA.DIV ~URZ, `(.L_x_1457) ;  /* 0x0000e5127f007947 */ /* 0x000fea000b800000 */
[----:B---3--:R3:W4:Y:S02]  /*1910*/  SHFL.IDX PT, R4, R5, 0x2, 0x1c1f ;  /* 0x005c1f0005047f89 */ /* 0x00872400000e0000 */
.L_x_1523:
[----:B------:R-:W-:Y:S05]  /*1920*/  BRA.DIV ~URZ, `(.L_x_1458) ;  /* 0x0000e5627f007947 */ /* 0x000fea000b800000 */
[----:B-1----:R1:W2:Y:S02]  /*1930*/  SHFL.IDX PT, R0, R11, 0x2, 0x1c1f ;  /* 0x005c1f000b007f89 */ /* 0x0022a400000e0000 */
.L_x_1524:
[----:B------:R-:W-:Y:S01]  /*1940*/  IADD3 R2, R10, 0x40, RZ ;  /* 0x000000400a027810 */ /* 0x000fe20007ffe0ff */
[----:B------:R-:W-:Y:S03]  /*1950*/  BSSY B0, `(.L_x_1459) ;  /* 0x0000016000007945 */ /* 0x000fe60003800000 */
[----:B------:R-:W-:-:S13]  /*1960*/  ISETP.GE.AND P0, PT, R2, R13, PT ;  /* 0x0000000d0200720c */ /* 0x000fda0003f06270 */
[----:B------:R-:W-:Y:S05]  /*1970*/  @P0 BRA `(.L_x_1460) ;  /* 0x0000013000000947 */ /* 0x000fea0003800000 */
[----:B---3--:R-:W3:Y:S01]  /*1980*/  LDL R14, [R1+0x68] ;  /* 0x00006800010e7983 */ /* 0x008ee20000100800 */
[C---:B------:R-:W-:Y:S02]  /*1990*/  IADD3 R15, R218.reuse, 0x40, RZ ;  /* 0x00000040da0f7810 */ /* 0x040fe40007ffe0ff */
[C---:B------:R-:W-:Y:S02]  /*19a0*/  IADD3 R16, R218.reuse, 0x40, RZ ;  /* 0x00000040da107810 */ /* 0x040fe40007ffe0ff */
[-C--:B--2---:R-:W-:Y:S02]  /*19b0*/  LEA R8, P2, R218, R0.reuse, 0x1 ;  /* 0x00000000da087211 */ /* 0x084fe400078408ff */
[----:B------:R-:W-:Y:S02]  /*19c0*/  SHF.R.S32.HI R18, RZ, 0x1f, R218 ;  /* 0x0000001fff127819 */ /* 0x000fe400000114da */
[----:B------:R-:W-:Y:S02]  /*19d0*/  LEA R6, P1, R252, R0, 0x1 ;  /* 0x00000000fc067211 */ /* 0x000fe400078208ff */
[----:B------:R-:W-:-:S02]  /*19e0*/  SHF.R.S32.HI R17, RZ, 0x1f, R252 ;  /* 0x0000001fff117819 */ /* 0x000fc400000114fc */
[----:B------:R-:W-:Y:S02]  /*19f0*/  SHF.R.S32.HI R16, RZ, 0x1f, R16 ;  /* 0x0000001fff107819 */ /* 0x000fe40000011410 */
[C---:B------:R-:W-:Y:S02]  /*1a00*/  LEA R2, P0, R15.reuse, R0, 0x1 ;  /* 0x000000000f027211 */ /* 0x040fe400078008ff */
[-C--:B----4-:R-:W-:Y:S02]  /*1a10*/  LEA.HI.X R9, R218, R4.reuse, R18, 0x1, P2 ;  /* 0x00000004da097211 */ /* 0x090fe400010f0c12 */
        /* <DEDUP_REMOVED lines=9> */
.L_x_1460:
[----:B------:R-:W-:Y:S05]  /*1ab0*/  BSYNC B0 ;  /* 0x0000000000007941 */ /* 0x000fea0003800000 */
.L_x_1459:
[----:B------:R-:W-:Y:S05]  /*1ac0*/  BRA.DIV ~URZ, `(.L_x_1461) ;  /* 0x0000e4327f007947 */ /* 0x000fea000b800000 */
[----:B----4-:R4:W1:Y:S04]  /*1ad0*/  SHFL.IDX PT, R4, R5, 0x3, 0x1c1f ;  /* 0x007c1f0005047f89 */ /* 0x01086800000e0000 */
[----:B--2---:R4:W2:Y:S02]  /*1ae0*/  SHFL.IDX PT, R0, R11, 0x3, 0x1c1f ;  /* 0x007c1f000b007f89 */ /* 0x0048a400000e0000 */
.L_x_1525:
[----:B-1--4-:R-:W4:Y:S01]  /*1af0*/  LDL R11, [R1+0x68] ;  /* 0x00006800010b7983 */ /* 0x012f220000100800 */
[----:B------:R-:W-:Y:S01]  /*1b00*/  IADD3 R10, R10, 0x60, RZ ;  /* 0x000000600a0a7810 */ /* 0x000fe20007ffe0ff */
[----:B-----5:R-:W-:Y:S01]  /*1b10*/  IMAD.WIDE.U32 R156, R12, c[0x0][0x2b0], RZ ;  /* 0x0000ac000c9c7a25 */ /* 0x020fe200078e00ff */
[----:B------:R-:W-:-:S02]  /*1b20*/  SHF.R.S32.HI R99, RZ, 0x1f, R218 ;  /* 0x0000001fff637819 */ /* 0x000fc400000114da */
[----:B------:R-:W-:Y:S02]  /*1b30*/  ISETP.GE.AND P2, PT, R10, R13, PT ;  /* 0x0000000d0a00720c */ /* 0x000fe40003f46270 */
[C---:B------:R-:W-:Y:S01]  /*1b40*/  IADD3 R96, R218.reuse, 0x40, RZ ;  /* 0x00000040da607810 */ /* 0x040fe20007ffe0ff */
[----:B------:R1:W-:Y:S01]  /*1b50*/  STL.64 [R1+0x20], R156 ;  /* 0x0000209c01007387 */ /* 0x0003e20000100a00 */
[----:B------:R-:W-:Y:S02]  /*1b60*/  IADD3 R97, R218, 0x40, RZ ;  /* 0x00000040da617810 */ /* 0x000fe40007ffe0ff */
[----:B------:R-:W-:Y:S02]  /*1b70*/  SHF.R.S32.HI R98, RZ, 0x1f, R252 ;  /* 0x0000001fff627819 */ /* 0x000fe400000114fc */
[----:B------:R-:W-:-:S05]  /*1b80*/  SHF.R.S32.HI R97, RZ, 0x1f, R97 ;  /* 0x0000001fff617819 */ /* 0x000fca0000011461 */
[-C--:B--2---:R-:W-:Y:S02]  /*1b90*/  @!P2 LEA R8, P0, R218, R0.reuse, 0x1 ;  /* 0x00000000da08a211 */ /* 0x084fe400078008ff */
[----:B------:R-:W-:Y:S02]  /*1ba0*/  @!P2 LEA R6, P1, R252, R0, 0x1 ;  /* 0x00000000fc06a211 */ /* 0x000fe400078208ff */
[----:B------:R-:W-:Y:S02]  /*1bb0*/  @!P2 LEA.HI.X R9, R218, R4, R99, 0x1, P0 ;  /* 0x00000004da09a211 */ /* 0x000fe400000f0c63 */
[----:B------:R-:W-:Y:S02]  /*1bc0*/  @!P2 LEA R2, P0, R96, R0, 0x1 ;  /* 0x000000006002a211 */ /* 0x000fe400078008ff */
[----:B------:R-:W-:Y:S02]  /*1bd0*/  SHF.R.S32.HI R0, RZ, 0x1f, R12 ;  /* 0x0000001fff007819 */ /* 0x000fe4000001140c */
[----:B------:R-:W-:-:S02]  /*1be0*/  @!P2 LEA.HI.X R7, R252, R4, R98, 0x1, P1 ;  /* 0x00000004fc07a211 */ /* 0x000fc400008f0c62 */
        /* <DEDUP_REMOVED lines=14> */
[----:B------:R-:W2:Y:S04]  /*1cd0*/  LDL R158, [R1] ;  /* 0x00000000019e7983 */ /* 0x000ea80000100800 */
[----:B------:R-:W4:Y:S01]  /*1ce0*/  LDL R159, [R1+0x28] ;  /* 0x00002800019f7983 */ /* 0x000f220000100800 */
[----:B------:R-:W-:-:S02]  /*1cf0*/  IMAD.MOV.U32 R0, RZ, RZ, c[0x0][0x2b8] ;  /* 0x0000ae00ff007624 */ /* 0x000fc400078e00ff */
[----:B------:R-:W-:Y:S01]  /*1d00*/  IMAD.MOV.U32 R15, RZ, RZ, c[0x0][0x2ac] ;  /* 0x0000ab00ff0f7624 */ /* 0x000fe200078e00ff */
[----:B------:R-:W5:Y:S02]  /*1d10*/  LDL R34, [R1+0x48] ;  /* 0x0000480001227983 */ /* 0x000f640000100800 */
[----:B------:R-:W-:Y:S01]  /*1d20*/  ISETP.NE.AND P4, PT, R0, 0x1, PT ;  /* 0x000000010000780c */ /* 0x000fe20003f85270 */
[----:B------:R-:W-:Y:S02]  /*1d30*/  IMAD R15, R15, c[0x0][0x1d0], RZ ;  /* 0x000074000f0f7a24 */ /* 0x000fe400078e02ff */
[----:B------:R-:W-:Y:S01]  /*1d40*/  IMAD.MOV.U32 R220, RZ, RZ, RZ ;  /* 0x000000ffffdc7224 */ /* 0x000fe200078e00ff */
[----:B------:R-:W-:Y:S01]  /*1d50*/  BAR.SYNC.DEFER_BLOCKING 0x0 ;  /* 0x0000000000007b1d */ /* 0x000fe20000010000 */
[----:B-12---:R-:W-:-:S05]  /*1d60*/  IMAD R2, R221, 0x40, R158 ;  /* 0x00000040dd027824 */ /* 0x006fca00078e029e */
[----:B------:R-:W-:-:S04]  /*1d70*/  IADD3 R2, R2, -0x40, RZ ;  /* 0xffffffc002027810 */ /* 0x000fc80007ffe0ff */
[C---:B------:R-:W-:Y:S01]  /*1d80*/  ISETP.GE.AND P1, PT, R2.reuse, R15, PT ;  /* 0x0000000f0200720c */ /* 0x040fe20003f26270 */
[----:B----4-:R-:W-:-:S03]  /*1d90*/  IMAD.IADD R2, R2, 0x1, R159 ;  /* 0x0000000102027824 */ /* 0x010fc600078e029f */
[----:B------:R-:W-:Y:S01]  /*1da0*/  ISETP.GT.OR P1, PT, R158, 0x3f, P1 ;  /* 0x0000003f9e00780c */ /* 0x000fe20000f24670 */
[----:B------:R-:W-:-:S04]  /*1db0*/  @P4 IMAD.HI.U32 R3, R2, c[0x0][0x2bc], RZ ;  /* 0x0000af0002034a27 */ /* 0x000fc800078e00ff */
[----:B------:R-:W-:Y:S01]  /*1dc0*/  IMAD.MOV.U32 R0, RZ, RZ, R2 ;  /* 0x000000ffff007224 */ /* 0x000fe200078e0002 */
[----:B------:R-:W-:-:S07]  /*1dd0*/  @P4 SHF.R.U32.HI R0, RZ, c[0x0][0x2c0], R3 ;  /* 0x0000b000ff004a19 */ /* 0x000fce0000011603 */
[----:B------:R-:W-:-:S04]  /*1de0*/  @!P1 IADD3 R3, P0, R0, R156, RZ ;  /* 0x0000009c00039210 */ /* 0x000fc80007f1e0ff */
[----:B---3--:R-:W-:Y:S02]  /*1df0*/  @!P1 LEA.HI.X.SX32 R5, R0, R153, 0x1, P0 ;  /* 0x0000009900059211 */ /* 0x008fe400000f0eff */
[----:B------:R-:W-:-:S04]  /*1e00*/  @!P1 LEA R4, P0, R3, c[0x0][0x2a0], 0x2 ;  /* 0x0000a80003049a11 */ /* 0x000fc800078010ff */
[----:B------:R-:W-:-:S05]  /*1e10*/  @!P1 LEA.HI.X R5, R3, c[0x0][0x2a4], R5, 0x2, P0 ;  /* 0x0000a90003059a11 */ /* 0x000fca00000f1405 */
[----:B------:R1:W2:Y:S01]  /*1e20*/  @!P1 LDG.E R220, [R4.64] ;  /* 0x0000000604dc9981 */ /* 0x0002a2000c1e1900 */
[----:B------:R-:W-:-:S04]  /*1e30*/  IMAD.MOV R0, RZ, RZ, -R0 ;  /* 0x000000ffff007224 */ /* 0x000fc800078e0a00 */
[----:B------:R-:W-:Y:S01]  /*1e40*/  IMAD R233, R0, c[0x0][0x2b8], R2 ;  /* 0x0000ae0000e97a24 */ /* 0x000fe200078e0202 */
[----:B------:R-:W3:Y:S04]  /*1e50*/  S2R R16, SR_TID.X ;  /* 0x0000000000107919 */ /* 0x000ee80000002100 */
[----:B------:R-:W-:Y:S01]  /*1e60*/  SHF.R.S32.HI R29, RZ, 0x1f, R233 ;  /* 0x0000001fff1d7819 */ /* 0x000fe200000114e9 */
[----:B------:R-:W-:-:S04]  /*1e70*/  IMAD.WIDE.U32 R2, R233, c[0x0][0x1e0], RZ ;  /* 0x00007800e9027a25 */ /* 0x000fc800078e00ff */
[----:B------:R-:W-:-:S04]  /*1e80*/  IMAD R0, R29, c[0x0][0x1e0], RZ ;  /* 0x000078001d007a24 */ /* 0x000fc800078e02ff */
[----:B------:R-:W-:-:S04]  /*1e90*/  IMAD R0, R233, c[0x0][0x1e4], R0 ;  /* 0x00007900e9007a24 */ /* 0x000fc800078e0200 */
[----:B------:R-:W-:Y:S02]  /*1ea0*/  IMAD.IADD R3, R3, 0x1, R0 ;  /* 0x0000000103037824 */ /* 0x000fe400078e0200 */
[----:B------:R-:W-:Y:S02]  /*1eb0*/  IMAD R0, R31, c[0x0][0x1e8], RZ ;  /* 0x00007a001f007a24 */ /* 0x000fe400078e02ff */
[----:B-----5:R-:W-:-:S04]  /*1ec0*/  IMAD.WIDE.U32 R154, R34, c[0x0][0x1e8], RZ ;  /* 0x00007a00229a7a25 */ /* 0x020fc800078e00ff */
[----:B------:R-:W-:Y:S01]  /*1ed0*/  IMAD R0, R34, c[0x0][0x1ec], R0 ;  /* 0x00007b0022007a24 */ /* 0x000fe200078e0200 */
[----:B---3--:R-:W-:-:S03]  /*1ee0*/  SHF.R.S32.HI R14, RZ, 0x1f, R16 ;  /* 0x0000001fff0e7819 */ /* 0x008fc60000011410 */
[----:B------:R-:W-:Y:S01]  /*1ef0*/  IMAD.IADD R148, R155, 0x1, R0 ;  /* 0x000000019b947824 */ /* 0x000fe200078e0200 */
[----:B-1----:R-:W-:Y:S02]  /*1f00*/  LEA R5, R221, 0xffffffc0, 0x6 ;  /* 0xffffffc0dd057811 */ /* 0x002fe400078e30ff */
[----:B------:R-:W-:-:S03]  /*1f10*/  LEA.HI R14, R14, R16, RZ, 0x2 ;  /* 0x000000100e0e7211 */ /* 0x000fc600078f10ff */
[----:B------:R-:W-:Y:S01]  /*1f20*/  IMAD.IADD R143, R15, 0x1, -R5 ;  /* 0x000000010f8f7824 */ /* 0x000fe200078e0a05 */
[----:B------:R-:W-:-:S05]  /*1f30*/  SHF.R.S32.HI R14, RZ, 0x2, R14 ;  /* 0x00000002ff0e7819 */ /* 0x000fca000001140e */
[----:B------:R-:W-:-:S05]  /*1f40*/  IMAD.IADD R28, R143, 0x1, -R14 ;  /* 0x000000018f1c7824 */ /* 0x000fca00078e0a0e */
[----:B------:R-:W-:-:S13]  /*1f50*/  ISETP.GE.AND P2, PT, R28, 0x1, PT ;  /* 0x000000011c00780c */ /* 0x000fda0003f46270 */
[----:B------:R-:W-:Y:S02]  /*1f60*/  @P2 ISETP.GE.AND P1, PT, R218, c[0x0][0x1d4], PT ;  /* 0x00007500da002a0c */ /* 0x000fe40003f26270 */
[----:B------:R-:W-:Y:S02]  /*1f70*/  @P2 ISETP.GE.AND P3, PT, R252, c[0x0][0x1d4], PT ;  /* 0x00007500fc002a0c */ /* 0x000fe40003f66270 */
[----:B------:R-:W-:Y:S01]  /*1f80*/  ISETP.GE.AND P6, PT, R28, 0x21, PT ;  /* 0x000000211c00780c */ /* 0x000fe20003fc6270 */
[----:B------:R-:W-:Y:S01]  /*1f90*/  IMAD.WIDE.U32 R32, R34, c[0x0][0x210], RZ ;  /* 0x0000840022207a25 */ /* 0x000fe200078e00ff */
[----:B------:R-:W-:Y:S04]  /*1fa0*/  STL.64 [R1+0x18], R154 ;  /* 0x0000189a01007387 */ /* 0x000fe80000100a00 */
[----:B------:R-:W-:Y:S01]  /*1fb0*/  STL [R1+0x2c], R148 ;  /* 0x00002c9401007387 */ /* 0x000fe20000100800 */
[----:B------:R-:W-:-:S03]  /*1fc0*/  IMAD.SHL.U32 R151, R252, 0x2, RZ ;  /* 0x00000002fc977824 */ /* 0x000fc600078e00ff */
[----:B------:R-:W-:Y:S01]  /*1fd0*/  STL.64 [R1+0x30], R32 ;  /* 0x0000302001007387 */ /* 0x000fe20000100a00 */
[----:B------:R-:W-:Y:S01]  /*1fe0*/  IMAD.SHL.U32 R152, R96, 0x2, RZ ;  /* 0x0000000260987824 */ /* 0x000fe200078e00ff */
[----:B------:R-:W-:Y:S01]  /*1ff0*/  SHF.L.U64.HI R141, R252, 0x1, R98 ;  /* 0x00000001fc8d7819 */ /* 0x000fe20000010262 */
[----:B------:R-:W-:Y:S01]  /*2000*/  IMAD.SHL.U32 R150, R218, 0x2, RZ ;  /* 0x00000002da967824 */ /* 0x000fe200078e00ff */
        /* <DEDUP_REMOVED lines=14> */
[----:B------:R-:W-:Y:S01]  /*20f0*/  @P2 LEA R8, P0, R252, R3, 0x1 ;  /* 0x00000003fc082211 */ /* 0x000fe200078008ff */
[----:B----4-:R-:W-:-:S03]  /*2100*/  @P2 IMAD.SHL.U32 R0, R11, 0x2, RZ ;  /* 0x000000020b002824 */ /* 0x010fc600078e00ff */
[----:B------:R-:W-:Y:S02]  /*2110*/  @P2 LEA.HI.X R9, R252, R4, R98, 0x1, P0 ;  /* 0x00000004fc092211 */ /* 0x000fe400000f0c62 */
[----:B------:R1:W-:Y:S01]  /*2120*/  @P2 LDGSTS.E.BYPASS.LTC128B.128 [R0+0x3100], [R6.64], !P1 ;  /* 0x0310000006002fae */ /* 0x0003e2000c901d46 */
[----:B------:R-:W-:-:S03]  /*2130*/  @P2 ISETP.GE.AND P1, PT, R96, c[0x0][0x1d4], PT ;  /* 0x0000750060002a0c */ /* 0x000fc60003f26270 */
[----:B------:R3:W-:Y:S01]  /*2140*/  @P2 LDGSTS.E.BYPASS.LTC128B.128 [R0+0x4100], [R8.64], !P3 ;  /* 0x0410000008002fae */ /* 0x0007e2000d901d46 */
[----:B-1----:R-:W-:-:S04]  /*2150*/  @P2 LEA R6, P0, R96, R3, 0x1 ;  /* 0x0000000360062211 */ /* 0x002fc800078008ff */
[----:B------:R-:W-:Y:S02]  /*2160*/  @P2 LEA.HI.X R7, R96, R4, R97, 0x1, P0 ;  /* 0x0000000460072211 */ /* 0x000fe400000f0c61 */
[----:B---3--:R-:W-:-:S03]  /*2170*/  @P6 LEA R8, P0, R218, R2, 0x1 ;  /* 0x00000002da086211 */ /* 0x008fc600078008ff */
[----:B------:R1:W-:Y:S01]  /*2180*/  @P2 LDGSTS.E.BYPASS.LTC128B.128 [R0+0x5100], [R6.64], !P1 ;  /* 0x0510000006002fae */ /* 0x0003e2000c901d46 */
[----:B------:R-:W-:Y:S02]  /*2190*/  @P6 ISETP.GE.AND P2, PT, R218, c[0x0][0x1d4], PT ;  /* 0x00007500da006a0c */ /* 0x000fe40003f46270 */
[C---:B------:R-:W-:Y:S02]  /*21a0*/  @P6 LEA R4, P3, R252.reuse, R2, 0x1 ;  /* 0x00000002fc046211 */ /* 0x040fe400078608ff */
[----:B------:R-:W-:Y:S02]  /*21b0*/  @P6 ISETP.GE.AND P1, PT, R252, c[0x0][0x1d4], PT ;  /* 0x00007500fc006a0c */ /* 0x000fe40003f26270 */
[-C--:B-----5:R-:W-:Y:S02]  /*21c0*/  @P6 LEA.HI.X R9, R218, R10.reuse, R99, 0x1, P0 ;  /* 0x0000000ada096211 */ /* 0x0a0fe400000f0c63 */
[----:B------:R-:W-:Y:S02]  /*21d0*/  @P6 ISETP.GE.AND P0, PT, R96, c[0x0][0x1d4], PT ;  /* 0x0000750060006a0c */ /* 0x000fe40003f06270 */
[----:B------:R-:W-:-:S02]  /*21e0*/  @P6 LEA.HI.X R5, R252, R10, R98, 0x1, P3 ;  /* 0x0000000afc056211 */ /* 0x000fc400018f0c62 */
[----:B------:R-:W-:-:S04]  /*21f0*/  @P6 LEA R2, P3, R96, R2, 0x1 ;  /* 0x0000000260026211 */ /* 0x000fc800078608ff */
[----:B------:R-:W-:Y:S01]  /*2200*/  @P6 LEA.HI.X R3, R96, R10, R97, 0x1, P3 ;  /* 0x0000000a60036211 */ /* 0x000fe200018f0c61 */
[----:B-1----:R-:W-:-:S05]  /*2210*/  @P6 IMAD.SHL.U32 R0, R11, 0x2, RZ ;  /* 0x000000020b006824 */ /* 0x002fca00078e00ff */
[----:B------:R1:W-:Y:S04]  /*2220*/  @P6 LDGSTS.E.BYPASS.LTC128B.128 [R0+0x3900], [R8.64], !P2 ;  /* 0x0390000008006fae */ /* 0x0003e8000d101d46 */
[----:B------:R2:W-:Y:S04]  /*2230*/  @P6 LDGSTS.E.BYPASS.LTC128B.128 [R0+0x4900], [R4.64], !P1 ;  /* 0x0490000004006fae */ /* 0x0005e8000c901d46 */
[----:B------:R3:W-:Y:S04]  /*2240*/  @P6 LDGSTS.E.BYPASS.LTC128B.128 [R0+0x5900], [R2.64], !P0 ;  /* 0x0590000002006fae */ /* 0x0007e8000c101d46 */
[----:B------:R-:W0:Y:S01]  /*2250*/  LDGDEPBAR ;  /* 0x00000000000079af */ /* 0x000e220000000000 */
[----:B------:R-:W-:-:S04]  /*2260*/  DEPBAR.LE SB0, 0x1 ;  /* 0x000080400000791a */ /* 0x000fc80000000000 */
[----:B------:R-:W-:-:S04]  /*2270*/  DEPBAR.LE SB0, 0x0 ;  /* 0x000080000000791a */ /* 0x000fc80000000000 */
[----:B------:R-:W-:Y:S06]  /*2280*/  BAR.SYNC.DEFER_BLOCKING 0x0 ;  /* 0x0000000000007b1d */ /* 0x000fec0000010000 */
[----:B--2---:R-:W-:Y:S04]  /*2290*/  LDSM.16.M88.4 R4, [R203+0x1000] ;  /* 0x00100000cb04783b */ /* 0x004fe80000000200 */
[----:B------:R-:W2:Y:S04]  /*22a0*/  LDSM.16.M88.4 R12, [R200] ;  /* 0x00000000c80c783b */ /* 0x000ea80000000200 */
[----:B------:R-:W4:Y:S04]  /*22b0*/  LDSM.16.M88.4 R16, [R200+0x400] ;  /* 0x00040000c810783b */ /* 0x000f280000000200 */
[----:B------:R-:W5:Y:S04]  /*22c0*/  LDSM.16.M88.4 R20, [R200+0x800] ;  /* 0x00080000c814783b */ /* 0x000f680000000200 */
[----:B------:R-:W5:Y:S04]  /*22d0*/  LDSM.16.M88.4 R24, [R200+0xc00] ;  /* 0x000c0000c818783b */ /* 0x000f680000000200 */
[----:B-1----:R-:W1:Y:S01]  /*22e0*/  LDSM.16.M88.4 R8, [R203] ;  /* 0x00000000cb08783b */ /* 0x002e620000000200 */
[----:B---3--:R-:W-:-:S02]  /*22f0*/  IMAD R0, R29, c[0x0][0x208], RZ ;  /* 0x000082001d007a24 */ /* 0x008fc400078e02ff */
[C---:B------:R-:W-:Y:S01]  /*2300*/  IMAD.WIDE.U32 R2, R233.reuse, c[0x0][0x208], RZ ;  /* 0x00008200e9027a25 */ /* 0x040fe200078e00ff */
[----:B------:R-:W-:Y:S01]  /*2310*/  ISETP.GE.AND P3, PT, R218, c[0x0][0x1d4], PT ;  /* 0x00007500da007a0c */ /* 0x000fe20003f66270 */
[----:B------:R-:W-:Y:S02]  /*2320*/  LDSM.16.M88.4 R40, [R215] ;  /* 0x00000000d728783b */ /* 0x000fe40000000200 */
[----:B------:R-:W-:Y:S01]  /*2330*/  IMAD R0, R233, c[0x0][0x20c], R0 ;  /* 0x00008300e9007a24 */ /* 0x000fe200078e0200 */
[----:B------:R-:W-:Y:S01]  /*2340*/  SHF.L.U64.HI R142, R96, 0x1, R97 ;  /* 0x00000001608e7819 */ /* 0x000fe20000010261 */
[----:B------:R-:W-:Y:S02]  /*2350*/  LDSM.16.M88.4 R36, [R205] ;  /* 0x00000000cd24783b */ /* 0x000fe40000000200 */
[----:B------:R-:W-:Y:S02]  /*2360*/  IMAD.IADD R3, R3, 0x1, R0 ;  /* 0x0000000103037824 */ /* 0x000fe400078e0200 */
[----:B------:R-:W-:-:S02]  /*2370*/  IMAD R0, R30, c[0x0][0x218], RZ ;  /* 0x000086001e007a24 */ /* 0x000fc400078e02ff */
[----:B------:R-:W-:Y:S01]  /*2380*/  IMAD.WIDE.U32 R2, R220, c[0x0][0x218], R2 ;  /* 0x00008600dc027a25 */ /* 0x000fe200078e0002 */
[C---:B--2---:R-:W-:Y:S08]  /*2390*/  HMMA.16816.F32.BF16 R64, R4.reuse, R12, RZ ;  /* 0x0000000c0440723c */ /* 0x044ff000000418ff */
[C---:B----4-:R-:W-:Y:S08]  /*23a0*/  HMMA.16816.F32.BF16 R44, R4.reuse, R16, RZ ;  /* 0x00000010042c723c */ /* 0x050ff000000418ff */
[C---:B-----5:R-:W-:Y:S08]  /*23b0*/  HMMA.16816.F32.BF16 R68, R4.reuse, R20, RZ ;  /* 0x000000140444723c */ /* 0x060ff000000418ff */
[C---:B------:R-:W-:Y:S08]  /*23c0*/  HMMA.16816.F32.BF16 R48, R4.reuse, R24, RZ ;  /* 0x000000180430723c */ /* 0x040ff000000418ff */
[C---:B------:R-:W-:Y:S08]  /*23d0*/  HMMA.16816.F32.BF16 R84, R4.reuse, R14, RZ ;  /* 0x0000000e0454723c */ /* 0x040ff000000418ff */
[C---:B------:R-:W-:Y:S08]  /*23e0*/  HMMA.16816.F32.BF16 R88, R4.reuse, R18, RZ ;  /* 0x000000120458723c */ /* 0x040ff000000418ff */
[C---:B------:R-:W-:Y:S08]  /*23f0*/  HMMA.16816.F32.BF16 R92, R4.reuse, R22, RZ ;  /* 0x00000016045c723c */ /* 0x040ff000000418ff */
[----:B------:R-:W-:Y:S07]  /*2400*/  HMMA.16816.F32.BF16 R116, R4, R26, RZ ;  /* 0x0000001a0474723c */ /* 0x000fee00000418ff */
[----:B------:R-:W-:-:S04]  /*2410*/  IMAD R4, R31, c[0x0][0x210], RZ ;  /* 0x000084001f047a24 */ /* 0x000fc800078e02ff */
[----:B------:R-:W-:-:S04]  /*2420*/  IMAD R4, R34, c[0x0][0x214], R4 ;  /* 0x0000850022047a24 */ /* 0x000fc800078e0204 */
[----:B------:R-:W-:Y:S02]  /*2430*/  IMAD.IADD R5, R33, 0x1, R4 ;  /* 0x0000000121057824 */ /* 0x000fe400078e0204 */
[----:B------:R-:W-:Y:S01]  /*2440*/  IMAD R4, R220, c[0x0][0x21c], R0 ;  /* 0x00008700dc047a24 */ /* 0x000fe200078e0200 */
[----:B------:R-:W-:Y:S01]  /*2450*/  IADD3 R0, P0, R2, R32, RZ ;  /* 0x0000002002007210 */ /* 0x000fe20007f1e0ff */
[C---:B-1----:R-:W-:Y:S01]  /*2460*/  HMMA.16816.F32.BF16 R120, R8.reuse, R12, RZ ;  /* 0x0000000c0878723c */ /* 0x042fe200000418ff */
[----:B------:R-:W-:Y:S02]  /*2470*/  STL [R1+0x3c], R5 ;  /* 0x00003c0501007387 */ /* 0x000fe40000100800 */
[----:B------:R-:W-:Y:S02]  /*2480*/  IADD3.X R2, R5, R3, R4, P0, !PT ;  /* 0x0000000305027210 */ /* 0x000fe400007fe404 */
[C---:B------:R-:W-:Y:S01]  /*2490*/  LEA R3, P0, R0.reuse, c[0x0][0x1f8], 0x1 ;  /* 0x00007e0000037a11 */ /* 0x040fe200078008ff */
[----:B------:R-:W-:Y:S03]  /*24a0*/  LDSM.16.M88.4 R4, [R204+0x1000] ;  /* 0x00100000cc04783b */ /* 0x000fe60000000200 */
[----:B------:R-:W-:Y:S01]  /*24b0*/  LEA.HI.X R12, R0, c[0x0][0x1fc], R2, 0x1, P0 ;  /* 0x00007f00000c7a11 */ /* 0x000fe200000f0c02 */
[C---:B------:R-:W-:Y:S01]  /*24c0*/  HMMA.16816.F32.BF16 R52, R8.reuse, R24, RZ ;  /* 0x000000180834723c */ /* 0x040fe200000418ff */
[----:B------:R-:W1:Y:S04]  /*24d0*/  SHFL.IDX PT, R0, R3, RZ, 0x1c1f ;  /* 0x001c1fff03007589 */ /* 0x000e6800000e0000 */
[----:B------:R-:W2:Y:S04]  /*24e0*/  SHFL.IDX PT, R2, R12, RZ, 0x1c1f ;  /* 0x001c1fff0c027589 */ /* 0x000ea800000e0000 */
[----:B------:R-:W3:Y:S04]  /*24f0*/  SHFL.IDX PT, R3, R3, 0x1, 0x1c1f ;  /* 0x003c1f0003037f89 */ /* 0x000ee800000e0000 */
[----:B------:R-:W4:Y:S01]  /*2500*/  SHFL.IDX PT, R12, R12, 0x1, 0x1c1f ;  /* 0x003c1f000c0c7f89 */ /* 0x000f2200000e0000 */
[C---:B------:R-:W-:Y:S03]  /*2510*/  HMMA.16816.F32.BF16 R60, R8.reuse, R26, RZ ;  /* 0x0000001a083c723c */ /* 0x040fe600000418ff */
[----:B------:R-:W5:Y:S04]  /*2520*/  LDSM.16.M88.4 R24, [R214] ;  /* 0x00000000d618783b */ /* 0x000f680000000200 */
[----:B------:R-:W5:Y:S01]  /*2530*/  LDSM.16.M88.4 R32, [R216] ;  /* 0x00000000d820783b */ /* 0x000f620000000200 */
[----:B------:R-:W-:Y:S01]  /*2540*/  HMMA.16816.F32.BF16 R56, R8, R20, RZ ;  /* 0x000000140838723c */ /* 0x000fe200000418ff */
[----:B------:R-:W-:-:S06]  /*2550*/  SHF.L.U64.HI R140, R218, 0x1, R99 ;  /* 0x00000001da8c7819 */ /* 0x000fcc0000010263 */
[----:B-1----:R-:W-:Y:S01]  /*2560*/  IADD3 R20, P0, R0, R151, RZ ;  /* 0x0000009700147210 */ /* 0x002fe20007f1e0ff */
[----:B------:R-:W-:Y:S01]  /*2570*/  HMMA.16816.F32.BF16 R76, R8, R18, RZ ;  /* 0x00000012084c723c */ /* 0x000fe200000418ff */
[----:B------:R-:W-:-:S03]  /*2580*/  ISETP.LT.OR P6, PT, R28, 0x1, P3 ;  /* 0x000000011c00780c */ /* 0x000fc60001fc1670 */
[----:B--2---:R-:W-:-:S03]  /*2590*/  IMAD.X R21, R2, 0x1, R141, P0 ;  /* 0x0000000102157824 */ /* 0x004fc600000e068d */
[----:B------:R-:W-:Y:S01]  /*25a0*/  IADD3 R18, P2, R0, R152, RZ ;  /* 0x0000009800127210 */ /* 0x000fe20007f5e0ff */
[----:B------:R-:W-:Y:S04]  /*25b0*/  HMMA.16816.F32.BF16 R72, R8, R22, RZ ;  /* 0x000000160848723c */ /* 0x000fe800000418ff */
[----:B------:R-:W-:-:S03]  /*25c0*/  IMAD.X R19, R2, 0x1, R142, P2 ;  /* 0x0000000102137824 */ /* 0x000fc600010e068e */
[----:B------:R-:W-:Y:S01]  /*25d0*/  IADD3 R22, P1, R0, R150, RZ ;  /* 0x0000009600167210 */ /* 0x000fe20007f3e0ff */
[----:B------:R-:W-:Y:S01]  /*25e0*/  HMMA.16816.F32.BF16 R100, R8, R14, RZ ;  /* 0x0000000e0864723c */ /* 0x000fe200000418ff */
[----:B------:R-:W-:-:S03]  /*25f0*/  ISETP.GE.AND P2, PT, R252, c[0x0][0x1d4], PT ;  /* 0x00007500fc007a0c */ /* 0x000fc60003f46270 */
[----:B------:R-:W-:-:S03]  /*2600*/  IMAD.X R23, R2, 0x1, R140, P1 ;  /* 0x0000000102177824 */ /* 0x000fc600008e068c */
[C---:B---3--:R-:W-:Y:S01]  /*2610*/  IADD3 R14, P0, R3.reuse, R151, RZ ;  /* 0x00000097030e7210 */ /* 0x048fe20007f1e0ff */
[----:B------:R-:W-:Y:S01]  /*2620*/  HMMA.16816.F32.BF16 R80, R8, R16, RZ ;  /* 0x000000100850723c */ /* 0x000fe200000418ff */
[----:B------:R-:W1:Y:S03]  /*2630*/  LDSM.16.M88.4 R8, [R204] ;  /* 0x00000000cc08783b */ /* 0x000e660000000200 */
[----:B----4-:R-:W-:Y:S01]  /*2640*/  IMAD.X R15, R12, 0x1, R141, P0 ;  /* 0x000000010c0f7824 */ /* 0x010fe200000e068d */
[----:B------:R-:W-:Y:S01]  /*2650*/  ISETP.LT.OR P0, PT, R28, 0x1, P2 ;  /* 0x000000011c00780c */ /* 0x000fe20001701670 */
[----:B------:R-:W-:Y:S01]  /*2660*/  @!PT LDS RZ, [RZ] ;  /* 0x00000000fffff984 */ /* 0x000fe20000000800 */
[----:B------:R-:W-:Y:S01]  /*2670*/  @!PT LDS RZ, [RZ] ;  /* 0x00000000fffff984 */ /* 0x000fe20000000800 */
[----:B------:R-:W-:Y:S01]  /*2680*/  @!PT LDS RZ, [RZ] ;  /* 0x00000000fffff984 */ /* 0x000fe20000000800 */
[----:B------:R2:W-:Y:S01]  /*2690*/  LDGSTS.E.BYPASS.LTC128B.128 [R219+0x100], [R22.64], !P6 ;  /* 0x0010000016db7fae */ /* 0x0005e2000f101d46 */
[----:B------:R-:W-:-:S05]  /*26a0*/  IADD3 R16, P1, R3, R150, RZ ;  /* 0x0000009603107210 */ /* 0x000fca0007f3e0ff */
[----:B------:R-:W-:Y:S01]  /*26b0*/  IMAD.X R17, R12, 0x1, R140, P1 ;  /* 0x000000010c117824 */ /* 0x000fe200008e068c */
[----:B------:R-:W-:Y:S02]  /*26c0*/  ISETP.GE.AND P1, PT, R96, c[0x0][0x1d4], PT ;  /* 0x0000750060007a0c */ /* 0x000fe40003f26270 */
[C---:B------:R-:W-:Y:S02]  /*26d0*/  ISETP.LT.OR P3, PT, R28.reuse, 0x21, P3 ;  /* 0x000000211c00780c */ /* 0x040fe40001f61670 */
[C---:B------:R-:W-:Y:S01]  /*26e0*/  ISETP.LT.OR P6, PT, R28.reuse, 0x1, P1 ;  /* 0x000000011c00780c */ /* 0x040fe20000fc1670 */
[----:B------:R2:W-:Y:S01]  /*26f0*/  LDGSTS.E.BYPASS.LTC128B.128 [R219+0x1100], [R20.64], !P0 ;  /* 0x0110000014db7fae */ /* 0x0005e2000c101d46 */
[C---:B------:R-:W-:Y:S02]  /*2700*/  ISETP.LT.OR P2, PT, R28.reuse, 0x21, P2 ;  /* 0x000000211c00780c */ /* 0x040fe40001741670 */
[----:B------:R-:W-:Y:S02]  /*2710*/  ISETP.LT.OR P1, PT, R28, 0x21, P1 ;  /* 0x000000211c00780c */ /* 0x000fe40000f21670 */
[----:B------:R-:W-:-:S05]  /*2720*/  IADD3 R2, P0, R3, R152, RZ ;  /* 0x0000009803027210 */ /* 0x000fca0007f1e0ff */
[----:B------:R-:W-:Y:S02]  /*2730*/  IMAD.X R3, R12, 0x1, R142, P0 ;  /* 0x000000010c037824 */ /* 0x000fe400000e068e */
[----:B------:R3:W-:Y:S01]  /*2740*/  LDGSTS.E.BYPASS.LTC128B.128 [R219+0x2100], [R18.64], !P6 ;  /* 0x0210000012db7fae */ /* 0x0007e2000f101d46 */
[C---:B-----5:R-:W-:Y:S03]  /*2750*/  HMMA.16816.F32.BF16 R136, R4.reuse, R24, R48 ;  /* 0x000000180488723c */ /* 0x060fe60000041830 */
[----:B------:R3:W-:Y:S04]  /*2760*/  LDGSTS.E.BYPASS.LTC128B.128 [R219+0x900], [R16.64], !P3 ;  /* 0x0090000010db7fae */ /* 0x0007e8000d901d46 */
[----:B------:R4:W-:Y:S01]  /*2770*/  LDGSTS.E.BYPASS.LTC128B.128 [R219+0x1900], [R14.64], !P2 ;  /* 0x019000000edb7fae */ /* 0x0009e2000d101d46 */
[C---:B------:R-:W-:Y:S03]  /*2780*/  HMMA.16816.F32.BF16 R96, R4.reuse, R32, R44 ;  /* 0x000000200460723c */ /* 0x040fe6000004182c */
[----:B------:R2:W-:Y:S04]  /*2790*/  LDGSTS.E.BYPASS.LTC128B.128 [R219+0x2900], [R2.64], !P1 ;  /* 0x0290000002db7fae */ /* 0x0005e8000c901d46 */
[----:B------:R-:W-:Y:S04]  /*27a0*/  LDSM.16.M88.4 R48, [R200+0x1000] ;  /* 0x00100000c830783b */ /* 0x000fe80000000200 */
[----:B------:R-:W-:Y:S01]  /*27b0*/  LDSM.16.M88.4 R44, [R200+0x1400] ;  /* 0x00140000c82c783b */ /* 0x000fe20000000200 */
[-C--:B------:R-:W-:Y:S03]  /*27c0*/  HMMA.16816.F32.BF16 R144, R4, R40.reuse, R68 ;  /* 0x000000280490723c */ /* 0x080fe60000041844 */
[----:B------:R-:W-:Y:S04]  /*27d0*/  LDSM.16.M88.4 R28, [R212] ;  /* 0x00000000d41c783b */ /* 0x000fe80000000200 */
[----:B------:R-:W0:Y:S01]  /*27e0*/  LDGDEPBAR ;  /* 0x00000000000079af */ /* 0x000e220000000000 */
[----:B-1----:R-:W-:Y:S03]  /*27f0*/  HMMA.16816.F32.BF16 R128, R8, R40, R56 ;  /* 0x000000280880723c */ /* 0x002fe60000041838 */
[----:B---3--:R-:W-:Y:S04]  /*2800*/  LDSM.16.M88.4 R16, [R200+0x1c00] ;  /* 0x001c0000c810783b */ /* 0x008fe80000000200 */
[----:B----4-:R-:W1:Y:S01]  /*2810*/  LDSM.16.M88.4 R12, [R203+0x3000] ;  /* 0x00300000cb0c783b */ /* 0x010e620000000200 */
[C---:B------:R-:W-:Y:S08]  /*2820*/  HMMA.16816.F32.BF16 R64, R4.reuse, R36, R64 ;  /* 0x000000240440723c */ /* 0x040ff00000041840 */
[----:B------:R-:W-:Y:S08]  /*2830*/  HMMA.16816.F32.BF16 R68, R4, R38, R84 ;  /* 0x000000260444723c */ /* 0x000ff00000041854 */
[C---:B------:R-:W-:Y:S08]  /*2840*/  HMMA.16816.F32.BF16 R120, R8.reuse, R36, R120 ;  /* 0x000000240878723c */ /* 0x040ff00000041878 */
[----:B------:R-:W-:Y:S01]  /*2850*/  HMMA.16816.F32.BF16 R56, R8, R38, R100 ;  /* 0x000000260838723c */ /* 0x000fe20000041864 */
[----:B------:R-:W3:Y:S07]  /*2860*/  LDSM.16.M88.4 R36, [R200+0x1800] ;  /* 0x00180000c824783b */ /* 0x000eee0000000200 */
[----:B--2---:R-:W-:Y:S08]  /*2870*/  HMMA.16816.F32.BF16 R20, R4, R34, R88 ;  /* 0x000000220414723c */ /* 0x004ff00000041858 */
[C---:B------:R-:W-:Y:S08]  /*2880*/  HMMA.16816.F32.BF16 R124, R8.reuse, R32, R80 ;  /* 0x00000020087c723c */ /* 0x040ff00000041850 */
[C---:B------:R-:W-:Y:S01]  /*2890*/  HMMA.16816.F32.BF16 R132, R8.reuse, R24, R52 ;  /* 0x000000180884723c */ /* 0x040fe20000041834 */
[----:B------:R-:W-:Y:S07]  /*28a0*/  LDSM.16.M88.4 R52, [R210] ;  /* 0x00000000d234783b */ /* 0x000fee0000000200 */
[C---:B------:R-:W-:Y:S01]  /*28b0*/  HMMA.16816.F32.BF16 R108, R8.reuse, R34, R76 ;  /* 0x00000022086c723c */ /* 0x040fe2000004184c */
[----:B------:R-:W-:Y:S07]  /*28c0*/  LDSM.16.M88.4 R32, [R213] ;  /* 0x00000000d520783b */ /* 0x000fee0000000200 */
[C---:B------:R-:W-:Y:S08]  /*28d0*/  HMMA.16816.F32.BF16 R112, R8.reuse, R42, R72 ;  /* 0x0000002a0870723c */ /* 0x040ff00000041848 */
[----:B------:R-:W-:Y:S01]  /*28e0*/  HMMA.16816.F32.BF16 R104, R8, R26, R60 ;  /* 0x0000001a0868723c */ /* 0x000fe2000004183c */
[----:B------:R-:W2:Y:S07]  /*28f0*/  LDSM.16.M88.4 R8, [R203+0x2000] ;  /* 0x00200000cb08783b */ /* 0x000eae0000000200 */
[C---:B------:R-:W-:Y:S08]  /*2900*/  HMMA.16816.F32.BF16 R92, R4.reuse, R42, R92 ;  /* 0x0000002a045c723c */ /* 0x040ff0000004185c */
[----:B------:R-:W-:Y:S01]  /*2910*/  HMMA.16816.F32.BF16 R116, R4, R26, R116 ;  /* 0x0000001a0474723c */ /* 0x000fe20000041874 */
[----:B------:R-:W-:Y:S04]  /*2920*/  LDSM.16.M88.4 R24, [R211] ;  /* 0x00000000d318783b */ /* 0x000fe80000000200 */
[----:B------:R-:W-:Y:S03]  /*2930*/  LDSM.16.M88.4 R4, [R204+0x3000] ;  /* 0x00300000cc04783b */ /* 0x000fe60000000200 */
[C---:B-1----:R-:W-:Y:S08]  /*2940*/  HMMA.16816.F32.BF16 R100, R12.reuse, R48, R64 ;  /* 0x000000300c64723c */ /* 0x042ff00000041840 */
[C---:B------:R-:W-:Y:S01]  /*2950*/  HMMA.16816.F32.BF16 R64, R12.reuse, R46, R20 ;  /* 0x0000002e0c40723c */ /* 0x040fe20000041814 */
[----:B------:R-:W1:Y:S07]  /*2960*/  LDSM.16.M88.4 R20, [R204+0x2000] ;  /* 0x00200000cc14783b */ /* 0x000e6e0000000200 */
[C---:B------:R-:W-:Y:S08]  /*2970*/  HMMA.16816.F32.BF16 R96, R12.reuse, R44, R96 ;  /* 0x0000002c0c60723c */ /* 0x040ff00000041860 */
[C---:B------:R-:W-:Y:S08]  /*2980*/  HMMA.16816.F32.BF16 R84, R12.reuse, R50, R68 ;  /* 0x000000320c54723c */ /* 0x040ff00000041844 */
[C---:B---3--:R-:W-:Y:S08]  /*2990*/  HMMA.16816.F32.BF16 R80, R12.reuse, R36, R144 ;  /* 0x000000240c50723c */ /* 0x048ff00000041890 */
[C---:B------:R-:W-:Y:S08]  /*29a0*/  HMMA.16816.F32.BF16 R88, R12.reuse, R16, R136 ;  /* 0x000000100c58723c */ /* 0x040ff00000041888 */
[C---:B------:R-:W-:Y:S08]  /*29b0*/  HMMA.16816.F32.BF16 R92, R12.reuse, R38, R92 ;  /* 0x000000260c5c723c */ /* 0x040ff0000004185c */
[----:B------:R-:W-:Y:S08]  /*29c0*/  HMMA.16816.F32.BF16 R76, R12, R18, R116 ;  /* 0x000000120c4c723c */ /* 0x000ff00000041874 */
[C---:B--2---:R-:W-:Y:S08]  /*29d0*/  HMMA.16816.F32.BF16 R40, R8.reuse, R44, R124 ;  /* 0x0000002c0828723c */ /* 0x044ff0000004187c */
        /* <DEDUP_REMOVED lines=9> */
[----:B------:R-:W2:Y:S07]  /*2a70*/  LDSM.16.M88.4 R16, [R203+0x5000] ;  /* 0x00500000cb10783b */ /* 0x000eae0000000200 */
[C---:B-1----:R-:W-:Y:S01]  /*2a80*/  HMMA.16816.F32.BF16 R108, R20.reuse, R24, R12 ;  /* 0x00000018146c723c */ /* 0x042fe2000004180c */
[----:B------:R-:W1:Y:S07]  /*2a90*/  LDSM.16.M88.4 R12, [R203+0x4000] ;  /* 0x00400000cb0c783b */ /* 0x000e6e0000000200 */
        /* <DEDUP_REMOVED lines=8> */
[----:B------:R-:W-:Y:S07]  /*2b20*/  LDSM.16.M88.4 R32, [R209] ;  /* 0x00000000d120783b */ /* 0x000fee0000000200 */
[C---:B------:R-:W-:Y:S08]  /*2b30*/  HMMA.16816.F32.BF16 R132, R4.reuse, R28, R96 ;  /* 0x0000001c0484723c */ /* 0x040ff00000041860 */
[C---:B------:R-:W-:Y:S01]  /*2b40*/  HMMA.16816.F32.BF16 R128, R4.reuse, R30, R64 ;  /* 0x0000001e0480723c */ /* 0x040fe20000041840 */
[----:B------:R-:W-:Y:S07]  /*2b50*/  LDSM.16.M88.4 R28, [R208] ;  /* 0x00000000d01c783b */ /* 0x000fee0000000200 */
[C---:B------:R-:W-:Y:S08]  /*2b60*/  HMMA.16816.F32.BF16 R84, R4.reuse, R24, R80 ;  /* 0x000000180454723c */ /* 0x040ff00000041850 */
[C---:B------:R-:W-:Y:S08]  /*2b70*/  HMMA.16816.F32.BF16 R80, R4.reuse, R26, R92 ;  /* 0x0000001a0450723c */ /* 0x040ff0000004185c */
[C---:B------:R-:W-:Y:S08]  /*2b80*/  HMMA.16816.F32.BF16 R124, R4.reuse, R52, R88 ;  /* 0x00000034047c723c */ /* 0x040ff00000041858 */
[----:B------:R-:W-:Y:S01]  /*2b90*/  HMMA.16816.F32.BF16 R64, R4, R54, R76 ;  /* 0x000000360440723c */ /* 0x000fe2000004184c */
[----:B------:R-:W5:Y:S07]  /*2ba0*/  LDSM.16.M88.4 R4, [R204+0x5000] ;  /* 0x00500000cc04783b */ /* 0x000f6e0000000200 */
[C---:B------:R-:W-:Y:S01]  /*2bb0*/  HMMA.16816.F32.BF16 R104, R20.reuse, R26, R60 ;  /* 0x0000001a1468723c */ /* 0x040fe2000004183c */
[----:B------:R-:W-:Y:S07]  /*2bc0*/  LDSM.16.M88.4 R24, [R207] ;  /* 0x00000000cf18783b */ /* 0x000fee0000000200 */
[C---:B------:R-:W-:Y:S08]  /*2bd0*/  HMMA.16816.F32.BF16 R72, R20.reuse, R52, R68 ;  /* 0x000000341448723c */ /* 0x040ff00000041844 */
[----:B------:R-:W-:Y:S01]  /*2be0*/  HMMA.16816.F32.BF16 R68, R20, R54, R8 ;  /* 0x000000361444723c */ /* 0x000fe20000041808 */
[----:B------:R-:W3:Y:S04]  /*2bf0*/  LDSM.16.M88.4 R8, [R204+0x4000] ;  /* 0x00400000cc08783b */ /* 0x000ee80000000200 */
[----:B------:R-:W4:Y:S01]  /*2c00*/  LDSM.16.M88.4 R20, [R206] ;  /* 0x00000000ce14783b */ /* 0x000f220000000200 */
[----:B------:R-:W-:Y:S01]  /*2c10*/  ISETP.GE.AND P0, PT, R221, 0x2, PT ;  /* 0x00000002dd00780c */ /* 0x000fe20003f06270 */
[----:B------:R-:W-:-:S04]  /*2c20*/  DEPBAR.LE SB0, 0x0 ;  /* 0x000080000000791a */ /* 0x000fc80000000000 */
[C---:B--2---:R-:W-:Y:S08]  /*2c30*/  HMMA.16816.F32.BF16 R100, R16.reuse, R48, R100 ;  /* 0x000000301064723c */ /* 0x044ff00000041864 */
[----:B------:R-:W-:Y:S08]  /*2c40*/  HMMA.16816.F32.BF16 R96, R16, R50, R136 ;  /* 0x000000321060723c */ /* 0x000ff00000041888 */
[C---:B-1----:R-:W-:Y:S08]  /*2c50*/  HMMA.16816.F32.BF16 R60, R12.reuse, R48, R120 ;  /* 0x000000300c3c723c */ /* 0x042ff00000041878 */
        /* <DEDUP_REMOVED lines=12> */
[----:B------:R-:W-:Y:S01]  /*2d20*/  HMMA.16816.F32.BF16 R12, R12, R38, R68 ;  /* 0x000000260c0c723c */ /* 0x000fe20000041844 */
[----:B------:R-:W-:Y:S01]  /*2d30*/  BSSY B0, `(.L_x_1462) ;  /* 0x000005c000007945 */ /* 0x000fe20003800000 */
[----:B------:R-:W-:-:S06]  /*2d40*/  ISETP.GT.AND P3, PT, R158, 0x3f, PT ;  /* 0x0000003f9e00780c */ /* 0x000fcc0003f64270 */
[C---:B-----5:R-:W-:Y:S08]  /*2d50*/  HMMA.16816.F32.BF16 R100, R4.reuse, R32, R100 ;  /* 0x000000200464723c */ /* 0x060ff00000041864 */
        /* <DEDUP_REMOVED lines=14> */
[----:B------:R-:W-:Y:S01]  /*2e40*/  HMMA.16816.F32.BF16 R28, R8, R22, R12 ;  /* 0x00000016081c723c */ /* 0x000fe2000004180c */
[----:B------:R-:W-:Y:S06]  /*2e50*/  BAR.SYNC.DEFER_BLOCKING 0x0 ;  /* 0x0000000000007b1d */ /* 0x000fec0000010000 */
[----:B------:R-:W-:Y:S01]  /*2e60*/  @!UPT UIADD3 URZ, URZ, URZ, URZ ;  /* 0x0000003f3f3ff290 */ /* 0x000fe2000fffe03f */
[----:B------:R-:W-:Y:S11]  /*2e70*/  @!P0 BRA `(.L_x_1463) ;  /* 0x0000047000008947 */ /* 0x000ff60003800000 */
[----:B------:R-:W-:Y:S01]  /*2e80*/  IMAD R2, R221, 0x40, R159 ;  /* 0x00000040dd027824 */ /* 0x000fe200078e029f */
[----:B------:R-:W-:-:S04]  /*2e90*/  MOV R220, RZ ;  /* 0x000000ff00dc7202 */ /* 0x000fc80000000f00 */
[----:B------:R-:W-:-:S05]  /*2ea0*/  IADD3 R2, R2, -0x80, R158 ;  /* 0xffffff8002027810 */ /* 0x000fca0007ffe09e */
[----:B------:R-:W-:-:S04]  /*2eb0*/  @P4 IMAD.HI.U32 R3, R2, c[0x0][0x2bc], RZ ;  /* 0x0000af0002034a27 */ /* 0x000fc800078e00ff */
[----:B------:R-:W-:Y:S01]  /*2ec0*/  IMAD.MOV.U32 R0, RZ, RZ, R2 ;  /* 0x000000ffff007224 */ /* 0x000fe200078e0002 */
        /* <DEDUP_REMOVED lines=23> */
.L_x_1526:
[----:B------:R-:W-:Y:S05]  /*3040*/  BRA.DIV ~URZ, `(.L_x_1465) ;  /* 0x0000cff27f007947 */ /* 0x000fea000b800000 */
[----:B------:R-:W3:Y:S01]  /*3050*/  SHFL.IDX PT, R0, R12, RZ, 0x1c1f ;  /* 0x001c1fff0c007589 */ /* 0x000ee200000e0000 */
[C---:B------:R-:W-:Y:S02]  /*3060*/  IADD3 R8, R218.reuse, 0x40, RZ ;  /* 0x00000040da087810 */ /* 0x040fe40007ffe0ff */
[----:B------:R-:W-:Y:S02]  /*3070*/  ISETP.GE.AND P2, PT, R218, c[0x0][0x1d4], PT ;  /* 0x00007500da007a0c */ /* 0x000fe40003f46270 */
[----:B------:R-:W-:Y:S02]  /*3080*/  ISETP.GE.AND P1, PT, R252, c[0x0][0x1d4], PT ;  /* 0x00007500fc007a0c */ /* 0x000fe40003f26270 */
[----:B------:R-:W-:Y:S02]  /*3090*/  SEL R11, RZ, 0x10, P2 ;  /* 0x00000010ff0b7807 */ /* 0x000fe40001000000 */
[----:B------:R-:W-:-:S02]  /*30a0*/  SEL R10, RZ, 0x10, P1 ;  /* 0x00000010ff0a7807 */ /* 0x000fc40000800000 */
[C---:B---3--:R-:W-:Y:S02]  /*30b0*/  IADD3 R6, P0, R0.reuse, R150, RZ ;  /* 0x0000009600067210 */ /* 0x048fe40007f1e0ff */
[----:B------:R-:W-:-:S03]  /*30c0*/  IADD3 R2, P6, R0, R151, RZ ;  /* 0x0000009700027210 */ /* 0x000fc60007fde0ff */
[----:B--2---:R-:W-:Y:S01]  /*30d0*/  IMAD.X R7, R4, 0x1, R140, P0 ;  /* 0x0000000104077824 */ /* 0x004fe200000e068c */
[----:B------:R-:W-:Y:S01]  /*30e0*/  ISETP.GE.AND P0, PT, R8, c[0x0][0x1d4], PT ;  /* 0x0000750008007a0c */ /* 0x000fe20003f06270 */
[----:B------:R-:W-:Y:S01]  /*30f0*/  IMAD.X R3, R4, 0x1, R141, P6 ;  /* 0x0000000104037824 */ /* 0x000fe200030e068d */
        /* <DEDUP_REMOVED lines=10> */
.L_x_1527:
        /* <DEDUP_REMOVED lines=8> */
[----:B------:R-:W-:Y:S02]  /*3220*/  IADD3.X R9, RZ, R4, R140, P1, P0 ;  /* 0x00000004ff097210 */ /* 0x000fe40000fe048c */
        /* <DEDUP_REMOVED lines=12> */
.L_x_1463:
[----:B------:R-:W-:Y:S05]  /*32f0*/  BSYNC B0 ;  /* 0x0000000000007941 */ /* 0x000fea0003800000 */
.L_x_1462:
[----:B-1----:R-:W2:Y:S04]  /*3300*/  LDL R3, [R1+0x40] ;  /* 0x0000400001037983 */ /* 0x002ea80000100800 */
[----:B------:R-:W2:Y:S04]  /*3310*/  LDL R0, [R1+0x50] ;  /* 0x0000500001007983 */ /* 0x000ea80000100800 */
[----:B------:R-:W3:Y:S01]  /*3320*/  LDL R6, [R1+0x4c] ;  /* 0x00004c0001067983 */ /* 0x000ee20000100800 */
[----:B------:R-:W-:-:S02]  /*3330*/  MOV R2, 0xffffffc0 ;  /* 0xffffffc000027802 */ /* 0x000fc40000000f00 */
[----:B------:R-:W-:Y:S01]  /*3340*/  MOV R4, c[0x0][0x2ac] ;  /* 0x0000ab0000047a02 */ /* 0x000fe20000000f00 */
[----:B------:R-:W0:Y:S02]  /*3350*/  LDGDEPBAR ;  /* 0x00000000000079af */ /* 0x000e240000000000 */
[----:B------:R-:W-:-:S04]  /*3360*/  IMAD R2, R221, R2, 0x41 ;  /* 0x00000041dd027424 */ /* 0x000fc800078e0202 */
[----:B------:R-:W-:Y:S01]  /*3370*/  IMAD R2, R4, c[0x0][0x1d0], R2 ;  /* 0x0000740004027a24 */ /* 0x000fe200078e0202 */
[----:B--2---:R-:W-:Y:S02]  /*3380*/  IADD3 R0, R0, R3, RZ ;  /* 0x0000000300007210 */ /* 0x004fe40007ffe0ff */
[----:B---3--:R-:W-:-:S03]  /*3390*/  IADD3 R5, -R6, R143, RZ ;  /* 0x0000008f06057210 */ /* 0x008fc60007ffe1ff */
[----:B------:R-:W-:Y:S01]  /*33a0*/  @P5 IMAD.HI.U32 R3, R0, c[0x0][0x2c8], RZ ;  /* 0x0000b20000035a27 */ /* 0x000fe200078e00ff */
[----:B------:R-:W-:-:S04]  /*33b0*/  IADD3 R4, R2, -c[0x0][0x168], -R6 ;  /* 0x80005a0002047a10 */ /* 0x000fc80007ffe806 */
[----:B------:R-:W-:Y:S01]  /*33c0*/  @P5 SHF.R.U32.HI R0, RZ, c[0x0][0x2cc], R3 ;  /* 0x0000b300ff005a19 */ /* 0x000fe20000011603 */
[----:B------:R-:W-:Y:S05]  /*33d0*/  BRA.DIV ~URZ, `(.L_x_1466) ;  /* 0x0000ceb27f007947 */ /* 0x000fea000b800000 */
[----:B------:R1:W2:Y:S02]  /*33e0*/  SHFL.IDX PT, R2, R0, RZ, 0x1c1f ;  /* 0x001c1fff00027589 */ /* 0x0002a400000e0000 */
.L_x_1528:
        /* <DEDUP_REMOVED lines=42> */
[C---:B------:R-:W-:Y:S02]  /*3690*/  ISETP.GT.AND P0, PT, R3.reuse, 0x9, PT ;  /* 0x000000090300780c */ /* 0x040fe40003f04270 */
[----:B------:R-:W-:Y:S02]  /*36a0*/  ISETP.GT.AND P1, PT, R3, 0x8, PT ;  /* 0x000000080300780c */ /* 0x000fe40003f24270 */
[----:B------:R-:W-:Y:S02]  /*36b0*/  FSEL R18, R59, -INF , P0 ;  /* 0xff8000003b127808 */ /* 0x000fe40000000000 */
[----:B------:R-:W-:Y:S02]  /*36c0*/  ISETP.GT.AND P0, PT, R3, 0x19, PT ;  /* 0x000000190300780c */ /* 0x000fe40003f04270 */
[----:B------:R-:W-:Y:S02]  /*36d0*/  FSEL R14, R58, -INF , P1 ;  /* 0xff8000003a0e7808 */ /* 0x000fe40000800000 */
[----:B------:R-:W-:-:S02]  /*36e0*/  FSEL R26, R51, -INF , P0 ;  /* 0xff800000331a7808 */ /* 0x000fc40000000000 */
[C---:B------:R-:W-:Y:S02]  /*36f0*/  ISETP.GT.AND P0, PT, R3.reuse, 0x29, PT ;  /* 0x000000290300780c */ /* 0x040fe40003f04270 */
[----:B------:R-:W-:Y:S02]  /*3700*/  ISETP.GT.AND P1, PT, R3, 0x18, PT ;  /* 0x000000180300780c */ /* 0x000fe40003f24270 */
[----:B------:R-:W-:Y:S02]  /*3710*/  FSEL R145, R43, -INF , P0 ;  /* 0xff8000002b917808 */ /* 0x000fe40000000000 */
[----:B------:R-:W-:Y:S02]  /*3720*/  ISETP.GT.AND P0, PT, R3, 0x31, PT ;  /* 0x000000310300780c */ /* 0x000fe40003f04270 */
[----:B------:R-:W-:Y:S02]  /*3730*/  IMNMX R2, R5, R2, PT ;  /* 0x0000000205027217 */ /* 0x000fe40003800200 */
[----:B------:R-:W-:-:S02]  /*3740*/  FSEL R25, R50, -INF , P1 ;  /* 0xff80000032197808 */ /* 0x000fc40000800000 */
[----:B------:R-:W-:Y:S02]  /*3750*/  ISETP.GT.AND P1, PT, R3, 0x28, PT ;  /* 0x000000280300780c */ /* 0x000fe40003f24270 */
[----:B------:R-:W-:Y:S02]  /*3760*/  FSEL R190, R35, -INF , P0 ;  /* 0xff80000023be7808 */ /* 0x000fe40000000000 */
[----:B------:R-:W-:Y:S02]  /*3770*/  ISETP.GT.AND P2, PT, R3, 0x1, PT ;  /* 0x000000010300780c */ /* 0x000fe40003f44270 */
[----:B------:R-:W-:Y:S02]  /*3780*/  ISETP.GT.AND P0, PT, R2, RZ, PT ;  /* 0x000000ff0200720c */ /* 0x000fe40003f04270 */
[----:B------:R-:W-:Y:S02]  /*3790*/  IMNMX R0, R5, R0, PT ;  /* 0x0000000005007217 */ /* 0x000fe40003800200 */
[----:B------:R-:W-:-:S02]  /*37a0*/  FSEL R146, R42, -INF , P1 ;  /* 0xff8000002a927808 */ /* 0x000fc40000800000 */
[----:B------:R-:W-:Y:S02]  /*37b0*/  FSEL R10, R63, -INF , P2 ;  /* 0xff8000003f0a7808 */ /* 0x000fe40001000000 */
[C---:B------:R-:W-:Y:S02]  /*37c0*/  ISETP.GT.AND P1, PT, R3.reuse, 0x39, PT ;  /* 0x000000390300780c */ /* 0x040fe40003f24270 */
[----:B------:R-:W-:Y:S02]  /*37d0*/  FSEL R22, R100, -INF , P0 ;  /* 0xff80000064167808 */ /* 0x000fe40000000000 */
[----:B------:R-:W-:Y:S02]  /*37e0*/  ISETP.GT.AND P2, PT, R3, 0x11, PT ;  /* 0x000000110300780c */ /* 0x000fe40003f44270 */
[----:B------:R-:W-:Y:S02]  /*37f0*/  ISETP.GT.AND P0, PT, R0, 0x1, PT ;  /* 0x000000010000780c */ /* 0x000fe40003f04270 */
[----:B------:R-:W-:-:S02]  /*3800*/  FSEL R188, R31, -INF , P1 ;  /* 0xff8000001fbc7808 */ /* 0x000fc40000800000 */
[----:B------:R-:W-:Y:S02]  /*3810*/  FSEL R21, R55, -INF , P2 ;  /* 0xff80000037157808 */ /* 0x000fe40001000000 */
[----:B------:R-:W-:Y:S02]  /*3820*/  FSEL R31, R103, -INF , P0 ;  /* 0xff800000671f7808 */ /* 0x000fe40000000000 */
[----:B------:R-:W-:Y:S02]  /*3830*/  ISETP.GT.AND P2, PT, R3, 0x21, PT ;  /* 0x000000210300780c */ /* 0x000fe40003f44270 */
[----:B------:R-:W-:Y:S02]  /*3840*/  ISETP.GT.AND P0, PT, R2, 0x9, PT ;  /* 0x000000090200780c */ /* 0x000fe40003f04270 */
[----:B------:R-:W-:Y:S02]  /*3850*/  FSEL R150, R47, -INF , P2 ;  /* 0xff8000002f967808 */ /* 0x000fe40001000000 */
[----:B------:R-:W-:-:S02]  /*3860*/  FSEL R28, R97, -INF , P0 ;  /* 0xff800000611c7808 */ /* 0x000fc40000000000 */
[C---:B------:R-:W-:Y:S02]  /*3870*/  ISETP.GT.AND P2, PT, R3.reuse, 0x38, PT ;  /* 0x000000380300780c */ /* 0x040fe40003f44270 */
[C---:B------:R-:W-:Y:S02]  /*3880*/  ISETP.GT.AND P1, PT, R2.reuse, 0x1, PT ;  /* 0x000000010200780c */ /* 0x040fe40003f24270 */
[----:B------:R-:W-:Y:S02]  /*3890*/  ISETP.GT.AND P0, PT, R2, 0x10, PT ;  /* 0x000000100200780c */ /* 0x000fe40003f04270 */
[----:B------:R-:W-:Y:S02]  /*38a0*/  ISETP.GT.AND P6, PT, R3, RZ, PT ;  /* 0x000000ff0300720c */ /* 0x000fe40003fc4270 */
[----:B------:R-:W-:Y:S02]  /*38b0*/  FSEL R189, R30, -INF , P2 ;  /* 0xff8000001ebd7808 */ /* 0x000fe40001000000 */
[----:B------:R-:W-:-:S02]  /*38c0*/  FSEL R24, R101, -INF , P1 ;  /* 0xff80000065187808 */ /* 0x000fc40000800000 */
[----:B------:R-:W-:Y:S02]  /*38d0*/  FSEL R29, R92, -INF , P0 ;  /* 0xff8000005c1d7808 */ /* 0x000fe40000000000 */
[----:B------:R-:W-:Y:S02]  /*38e0*/  ISETP.GT.AND P2, PT, R0, RZ, PT ;  /* 0x000000ff0000720c */ /* 0x000fe40003f44270 */
[----:B------:R-:W-:Y:S02]  /*38f0*/  ISETP.GT.AND P1, PT, R2, 0x8, PT ;  /* 0x000000080200780c */ /* 0x000fe40003f24270 */
[----:B------:R-:W-:Y:S02]  /*3900*/  ISETP.GT.AND P0, PT, R0, 0x11, PT ;  /* 0x000000110000780c */ /* 0x000fe40003f04270 */
[----:B------:R-:W-:Y:S02]  /*3910*/  FSEL R9, R62, -INF , P6 ;  /* 0xff8000003e097808 */ /* 0x000fe40003000000 */
[----:B------:R-:W-:-:S02]  /*3920*/  ISETP.GT.AND P6, PT, R3, 0x10, PT ;  /* 0x000000100300780c */ /* 0x000fc40003fc4270 */
[----:B------:R-:W-:Y:S02]  /*3930*/  FSEL R30, R102, -INF , P2 ;  /* 0xff800000661e7808 */ /* 0x000fe40001000000 */
[----:B------:R-:W-:Y:S02]  /*3940*/  FSEL R27, R96, -INF , P1 ;  /* 0xff800000601b7808 */ /* 0x000fe40000800000 */
[----:B------:R-:W-:Y:S02]  /*3950*/  FSEL R42, R95, -INF , P0 ;  /* 0xff8000005f2a7808 */ /* 0x000fe40000000000 */
[C---:B------:R-:W-:Y:S02]  /*3960*/  ISETP.GT.AND P2, PT, R0.reuse, 0x8, PT ;  /* 0x000000080000780c */ /* 0x040fe40003f44270 */
[----:B------:R-:W-:Y:S02]  /*3970*/  ISETP.GT.AND P1, PT, R0, 0x9, PT ;  /* 0x000000090000780c */ /* 0x000fe40003f24270 */
[----:B------:R-:W-:-:S02]  /*3980*/  ISETP.GT.AND P0, PT, R2, 0x19, PT ;  /* 0x000000190200780c */ /* 0x000fc40003f04270 */
[----:B------:R-:W-:Y:S02]  /*3990*/  FSEL R19, R54, -INF , P6 ;  /* 0xff80000036137808 */ /* 0x000fe40003000000 */
[----:B------:R-:W-:Y:S02]  /*39a0*/  ISETP.GT.AND P6, PT, R3, 0x20, PT ;  /* 0x000000200300780c */ /* 0x000fe40003fc4270 */
[----:B------:R-:W-:Y:S02]  /*39b0*/  FSEL R33, R98, -INF , P2 ;  /* 0xff80000062217808 */ /* 0x000fe40001000000 */
[----:B------:R-:W-:Y:S02]  /*39c0*/  FSEL R35, R99, -INF , P1 ;  /* 0xff80000063237808 */ /* 0x000fe40000800000 */
[----:B------:R-:W-:Y:S02]  /*39d0*/  FSEL R41, R89, -INF , P0 ;  /* 0xff80000059297808 */ /* 0x000fe40000000000 */
[----:B------:R-:W-:-:S02]  /*39e0*/  ISETP.GT.AND P2, PT, R2, 0x11, PT ;  /* 0x000000110200780c */ /* 0x000fc40003f44270 */
[C---:B------:R-:W-:Y:S02]  /*39f0*/  ISETP.GT.AND P1, PT, R0.reuse, 0x10, PT ;  /* 0x000000100000780c */ /* 0x040fe40003f24270 */
[----:B------:R-:W-:Y:S02]  /*3a00*/  ISETP.GT.AND P0, PT, R0, 0x18, PT ;  /* 0x000000180000780c */ /* 0x000fe40003f04270 */
[----:B------:R-:W-:Y:S02]  /*3a10*/  FSEL R151, R46, -INF , P6 ;  /* 0xff8000002e977808 */ /* 0x000fe40003000000 */
[----:B------:R-:W-:Y:S02]  /*3a20*/  ISETP.GT.AND P6, PT, R3, 0x30, PT ;  /* 0x000000300300780c */ /* 0x000fe40003fc4270 */
[----:B------:R-:W-:Y:S02]  /*3a30*/  FSEL R32, R93, -INF , P2 ;  /* 0xff8000005d207808 */ /* 0x000fe40001000000 */
[----:B------:R-:W-:-:S02]  /*3a40*/  FSEL R40, R94, -INF , P1 ;  /* 0xff8000005e287808 */ /* 0x000fc40000800000 */
[----:B------:R-:W-:Y:S02]  /*3a50*/  FSEL R43, R90, -INF , P0 ;  /* 0xff8000005a2b7808 */ /* 0x000fe40000000000 */
[C---:B------:R-:W-:Y:S02]  /*3a60*/  ISETP.GT.AND P2, PT, R2.reuse, 0x18, PT ;  /* 0x000000180200780c */ /* 0x040fe40003f44270 */
[----:B------:R-:W-:Y:S02]  /*3a70*/  ISETP.GT.AND P1, PT, R2, 0x20, PT ;  /* 0x000000200200780c */ /* 0x000fe40003f24270 */
[----:B------:R-:W-:Y:S02]  /*3a80*/  ISETP.GT.AND P0, PT, R0, 0x21, PT ;  /* 0x000000210000780c */ /* 0x000fe40003f04270 */
[----:B------:R-:W-:Y:S02]  /*3a90*/  FSEL R191, R34, -INF , P6 ;  /* 0xff80000022bf7808 */ /* 0x000fe40003000000 */
[----:B------:R-:W-:-:S02]  /*3aa0*/  FSEL R34, R88, -INF , P2 ;  /* 0xff80000058227808 */ /* 0x000fc40001000000 */
[----:B------:R-:W-:Y:S02]  /*3ab0*/  FSEL R138, R84, -INF , P1 ;  /* 0xff800000548a7808 */ /* 0x000fe40000800000 */
[----:B------:R-:W-:Y:S02]  /*3ac0*/  FSEL R125, R87, -INF , P0 ;  /* 0xff800000577d7808 */ /* 0x000fe40000000000 */
[C---:B------:R-:W-:Y:S02]  /*3ad0*/  ISETP.GT.AND P2, PT, R0.reuse, 0x19, PT ;  /* 0x000000190000780c */ /* 0x040fe40003f44270 */
[----:B------:R-:W-:Y:S02]  /*3ae0*/  ISETP.GT.AND P1, PT, R0, 0x20, PT ;  /* 0x000000200000780c */ /* 0x000fe40003f24270 */
        /* <DEDUP_REMOVED lines=14> */
[C---:B------:R-:W-:Y:S02]  /*3bd0*/  ISETP.GT.AND P2, PT, R2.reuse, 0x31, PT ;  /* 0x000000310200780c */ /* 0x040fe40003f44270 */
[----:B------:R-:W-:Y:S02]  /*3be0*/  ISETP.GT.AND P1, PT, R2, 0x38, PT ;  /* 0x000000380200780c */ /* 0x000fe40003f24270 */
[----:B------:R-:W-:Y:S02]  /*3bf0*/  FSEL R127, R82, -INF , P6 ;  /* 0xff800000527f7808 */ /* 0x000fe40003000000 */
[----:B------:R-:W-:Y:S02]  /*3c00*/  ISETP.GT.AND P0, PT, R0, 0x30, PT ;  /* 0x000000300000780c */ /* 0x000fe40003f04270 */
[----:B------:R-:W-:Y:S02]  /*3c10*/  ISETP.GT.AND P6, PT, R2, 0x39, PT ;  /* 0x000000390200780c */ /* 0x000fe40003fc4270 */
[----:B------:R-:W-:-:S02]  /*3c20*/  FMNMX.FTZ R2, R11, R3, !PT ;  /* 0x000000030b027209 */ /* 0x000fc40007810000 */
[----:B------:R-:W-:Y:S02]  /*3c30*/  FSEL R186, R77, -INF , P2 ;  /* 0xff8000004dba7808 */ /* 0x000fe40001000000 */
[----:B------:R-:W-:Y:S02]  /*3c40*/  FSEL R185, R64, -INF , P1 ;  /* 0xff80000040b97808 */ /* 0x000fe40000800000 */
[----:B------:R-:W-:Y:S02]  /*3c50*/  FSEL R179, R78, -INF , P0 ;  /* 0xff8000004eb37808 */ /* 0x000fe40000000000 */
        /* <DEDUP_REMOVED lines=53> */
[----:B------:R-:W-:Y:S02]  /*3fb0*/  FSEL R184, R65, -INF , P6 ;  /* 0xff80000041b87808 */ /* 0x000fe40003000000 */
        /* <DEDUP_REMOVED lines=26> */
.L_x_1529:
[C---:B------:R-:W-:Y:S01]  /*4160*/  FMUL.FTZ R16, R149.reuse, c[0x0][0x2d0] ;  /* 0x0000b40095107a20 */ /* 0x040fe20000410000 */
[----:B------:R-:W-:Y:S01]  /*4170*/  FSETP.NEU.FTZ.AND P0, PT, R149, -INF , PT ;  /* 0xff8000009500780b */ /* 0x000fe20003f1d000 */
[----:B------:R-:W-:Y:S01]  /*4180*/  FMUL.FTZ R3, R148, c[0x0][0x2d0] ;  /* 0x0000b40094037a20 */ /* 0x000fe20000410000 */
[----:B----4-:R-:W-:Y:S01]  /*4190*/  FMNMX.FTZ R17, R17, R6, !PT ;  /* 0x0000000611117209 */ /* 0x010fe20007810000 */
[----:B------:R-:W-:Y:S01]  /*41a0*/  WARPSYNC 0xffffffff ;  /* 0xffffffff00007948 */ /* 0x000fe20003800000 */
[----:B------:R-:W-:Y:S01]  /*41b0*/  FSEL R16, R16, RZ, P0 ;  /* 0x000000ff10107208 */ /* 0x000fe20000000000 */
[----:B------:R-:W1:Y:S01]  /*41c0*/  LDSM.16.MT88.4 R36, [R201] ;  /* 0x00000000c924783b */ /* 0x000e620000004200 */
[----:B------:R-:W-:-:S03]  /*41d0*/  FSETP.NEU.FTZ.AND P0, PT, R148, -INF , PT ;  /* 0xff8000009400780b */ /* 0x000fc60003f1d000 */
[--C-:B------:R-:W-:Y:S01]  /*41e0*/  FFMA.FTZ R0, R7, c[0x0][0x2d0], -R16.reuse ;  /* 0x0000b40007007a23 */ /* 0x100fe20000010810 */
[----:B------:R-:W-:Y:S01]  /*41f0*/  FSEL R3, R3, RZ, P0 ;  /* 0x000000ff03037208 */ /* 0x000fe20000000000 */
[--C-:B------:R-:W-:Y:S01]  /*4200*/  FFMA.FTZ R2, R20, c[0x0][0x2d0], -R16.reuse ;  /* 0x0000b40014027a23 */ /* 0x100fe20000010810 */
[----:B------:R-:W-:Y:S01]  /*4210*/  FSETP.NEU.FTZ.AND P0, PT, R147, -INF , PT ;  /* 0xff8000009300780b */ /* 0x000fe20003f1d000 */
[----:B------:R2:W-:Y:S01]  /*4220*/  MUFU.EX2 R231, R0 ;  /* 0x0000000000e77308 */ /* 0x0005e20000000800 */
[----:B------:R-:W3:Y:S04]  /*4230*/  LDSM.16.MT88.4 R52, [R202] ;  /* 0x00000000ca34783b */ /* 0x000ee80000004200 */
[----:B------:R-:W4:Y:S03]  /*4240*/  LDSM.16.MT88.4 R44, [R201+0x1000] ;  /* 0x00100000c92c783b */ /* 0x000f260000004200 */
[----:B------:R5:W-:Y:S01]  /*4250*/  MUFU.EX2 R172, R2 ;  /* 0x0000000200ac7308 */ /* 0x000be20000000800 */
[----:B------:R-:W1:Y:S04]  /*4260*/  LDSM.16.MT88.4 R64, [R201+0x400] ;  /* 0x00040000c940783b */ /* 0x000e680000004200 */
[----:B------:R-:W1:Y:S01]  /*4270*/  LDSM.16.MT88.4 R60, [R202+0x400] ;  /* 0x00040000ca3c783b */ /* 0x000e620000004200 */
[----:B--2---:R-:W-:-:S03]  /*4280*/  FFMA.FTZ R0, R8, c[0x0][0x2d0], -R16 ;  /* 0x0000b40008007a23 */ /* 0x004fc60000010810 */
[----:B------:R-:W2:Y:S01]  /*4290*/  LDSM.16.MT88.4 R56, [R201+0x1400] ;  /* 0x00140000c938783b */ /* 0x000ea20000004200 */
[----:B------:R3:W3:Y:S01]  /*42a0*/  MUFU.EX2 R230, R0 ;  /* 0x0000000000e67308 */ /* 0x0006e20000000800 */
[----:B-----5:R-:W-:-:S05]  /*42b0*/  FMUL.FTZ R2, R147, c[0x0][0x2d0] ;  /* 0x0000b40093027a20 */ /* 0x020fca0000410000 */
[----:B------:R-:W-:Y:S02]  /*42c0*/  FSEL R2, R2, RZ, P0 ;  /* 0x000000ff02027208 */ /* 0x000fe40000000000 */
[----:B------:R-:W-:Y:S01]  /*42d0*/  FSETP.NEU.FTZ.AND P0, PT, R17, -INF , PT ;  /* 0xff8000001100780b */ /* 0x000fe20003f1d000 */
[----:B---3--:R-:W-:Y:S01]  /*42e0*/  FFMA.FTZ R0, R11, c[0x0][0x2d0], -R16 ;  /* 0x0000b4000b007a23 */ /* 0x008fe20000010810 */
[----:B------:R-:W-:-:S03]  /*42f0*/  F2FP.BF16.PACK_AB R20, R230, R231 ;  /* 0x000000e7e614723e */ /* 0x000fc600000010ff */
[----:B------:R3:W-:Y:S02]  /*4300*/  MUFU.EX2 R197, R0 ;  /* 0x0000000000c57308 */ /* 0x0007e40000000800 */
[----:B---3--:R-:W-:-:S06]  /*4310*/  FFMA.FTZ R0, R12, c[0x0][0x2d0], -R16 ;  /* 0x0000b4000c007a23 */ /* 0x008fcc0000010810 */
[----:B------:R3:W-:Y:S02]  /*4320*/  MUFU.EX2 R196, R0 ;  /* 0x0000000000c47308 */ /* 0x0007e40000000800 */
[----:B---3--:R-:W-:-:S06]  /*4330*/  FFMA.FTZ R0, R13, c[0x0][0x2d0], -R16 ;  /* 0x0000b4000d007a23 */ /* 0x008fcc0000010810 */
[----:B------:R3:W-:Y:S02]  /*4340*/  MUFU.EX2 R175, R0 ;  /* 0x0000000000af7308 */ /* 0x0007e40000000800 */
[----:B---3--:R-:W-:-:S06]  /*4350*/  FFMA.FTZ R0, R15, c[0x0][0x2d0], -R16 ;  /* 0x0000b4000f007a23 */ /* 0x008fcc0000010810 */
[----:B------:R3:W5:Y:S02]  /*4360*/  MUFU.EX2 R174, R0 ;  /* 0x0000000000ae7308 */ /* 0x0007640000000800 */
[----:B---3--:R-:W-:Y:S01]  /*4370*/  FFMA.FTZ R0, R23, c[0x0][0x2d0], -R16 ;  /* 0x0000b40017007a23 */ /* 0x008fe20000010810 */
[----:B-----5:R-:W-:-:S05]  /*4380*/  F2FP.BF16.PACK_AB R8, R174, R175 ;  /* 0x000000afae08723e */ /* 0x020fca00000010ff */
[----:B------:R3:W5:Y:S02]  /*4390*/  MUFU.EX2 R4, R0 ;  /* 0x0000000000047308 */ /* 0x0007640000000800 */
[----:B---3--:R-:W-:-:S06]  /*43a0*/  FFMA.FTZ R0, R9, c[0x0][0x2d0], -R3 ;  /* 0x0000b40009007a23 */ /* 0x008fcc0000010803 */
[----:B------:R3:W-:Y:S02]  /*43b0*/  MUFU.EX2 R229, R0 ;  /* 0x0000000000e57308 */ /* 0x0007e40000000800 */
[----:B---3--:R-:W-:-:S06]  /*43c0*/  FFMA.FTZ R0, R10, c[0x0][0x2d0], -R3 ;  /* 0x0000b4000a007a23 */ /* 0x008fcc0000010803 */
[----:B------:R3:W-:Y:S02]  /*43d0*/  MUFU.EX2 R228, R0 ;  /* 0x0000000000e47308 */ /* 0x0007e40000000800 */
[----:B---3--:R-:W-:-:S06]  /*43e0*/  FFMA.FTZ R0, R14, c[0x0][0x2d0], -R3 ;  /* 0x0000b4000e007a23 */ /* 0x008fcc0000010803 */
[----:B------:R3:W-:Y:S02]  /*43f0*/  MUFU.EX2 R248, R0 ;  /* 0x0000000000f87308 */ /* 0x0007e40000000800 */
[--C-:B---3--:R-:W-:Y:S01]  /*4400*/  FFMA.FTZ R0, R18, c[0x0][0x2d0], -R3.reuse ;  /* 0x0000b40012007a23 */ /* 0x108fe20000010803 */
[----:B-----5:R-:W-:Y:S01]  /*4410*/  MOV R18, R4 ;  /* 0x0000000400127202 */ /* 0x020fe20000000f00 */
[----:B------:R-:W-:-:S04]  /*4420*/  FFMA.FTZ R4, R25, c[0x0][0x2d0], -R3 ;  /* 0x0000b40019047a23 */ /* 0x000fc80000010803 */
[----:B------:R3:W5:Y:S01]  /*4430*/  MUFU.EX2 R250, R0 ;  /* 0x0000000000fa7308 */ /* 0x0007620000000800 */
[----:B------:R-:W-:-:S07]  /*4440*/  F2FP.BF16.PACK_AB R10, R18, R172 ;  /* 0x000000ac120a723e */ /* 0x000fce00000010ff */
[----:B------:R1:W-:Y:S01]  /*4450*/  MUFU.EX2 R144, R4 ;  /* 0x0000000400907308 */ /* 0x0003e20000000800 */
[----:B---3--:R-:W-:Y:S01]  /*4460*/  FFMA.FTZ R0, R19, c[0x0][0x2d0], -R3 ;  /* 0x0000b40013007a23 */ /* 0x008fe20000010803 */
[----:B-----5:R-:W-:-:S06]  /*4470*/  F2FP.BF16.PACK_AB R23, R250, R248 ;  /* 0x000000f8fa17723e */ /* 0x020fcc00000010ff */
[----:B------:R3:W-:Y:S01]  /*4480*/  MUFU.EX2 R251, R0 ;  /* 0x0000000000fb7308 */ /* 0x0007e20000000800 */
[----:B-1----:R-:W-:-:S07]  /*4490*/  FFMA.FTZ R4, R32, c[0x0][0x2d0], -R2 ;  /* 0x0000b40020047a23 */ /* 0x002fce0000010802 */
[----:B------:R1:W-:Y:S01]  /*44a0*/  MUFU.EX2 R246, R4 ;  /* 0x0000000400f67308 */ /* 0x0003e20000000800 */
[----:B---3--:R-:W-:Y:S01]  /*44b0*/  FFMA.FTZ R0, R21, c[0x0][0x2d0], -R3 ;  /* 0x0000b40015007a23 */ /* 0x008fe20000010803 */
[----:B------:R-:W-:-:S06]  /*44c0*/  F2FP.BF16.PACK_AB R21, R228, R229 ;  /* 0x000000e5e415723e */ /* 0x000fcc00000010ff */
[----:B------:R3:W5:Y:S01]  /*44d0*/  MUFU.EX2 R173, R0 ;  /* 0x0000000000ad7308 */ /* 0x0007620000000800 */
[----:B-1----:R-:W-:-:S07]  /*44e0*/  FFMA.FTZ R4, R34, c[0x0][0x2d0], -R2 ;  /* 0x0000b40022047a23 */ /* 0x002fce0000010802 */
[----:B------:R-:W-:Y:S01]  /*44f0*/  MUFU.EX2 R249, R4 ;  /* 0x0000000400f97308 */ /* 0x000fe20000000800 */
[----:B---3--:R-:W-:Y:S01]  /*4500*/  FFMA.FTZ R0, R26, c[0x0][0x2d0], -R3 ;  /* 0x0000b4001a007a23 */ /* 0x008fe20000010803 */
[----:B-----5:R-:W-:-:S06]  /*4510*/  F2FP.BF16.PACK_AB R9, R173, R251 ;  /* 0x000000fbad09723e */ /* 0x020fcc00000010ff */
[----:B------:R1:W3:Y:S02]  /*4520*/  MUFU.EX2 R19, R0 ;  /* 0x0000000000137308 */ /* 0x0002e40000000800 */
[----:B-1----:R-:W-:Y:S01]  /*4530*/  FFMA.FTZ R0, R22, c[0x0][0x2d0], -R2 ;  /* 0x0000b40016007a23 */ /* 0x002fe20000010802 */
[----:B------:R-:W-:Y:S02]  /*4540*/  F2FP.BF16.PACK_AB R22, R196, R197 ;  /* 0x000000c5c416723e */ /* 0x000fe400000010ff */
[----:B---3--:R-:W-:-:S03]  /*4550*/  F2FP.BF16.PACK_AB R11, R19, R144 ;  /* 0x00000090130b723e */ /* 0x008fc600000010ff */
[----:B------:R1:W-:Y:S02]  /*4560*/  MUFU.EX2 R239, R0 ;  /* 0x0000000000ef7308 */ /* 0x0003e40000000800 */
[C---:B------:R-:W-:Y:S08]  /*4570*/  HMMA.16816.F32.BF16 R88, R20.reuse, R36, RZ ;  /* 0x000000241458723c */ /* 0x040ff000000418ff */
[----:B------:R-:W-:Y:S01]  /*4580*/  HMMA.16816.F32.BF16 R84, R20, R52, RZ ;  /* 0x000000341454723c */ /* 0x000fe200000418ff */
[----:B-1----:R-:W-:-:S04]  /*4590*/  FFMA.FTZ R0, R24, c[0x0][0x2d0], -R2 ;  /* 0x0000b40018007a23 */ /* 0x002fc80000010802 */
[----:B------:R1:W3:Y:S03]  /*45a0*/  MUFU.EX2 R238, R0 ;  /* 0x0000000000ee7308 */ /* 0x0002e60000000800 */
[----:B----4-:R-:W-:Y:S08]  /*45b0*/  HMMA.16816.F32.BF16 R80, R20, R44, RZ ;  /* 0x0000002c1450723c */ /* 0x010ff000000418ff */
[C---:B------:R-:W-:Y:S01]  /*45c0*/  HMMA.16816.F32.BF16 R152, R8.reuse, R64, R88 ;  /* 0x000000400898723c */ /* 0x040fe20000041858 */
[--C-:B-1----:R-:W-:Y:S01]  /*45d0*/  FFMA.FTZ R0, R27, c[0x0][0x2d0], -R2.reuse ;  /* 0x0000b4001b007a23 */ /* 0x102fe20000010802 */
[----:B---3--:R-:W-:Y:S01]  /*45e0*/  F2FP.BF16.PACK_AB R12, R238, R239 ;  /* 0x000000efee0c723e */ /* 0x008fe200000010ff */
[----:B------:R-:W-:Y:S05]  /*45f0*/  LDSM.16.MT88.4 R24, [R202+0x2000] ;  /* 0x00200000ca18783b */ /* 0x000fea0000004200 */
[C---:B------:R-:W-:Y:S01]  /*4600*/  HMMA.16816.F32.BF16 R160, R8.reuse, R60, R84 ;  /* 0x0000003c08a0723c */ /* 0x040fe20000041854 */
[----:B------:R1:W-:Y:S07]  /*4610*/  MUFU.EX2 R243, R0 ;  /* 0x0000000000f37308 */ /* 0x0003ee0000000800 */
[----:B--2---:R-:W-:Y:S01]  /*4620*/  HMMA.16816.F32.BF16 R168, R8, R56, R80 ;  /* 0x0000003808a8723c */ /* 0x004fe20000041850 */
[----:B-1----:R-:W-:-:S04]  /*4630*/  FFMA.FTZ R0, R28, c[0x0][0x2d0], -R2 ;  /* 0x0000b4001c007a23 */ /* 0x002fc80000010802 */
[----:B------:R1:W2:Y:S02]  /*4640*/  MUFU.EX2 R244, R0 ;  /* 0x0000000000f47308 */ /* 0x0002a40000000800 */
[----:B-1----:R-:W-:Y:S01]  /*4650*/  FFMA.FTZ R0, R29, c[0x0][0x2d0], -R2 ;  /* 0x0000b4001d007a23 */ /* 0x002fe20000010802 */
[----:B--2---:R-:W-:-:S05]  /*4660*/  F2FP.BF16.PACK_AB R14, R244, R243 ;  /* 0x000000f3f40e723e */ /* 0x004fca00000010ff */
[----:B------:R1:W-:Y:S02]  /*4670*/  MUFU.EX2 R247, R0 ;  /* 0x0000000000f77308 */ /* 0x0003e40000000800 */
[----:B-1----:R-:W-:-:S05]  /*4680*/  FMUL.FTZ R0, R17, c[0x0][0x2d0] ;  /* 0x0000b40011007a20 */ /* 0x002fca0000410000 */
[----:B------:R-:W-:-:S05]  /*4690*/  FSEL R0, R0, RZ, P0 ;  /* 0x000000ff00007208 */ /* 0x000fca0000000000 */
[----:B------:R-:W-:-:S04]  /*46a0*/  FFMA.FTZ R4, R30, c[0x0][0x2d0], -R0 ;  /* 0x0000b4001e047a23 */ /* 0x000fc80000010800 */
[----:B------:R1:W-:Y:S02]  /*46b0*/  MUFU.EX2 R235, R4 ;  /* 0x0000000400eb7308 */ /* 0x0003e40000000800 */
[--C-:B-1----:R-:W-:Y:S02]  /*46c0*/  FFMA.FTZ R4, R31, c[0x0][0x2d0], -R0.reuse ;  /* 0x0000b4001f047a23 */ /* 0x102fe40000010800 */
[----:B------:R-:W1:Y:S04]  /*46d0*/  LDSM.16.MT88.4 R28, [R201+0x2000] ;  /* 0x00200000c91c783b */ /* 0x000e680000004200 */
[----:B------:R2:W3:Y:S02]  /*46e0*/  MUFU.EX2 R232, R4 ;  /* 0x0000000400e87308 */ /* 0x0004e40000000800 */
[----:B--2---:R-:W-:Y:S01]  /*46f0*/  FFMA.FTZ R4, R33, c[0x0][0x2d0], -R0 ;  /* 0x0000b40021047a23 */ /* 0x004fe20000010800 */
[----:B---3--:R-:W-:-:S05]  /*4700*/  F2FP.BF16.PACK_AB R13, R232, R235 ;  /* 0x000000ebe80d723e */ /* 0x008fca00000010ff */
[----:B------:R2:W-:Y:S02]  /*4710*/  MUFU.EX2 R234, R4 ;  /* 0x0000000400ea7308 */ /* 0x0005e40000000800 */
[----:B--2---:R-:W-:Y:S02]  /*4720*/  FFMA.FTZ R4, R35, c[0x0][0x2d0], -R0 ;  /* 0x0000b40023047a23 */ /* 0x004fe40000010800 */
[----:B------:R-:W2:Y:S01]  /*4730*/  LDSM.16.MT88.4 R32, [R202+0x1000] ;  /* 0x00100000ca20783b */ /* 0x000ea20000004200 */
[----:B-1----:R-:W-:Y:S03]  /*4740*/  HMMA.16816.F32.BF16 R80, R20, R28, RZ ;  /* 0x0000001c1450723c */ /* 0x002fe600000418ff */
[----:B------:R1:W3:Y:S02]  /*4750*/  MUFU.EX2 R237, R4 ;  /* 0x0000000400ed7308 */ /* 0x0002e40000000800 */
[----:B-1----:R-:W-:Y:S01]  /*4760*/  FFMA.FTZ R4, R41, c[0x0][0x2d0], -R2 ;  /* 0x0000b40029047a23 */ /* 0x002fe20000010802 */
[----:B---3--:R-:W-:-:S05]  /*4770*/  F2FP.BF16.PACK_AB R15, R237, R234 ;  /* 0x000000eaed0f723e */ /* 0x008fca00000010ff */
[----:B------:R1:W3:Y:S02]  /*4780*/  MUFU.EX2 R245, R4 ;  /* 0x0000000400f57308 */ /* 0x0002e40000000800 */
[C---:B------:R-:W-:Y:S08]  /*4790*/  HMMA.16816.F32.BF16 R76, R12.reuse, R36, RZ ;  /* 0x000000240c4c723c */ /* 0x040ff000000418ff */
[----:B------:R-:W-:Y:S01]  /*47a0*/  HMMA.16816.F32.BF16 R72, R12, R52, RZ ;  /* 0x000000340c48723c */ /* 0x000fe200000418ff */
[----:B-1----:R-:W-:Y:S01]  /*47b0*/  FFMA.FTZ R4, R40, c[0x0][0x2d0], -R0 ;  /* 0x0000b40028047a23 */ /* 0x002fe20000010800 */
[----:B---3--:R-:W-:-:S03]  /*47c0*/  F2FP.BF16.PACK_AB R6, R245, R249 ;  /* 0x000000f9f506723e */ /* 0x008fc600000010ff */
[----:B------:R1:W-:Y:S03]  /*47d0*/  MUFU.EX2 R236, R4 ;  /* 0x0000000400ec7308 */ /* 0x0003e60000000800 */
[C---:B------:R-:W-:Y:S08]  /*47e0*/  HMMA.16816.F32.BF16 R68, R12.reuse, R44, RZ ;  /* 0x0000002c0c44723c */ /* 0x040ff000000418ff */
[----:B--2---:R-:W-:Y:S01]  /*47f0*/  HMMA.16816.F32.BF16 R92, R12, R32, RZ ;  /* 0x000000200c5c723c */ /* 0x004fe200000418ff */
[----:B-1----:R-:W-:-:S07]  /*4800*/  FFMA.FTZ R4, R42, c[0x0][0x2d0], -R0 ;  /* 0x0000b4002a047a23 */ /* 0x002fce0000010800 */
[C---:B------:R-:W-:Y:S01]  /*4810*/  HMMA.16816.F32.BF16 R88, R12.reuse, R38, RZ ;  /* 0x000000260c58723c */ /* 0x040fe200000418ff */
[----:B------:R1:W2:Y:S07]  /*4820*/  MUFU.EX2 R242, R4 ;  /* 0x0000000400f27308 */ /* 0x0002ae0000000800 */
[C---:B------:R-:W-:Y:S08]  /*4830*/  HMMA.16816.F32.BF16 R96, R12.reuse, R54, RZ ;  /* 0x000000360c60723c */ /* 0x040ff000000418ff */
[C---:B------:R-:W-:Y:S01]  /*4840*/  HMMA.16816.F32.BF16 R100, R12.reuse, R46, RZ ;  /* 0x0000002e0c64723c */ /* 0x040fe200000418ff */
[--C-:B-1----:R-:W-:Y:S01]  /*4850*/  FFMA.FTZ R4, R43, c[0x0][0x2d0], -R0.reuse ;  /* 0x0000b4002b047a23 */ /* 0x102fe20000010800 */
[----:B--2---:R-:W-:Y:S01]  /*4860*/  F2FP.BF16.PACK_AB R5, R242, R236 ;  /* 0x000000ecf205723e */ /* 0x004fe200000010ff */
[----:B------:R-:W-:Y:S02]  /*4870*/  LDSM.16.MT88.4 R40, [R201+0x2400] ;  /* 0x00240000c928783b */ /* 0x000fe40000004200 */
[----:B------:R1:W-:Y:S03]  /*4880*/  MUFU.EX2 R241, R4 ;  /* 0x0000000400f17308 */ /* 0x0003e60000000800 */
[C---:B------:R-:W-:Y:S08]  /*4890*/  HMMA.16816.F32.BF16 R104, R12.reuse, R34, RZ ;  /* 0x000000220c68723c */ /* 0x040ff000000418ff */
[----:B------:R-:W-:Y:S01]  /*48a0*/  HMMA.16816.F32.BF16 R108, R12, R30, RZ ;  /* 0x0000001e0c6c723c */ /* 0x000fe200000418ff */
[----:B-1----:R-:W-:-:S07]  /*48b0*/  FFMA.FTZ R4, R48, c[0x0][0x2d0], -R0 ;  /* 0x0000b40030047a23 */ /* 0x002fce0000010800 */
        /* <DEDUP_REMOVED lines=19> */
[----:B------:R-:W3:Y:S07]  /*49f0*/  LDSM.16.MT88.4 R24, [R202+0x800] ;  /* 0x00080000ca18783b */ /* 0x000eee0000004200 */
[C---:B-1----:R-:W-:Y:S08]  /*4a00*/  HMMA.16816.F32.BF16 R116, R8.reuse, R48, R84 ;  /* 0x000000300874723c */ /* 0x042ff00000041854 */
[C---:B------:R-:W-:Y:S08]  /*4a10*/  HMMA.16816.F32.BF16 R84, R8.reuse, R40, R80 ;  /* 0x000000280854723c */ /* 0x040ff00000041850 */
[C---:B------:R-:W-:Y:S08]  /*4a20*/  HMMA.16816.F32.BF16 R80, R8.reuse, R62, R52 ;  /* 0x0000003e0850723c */ /* 0x040ff00000041834 */
[C---:B------:R-:W-:Y:S08]  /*4a30*/  HMMA.16816.F32.BF16 R128, R8.reuse, R58, R44 ;  /* 0x0000003a0880723c */ /* 0x040ff0000004182c */
        /* <DEDUP_REMOVED lines=14> */
[C---:B------:R-:W-:Y:S01]  /*4b20*/  HMMA.16816.F32.BF16 R64, R4.reuse, R66, R88 ;  /* 0x000000420440723c */ /* 0x040fe20000041858 */
[----:B------:R-:W-:Y:S02]  /*4b30*/  MOV R75, R196 ;  /* 0x000000c4004b7202 */ /* 0x000fe40000000f00 */
[----:B------:R-:W-:Y:S02]  /*4b40*/  MOV R74, R175 ;  /* 0x000000af004a7202 */ /* 0x000fe40000000f00 */
[----:B------:R-:W-:Y:S02]  /*4b50*/  MOV R73, R174 ;  /* 0x000000ae00497202 */ /* 0x000fe40000000f00 */
[----:B------:R-:W-:Y:S01]  /*4b60*/  MOV R89, R144 ;  /* 0x0000009000597202 */ /* 0x000fe20000000f00 */
[----:B------:R-:W-:Y:S01]  /*4b70*/  HMMA.16816.F32.BF16 R60, R4, R62, R96 ;  /* 0x0000003e043c723c */ /* 0x000fe20000041860 */
[----:B------:R-:W-:-:S02]  /*4b80*/  MOV R91, R197 ;  /* 0x000000c5005b7202 */ /* 0x000fc40000000f00 */
[----:B------:R-:W-:Y:S02]  /*4b90*/  MOV R72, R173 ;  /* 0x000000ad00487202 */ /* 0x000fe40000000f00 */
[----:B------:R-:W-:Y:S01]  /*4ba0*/  MOV R90, R172 ;  /* 0x000000ac005a7202 */ /* 0x000fe20000000f00 */
[--C-:B-1----:R-:W-:Y:S02]  /*4bb0*/  FFMA.FTZ R8, R165, c[0x0][0x2d0], -R16.reuse ;  /* 0x0000b400a5087a23 */ /* 0x102fe40000010810 */
[C---:B------:R-:W-:Y:S02]  /*4bc0*/  HMMA.16816.F32.BF16 R56, R4.reuse, R58, R100 ;  /* 0x0000003a0438723c */ /* 0x040fe40000041864 */
[----:B------:R1:W-:Y:S06]  /*4bd0*/  MUFU.EX2 R226, R8 ;  /* 0x0000000800e27308 */ /* 0x0003ec0000000800 */
[C---:B------:R-:W-:Y:S08]  /*4be0*/  HMMA.16816.F32.BF16 R48, R4.reuse, R50, R104 ;  /* 0x000000320430723c */ /* 0x040ff00000041868 */
[----:B------:R-:W-:Y:S01]  /*4bf0*/  HMMA.16816.F32.BF16 R40, R4, R42, R108 ;  /* 0x0000002a0428723c */ /* 0x000fe2000004186c */
[----:B------:R-:W-:Y:S01]  /*4c00*/  LDSM.16.MT88.4 R108, [R202+0xc00] ;  /* 0x000c0000ca6c783b */ /* 0x000fe20000004200 */
[----:B-1----:R-:W-:-:S04]  /*4c10*/  FFMA.FTZ R8, R164, c[0x0][0x2d0], -R16 ;  /* 0x0000b400a4087a23 */ /* 0x002fc80000010810 */
[----:B------:R1:W2:Y:S02]  /*4c20*/  MUFU.EX2 R227, R8 ;  /* 0x0000000800e37308 */ /* 0x0002a40000000800 */
[----:B------:R-:W-:Y:S01]  /*4c30*/  HMMA.16816.F32.BF16 R36, R4, R14, R112 ;  /* 0x0000000e0424723c */ /* 0x000fe20000041870 */
[----:B------:R-:W4:Y:S06]  /*4c40*/  LDSM.16.MT88.4 R12, [R201+0x800] ;  /* 0x00080000c90c783b */ /* 0x000f2c0000004200 */
[----:B------:R-:W-:Y:S02]  /*4c50*/  FFMA.FTZ R4, R139, c[0x0][0x2d0], -R2 ;  /* 0x0000b4008b047a23 */ /* 0x000fe40000010802 */
[----:B-1----:R-:W-:Y:S01]  /*4c60*/  FFMA.FTZ R8, R151, c[0x0][0x2d0], -R3 ;  /* 0x0000b40097087a23 */ /* 0x002fe20000010803 */
[----:B--2---:R-:W-:Y:S01]  /*4c70*/  F2FP.BF16.PACK_AB R10, R227, R226 ;  /* 0x000000e2e30a723e */ /* 0x004fe200000010ff */
[----:B------:R1:W-:Y:S08]  /*4c80*/  MUFU.EX2 R151, R4 ;  /* 0x0000000400977308 */ /* 0x0003f00000000800 */
[----:B------:R2:W-:Y:S01]  /*4c90*/  MUFU.EX2 R199, R8 ;  /* 0x0000000800c77308 */ /* 0x0005e20000000800 */
[----:B-1----:R-:W-:-:S07]  /*4ca0*/  FFMA.FTZ R4, R126, c[0x0][0x2d0], -R0 ;  /* 0x0000b4007e047a23 */ /* 0x002fce0000010800 */
[----:B------:R1:W-:Y:S01]  /*4cb0*/  MUFU.EX2 R144, R4 ;  /* 0x0000000400907308 */ /* 0x0003e20000000800 */
[----:B--2---:R-:W-:-:S07]  /*4cc0*/  FFMA.FTZ R8, R150, c[0x0][0x2d0], -R3 ;  /* 0x0000b40096087a23 */ /* 0x004fce0000010803 */
[----:B------:R2:W5:Y:S01]  /*4cd0*/  MUFU.EX2 R217, R8 ;  /* 0x0000000800d97308 */ /* 0x0005620000000800 */
[----:B-1----:R-:W-:Y:S02]  /*4ce0*/  FFMA.FTZ R4, R125, c[0x0][0x2d0], -R0 ;  /* 0x0000b4007d047a23 */ /* 0x002fe40000010800 */
[----:B--2---:R-:W-:Y:S01]  /*4cf0*/  FFMA.FTZ R8, R146, c[0x0][0x2d0], -R3 ;  /* 0x0000b40092087a23 */ /* 0x004fe20000010803 */
[----:B-----5:R-:W-:-:S04]  /*4d00*/  F2FP.BF16.PACK_AB R9, R217, R199 ;  /* 0x000000c7d909723e */ /* 0x020fc800000010ff */
[----:B------:R1:W-:Y:S02]  /*4d10*/  MUFU.EX2 R222, R8 ;  /* 0x0000000800de7308 */ /* 0x0003e40000000800 */
[----:B-1----:R-:W-:-:S06]  /*4d20*/  FFMA.FTZ R8, R145, c[0x0][0x2d0], -R3 ;  /* 0x0000b40091087a23 */ /* 0x002fcc0000010803 */
[----:B------:R1:W2:Y:S08]  /*4d30*/  MUFU.EX2 R145, R4 ;  /* 0x0000000400917308 */ /* 0x0002b00000000800 */
[----:B------:R5:W3:Y:S01]  /*4d40*/  MUFU.EX2 R223, R8 ;  /* 0x0000000800df7308 */ /* 0x000ae20000000800 */
[----:B-1----:R-:W-:Y:S01]  /*4d50*/  FFMA.FTZ R4, R127, c[0x0][0x2d0], -R0 ;  /* 0x0000b4007f047a23 */ /* 0x002fe20000010800 */
[----:B--2---:R-:W-:-:S06]  /*4d60*/  F2FP.BF16.PACK_AB R5, R145, R144 ;  /* 0x000000909105723e */ /* 0x004fcc00000010ff */
[----:B------:R1:W-:Y:S01]  /*4d70*/  MUFU.EX2 R146, R4 ;  /* 0x0000000400927308 */ /* 0x0003e20000000800 */
[----:B-----5:R-:W-:Y:S01]  /*4d80*/  FFMA.FTZ R8, R138, c[0x0][0x2d0], -R2 ;  /* 0x0000b4008a087a23 */ /* 0x020fe20000010802 */
[----:B---3--:R-:W-:-:S06]  /*4d90*/  F2FP.BF16.PACK_AB R11, R223, R222 ;  /* 0x000000dedf0b723e */ /* 0x008fcc00000010ff */
[----:B------:R2:W-:Y:S01]  /*4da0*/  MUFU.EX2 R196, R8 ;  /* 0x0000000800c47308 */ /* 0x0005e20000000800 */
[----:B-1----:R-:W-:Y:S02]  /*4db0*/  FFMA.FTZ R4, R124, c[0x0][0x2d0], -R0 ;  /* 0x0000b4007c047a23 */ /* 0x002fe40000010800 */
[----:B------:R-:W-:Y:S05]  /*4dc0*/  LDSM.16.MT88.4 R124, [R201+0x1c00] ;  /* 0x001c0000c97c783b */ /* 0x000fea0000004200 */
[----:B------:R-:W1:Y:S01]  /*4dd0*/  MUFU.EX2 R150, R4 ;  /* 0x0000000400967308 */ /* 0x000e620000000800 */
[----:B--2---:R-:W-:-:S07]  /*4de0*/  FFMA.FTZ R8, R137, c[0x0][0x2d0], -R2 ;  /* 0x0000b40089087a23 */ /* 0x004fce0000010802 */
[----:B------:R2:W3:Y:S01]  /*4df0*/  MUFU.EX2 R197, R8 ;  /* 0x0000000800c57308 */ /* 0x0004e20000000800 */
[----:B-1----:R-:W-:Y:S01]  /*4e00*/  F2FP.BF16.PACK_AB R7, R150, R146 ;  /* 0x000000929607723e */ /* 0x002fe200000010ff */
[----:B--2---:R-:W-:Y:S01]  /*4e10*/  FFMA.FTZ R8, R136, c[0x0][0x2d0], -R2 ;  /* 0x0000b40088087a23 */ /* 0x004fe20000010802 */
[----:B---3--:R-:W-:-:S05]  /*4e20*/  F2FP.BF16.PACK_AB R4, R197, R196 ;  /* 0x000000c4c504723e */ /* 0x008fca00000010ff */
[----:B------:R1:W2:Y:S02]  /*4e30*/  MUFU.EX2 R198, R8 ;  /* 0x0000000800c67308 */ /* 0x0002a40000000800 */
[----:B-1----:R-:W-:Y:S02]  /*4e40*/  F2FP.BF16.PACK_AB R8, R225, R224 ;  /* 0x000000e0e108723e */ /* 0x002fe400000010ff */
[----:B--2---:R-:W-:-:S05]  /*4e50*/  F2FP.BF16.PACK_AB R6, R151, R198 ;  /* 0x000000c69706723e */ /* 0x004fca00000010ff */
[C---:B------:R-:W-:Y:S08]  /*4e60*/  HMMA.16816.F32.BF16 R112, R8.reuse, R26, R80 ;  /* 0x0000001a0870723c */ /* 0x040ff00000041850 */
[-C--:B----4-:R-:W-:Y:S08]  /*4e70*/  HMMA.16816.F32.BF16 R152, R8, R12.reuse, R152 ;  /* 0x0000000c0898723c */ /* 0x090ff00000041898 */
[----:B------:R-:W-:Y:S08]  /*4e80*/  HMMA.16816.F32.BF16 R156, R4, R12, R156 ;  /* 0x0000000c049c723c */ /* 0x000ff0000004189c */
[-C--:B------:R-:W-:Y:S08]  /*4e90*/  HMMA.16816.F32.BF16 R164, R8, R14.reuse, R68 ;  /* 0x0000000e08a4723c */ /* 0x080ff00000041844 */
[----:B------:R-:W-:Y:S01]  /*4ea0*/  HMMA.16816.F32.BF16 R64, R4, R14, R64 ;  /* 0x0000000e0440723c */ /* 0x000fe20000041840 */
[----:B------:R-:W1:Y:S07]  /*4eb0*/  LDSM.16.MT88.4 R12, [R202+0x1800] ;  /* 0x00180000ca0c783b */ /* 0x000e6e0000004200 */
[----:B------:R-:W-:Y:S01]  /*4ec0*/  HMMA.16816.F32.BF16 R80, R8, R30, R32 ;  /* 0x0000001e0850723c */ /* 0x000fe20000041820 */
[----:B------:R-:W2:Y:S07]  /*4ed0*/  LDSM.16.MT88.4 R32, [R202+0x2800] ;  /* 0x00280000ca20783b */ /* 0x000eae0000004200 */
[----:B------:R-:W-:Y:S08]  /*4ee0*/  HMMA.16816.F32.BF16 R172, R4, R24, R132 ;  /* 0x0000001804ac723c */ /* 0x000ff00000041884 */
[C---:B------:R-:W-:Y:S08]  /*4ef0*/  HMMA.16816.F32.BF16 R104, R8.reuse, R28, R84 ;  /* 0x0000001c0868723c */ /* 0x040ff00000041854 */
[C---:B------:R-:W-:Y:S01]  /*4f00*/  HMMA.16816.F32.BF16 R100, R8.reuse, R24, R160 ;  /* 0x000000180864723c */ /* 0x040fe200000418a0 */
[----:B------:R-:W-:Y:S07]  /*4f10*/  LDSM.16.MT88.4 R160, [R201+0xc00] ;  /* 0x000c0000c9a0783b */ /* 0x000fee0000004200 */
[C---:B------:R-:W-:Y:S01]  /*4f20*/  HMMA.16816.F32.BF16 R68, R8.reuse, R20, R168 ;  /* 0x000000140844723c */ /* 0x040fe200000418a8 */
[----:B------:R-:W-:Y:S07]  /*4f30*/  LDSM.16.MT88.4 R168, [R202+0x1c00] ;  /* 0x001c0000caa8783b */ /* 0x000fee0000004200 */
[C---:B-1----:R-:W-:Y:S08]  /*4f40*/  HMMA.16816.F32.BF16 R132, R8.reuse, R12, R116 ;  /* 0x0000000c0884723c */ /* 0x042ff00000041874 */
[C---:B------:R-:W-:Y:S08]  /*4f50*/  HMMA.16816.F32.BF16 R128, R8.reuse, R22, R128 ;  /* 0x000000160880723c */ /* 0x040ff00000041880 */
[C---:B------:R-:W-:Y:S08]  /*4f60*/  HMMA.16816.F32.BF16 R52, R8.reuse, R14, R52 ;  /* 0x0000000e0834723c */ /* 0x040ff00000041834 */
[C---:B--2---:R-:W-:Y:S08]  /*4f70*/  HMMA.16816.F32.BF16 R84, R8.reuse, R32, R120 ;  /* 0x000000200854723c */ /* 0x044ff00000041878 */
[----:B------:R-:W-:Y:S01]  /*4f80*/  HMMA.16816.F32.BF16 R44, R8, R34, R44 ;  /* 0x00000022082c723c */ /* 0x000fe2000004182c */
[----:B------:R-:W2:Y:S06]  /*4f90*/  LDL R9, [R1+0x40] ;  /* 0x0000400001097983 */ /* 0x000eac0000100800 */
[----:B------:R-:W-:Y:S01]  /*4fa0*/  FFMA.FTZ R8, R195, c[0x0][0x2d0], -R16 ;  /* 0x0000b400c3087a23 */ /* 0x000fe20000010810 */
[----:B------:R-:W-:Y:S01]  /*4fb0*/  HMMA.16816.F32.BF16 R60, R4, R26, R60 ;  /* 0x0000001a043c723c */ /* 0x000fe2000004183c */
[----:B------:R-:W-:-:S02]  /*4fc0*/  MOV R195, R72 ;  /* 0x0000004800c37202 */ /* 0x000fc40000000f00 */
[----:B------:R1:W-:Y:S05]  /*4fd0*/  MUFU.EX2 R24, R8 ;  /* 0x0000000800187308 */ /* 0x0003ea0000000800 */
[C---:B------:R-:W-:Y:S07]  /*4fe0*/  HMMA.16816.F32.BF16 R120, R4.reuse, R20, R180 ;  /* 0x000000140478723c */ /* 0x040fee00000418b4 */
[----:B------:R-:W-:Y:S01]  /*4ff0*/  MOV R182, R18 ;  /* 0x0000001200b67202 */ /* 0x000fe20000000f00 */
[----:B------:R-:W-:Y:S01]  /*5000*/  HMMA.16816.F32.BF16 R56, R4, R22, R56 ;  /* 0x000000160438723c */ /* 0x000fe20000041838 */
[----:B------:R-:W-:Y:S01]  /*5010*/  MOV R181, R89 ;  /* 0x0000005900b57202 */ /* 0x000fe20000000f00 */
[----:B-1----:R-:W-:Y:S01]  /*5020*/  FFMA.FTZ R8, R194, c[0x0][0x2d0], -R16 ;  /* 0x0000b400c2087a23 */ /* 0x002fe20000010810 */
[----:B------:R-:W-:-:S02]  /*5030*/  MOV R194, R73 ;  /* 0x0000004900c27202 */ /* 0x000fc40000000f00 */
[----:B------:R-:W-:Y:S01]  /*5040*/  MOV R180, R90 ;  /* 0x0000005a00b47202 */ /* 0x000fe20000000f00 */
[----:B------:R1:W3:Y:S02]  /*5050*/  MUFU.EX2 R25, R8 ;  /* 0x0000000800197308 */ /* 0x0002e40000000800 */
[----:B------:R-:W-:Y:S01]  /*5060*/  HMMA.16816.F32.BF16 R48, R4, R14, R48 ;  /* 0x0000000e0430723c */ /* 0x000fe20000041830 */
[----:B------:R-:W-:-:S07]  /*5070*/  MOV R183, R19 ;  /* 0x0000001300b77202 */ /* 0x000fce0000000f00 */
[----:B------:R-:W-:Y:S01]  /*5080*/  HMMA.16816.F32.BF16 R136, R4, R12, R92 ;  /* 0x0000000c0488723c */ /* 0x000fe2000004185c */
[----:B-1----:R-:W-:Y:S01]  /*5090*/  FFMA.FTZ R8, R193, c[0x0][0x2d0], -R16 ;  /* 0x0000b400c1087a23 */ /* 0x002fe20000010810 */
[----:B------:R-:W-:-:S03]  /*50a0*/  MOV R193, R74 ;  /* 0x0000004a00c17202 */ /* 0x000fc60000000f00 */
[----:B------:R1:W-:Y:S02]  /*50b0*/  MUFU.EX2 R27, R8 ;  /* 0x00000008001b7308 */ /* 0x0003e40000000800 */
[----:B-1----:R-:W-:Y:S01]  /*50c0*/  FFMA.FTZ R8, R192, c[0x0][0x2d0], -R16 ;  /* 0x0000b400c0087a23 */ /* 0x002fe20000010810 */
[----:B------:R-:W-:Y:S02]  /*50d0*/  MOV R192, R75 ;  /* 0x0000004b00c07202 */ /* 0x000fe40000000f00 */
[C---:B------:R-:W-:Y:S03]  /*50e0*/  HMMA.16816.F32.BF16 R72, R4.reuse, R28, R76 ;  /* 0x0000001c0448723c */ /* 0x040fe6000004184c */
[----:B------:R1:W-:Y:S05]  /*50f0*/  MUFU.EX2 R26, R8 ;  /* 0x00000008001a7308 */ /* 0x0003ea0000000800 */
[----:B------:R-:W-:Y:S01]  /*5100*/  HMMA.16816.F32.BF16 R40, R4, R30, R40 ;  /* 0x0000001e0428723c */ /* 0x000fe20000041828 */
[----:B------:R-:W-:-:S07]  /*5110*/  MOV R29, R91 ;  /* 0x0000005b001d7202 */ /* 0x000fce0000000f00 */
[----:B------:R-:W-:Y:S01]  /*5120*/  HMMA.16816.F32.BF16 R36, R4, R34, R36 ;  /* 0x000000220424723c */ /* 0x000fe20000041824 */
[--C-:B-1----:R-:W-:Y:S02]  /*5130*/  FFMA.FTZ R8, R191, c[0x0][0x2d0], -R3.reuse ;  /* 0x0000b400bf087a23 */ /* 0x102fe40000010803 */
[----:B------:R-:W-:Y:S01]  /*5140*/  FADD.FTZ R10, R229, R228 ;  /* 0x000000e4e50a7221 */ /* 0x000fe20000010000 */
[----:B---3--:R-:W-:Y:S01]  /*5150*/  F2FP.BF16.PACK_AB R96, R25, R24 ;  /* 0x000000181960723e */ /* 0x008fe200000010ff */
[----:B------:R1:W-:Y:S01]  /*5160*/  MUFU.EX2 R20, R8 ;  /* 0x0000000800147308 */ /* 0x0003e20000000800 */
[----:B------:R-:W-:Y:S01]  /*5170*/  LDSM.16.MT88.4 R76, [R201+0x2c00] ;  /* 0x002c0000c94c783b */ /* 0x000fe20000004200 */
[----:B-1----:R-:W-:-:S06]  /*5180*/  FFMA.FTZ R8, R190, c[0x0][0x2d0], -R3 ;  /* 0x0000b400be087a23 */ /* 0x002fcc0000010803 */
[----:B------:R1:W3:Y:S02]  /*5190*/  MUFU.EX2 R21, R8 ;  /* 0x0000000800157308 */ /* 0x0002e40000000800 */
[--C-:B-1----:R-:W-:Y:S02]  /*51a0*/  FFMA.FTZ R8, R189, c[0x0][0x2d0], -R3.reuse ;  /* 0x0000b400bd087a23 */ /* 0x102fe40000010803 */
[----:B------:R-:W-:-:S04]  /*51b0*/  FFMA.FTZ R3, R188, c[0x0][0x2d0], -R3 ;  /* 0x0000b400bc037a23 */ /* 0x000fc80000010803 */
[----:B------:R1:W-:Y:S02]  /*51c0*/  MUFU.EX2 R22, R3 ;  /* 0x0000000300167308 */ /* 0x0003e40000000800 */
[----:B-1----:R-:W-:-:S06]  /*51d0*/  FFMA.FTZ R3, R187, c[0x0][0x2d0], -R2 ;  /* 0x0000b400bb037a23 */ /* 0x002fcc0000010802 */
[----:B------:R1:W-:Y:S01]  /*51e0*/  MUFU.EX2 R15, R3 ;  /* 0x00000003000f7308 */ /* 0x0003e20000000800 */
[----:B------:R-:W-:Y:S01]  /*51f0*/  HMMA.16816.F32.BF16 R88, R4, R32, R140 ;  /* 0x000000200458723c */ /* 0x000fe2000004188c */
[----:B------:R-:W4:Y:S01]  /*5200*/  LDSM.16.MT88.4 R4, [R202+0x2c00] ;  /* 0x002c0000ca04783b */ /* 0x000f220000004200 */
[----:B-1----:R-:W-:-:S05]  /*5210*/  FFMA.FTZ R3, R186, c[0x0][0x2d0], -R2 ;  /* 0x0000b400ba037a23 */ /* 0x002fca0000010802 */
[----:B------:R1:W-:Y:S02]  /*5220*/  MUFU.EX2 R18, R3 ;  /* 0x0000000300127308 */ /* 0x0003e40000000800 */
        /* <DEDUP_REMOVED lines=9> */
[----:B------:R2:W-:Y:S08]  /*52c0*/  MUFU.EX2 R13, R2 ;  /* 0x00000002000d7308 */ /* 0x0005f00000000800 */
[----:B------:R1:W-:Y:S08]  /*52d0*/  MUFU.EX2 R14, R0 ;  /* 0x00000000000e7308 */ /* 0x0003f00000000800 */
[----:B------:R-:W5:Y:S08]  /*52e0*/  MUFU.EX2 R23, R8 ;  /* 0x0000000800177308 */ /* 0x000f700000000800 */
[----:B------:R1:W1:Y:S01]  /*52f0*/  MUFU.EX2 R19, R3 ;  /* 0x0000000300137308 */ /* 0x0002620000000800 */
[----:B--2---:R-:W-:Y:S01]  /*5300*/  @P5 IMAD.HI.U32 R2, R9, c[0x0][0x2c8], RZ ;  /* 0x0000b20009025a27 */ /* 0x004fe200078e00ff */
[----:B-1----:R-:W-:-:S02]  /*5310*/  MOV R0, R9 ;  /* 0x0000000900007202 */ /* 0x002fc40000000f00 */
[----:B------:R-:W-:Y:S02]  /*5320*/  MOV R9, c[0x0][0x2ac] ;  /* 0x0000ab0000097a02 */ /* 0x000fe40000000f00 */
[----:B------:R-:W-:-:S03]  /*5330*/  @P5 SHF.R.U32.HI R0, RZ, c[0x0][0x2cc], R2 ;  /* 0x0000b300ff005a19 */ /* 0x000fc60000011602 */
[----:B------:R-:W-:-:S05]  /*5340*/  IMAD R9, R9, c[0x0][0x1d0], RZ ;  /* 0x0000740009097a24 */ /* 0x000fca00078e02ff */
[----:B------:R-:W-:Y:S01]  /*5350*/  IADD3 R0, R0, -c[0x0][0x168], R9 ;  /* 0x80005a0000007a10 */ /* 0x000fe20007ffe009 */
[----:B------:R-:W-:-:S03]  /*5360*/  FADD.FTZ R3, R231, R230 ;  /* 0x000000e6e7037221 */ /* 0x000fc60000010000 */
[----:B------:R-:W-:Y:S01]  /*5370*/  SHF.R.S32.HI R2, RZ, 0x1f, R0 ;  /* 0x0000001fff027819 */ /* 0x000fe20000011400 */
[----:B------:R-:W-:Y:S02]  /*5380*/  FADD.FTZ R8, R239, R238 ;  /* 0x000000eeef087221 */ /* 0x000fe40000010000 */
[----:B------:R-:W-:Y:S01]  /*5390*/  FADD.FTZ R3, R29, R3 ;  /* 0x000000031d037221 */ /* 0x000fe20000010000 */
[----:B------:R-:W-:Y:S01]  /*53a0*/  LEA.HI R9, R2, R0, RZ, 0x6 ;  /* 0x0000000002097211 */ /* 0x000fe200078f30ff */
[----:B------:R-:W-:Y:S01]  /*53b0*/  FADD.FTZ R2, R248, R10 ;  /* 0x0000000af8027221 */ /* 0x000fe20000010000 */
[----:B---3--:R-:W-:Y:S01]  /*53c0*/  F2FP.BF16.PACK_AB R97, R21, R20 ;  /* 0x000000141561723e */ /* 0x008fe200000010ff */
[----:B------:R-:W-:Y:S01]  /*53d0*/  FADD.FTZ R0, R243, R8 ;  /* 0x00000008f3007221 */ /* 0x000fe20000010000 */
[----:B------:R-:W-:Y:S01]  /*53e0*/  F2FP.BF16.PACK_AB R98, R26, R27 ;  /* 0x0000001b1a62723e */ /* 0x000fe200000010ff */
[----:B------:R-:W-:Y:S01]  /*53f0*/  FADD.FTZ R8, R235, R232 ;  /* 0x000000e8eb087221 */ /* 0x000fe20000010000 */
[----:B-----5:R-:W-:Y:S01]  /*5400*/  F2FP.BF16.PACK_AB R99, R22, R23 ;  /* 0x000000171663723e */ /* 0x020fe200000010ff */
[----:B------:R-:W-:Y:S01]  /*5410*/  FADD.FTZ R3, R192, R3 ;  /* 0x00000003c0037221 */ /* 0x000fe20000010000 */
[----:B------:R-:W-:-:S02]  /*5420*/  F2FP.BF16.PACK_AB R92, R18, R15 ;  /* 0x0000000f125c723e */ /* 0x000fc400000010ff */
[----:B------:R-:W-:Y:S02]  /*5430*/  F2FP.BF16.PACK_AB R94, R16, R19 ;  /* 0x00000013105e723e */ /* 0x000fe400000010ff */
[----:B------:R-:W-:Y:S02]  /*5440*/  F2FP.BF16.PACK_AB R93, R12, R11 ;  /* 0x0000000b0c5d723e */ /* 0x000fe400000010ff */
[----:B------:R-:W-:Y:S01]  /*5450*/  F2FP.BF16.PACK_AB R95, R14, R13 ;  /* 0x0000000d0e5f723e */ /* 0x000fe200000010ff */
[----:B------:R-:W-:Y:S02]  /*5460*/  FADD.FTZ R2, R250, R2 ;  /* 0x00000002fa027221 */ /* 0x000fe40000010000 */
[----:B------:R-:W-:Y:S02]  /*5470*/  FADD.FTZ R0, R244, R0 ;  /* 0x00000000f4007221 */ /* 0x000fe40000010000 */
[----:B------:R-:W-:Y:S02]  /*5480*/  FADD.FTZ R8, R234, R8 ;  /* 0x00000008ea087221 */ /* 0x000fe40000010000 */
[----:B------:R-:W-:Y:S01]  /*5490*/  FADD.FTZ R3, R193, R3 ;  /* 0x00000003c1037221 */ /* 0x000fe20000010000 */
[----:B----4-:R-:W-:Y:S01]  /*54a0*/  HMMA.16816.F32.BF16 R84, R96, R4, R84 ;  /* 0x000000046054723c */ /* 0x010fe20000041854 */
[----:B------:R-:W-:-:S02]  /*54b0*/  FADD.FTZ R2, R251, R2 ;  /* 0x00000002fb027221 */ /* 0x000fc40000010000 */
        /* <DEDUP_REMOVED lines=38> */
[----:B------:R-:W-:-:S05]  /*5720*/  FADD.FTZ R0, R11, R2 ;  /* 0x000000020b007221 */ /* 0x000fca0000010000 */
        /* <DEDUP_REMOVED lines=39> */
[----:B------:R-:W-:Y:S11]  /*59a0*/  ISETP.GE.AND P0, PT, R221, R7, PT ;  /* 0x00000007dd00720c */ /* 0x000ff60003f06270 */
[----:B------:R-:W-:Y:S02]  /*59b0*/  @!UPT UIADD3 URZ, URZ, URZ, URZ ;  /* 0x0000003f3f3ff290 */ /* 0x000fe4000fffe03f */
[----:B------:R-:W-:Y:S05]  /*59c0*/  @!P0 BRA `(.L_x_1468) ;  /* 0x0000430000008947 */ /* 0x000fea0003800000 */
[----:B------:R-:W-:Y:S01]  /*59d0*/  MOV R146, R148 ;  /* 0x0000009400927202 */ /* 0x000fe20000000f00 */
[----:B------:R-:W-:Y:S01]  /*59e0*/  IMAD.MOV.U32 R151, RZ, RZ, R17 ;  /* 0x000000ffff977224 */ /* 0x000fe200078e0011 */
[----:B------:R-:W-:Y:S01]  /*59f0*/  MOV R145, R149 ;  /* 0x0000009500917202 */ /* 0x000fe20000000f00 */
[----:B------:R-:W-:Y:S01]  /*5a00*/  IMAD.MOV.U32 R235, RZ, RZ, R221 ;  /* 0x000000ffffeb7224 */ /* 0x000fe200078e00dd */
[----:B------:R-:W-:Y:S02]  /*5a10*/  MOV R150, R147 ;  /* 0x0000009300967202 */ /* 0x000fe40000000f00 */
.L_x_1479:
        /* <DEDUP_REMOVED lines=30> */
[----:B------:R-:W-:Y:S01]  /*5c00*/  SHF.R.S32.HI R6, RZ, 0x1f, R218 ;  /* 0x0000001fff067819 */ /* 0x000fe200000114da */
[----:B------:R-:W-:Y:S02]  /*5c10*/  IMAD R4, R220, c[0x0][0x21c], R4 ;  /* 0x00008700dc047a24 */ /* 0x000fe400078e0204 */
[----:B------:R-:W-:Y:S01]  /*5c20*/  IMAD.IADD R3, R3, 0x1, R0 ;  /* 0x0000000103037824 */ /* 0x000fe200078e0200 */
[----:B------:R-:W-:Y:S01]  /*5c30*/  SHF.L.U64.HI R13, R218, 0x1, R6 ;  /* 0x00000001da0d7819 */ /* 0x000fe20000010206 */
[----:B------:R-:W-:Y:S02]  /*5c40*/  IMAD.SHL.U32 R22, R5, 0x2, RZ ;  /* 0x0000000205167824 */ /* 0x000fe400078e00ff */
[----:B------:R-:W-:Y:S04]  /*5c50*/  IMAD.WIDE.U32 R2, R220, c[0x0][0x218], R2 ;  /* 0x00008600dc027a25 */ /* 0x000fe800078e0002 */
[----:B------:R-:W-:Y:S02]  /*5c60*/  IMAD.SHL.U32 R21, R252, 0x2, RZ ;  /* 0x00000002fc157824 */ /* 0x000fe400078e00ff */
[----:B------:R-:W-:Y:S01]  /*5c70*/  IMAD.SHL.U32 R20, R218, 0x2, RZ ;  /* 0x00000002da147824 */ /* 0x000fe200078e00ff */
[----:B---3--:R-:W-:Y:S04]  /*5c80*/  IADD3 R0, P0, R8, R2, RZ ;  /* 0x0000000208007210 */ /* 0x008fe80007f1e0ff */
[----:B----4-:R-:W-:Y:S02]  /*5c90*/  IADD3.X R4, R7, R3, R4, P0, !PT ;  /* 0x0000000307047210 */ /* 0x010fe400007fe404 */
[C---:B------:R-:W-:Y:S02]  /*5ca0*/  LEA R12, P0, R0.reuse, c[0x0][0x1f8], 0x1 ;  /* 0x00007e00000c7a11 */ /* 0x040fe400078008ff */
[----:B------:R-:W-:Y:S02]  /*5cb0*/  SHF.R.S32.HI R7, RZ, 0x1f, R252 ;  /* 0x0000001fff077819 */ /* 0x000fe400000114fc */
[----:B------:R-:W-:Y:S02]  /*5cc0*/  LEA.HI.X R5, R0, c[0x0][0x1fc], R4, 0x1, P0 ;  /* 0x00007f0000057a11 */ /* 0x000fe400000f0c04 */
[----:B------:R-:W-:Y:S01]  /*5cd0*/  SHF.L.U64.HI R14, R252, 0x1, R7 ;  /* 0x00000001fc0e7819 */ /* 0x000fe20000010207 */
[----:B------:R-:W-:-:S05]  /*5ce0*/  BRA.DIV ~URZ, `(.L_x_1471) ;  /* 0x0000b3b27f007947 */ /* 0x000fca000b800000 */
[----:B------:R1:W3:Y:S02]  /*5cf0*/  SHFL.IDX PT, R4, R5, RZ, 0x1c1f ;  /* 0x001c1fff05047589 */ /* 0x0002e400000e0000 */
.L_x_1530:
[----:B------:R-:W-:-:S05]  /*5d00*/  BRA.DIV ~URZ, `(.L_x_1472) ;  /* 0x0000b4027f007947 */ /* 0x000fca000b800000 */
[----:B------:R-:W4:Y:S01]  /*5d10*/  SHFL.IDX PT, R0, R12, RZ, 0x1c1f ;  /* 0x001c1fff0c007589 */ /* 0x000f2200000e0000 */
[----:B------:R-:W-:Y:S02]  /*5d20*/  ISETP.GE.AND P2, PT, R218, c[0x0][0x1d4], PT ;  /* 0x00007500da007a0c */ /* 0x000fe40003f46270 */
[----:B------:R-:W-:Y:S02]  /*5d30*/  ISETP.GE.AND P1, PT, R252, c[0x0][0x1d4], PT ;  /* 0x00007500fc007a0c */ /* 0x000fe40003f26270 */
[----:B------:R-:W-:Y:S02]  /*5d40*/  IADD3 R8, R218, 0x40, RZ ;  /* 0x00000040da087810 */ /* 0x000fe40007ffe0ff */
[----:B------:R-:W-:Y:S02]  /*5d50*/  SEL R11, RZ, 0x10, P2 ;  /* 0x00000010ff0b7807 */ /* 0x000fe40001000000 */
[----:B------:R-:W-:Y:S02]  /*5d60*/  SEL R10, RZ, 0x10, P1 ;  /* 0x00000010ff0a7807 */ /* 0x000fe40000800000 */
[C---:B----4-:R-:W-:Y:S02]  /*5d70*/  IADD3 R6, P0, R0.reuse, R20, RZ ;  /* 0x0000001400067210 */ /* 0x050fe40007f1e0ff */
[----:B------:R-:W-:Y:S03]  /*5d80*/  IADD3 R2, P6, R0, R21, RZ ;  /* 0x0000001500027210 */ /* 0x000fe60007fde0ff */
[----:B---3--:R-:W-:Y:S01]  /*5d90*/  IMAD.X R7, R4, 0x1, R13, P0 ;  /* 0x0000000104077824 */ /* 0x008fe200000e060d */
        /* <DEDUP_REMOVED lines=12> */
.L_x_1531:
[----:B---3--:R-:W-:Y:S02]  /*5e60*/  IADD3 R2, -R10, 0x10, RZ ;  /* 0x000000100a027810 */ /* 0x008fe40007ffe1ff */
[----:B------:R-:W-:Y:S02]  /*5e70*/  IADD3 R8, -R11, 0x10, RZ ;  /* 0x000000100b087810 */ /* 0x000fe40007ffe1ff */
[----:B------:R-:W-:Y:S02]  /*5e80*/  LOP3.LUT R6, R2, 0xf, RZ, 0xc0, !PT ;  /* 0x0000000f02067812 */ /* 0x000fe400078ec0ff */
[----:B------:R-:W-:Y:S02]  /*5e90*/  LOP3.LUT R8, R8, 0xf, RZ, 0xc0, !PT ;  /* 0x0000000f08087812 */ /* 0x000fe400078ec0ff */
[----:B------:R-:W-:Y:S02]  /*5ea0*/  IADD3 R3, -R5, 0x10, RZ ;  /* 0x0000001005037810 */ /* 0x000fe40007ffe1ff */
[-C--:B--2---:R-:W-:Y:S02]  /*5eb0*/  IADD3 R6, P6, P2, R6, R0.reuse, R21 ;  /* 0x0000000006067210 */ /* 0x084fe40007ade015 */
[----:B------:R-:W-:Y:S02]  /*5ec0*/  IADD3 R8, P1, P0, R8, R0, R20 ;  /* 0x0000000008087210 */ /* 0x000fe4000783e014 */
[----:B------:R-:W-:Y:S02]  /*5ed0*/  LOP3.LUT R2, R3, 0xf, RZ, 0xc0, !PT ;  /* 0x0000000f03027812 */ /* 0x000fe400078ec0ff */
[-C--:B------:R-:W-:Y:S02]  /*5ee0*/  IADD3.X R7, RZ, R4.reuse, R14, P6, P2 ;  /* 0x00000004ff077210 */ /* 0x080fe400037e440e */
[----:B------:R-:W-:Y:S02]  /*5ef0*/  ISETP.NE.U32.AND P6, PT, R11, RZ, PT ;  /* 0x000000ff0b00720c */ /* 0x000fe40003fc5070 */
[----:B------:R-:W-:Y:S02]  /*5f00*/  IADD3.X R9, RZ, R4, R13, P1, P0 ;  /* 0x00000004ff097210 */ /* 0x000fe40000fe040d */
        /* <DEDUP_REMOVED lines=10> */
.L_x_1470:
[----:B---34-:R-:W-:Y:S05]  /*5fb0*/  BSYNC B0 ;  /* 0x0000000000007941 */ /* 0x018fea0003800000 */
.L_x_1469:
        /* <DEDUP_REMOVED lines=85> */
[-C--:B---3--:R-:W-:Y:S01]  /*6510*/  HMMA.16816.F32.BF16 R4, R172, R180.reuse, R4 ;  /* 0x000000b4ac04723c */ /* 0x088fe20000041804 */
[----:B------:R-:W3:Y:S07]  /*6520*/  LDSM.16.M88.4 R192, [R200+0x2c00] ;  /* 0x002c0000c8c0783b */ /* 0x000eee0000000200 */
[C---:B----4-:R-:W-:Y:S08]  /*6530*/  HMMA.16816.F32.BF16 R8, R188.reuse, R180, R8 ;  /* 0x000000b4bc08723c */ /* 0x050ff00000041808 */
[-C--:B------:R-:W-:Y:S08]  /*6540*/  HMMA.16816.F32.BF16 R12, R188, R182.reuse, R12 ;  /* 0x000000b6bc0c723c */ /* 0x080ff0000004180c */
[C---:B------:R-:W-:Y:S01]  /*6550*/  HMMA.16816.F32.BF16 R16, R172.reuse, R182, R16 ;  /* 0x000000b6ac10723c */ /* 0x040fe20000041810 */
[----:B------:R-:W-:Y:S07]  /*6560*/  LDSM.16.M88.4 R180, [R209] ;  /* 0x00000000d1b4783b */ /* 0x000fee0000000200 */
[-C--:B-1----:R-:W-:Y:S08]  /*6570*/  HMMA.16816.F32.BF16 R20, R172, R176.reuse, R20 ;  /* 0x000000b0ac14723c */ /* 0x082ff00000041814 */
        /* <DEDUP_REMOVED lines=8> */
[----:B------:R-:W4:Y:S07]  /*6600*/  LDSM.16.M88.4 R184, [R204+0x5000] ;  /* 0x00500000ccb8783b */ /* 0x000f2e0000000200 */
[-C--:B---3--:R-:W-:Y:S08]  /*6610*/  HMMA.16816.F32.BF16 R52, R172, R192.reuse, R52 ;  /* 0x000000c0ac34723c */ /* 0x088ff00000041834 */
[C---:B------:R-:W-:Y:S08]  /*6620*/  HMMA.16816.F32.BF16 R56, R188.reuse, R192, R56 ;  /* 0x000000c0bc38723c */ /* 0x040ff00000041838 */
[-C--:B------:R-:W-:Y:S01]  /*6630*/  HMMA.16816.F32.BF16 R60, R188, R194.reuse, R60 ;  /* 0x000000c2bc3c723c */ /* 0x080fe2000004183c */
[----:B------:R-:W-:Y:S07]  /*6640*/  LDSM.16.M88.4 R188, [R207] ;  /* 0x00000000cfbc783b */ /* 0x000fee0000000200 */
[----:B------:R-:W-:Y:S01]  /*6650*/  HMMA.16816.F32.BF16 R64, R172, R194, R64 ;  /* 0x000000c2ac40723c */ /* 0x000fe20000041840 */
[----:B------:R-:W3:Y:S07]  /*6660*/  LDSM.16.M88.4 R172, [R208] ;  /* 0x00000000d0ac783b */ /* 0x000eee0000000200 */
[-C--:B-1----:R-:W-:Y:S01]  /*6670*/  HMMA.16816.F32.BF16 R4, R176, R180.reuse, R4 ;  /* 0x000000b4b004723c */ /* 0x082fe20000041804 */
[----:B------:R-:W1:Y:S01]  /*6680*/  LDSM.16.M88.4 R192, [R206] ;  /* 0x00000000cec0783b */ /* 0x000e620000000200 */
[----:B------:R-:W-:Y:S06]  /*6690*/  DEPBAR.LE SB0, 0x0 ;  /* 0x000080000000791a */ /* 0x000fec0000000000 */
[C---:B----4-:R-:W-:Y:S01]  /*66a0*/  HMMA.16816.F32.BF16 R8, R184.reuse, R180, R8 ;  /* 0x000000b4b808723c */ /* 0x050fe20000041808 */
[----:B------:R-:W-:Y:S07]  /*66b0*/  BAR.SYNC.DEFER_BLOCKING 0x0 ;  /* 0x0000000000007b1d */ /* 0x000fee0000010000 */
        /* <DEDUP_REMOVED lines=14> */
[----:B------:R-:W-:Y:S07]  /*67a0*/  @!UPT UIADD3 URZ, URZ, URZ, URZ ;  /* 0x0000003f3f3ff290 */ /* 0x000fee000fffe03f */
[----:B------:R-:W-:-:S11]  /*67b0*/  @!P0 BRA `(.L_x_1474) ;  /* 0x0000058000008947 */ /* 0x000fd60003800000 */
[C---:B------:R-:W-:Y:S01]  /*67c0*/  IADD3 R217, R218.reuse, 0x40, RZ ;  /* 0x00000040dad97810 */ /* 0x040fe20007ffe0ff */
[----:B------:R-:W3:Y:S01]  /*67d0*/  LDL R2, [R1+0x28] ;  /* 0x0000280001027983 */ /* 0x000ee20000100800 */
[----:B------:R-:W-:Y:S01]  /*67e0*/  IADD3 R147, R218, 0x40, RZ ;  /* 0x00000040da937810 */ /* 0x000fe20007ffe0ff */
[----:B------:R-:W-:Y:S01]  /*67f0*/  IMAD.MOV.U32 R220, RZ, RZ, RZ ;  /* 0x000000ffffdc7224 */ /* 0x000fe200078e00ff */
[----:B------:R-:W-:Y:S01]  /*6800*/  SHF.R.S32.HI R217, RZ, 0x1f, R217 ;  /* 0x0000001fffd97819 */ /* 0x000fe200000114d9 */
[----:B------:R-:W-:Y:S01]  /*6810*/  IMAD.SHL.U32 R182, R252, 0x2, RZ ;  /* 0x00000002fcb67824 */ /* 0x000fe200078e00ff */
[----:B------:R-:W4:Y:S01]  /*6820*/  LDL R0, [R1] ;  /* 0x0000000001007983 */ /* 0x000f220000100800 */
[C---:B------:R-:W-:Y:S01]  /*6830*/  IMAD.SHL.U32 R183, R147.reuse, 0x2, RZ ;  /* 0x0000000293b77824 */ /* 0x040fe200078e00ff */
[----:B------:R-:W-:Y:S01]  /*6840*/  SHF.L.U64.HI R180, R147, 0x1, R217 ;  /* 0x0000000193b47819 */ /* 0x000fe200000102d9 */
[----:B------:R-:W-:Y:S01]  /*6850*/  IMAD.SHL.U32 R181, R218, 0x2, RZ ;  /* 0x00000002dab57824 */ /* 0x000fe200078e00ff */
[----:B------:R-:W-:Y:S01]  /*6860*/  SHF.R.S32.HI R217, RZ, 0x1f, R252 ;  /* 0x0000001fffd97819 */ /* 0x000fe200000114fc */
[----:B------:R-:W5:Y:S01]  /*6870*/  LDL.64 R148, [R1+0x20] ;  /* 0x0000200001947983 */ /* 0x000f620000100a00 */
[----:B------:R-:W-:Y:S02]  /*6880*/  SHF.R.S32.HI R147, RZ, 0x1f, R218 ;  /* 0x0000001fff937819 */ /* 0x000fe400000114da */
[----:B------:R-:W-:Y:S02]  /*6890*/  SHF.L.U64.HI R179, R252, 0x1, R217 ;  /* 0x00000001fcb37819 */ /* 0x000fe400000102d9 */
[----:B------:R-:W-:Y:S01]  /*68a0*/  SHF.L.U64.HI R178, R218, 0x1, R147 ;  /* 0x00000001dab27819 */ /* 0x000fe20000010293 */
[----:B--2---:R-:W2:Y:S04]  /*68b0*/  LDL R144, [R1+0x38] ;  /* 0x0000380001907983 */ /* 0x004ea80000100800 */
[----:B------:R-:W2:Y:S06]  /*68c0*/  LDL.64 R222, [R1+0x18] ;  /* 0x0000180001de7983 */ /* 0x000eac0000100a00 */
[----:B------:R-:W2:Y:S01]  /*68d0*/  LDL R221, [R1+0x2c] ;  /* 0x00002c0001dd7983 */ /* 0x000ea20000100800 */
[----:B---3--:R-:W-:Y:S05]  /*68e0*/  IMAD R2, R235, 0x40, R2 ;  /* 0x00000040eb027824 */ /* 0x008fea00078e0202 */
[----:B----4-:R-:W-:Y:S05]  /*68f0*/  IADD3 R2, R2, -0x40, R0 ;  /* 0xffffffc002027810 */ /* 0x010fea0007ffe000 */
[----:B------:R-:W-:Y:S04]  /*6900*/  @P4 IMAD.HI.U32 R3, R2, c[0x0][0x2bc], RZ ;  /* 0x0000af0002034a27 */ /* 0x000fe800078e00ff */
[----:B------:R-:W-:Y:S01]  /*6910*/  IMAD.MOV.U32 R0, RZ, RZ, R2 ;  /* 0x000000ffff007224 */ /* 0x000fe200078e0002 */
[----:B------:R-:W-:Y:S04]  /*6920*/  @P4 SHF.R.U32.HI R0, RZ, c[0x0][0x2c0], R3 ;  /* 0x0000b000ff004a19 */ /* 0x000fe80000011603 */
[C---:B-----5:R-:W-:Y:S04]  /*6930*/  @!P3 IADD3 R3, P0, R0.reuse, R148, RZ ;  /* 0x000000940003b210 */ /* 0x060fe80007f1e0ff */
[----:B--2---:R-:W-:Y:S01]  /*6940*/  @!P3 LEA.HI.X.SX32 R144, R0, R144, 0x1, P0 ;  /* 0x000000900090b211 */ /* 0x004fe200000f0eff */
        /* <DEDUP_REMOVED lines=20> */
.L_x_1532:
[----:B------:R-:W-:-:S05]  /*6a90*/  BRA.DIV ~URZ, `(.L_x_1476) ;  /* 0x0000a9327f007947 */ /* 0x000fca000b800000 */
[----:B------:R-:W3:Y:S01]  /*6aa0*/  SHFL.IDX PT, R0, R177, RZ, 0x1c1f ;  /* 0x001c1fffb1007589 */ /* 0x000ee200000e0000 */
[----:B------:R-:W-:Y:S02]  /*6ab0*/  ISETP.GE.AND P2, PT, R218, c[0x0][0x1d4], PT ;  /* 0x00007500da007a0c */ /* 0x000fe40003f46270 */
        /* <DEDUP_REMOVED lines=19> */
.L_x_1533:
[----:B--2---:R-:W-:Y:S02]  /*6bf0*/  IADD3 R2, -R175, 0x10, RZ ;  /* 0x00000010af027810 */ /* 0x004fe40007ffe1ff */
[----:B------:R-:W-:Y:S02]  /*6c00*/  IADD3 R172, -R176, 0x10, RZ ;  /* 0x00000010b0ac7810 */ /* 0x000fe40007ffe1ff */
[----:B------:R-:W-:Y:S02]  /*6c10*/  LOP3.LUT R148, R2, 0xf, RZ, 0xc0, !PT ;  /* 0x0000000f02947812 */ /* 0x000fe400078ec0ff */
[----:B------:R-:W-:Y:S02]  /*6c20*/  LOP3.LUT R172, R172, 0xf, RZ, 0xc0, !PT ;  /* 0x0000000facac7812 */ /* 0x000fe400078ec0ff */
[----:B------:R-:W-:Y:S02]  /*6c30*/  IADD3 R3, -R174, 0x10, RZ ;  /* 0x00000010ae037810 */ /* 0x000fe40007ffe1ff */
[-C--:B------:R-:W-:Y:S02]  /*6c40*/  IADD3 R148, P6, P2, R148, R0.reuse, R182 ;  /* 0x0000000094947210 */ /* 0x080fe40007ade0b6 */
[----:B------:R-:W-:Y:S02]  /*6c50*/  IADD3 R172, P1, P0, R172, R0, R181 ;  /* 0x00000000acac7210 */ /* 0x000fe4000783e0b5 */
[----:B------:R-:W-:Y:S02]  /*6c60*/  LOP3.LUT R2, R3, 0xf, RZ, 0xc0, !PT ;  /* 0x0000000f03027812 */ /* 0x000fe400078ec0ff */
[-C--:B----4-:R-:W-:Y:S02]  /*6c70*/  IADD3.X R149, RZ, R144.reuse, R179, P6, P2 ;  /* 0x00000090ff957210 */ /* 0x090fe400037e44b3 */
        /* <DEDUP_REMOVED lines=12> */
.L_x_1474:
[----:B------:R-:W-:Y:S05]  /*6d40*/  BSYNC B0 ;  /* 0x0000000000007941 */ /* 0x000fea0003800000 */
.L_x_1473:
[----:B------:R-:W3:Y:S01]  /*6d50*/  LDL R144, [R1+0x40] ;  /* 0x0000400001907983 */ /* 0x000ee20000100800 */
[----:B------:R-:W-:Y:S03]  /*6d60*/  MOV R0, 0x1 ;  /* 0x0000000100007802 */ /* 0x000fe60000000f00 */
[----:B-1----:R-:W3:Y:S02]  /*6d70*/  LDL R3, [R1+0x50] ;  /* 0x0000500001037983 */ /* 0x002ee40000100800 */
[----:B------:R-:W-:Y:S02]  /*6d80*/  IMAD R0, R235, -0x40, R0 ;  /* 0xffffffc0eb007824 */ /* 0x000fe400078e0200 */
[----:B------:R-:W4:Y:S04]  /*6d90*/  LDL R2, [R1+0x4c] ;  /* 0x00004c0001027983 */ /* 0x000f280000100800 */
[----:B------:R-:W0:Y:S01]  /*6da0*/  LDGDEPBAR ;  /* 0x00000000000079af */ /* 0x000e220000000000 */
[----:B---3--:R-:W-:Y:S02]  /*6db0*/  IADD3 R147, R3, R144, RZ ;  /* 0x0000009003937210 */ /* 0x008fe40007ffe0ff */
[----:B------:R-:W-:Y:S02]  /*6dc0*/  MOV R3, c[0x0][0x2ac] ;  /* 0x0000ab0000037a02 */ /* 0x000fe40000000f00 */
[----:B----4-:R-:W-:Y:S01]  /*6dd0*/  IADD3 R0, -R2, R0, RZ ;  /* 0x0000000002007210 */ /* 0x010fe20007ffe1ff */
[----:B------:R-:W-:Y:S04]  /*6de0*/  @P5 IMAD.HI.U32 R2, R147, c[0x0][0x2c8], RZ ;  /* 0x0000b20093025a27 */ /* 0x000fe800078e00ff */
[----:B------:R-:W-:Y:S01]  /*6df0*/  IMAD R0, R3, c[0x0][0x1d0], R0 ;  /* 0x0000740003007a24 */ /* 0x000fe200078e0200 */
[----:B------:R-:W-:Y:S04]  /*6e00*/  @P5 SHF.R.U32.HI R147, RZ, c[0x0][0x2cc], R2 ;  /* 0x0000b300ff935a19 */ /* 0x000fe80000011602 */
[----:B------:R-:W-:Y:S01]  /*6e10*/  IADD3 R144, R0, -c[0x0][0x168], RZ ;  /* 0x80005a0000907a10 */ /* 0x000fe20007ffe0ff */
[----:B------:R-:W-:-:S05]  /*6e20*/  BRA.DIV ~URZ, `(.L_x_1477) ;  /* 0x0000a7f27f007947 */ /* 0x000fca000b800000 */
[----:B------:R1:W3:Y:S02]  /*6e30*/  SHFL.IDX PT, R0, R147, RZ, 0x1c1f ;  /* 0x001c1fff93007589 */ /* 0x0002e400000e0000 */
.L_x_1534:
[----:B---3--:R-:W-:Y:S05]  /*6e40*/  IMAD.IADD R0, R144, 0x1, R0 ;  /* 0x0000000190007824 */ /* 0x008fea00078e0200 */
        /* <DEDUP_REMOVED lines=33> */
[----:B------:R-:W-:Y:S01]  /*7060*/  FMNMX.FTZ R3, R172, R145, !PT ;  /* 0x00000091ac037209 */ /* 0x000fe20007810000 */
[----:B------:R-:W3:Y:S08]  /*7070*/  SHFL.IDX PT, R0, R147, 0x2, 0x1c1f ;  /* 0x005c1f0093007f89 */ /* 0x000ef000000e0000 */
[----:B------:R-:W4:Y:S08]  /*7080*/  SHFL.IDX PT, R2, R147, 0x1, 0x1c1f ;  /* 0x003c1f0093027f89 */ /* 0x000f3000000e0000 */
[----:B-1----:R-:W1:Y:S01]  /*7090*/  SHFL.IDX PT, R147, R147, 0x3, 0x1c1f ;  /* 0x007c1f0093937f89 */ /* 0x002e6200000e0000 */
[----:B---3--:R-:W-:Y:S05]  /*70a0*/  IMAD.IADD R0, R144, 0x1, R0 ;  /* 0x0000000190007824 */ /* 0x008fea00078e0200 */
[C---:B------:R-:W-:Y:S02]  /*70b0*/  ISETP.GT.AND P6, PT, R0.reuse, RZ, PT ;  /* 0x000000ff0000720c */ /* 0x040fe40003fc4270 */
[----:B------:R-:W-:Y:S01]  /*70c0*/  ISETP.GT.AND P2, PT, R0, 0x1, PT ;  /* 0x000000010000780c */ /* 0x000fe20003f44270 */
[----:B----4-:R-:W-:Y:S01]  /*70d0*/  IMAD.IADD R2, R144, 0x1, R2 ;  /* 0x0000000190027824 */ /* 0x010fe200078e0202 */
[----:B------:R-:W-:Y:S02]  /*70e0*/  FSEL R8, R8, -INF , P6 ;  /* 0xff80000008087808 */ /* 0x000fe40003000000 */
[----:B------:R-:W-:Y:S02]  /*70f0*/  FSEL R9, R9, -INF , P2 ;  /* 0xff80000009097808 */ /* 0x000fe40001000000 */
[C---:B------:R-:W-:Y:S02]  /*7100*/  ISETP.GT.AND P6, PT, R2.reuse, 0x8, PT ;  /* 0x000000080200780c */ /* 0x040fe40003fc4270 */
[----:B------:R-:W-:Y:S01]  /*7110*/  ISETP.GT.AND P2, PT, R2, 0x9, PT ;  /* 0x000000090200780c */ /* 0x000fe20003f44270 */
[----:B-1----:R-:W-:Y:S01]  /*7120*/  IMAD.IADD R144, R144, 0x1, R147 ;  /* 0x0000000190907824 */ /* 0x002fe200078e0293 */
[----:B------:R-:W-:Y:S02]  /*7130*/  FSEL R18, R18, -INF , P6 ;  /* 0xff80000012127808 */ /* 0x000fe40003000000 */
[----:B------:R-:W-:Y:S02]  /*7140*/  FSEL R19, R19, -INF , P2 ;  /* 0xff80000013137808 */ /* 0x000fe40001000000 */
[C---:B------:R-:W-:Y:S02]  /*7150*/  ISETP.GT.AND P6, PT, R0.reuse, 0x8, PT ;  /* 0x000000080000780c */ /* 0x040fe40003fc4270 */
[----:B------:R-:W-:Y:S02]  /*7160*/  ISETP.GT.AND P2, PT, R0, 0x9, PT ;  /* 0x000000090000780c */ /* 0x000fe40003f44270 */
[----:B------:R-:W-:Y:S02]  /*7170*/  FSEL R12, R12, -INF , P6 ;  /* 0xff8000000c0c7808 */ /* 0x000fe40003000000 */
[C---:B------:R-:W-:Y:S02]  /*7180*/  ISETP.GT.AND P6, PT, R2.reuse, 0x10, PT ;  /* 0x000000100200780c */ /* 0x040fe40003fc4270 */
[----:B------:R-:W-:Y:S02]  /*7190*/  FSEL R13, R13, -INF , P2 ;  /* 0xff8000000d0d7808 */ /* 0x000fe40001000000 */
[C---:B------:R-:W-:Y:S02]  /*71a0*/  ISETP.GT.AND P2, PT, R2.reuse, 0x11, PT ;  /* 0x000000110200780c */ /* 0x040fe40003f44270 */
[C---:B------:R-:W-:Y:S02]  /*71b0*/  ISETP.GT.AND P1, PT, R2.reuse, RZ, PT ;  /* 0x000000ff0200720c */ /* 0x040fe40003f24270 */
[----:B------:R-:W-:Y:S02]  /*71c0*/  ISETP.GT.AND P0, PT, R2, 0x1, PT ;  /* 0x000000010200780c */ /* 0x000fe40003f04270 */
[----:B------:R-:W-:Y:S02]  /*71d0*/  FSEL R64, R22, -INF , P6 ;  /* 0xff80000016407808 */ /* 0x000fe40003000000 */
[----:B------:R-:W-:Y:S02]  /*71e0*/  FSEL R65, R23, -INF , P2 ;  /* 0xff80000017417808 */ /* 0x000fe40001000000 */
[C---:B------:R-:W-:Y:S02]  /*71f0*/  ISETP.GT.AND P6, PT, R0.reuse, 0x10, PT ;  /* 0x000000100000780c */ /* 0x040fe40003fc4270 */
[----:B------:R-:W-:Y:S02]  /*7200*/  ISETP.GT.AND P2, PT, R0, 0x11, PT ;  /* 0x000000110000780c */ /* 0x000fe40003f44270 */
[----:B------:R-:W-:Y:S02]  /*7210*/  FSEL R16, R6, -INF , P1 ;  /* 0xff80000006107808 */ /* 0x000fe40000800000 */
[----:B------:R-:W-:Y:S02]  /*7220*/  FSEL R7, R7, -INF , P0 ;  /* 0xff80000007077808 */ /* 0x000fe40000000000 */
[C---:B------:R-:W-:Y:S02]  /*7230*/  ISETP.GT.AND P1, PT, R144.reuse, RZ, PT ;  /* 0x000000ff9000720c */ /* 0x040fe40003f24270 */
[----:B------:R-:W-:Y:S02]  /*7240*/  ISETP.GT.AND P0, PT, R144, 0x1, PT ;  /* 0x000000019000780c */ /* 0x000fe40003f04270 */
[----:B------:R-:W-:Y:S02]  /*7250*/  FSEL R189, R24, -INF , P6 ;  /* 0xff80000018bd7808 */ /* 0x000fe40003000000 */
[C---:B------:R-:W-:Y:S02]  /*7260*/  ISETP.GT.AND P6, PT, R2.reuse, 0x18, PT ;  /* 0x000000180200780c */ /* 0x040fe40003fc4270 */
[----:B------:R-:W-:Y:S02]  /*7270*/  FSEL R191, R25, -INF , P2 ;  /* 0xff80000019bf7808 */ /* 0x000fe40001000000 */
[----:B------:R-:W-:Y:S02]  /*7280*/  ISETP.GT.AND P2, PT, R2, 0x19, PT ;  /* 0x000000190200780c */ /* 0x000fe40003f44270 */
[----:B------:R-:W-:Y:S02]  /*7290*/  FSEL R10, R10, -INF , P1 ;  /* 0xff8000000a0a7808 */ /* 0x000fe40000800000 */
[----:B------:R-:W-:Y:S02]  /*72a0*/  FSEL R11, R11, -INF , P0 ;  /* 0xff8000000b0b7808 */ /* 0x000fe40000000000 */
[C---:B------:R-:W-:Y:S02]  /*72b0*/  ISETP.GT.AND P1, PT, R144.reuse, 0x8, PT ;  /* 0x000000089000780c */ /* 0x040fe40003f24270 */
        /* <DEDUP_REMOVED lines=32> */
[----:B------:R-:W-:Y:S02]  /*74c0*/  FSEL R221, R51, -INF , P2 ;  /* 0xff80000033dd7808 */ /* 0x000fe40001000000 */
[C---:B------:R-:W-:Y:S02]  /*74d0*/  ISETP.GT.AND P6, PT, R0.reuse, 0x28, PT ;  /* 0x000000280000780c */ /* 0x040fe40003fc4270 */
[----:B------:R-:W-:Y:S02]  /*74e0*/  ISETP.GT.AND P2, PT, R0, 0x29, PT ;  /* 0x000000290000780c */ /* 0x000fe40003f44270 */
        /* <DEDUP_REMOVED lines=94> */
[----:B------:R-:W3:Y:S08]  /*7ad0*/  SHFL.BFLY PT, R148, R3, 0x2, 0x1f ;  /* 0x0c401f0003947f89 */ /* 0x000ef000000e0000 */
[----:B------:R-:W4:Y:S08]  /*7ae0*/  SHFL.BFLY PT, R5, R2, 0x2, 0x1f ;  /* 0x0c401f0002057f89 */ /* 0x000f3000000e0000 */
[----:B------:R-:W5:Y:S01]  /*7af0*/  SHFL.BFLY PT, R6, R144, 0x2, 0x1f ;  /* 0x0c401f0090067f89 */ /* 0x000f6200000e0000 */
[----:B-1----:R-:W-:Y:S07]  /*7b00*/  FMNMX.FTZ R0, R4, R0, !PT ;  /* 0x0000000004007209 */ /* 0x002fee0007810000 */
[----:B------:R-:W1:Y:S01]  /*7b10*/  SHFL.BFLY PT, R149, R0, 0x1, 0x1f ;  /* 0x0c201f0000957f89 */ /* 0x000e6200000e0000 */
[----:B---3--:R-:W-:Y:S07]  /*7b20*/  FMNMX.FTZ R148, R3, R148, !PT ;  /* 0x0000009403947209 */ /* 0x008fee0007810000 */
[----:B------:R-:W3:Y:S01]  /*7b30*/  SHFL.BFLY PT, R4, R148, 0x1, 0x1f ;  /* 0x0c201f0094047f89 */ /* 0x000ee200000e0000 */
[----:B----4-:R-:W-:Y:S07]  /*7b40*/  FMNMX.FTZ R2, R2, R5, !PT ;  /* 0x0000000502027209 */ /* 0x010fee0007810000 */
[----:B------:R-:W4:Y:S01]  /*7b50*/  SHFL.BFLY PT, R147, R2, 0x1, 0x1f ;  /* 0x0c201f0002937f89 */ /* 0x000f2200000e0000 */
[----:B-----5:R-:W-:Y:S07]  /*7b60*/  FMNMX.FTZ R144, R144, R6, !PT ;  /* 0x0000000690907209 */ /* 0x020fee0007810000 */
[----:B------:R2:W2:Y:S01]  /*7b70*/  SHFL.BFLY PT, R3, R144, 0x1, 0x1f ;  /* 0x0c201f0090037f89 */ /* 0x0004a200000e0000 */
[----:B-1----:R-:W-:Y:S02]  /*7b80*/  FMNMX.FTZ R149, R0, R149, !PT ;  /* 0x0000009500957209 */ /* 0x002fe40007810000 */
[----:B---3--:R-:W-:Y:S02]  /*7b90*/  FMNMX.FTZ R148, R148, R4, !PT ;  /* 0x0000000494947209 */ /* 0x008fe40007810000 */
[----:B----4-:R-:W-:Y:S03]  /*7ba0*/  FMNMX.FTZ R147, R2, R147, !PT ;  /* 0x0000009302937209 */ /* 0x010fe60007810000 */
.L_x_1535:
        /* <DEDUP_REMOVED lines=8> */
[----:B------:R-:W1:Y:S01]  /*7c30*/  LDSM.16.MT88.4 R20, [R201] ;  /* 0x00000000c914783b */ /* 0x000e620000004200 */
[----:B------:R-:W-:Y:S01]  /*7c40*/  FSETP.NEU.FTZ.AND P0, PT, R147, -INF , PT ;  /* 0xff8000009300780b */ /* 0x000fe20003f1d000 */
[--C-:B------:R-:W-:Y:S01]  /*7c50*/  FFMA.FTZ R0, R172, c[0x0][0x2d0], -R180.reuse ;  /* 0x0000b400ac007a23 */ /* 0x100fe200000108b4 */
[----:B--2---:R-:W-:Y:S01]  /*7c60*/  FMNMX.FTZ R144, R3, R144, !PT ;  /* 0x0000009003907209 */ /* 0x004fe20007810000 */
[--C-:B------:R-:W-:Y:S01]  /*7c70*/  FFMA.FTZ R2, R173, c[0x0][0x2d0], -R180.reuse ;  /* 0x0000b400ad027a23 */ /* 0x100fe200000108b4 */
[----:B------:R-:W-:Y:S01]  /*7c80*/  FSEL R182, R182, RZ, P0 ;  /* 0x000000ffb6b67208 */ /* 0x000fe20000000000 */
[----:B------:R2:W-:Y:S01]  /*7c90*/  MUFU.EX2 R251, R0 ;  /* 0x0000000000fb7308 */ /* 0x0005e20000000800 */
[----:B------:R-:W-:Y:S01]  /*7ca0*/  FFMA.FTZ R48, R183, c[0x0][0x2d0], -R180 ;  /* 0x0000b400b7307a23 */ /* 0x000fe200000108b4 */
[----:B------:R-:W3:Y:S01]  /*7cb0*/  LDSM.16.MT88.4 R36, [R202] ;  /* 0x00000000ca24783b */ /* 0x000ee20000004200 */
[--C-:B------:R-:W-:Y:S02]  /*7cc0*/  FFMA.FTZ R60, R65, c[0x0][0x2d0], -R181.reuse ;  /* 0x0000b400413c7a23 */ /* 0x100fe400000108b5 */
[--C-:B------:R-:W-:Y:S02]  /*7cd0*/  FFMA.FTZ R4, R9, c[0x0][0x2d0], -R182.reuse ;  /* 0x0000b40009047a23 */ /* 0x100fe400000108b6 */
[--C-:B------:R-:W-:Y:S03]  /*7ce0*/  FFMA.FTZ R5, R8, c[0x0][0x2d0], -R182.reuse ;  /* 0x0000b40008057a23 */ /* 0x100fe600000108b6 */
[----:B------:R4:W5:Y:S01]  /*7cf0*/  MUFU.EX2 R67, R2 ;  /* 0x0000000200437308 */ /* 0x0009620000000800 */
[----:B------:R-:W1:Y:S09]  /*7d00*/  LDSM.16.MT88.4 R52, [R201+0x1000] ;  /* 0x00100000c934783b */ /* 0x000e720000004200 */
[----:B------:R-:W-:Y:S01]  /*7d10*/  MUFU.EX2 R6, R4 ;  /* 0x0000000400067308 */ /* 0x000fe20000000800 */
[--C-:B--2---:R-:W-:Y:S09]  /*7d20*/  FFMA.FTZ R0, R16, c[0x0][0x2d0], -R181.reuse ;  /* 0x0000b40010007a23 */ /* 0x104ff200000108b5 */
[----:B------:R2:W-:Y:S01]  /*7d30*/  MUFU.EX2 R56, R0 ;  /* 0x0000000000387308 */ /* 0x0005e20000000800 */
[--C-:B----4-:R-:W-:Y:S09]  /*7d40*/  FFMA.FTZ R2, R19, c[0x0][0x2d0], -R181.reuse ;  /* 0x0000b40013027a23 */ /* 0x110ff200000108b5 */
[----:B------:R4:W-:Y:S10]  /*7d50*/  MUFU.EX2 R63, R2 ;  /* 0x00000002003f7308 */ /* 0x0009f40000000800 */
[----:B------:R-:W-:Y:S01]  /*7d60*/  MUFU.EX2 R66, R5 ;  /* 0x0000000500427308 */ /* 0x000fe20000000800 */
[--C-:B--2---:R-:W-:Y:S09]  /*7d70*/  FFMA.FTZ R0, R7, c[0x0][0x2d0], -R181.reuse ;  /* 0x0000b40007007a23 */ /* 0x104ff200000108b5 */
[----:B------:R2:W1:Y:S01]  /*7d80*/  MUFU.EX2 R61, R0 ;  /* 0x00000000003d7308 */ /* 0x0004620000000800 */
[----:B----4-:R-:W-:Y:S09]  /*7d90*/  FFMA.FTZ R2, R13, c[0x0][0x2d0], -R182 ;  /* 0x0000b4000d027a23 */ /* 0x010ff200000108b6 */
[----:B------:R4:W-:Y:S01]  /*7da0*/  MUFU.EX2 R62, R2 ;  /* 0x00000002003e7308 */ /* 0x0009e20000000800 */
[--C-:B--2---:R-:W-:Y:S09]  /*7db0*/  FFMA.FTZ R0, R174, c[0x0][0x2d0], -R180.reuse ;  /* 0x0000b400ae007a23 */ /* 0x104ff200000108b4 */
[----:B------:R2:W-:Y:S01]  /*7dc0*/  MUFU.EX2 R27, R0 ;  /* 0x00000000001b7308 */ /* 0x0005e20000000800 */
[----:B----4-:R-:W-:Y:S01]  /*7dd0*/  FSEL R2, R148, RZ, P1 ;  /* 0x000000ff94027208 */ /* 0x010fe20000800000 */
[----:B--2---:R-:W-:Y:S01]  /*7de0*/  FFMA.FTZ R0, R17, c[0x0][0x2d0], -R180 ;  /* 0x0000b40011007a23 */ /* 0x004fe200000108b4 */
[----:B-----5:R-:W-:Y:S02]  /*7df0*/  F2FP.BF16.PACK_AB R172, R67, R251 ;  /* 0x000000fb43ac723e */ /* 0x020fe400000010ff */
[----:B-1----:R-:W-:Y:S05]  /*7e00*/  F2FP.BF16.PACK_AB R173, R61, R56 ;  /* 0x000000383dad723e */ /* 0x002fea00000010ff */
[----:B------:R1:W2:Y:S02]  /*7e10*/  MUFU.EX2 R57, R0 ;  /* 0x0000000000397308 */ /* 0x0002a40000000800 */
[----:B-1----:R-:W-:Y:S01]  /*7e20*/  FFMA.FTZ R0, R18, c[0x0][0x2d0], -R181 ;  /* 0x0000b40012007a23 */ /* 0x002fe200000108b5 */
[----:B--2---:R-:W-:Y:S07]  /*7e30*/  F2FP.BF16.PACK_AB R174, R57, R27 ;  /* 0x0000001b39ae723e */ /* 0x004fee00000010ff */
[----:B------:R1:W2:Y:S02]  /*7e40*/  MUFU.EX2 R26, R0 ;  /* 0x00000000001a7308 */ /* 0x0002a40000000800 */
[----:B-1----:R-:W-:Y:S01]  /*7e50*/  FFMA.FTZ R0, R12, c[0x0][0x2d0], -R182 ;  /* 0x0000b4000c007a23 */ /* 0x002fe200000108b6 */
[----:B--2---:R-:W-:Y:S07]  /*7e60*/  F2FP.BF16.PACK_AB R175, R63, R26 ;  /* 0x0000001a3faf723e */ /* 0x004fee00000010ff */
[----:B------:R1:W2:Y:S02]  /*7e70*/  MUFU.EX2 R25, R0 ;  /* 0x0000000000197308 */ /* 0x0002a40000000800 */
[----:B-1----:R-:W-:Y:S02]  /*7e80*/  FSEL R0, R149, RZ, P2 ;  /* 0x000000ff95007208 */ /* 0x002fe40001000000 */
[----:B--2---:R-:W-:Y:S03]  /*7e90*/  F2FP.BF16.PACK_AB R178, R62, R25 ;  /* 0x000000193eb2723e */ /* 0x004fe600000010ff */
[----:B------:R-:W-:Y:S04]  /*7ea0*/  FADD.FTZ R0, -R0, R145 ;  /* 0x0000009100007221 */ /* 0x000fe80000010100 */
[----:B------:R-:W-:Y:S04]  /*7eb0*/  FMUL.FTZ R0, R0, c[0x0][0x2d0] ;  /* 0x0000b40000007a20 */ /* 0x000fe80000410000 */
[----:B------:R1:W2:Y:S02]  /*7ec0*/  MUFU.EX2 R145, R0 ;  /* 0x0000000000917308 */ /* 0x0002a40000000800 */
[----:B-1----:R-:W-:Y:S01]  /*7ed0*/  FADD.FTZ R0, -R2, R146 ;  /* 0x0000009202007221 */ /* 0x002fe20000010100 */
[----:B------:R-:W-:Y:S01]  /*7ee0*/  FSEL R2, R147, RZ, P0 ;  /* 0x000000ff93027208 */ /* 0x000fe20000000000 */
[C---:B------:R-:W-:Y:S01]  /*7ef0*/  FMUL.FTZ R146, R144.reuse, c[0x0][0x2d0] ;  /* 0x0000b40090927a20 */ /* 0x040fe20000410000 */
[----:B------:R-:W-:Y:S01]  /*7f00*/  FSETP.NEU.FTZ.AND P0, PT, R144, -INF , PT ;  /* 0xff8000009000780b */ /* 0x000fe20003f1d000 */
[----:B------:R-:W-:Y:S02]  /*7f10*/  FMUL.FTZ R0, R0, c[0x0][0x2d0] ;  /* 0x0000b40000007a20 */ /* 0x000fe40000410000 */
[C---:B--2---:R-:W-:Y:S01]  /*7f20*/  FMUL.FTZ R5, R145.reuse, R153 ;  /* 0x0000009991057220 */ /* 0x044fe20000410000 */
[----:B------:R-:W-:Y:S01]  /*7f30*/  FSEL R146, R146, RZ, P0 ;  /* 0x000000ff92927208 */ /* 0x000fe20000000000 */
[----:B------:R1:W2:Y:S01]  /*7f40*/  MUFU.EX2 R3, R0 ;  /* 0x0000000000037308 */ /* 0x0002a20000000800 */
[C---:B------:R-:W-:Y:S02]  /*7f50*/  FMUL.FTZ R16, R145.reuse, R164 ;  /* 0x000000a491107220 */ /* 0x040fe40000410000 */
[----:B------:R-:W-:Y:S01]  /*7f60*/  FMUL.FTZ R17, R145, R165 ;  /* 0x000000a591117220 */ /* 0x000fe20000410000 */
[----:B------:R-:W-:Y:S01]  /*7f70*/  MOV R165, R27 ;  /* 0x0000001b00a57202 */ /* 0x000fe20000000f00 */
[----:B------:R-:W-:Y:S02]  /*7f80*/  FFMA.FTZ R4, R11, c[0x0][0x2d0], -R146 ;  /* 0x0000b4000b047a23 */ /* 0x000fe40000010892 */
[C---:B------:R-:W-:Y:S02]  /*7f90*/  FMUL.FTZ R32, R145.reuse, R112 ;  /* 0x0000007091207220 */ /* 0x040fe40000410000 */
[C---:B------:R-:W-:Y:S01]  /*7fa0*/  FMUL.FTZ R33, R145.reuse, R113 ;  /* 0x0000007191217220 */ /* 0x040fe20000410000 */
[----:B------:R4:W5:Y:S01]  /*7fb0*/  MUFU.EX2 R28, R4 ;  /* 0x00000004001c7308 */ /* 0x0009620000000800 */
[C---:B------:R-:W-:Y:S02]  /*7fc0*/  FMUL.FTZ R49, R145.reuse, R129 ;  /* 0x0000008191317220 */ /* 0x040fe40000410000 */
[C---:B------:R-:W-:Y:S01]  /*7fd0*/  FMUL.FTZ R65, R145.reuse, R141 ;  /* 0x0000008d91417220 */ /* 0x040fe20000410000 */
[----:B------:R-:W-:Y:S01]  /*7fe0*/  MOV R141, R66 ;  /* 0x00000042008d7202 */ /* 0x000fe20000000f00 */
[C---:B------:R-:W-:Y:S02]  /*7ff0*/  FMUL.FTZ R68, R145.reuse, R68 ;  /* 0x0000004491447220 */ /* 0x040fe40000410000 */
[C---:B------:R-:W-:Y:S02]  /*8000*/  FMUL.FTZ R69, R145.reuse, R69 ;  /* 0x0000004591457220 */ /* 0x040fe40000410000 */
[C---:B------:R-:W-:Y:S01]  /*8010*/  FMUL.FTZ R80, R145.reuse, R80 ;  /* 0x0000005091507220 */ /* 0x040fe20000410000 */
[----:B------:R3:W-:Y:S01]  /*8020*/  MUFU.EX2 R153, R60 ;  /* 0x0000003c00997308 */ /* 0x0007e20000000800 */
[C---:B------:R-:W-:Y:S02]  /*8030*/  FMUL.FTZ R81, R145.reuse, R81 ;  /* 0x0000005191517220 */ /* 0x040fe40000410000 */
[----:B------:R-:W-:Y:S02]  /*8040*/  FMUL.FTZ R84, R145, R84 ;  /* 0x0000005491547220 */ /* 0x000fe40000410000 */
[----:B-1----:R-:W-:Y:S02]  /*8050*/  FADD.FTZ R0, -R2, R150 ;  /* 0x0000009602007221 */ /* 0x002fe40000010100 */
[C---:B--2---:R-:W-:Y:S02]  /*8060*/  FMUL.FTZ R7, R3.reuse, R155 ;  /* 0x0000009b03077220 */ /* 0x044fe40000410000 */
[----:B------:R-:W-:Y:S02]  /*8070*/  FMUL.FTZ R0, R0, c[0x0][0x2d0] ;  /* 0x0000b40000007a20 */ /* 0x000fe40000410000 */
[----:B------:R-:W-:Y:S01]  /*8080*/  FMUL.FTZ R18, R3, R166 ;  /* 0x000000a603127220 */ /* 0x000fe20000410000 */
[----:B------:R-:W-:Y:S01]  /*8090*/  MOV R166, R26 ;  /* 0x0000001a00a67202 */ /* 0x000fe20000000f00 */
[----:B------:R1:W2:Y:S01]  /*80a0*/  MUFU.EX2 R2, R0 ;  /* 0x0000000000027308 */ /* 0x0002a20000000800 */
[----:B----4-:R-:W-:Y:S01]  /*80b0*/  FFMA.FTZ R4, R15, c[0x0][0x2d0], -R146 ;  /* 0x0000b4000f047a23 */ /* 0x010fe20000010892 */
[----:B-----5:R-:W-:Y:S01]  /*80c0*/  MOV R164, R28 ;  /* 0x0000001c00a47202 */ /* 0x020fe20000000f00 */
[C---:B------:R-:W-:Y:S01]  /*80d0*/  FMUL.FTZ R19, R3.reuse, R167 ;  /* 0x000000a703137220 */ /* 0x040fe20000410000 */
[----:B------:R-:W-:Y:S01]  /*80e0*/  MOV R167, R25 ;  /* 0x0000001900a77202 */ /* 0x000fe20000000f00 */
[C---:B------:R-:W-:Y:S02]  /*80f0*/  FMUL.FTZ R34, R3.reuse, R114 ;  /* 0x0000007203227220 */ /* 0x040fe40000410000 */
[C---:B------:R-:W-:Y:S02]  /*8100*/  FMUL.FTZ R35, R3.reuse, R115 ;  /* 0x0000007303237220 */ /* 0x040fe40000410000 */
[C---:B------:R-:W-:Y:S01]  /*8110*/  FMUL.FTZ R50, R3.reuse, R130 ;  /* 0x0000008203327220 */ /* 0x040fe20000410000 */
[----:B------:R4:W5:Y:S01]  /*8120*/  MUFU.EX2 R24, R4 ;  /* 0x0000000400187308 */ /* 0x0009620000000800 */
[C---:B------:R-:W-:Y:S01]  /*8130*/  FMUL.FTZ R51, R3.reuse, R131 ;  /* 0x0000008303337220 */ /* 0x040fe20000410000 */
[----:B------:R-:W-:Y:S01]  /*8140*/  LDSM.16.MT88.4 R112, [R202+0x400] ;  /* 0x00040000ca70783b */ /* 0x000fe20000004200 */
[----:B---3--:R-:W-:Y:S01]  /*8150*/  FFMA.FTZ R60, R188, c[0x0][0x2d0], -R180 ;  /* 0x0000b400bc3c7a23 */ /* 0x008fe200000108b4 */
[----:B------:R-:W-:Y:S01]  /*8160*/  MOV R188, R63 ;  /* 0x0000003f00bc7202 */ /* 0x000fe20000000f00 */
[C---:B------:R-:W-:Y:S02]  /*8170*/  FMUL.FTZ R70, R3.reuse, R70 ;  /* 0x0000004603467220 */ /* 0x040fe40000410000 */
[C---:B------:R-:W-:Y:S02]  /*8180*/  FMUL.FTZ R71, R3.reuse, R71 ;  /* 0x0000004703477220 */ /* 0x040fe40000410000 */
[C---:B------:R-:W-:Y:S02]  /*8190*/  FMUL.FTZ R82, R3.reuse, R82 ;  /* 0x0000005203527220 */ /* 0x040fe40000410000 */
[----:B------:R-:W-:Y:S02]  /*81a0*/  FMUL.FTZ R83, R3, R83 ;  /* 0x0000005303537220 */ /* 0x000fe40000410000 */
[C---:B------:R-:W-:Y:S02]  /*81b0*/  FMUL.FTZ R85, R145.reuse, R85 ;  /* 0x0000005591557220 */ /* 0x040fe40000410000 */
[--C-:B-1----:R-:W-:Y:S02]  /*81c0*/  FFMA.FTZ R0, R10, c[0x0][0x2d0], -R146.reuse ;  /* 0x0000b4000a007a23 */ /* 0x102fe40000010892 */
[C---:B--2---:R-:W-:Y:S02]  /*81d0*/  FMUL.FTZ R8, R2.reuse, R156 ;  /* 0x0000009c02087220 */ /* 0x044fe40000410000 */
[----:B------:R-:W1:Y:S01]  /*81e0*/  MUFU.EX2 R150, R0 ;  /* 0x0000000000967308 */ /* 0x000e620000000800 */
[C---:B------:R-:W-:Y:S02]  /*81f0*/  FMUL.FTZ R9, R2.reuse, R157 ;  /* 0x0000009d02097220 */ /* 0x040fe40000410000 */
[C---:B------:R-:W-:Y:S02]  /*8200*/  FMUL.FTZ R12, R2.reuse, R160 ;  /* 0x000000a0020c7220 */ /* 0x040fe40000410000 */
[----:B----4-:R-:W-:Y:S01]  /*8210*/  FMUL.FTZ R4, R145, R152 ;  /* 0x0000009891047220 */ /* 0x010fe20000410000 */
[----:B-----5:R-:W-:Y:S01]  /*8220*/  MOV R160, R24 ;  /* 0x0000001800a07202 */ /* 0x020fe20000000f00 */
        /* <DEDUP_REMOVED lines=11> */
[--C-:B------:R-:W-:Y:S02]  /*82e0*/  FFMA.FTZ R0, R14, c[0x0][0x2d0], -R146.reuse ;  /* 0x0000b4000e007a23 */ /* 0x100fe40000010892 */
[C---:B------:R-:W-:Y:S02]  /*82f0*/  FMUL.FTZ R28, R2.reuse, R108 ;  /* 0x0000006c021c7220 */ /* 0x040fe40000410000 */
[----:B------:R1:W3:Y:S01]  /*8300*/  MUFU.EX2 R44, R0 ;  /* 0x00000000002c7308 */ /* 0x0002e20000000800 */
[C---:B------:R-:W-:Y:S02]  /*8310*/  FMUL.FTZ R77, R2.reuse, R77 ;  /* 0x0000004d024d7220 */ /* 0x040fe40000410000 */
[----:B------:R-:W-:Y:S02]  /*8320*/  FMUL.FTZ R86, R3, R86 ;  /* 0x0000005603567220 */ /* 0x000fe40000410000 */
[----:B--2---:R-:W-:Y:S02]  /*8330*/  FMUL.FTZ R48, R145, R128 ;  /* 0x0000008091307220 */ /* 0x004fe40000410000 */
[----:B------:R-:W-:Y:S02]  /*8340*/  FMUL.FTZ R87, R3, R87 ;  /* 0x0000005703577220 */ /* 0x000fe40000410000 */
[C---:B------:R-:W-:Y:S02]  /*8350*/  FMUL.FTZ R88, R2.reuse, R88 ;  /* 0x0000005802587220 */ /* 0x040fe40000410000 */
[C---:B------:R-:W-:Y:S02]  /*8360*/  FMUL.FTZ R89, R2.reuse, R89 ;  /* 0x0000005902597220 */ /* 0x040fe40000410000 */
[C---:B------:R-:W-:Y:S02]  /*8370*/  FMUL.FTZ R92, R2.reuse, R92 ;  /* 0x0000005c025c7220 */ /* 0x040fe40000410000 */
[----:B------:R-:W-:Y:S02]  /*8380*/  FMUL.FTZ R93, R2, R93 ;  /* 0x0000005d025d7220 */ /* 0x000fe40000410000 */
[----:B------:R-:W-:Y:S02]  /*8390*/  FFMA.FTZ R108, R194, c[0x0][0x2d0], -R146 ;  /* 0x0000b400c26c7a23 */ /* 0x000fe40000010892 */
[C---:B------:R-:W-:Y:S02]  /*83a0*/  FMUL.FTZ R96, R145.reuse, R96 ;  /* 0x0000006091607220 */ /* 0x040fe40000410000 */
[----:B------:R-:W-:Y:S01]  /*83b0*/  MUFU.EX2 R161, R108 ;  /* 0x0000006c00a17308 */ /* 0x000fe20000000800 */
[----:B------:R-:W-:Y:S01]  /*83c0*/  FMUL.FTZ R97, R145, R97 ;  /* 0x0000006191617220 */ /* 0x000fe20000410000 */
[----:B-1----:R-:W-:Y:S01]  /*83d0*/  FSEL R0, R144, RZ, P0 ;  /* 0x000000ff90007208 */ /* 0x002fe20000000000 */
[C---:B------:R-:W-:Y:S01]  /*83e0*/  FMUL.FTZ R98, R3.reuse, R98 ;  /* 0x0000006203627220 */ /* 0x040fe20000410000 */
[----:B---3--:R-:W-:Y:S01]  /*83f0*/  F2FP.BF16.PACK_AB R179, R24, R44 ;  /* 0x0000002c18b3723e */ /* 0x008fe200000010ff */
[----:B------:R-:W-:Y:S01]  /*8400*/  FMUL.FTZ R24, R2, R104 ;  /* 0x0000006802187220 */ /* 0x000fe20000410000 */
[----:B------:R-:W-:Y:S01]  /*8410*/  MOV R183, R44 ;  /* 0x0000002c00b77202 */ /* 0x000fe20000000f00 */
[----:B------:R-:W-:Y:S01]  /*8420*/  FADD.FTZ R0, -R0, R151 ;  /* 0x0000009700007221 */ /* 0x000fe20000010100 */
[----:B------:R-:W-:Y:S01]  /*8430*/  MOV R151, R6 ;  /* 0x0000000600977202 */ /* 0x000fe20000000f00 */
[----:B------:R-:W-:Y:S01]  /*8440*/  FMUL.FTZ R6, R3, R154 ;  /* 0x0000009a03067220 */ /* 0x000fe20000410000 */
[----:B------:R-:W-:Y:S01]  /*8450*/  MOV R154, R56 ;  /* 0x00000038009a7202 */ /* 0x000fe20000000f00 */
[----:B------:R-:W-:Y:S01]  /*8460*/  FMUL.FTZ R0, R0, c[0x0][0x2d0] ;  /* 0x0000b40000007a20 */ /* 0x000fe20000410000 */
[----:B------:R-:W-:Y:S01]  /*8470*/  F2FP.BF16.PACK_AB R176, R151, R66 ;  /* 0x0000004297b0723e */ /* 0x000fe200000010ff */
[----:B------:R-:W-:Y:S02]  /*8480*/  FMUL.FTZ R66, R3, R142 ;  /* 0x0000008e03427220 */ /* 0x000fe40000410000 */
[--C-:B------:R-:W-:Y:S01]  /*8490*/  FFMA.FTZ R125, R229, c[0x0][0x2d0], -R180.reuse ;  /* 0x0000b400e57d7a23 */ /* 0x100fe200000108b4 */
[-C--:B------:R-:W-:Y:S01]  /*84a0*/  HMMA.16816.F32.BF16 R4, R172, R20.reuse, R4 ;  /* 0x00000014ac04723c */ /* 0x080fe20000041804 */
[----:B------:R-:W1:Y:S04]  /*84b0*/  MUFU.EX2 R0, R0 ;  /* 0x0000000000007308 */ /* 0x000e680000000800 */
[----:B------:R-:W-:Y:S02]  /*84c0*/  FMUL.FTZ R44, R2, R124 ;  /* 0x0000007c022c7220 */ /* 0x000fe40000410000 */
[--C-:B------:R-:W-:Y:S02]  /*84d0*/  FFMA.FTZ R56, R64, c[0x0][0x2d0], -R181.reuse ;  /* 0x0000b40040387a23 */ /* 0x100fe400000108b5 */
[--C-:B------:R-:W-:Y:S02]  /*84e0*/  FFMA.FTZ R64, R187, c[0x0][0x2d0], -R180.reuse ;  /* 0x0000b400bb407a23 */ /* 0x100fe400000108b4 */
[----:B------:R-:W-:Y:S01]  /*84f0*/  MUFU.EX2 R156, R56 ;  /* 0x00000038009c7308 */ /* 0x000fe20000000800 */
[----:B------:R-:W-:Y:S01]  /*8500*/  MOV R187, R61 ;  /* 0x0000003d00bb7202 */ /* 0x000fe20000000f00 */
[----:B------:R-:W-:Y:S02]  /*8510*/  FMUL.FTZ R61, R2, R169 ;  /* 0x000000a9023d7220 */ /* 0x000fe40000410000 */
[----:B------:R-:W-:Y:S02]  /*8520*/  FMUL.FTZ R99, R3, R99 ;  /* 0x0000006303637220 */ /* 0x000fe40000410000 */
[--C-:B------:R-:W-:Y:S02]  /*8530*/  FFMA.FTZ R124, R217, c[0x0][0x2d0], -R181.reuse ;  /* 0x0000b400d97c7a23 */ /* 0x100fe400000108b5 */
[--C-:B------:R-:W-:Y:S02]  /*8540*/  FFMA.FTZ R120, R222, c[0x0][0x2d0], -R181.reuse ;  /* 0x0000b400de787a23 */ /* 0x100fe400000108b5 */
[----:B------:R-:W-:Y:S02]  /*8550*/  FFMA.FTZ R121, R232, c[0x0][0x2d0], -R180 ;  /* 0x0000b400e8797a23 */ /* 0x000fe400000108b4 */
[--C-:B------:R-:W-:Y:S02]  /*8560*/  FFMA.FTZ R128, R250, c[0x0][0x2d0], -R182.reuse ;  /* 0x0000b400fa807a23 */ /* 0x100fe400000108b6 */
[C---:B-1----:R-:W-:Y:S01]  /*8570*/  FMUL.FTZ R10, R0.reuse, R158 ;  /* 0x0000009e000a7220 */ /* 0x042fe20000410000 */
[----:B------:R-:W-:Y:S01]  /*8580*/  MOV R158, R62 ;  /* 0x0000003e009e7202 */ /* 0x000fe20000000f00 */
[C---:B------:R-:W-:Y:S02]  /*8590*/  FMUL.FTZ R11, R0.reuse, R159 ;  /* 0x0000009f000b7220 */ /* 0x040fe40000410000 */
[C---:B------:R-:W-:Y:S02]  /*85a0*/  FMUL.FTZ R26, R0.reuse, R106 ;  /* 0x0000006a001a7220 */ /* 0x040fe40000410000 */
[C---:B------:R-:W-:Y:S02]  /*85b0*/  FMUL.FTZ R27, R0.reuse, R107 ;  /* 0x0000006b001b7220 */ /* 0x040fe40000410000 */
[----:B------:R-:W-:Y:S01]  /*85c0*/  LDSM.16.MT88.4 R104, [R201+0x2000] ;  /* 0x00200000c968783b */ /* 0x000fe20000004200 */
[C---:B------:R-:W-:Y:S04]  /*85d0*/  HMMA.16816.F32.BF16 R8, R176.reuse, R20, R8 ;  /* 0x00000014b008723c */ /* 0x040fe80000041808 */
[C---:B------:R-:W-:Y:S02]  /*85e0*/  FMUL.FTZ R14, R0.reuse, R162 ;  /* 0x000000a2000e7220 */ /* 0x040fe40000410000 */
[----:B------:R-:W-:Y:S01]  /*85f0*/  FMUL.FTZ R15, R0, R163 ;  /* 0x000000a3000f7220 */ /* 0x000fe20000410000 */
[----:B------:R-:W1:Y:S01]  /*8600*/  MUFU.EX2 R162, R60 ;  /* 0x0000003c00a27308 */ /* 0x000e620000000800 */
[C---:B------:R-:W-:Y:S04]  /*8610*/  FMUL.FTZ R20, R145.reuse, R100 ;  /* 0x0000006491147220 */ /* 0x040fe80000410000 */
[----:B------:R-:W-:Y:S01]  /*8620*/  FMUL.FTZ R21, R145, R101 ;  /* 0x0000006591157220 */ /* 0x000fe20000410000 */
[-C--:B------:R-:W-:Y:S03]  /*8630*/  HMMA.16816.F32.BF16 R12, R176, R22.reuse, R12 ;  /* 0x00000016b00c723c */ /* 0x080fe6000004180c */
[--C-:B------:R-:W-:Y:S01]  /*8640*/  FFMA.FTZ R129, R249, c[0x0][0x2d0], -R182.reuse ;  /* 0x0000b400f9817a23 */ /* 0x100fe200000108b6 */
[----:B------:R-:W-:Y:S01]  /*8650*/  MOV R249, R161 ;  /* 0x000000a100f97202 */ /* 0x000fe20000000f00 */
[----:B------:R-:W-:Y:S02]  /*8660*/  FFMA.FTZ R130, R248, c[0x0][0x2d0], -R182 ;  /* 0x0000b400f8827a23 */ /* 0x000fe400000108b6 */
[----:B------:R-:W-:Y:S01]  /*8670*/  FFMA.FTZ R131, R245, c[0x0][0x2d0], -R146 ;  /* 0x0000b400f5837a23 */ /* 0x000fe20000010892 */
[C---:B------:R-:W-:Y:S04]  /*8680*/  HMMA.16816.F32.BF16 R16, R172.reuse, R22, R16 ;  /* 0x00000016ac10723c */ /* 0x040fe80000041810 */
[C---:B------:R-:W-:Y:S02]  /*8690*/  FMUL.FTZ R30, R0.reuse, R110 ;  /* 0x0000006e001e7220 */ /* 0x040fe40000410000 */
[C---:B------:R-:W-:Y:S02]  /*86a0*/  FMUL.FTZ R31, R0.reuse, R111 ;  /* 0x0000006f001f7220 */ /* 0x040fe40000410000 */
[C---:B------:R-:W-:Y:S04]  /*86b0*/  FMUL.FTZ R22, R3.reuse, R102 ;  /* 0x0000006603167220 */ /* 0x040fe80000410000 */
[----:B------:R-:W-:Y:S01]  /*86c0*/  FMUL.FTZ R23, R3, R103 ;  /* 0x0000006703177220 */ /* 0x000fe20000410000 */
[----:B-1----:R-:W-:Y:S01]  /*86d0*/  MOV R250, R162 ;  /* 0x000000a200fa7202 */ /* 0x002fe20000000f00 */
[----:B------:R-:W1:Y:S01]  /*86e0*/  LDSM.16.MT88.4 R100, [R202+0x1000] ;  /* 0x00100000ca64783b */ /* 0x000e620000004200 */
[C---:B------:R-:W-:Y:S02]  /*86f0*/  FMUL.FTZ R42, R0.reuse, R122 ;  /* 0x0000007a002a7220 */ /* 0x040fe40000410000 */
[--C-:B------:R-:W-:Y:S02]  /*8700*/  FFMA.FTZ R122, R221, c[0x0][0x2d0], -R181.reuse ;  /* 0x0000b400dd7a7a23 */ /* 0x100fe400000108b5 */
[-C--:B------:R-:W-:Y:S01]  /*8710*/  HMMA.16816.F32.BF16 R20, R172, R36.reuse, R20 ;  /* 0x00000024ac14723c */ /* 0x080fe20000041814 */
[----:B------:R-:W-:Y:S02]  /*8720*/  MUFU.EX2 R221, R124 ;  /* 0x0000007c00dd7308 */ /* 0x000fe40000000800 */
[C---:B------:R-:W-:Y:S02]  /*8730*/  FMUL.FTZ R43, R0.reuse, R123 ;  /* 0x0000007b002b7220 */ /* 0x040fe40000410000 */
[--C-:B------:R-:W-:Y:S02]  /*8740*/  FFMA.FTZ R123, R197, c[0x0][0x2d0], -R180.reuse ;  /* 0x0000b400c57b7a23 */ /* 0x100fe400000108b4 */
[----:B------:R-:W-:Y:S01]  /*8750*/  FMUL.FTZ R46, R0, R126 ;  /* 0x0000007e002e7220 */ /* 0x000fe20000410000 */
[C---:B------:R-:W-:Y:S04]  /*8760*/  HMMA.16816.F32.BF16 R24, R176.reuse, R36, R24 ;  /* 0x00000024b018723c */ /* 0x040fe80000041818 */
[--C-:B------:R-:W-:Y:S02]  /*8770*/  FFMA.FTZ R126, R230, c[0x0][0x2d0], -R180.reuse ;  /* 0x0000b400e67e7a23 */ /* 0x100fe400000108b4 */
[----:B------:R-:W-:Y:S01]  /*8780*/  MUFU.EX2 R230, R120 ;  /* 0x0000007800e67308 */ /* 0x000fe20000000800 */
[----:B------:R-:W-:Y:S01]  /*8790*/  FMUL.FTZ R37, R145, R117 ;  /* 0x0000007591257220 */ /* 0x000fe20000410000 */
[-C--:B------:R-:W-:Y:S04]  /*87a0*/  HMMA.16816.F32.BF16 R28, R176, R38.reuse, R28 ;  /* 0x00000026b01c723c */ /* 0x080fe8000004181c */
[--C-:B------:R-:W-:Y:S02]  /*87b0*/  FFMA.FTZ R117, R223, c[0x0][0x2d0], -R181.reuse ;  /* 0x0000b400df757a23 */ /* 0x100fe400000108b5 */
[----:B------:R-:W-:Y:S02]  /*87c0*/  FMUL.FTZ R47, R0, R127 ;  /* 0x0000007f002f7220 */ /* 0x000fe40000410000 */
[C---:B------:R-:W-:Y:S04]  /*87d0*/  HMMA.16816.F32.BF16 R32, R172.reuse, R38, R32 ;  /* 0x00000026ac20723c */ /* 0x040fe80000041820 */
[----:B------:R-:W-:Y:S02]  /*87e0*/  FMUL.FTZ R36, R145, R116 ;  /* 0x0000007491247220 */ /* 0x000fe40000410000 */
[----:B------:R-:W-:Y:S02]  /*87f0*/  FMUL.FTZ R56, R2, R136 ;  /* 0x0000008802387220 */ /* 0x000fe40000410000 */
[C---:B------:R-:W-:Y:S04]  /*8800*/  FMUL.FTZ R38, R3.reuse, R118 ;  /* 0x0000007603267220 */ /* 0x040fe80000410000 */
[----:B------:R-:W-:Y:S02]  /*8810*/  FMUL.FTZ R39, R3, R119 ;  /* 0x0000007703277220 */ /* 0x000fe40000410000 */
[--C-:B------:R-:W-:Y:S02]  /*8820*/  FFMA.FTZ R119, R199, c[0x0][0x2d0], -R180.reuse ;  /* 0x0000b400c7777a23 */ /* 0x100fe400000108b4 */
[--C-:B------:R-:W-:Y:S02]  /*8830*/  FFMA.FTZ R118, R198, c[0x0][0x2d0], -R180.reuse ;  /* 0x0000b400c6767a23 */ /* 0x100fe400000108b4 */
[--C-:B------:R-:W-:Y:S01]  /*8840*/  FFMA.FTZ R127, R231, c[0x0][0x2d0], -R181.reuse ;  /* 0x0000b400e77f7a23 */ /* 0x100fe200000108b5 */
[-C--:B------:R-:W-:Y:S01]  /*8850*/  HMMA.16816.F32.BF16 R36, R172, R52.reuse, R36 ;  /* 0x00000034ac24723c */ /* 0x080fe20000041824 */
[----:B------:R-:W-:Y:S02]  /*8860*/  MUFU.EX2 R232, R119 ;  /* 0x0000007700e87308 */ /* 0x000fe40000000800 */
[C---:B------:R-:W-:Y:S02]  /*8870*/  FMUL.FTZ R58, R0.reuse, R138 ;  /* 0x0000008a003a7220 */ /* 0x040fe40000410000 */
[----:B------:R-:W-:Y:S02]  /*8880*/  FMUL.FTZ R59, R0, R139 ;  /* 0x0000008b003b7220 */ /* 0x000fe40000410000 */
[----:B------:R-:W-:Y:S01]  /*8890*/  FMUL.FTZ R60, R2, R168 ;  /* 0x000000a8023c7220 */ /* 0x000fe20000410000 */
[C---:B------:R-:W-:Y:S03]  /*88a0*/  HMMA.16816.F32.BF16 R40, R176.reuse, R52, R40 ;  /* 0x00000034b028723c */ /* 0x040fe60000041828 */
[----:B------:R-:W-:Y:S01]  /*88b0*/  MUFU.EX2 R231, R121 ;  /* 0x0000007900e77308 */ /* 0x000fe20000000800 */
[C---:B------:R-:W-:Y:S02]  /*88c0*/  FMUL.FTZ R62, R0.reuse, R170 ;  /* 0x000000aa003e7220 */ /* 0x040fe40000410000 */
[----:B------:R-:W-:Y:S02]  /*88d0*/  FMUL.FTZ R63, R0, R171 ;  /* 0x000000ab003f7220 */ /* 0x000fe40000410000 */
[-C--:B------:R-:W-:Y:S04]  /*88e0*/  HMMA.16816.F32.BF16 R44, R176, R54.reuse, R44 ;  /* 0x00000036b02c723c */ /* 0x080fe8000004182c */
[--C-:B------:R-:W-:Y:S01]  /*88f0*/  FFMA.FTZ R52, R184, c[0x0][0x2d0], -R180.reuse ;  /* 0x0000b400b8347a23 */ /* 0x100fe200000108b4 */
[----:B------:R-:W-:Y:S01]  /*8900*/  MUFU.EX2 R194, R127 ;  /* 0x0000007f00c27308 */ /* 0x000fe20000000800 */
[----:B------:R-:W-:Y:S01]  /*8910*/  FMUL.FTZ R53, R145, R133 ;  /* 0x0000008591357220 */ /* 0x000fe20000410000 */
[----:B------:R-:W-:Y:S01]  /*8920*/  MOV R184, R57 ;  /* 0x0000003900b87202 */ /* 0x000fe20000000f00 */
[C---:B------:R-:W-:Y:S04]  /*8930*/  HMMA.16816.F32.BF16 R48, R172.reuse, R54, R48 ;  /* 0x00000036ac30723c */ /* 0x040fe80000041830 */
[----:B------:R-:W-:Y:S02]  /*8940*/  FMUL.FTZ R57, R2, R137 ;  /* 0x0000008902397220 */ /* 0x000fe40000410000 */
[C---:B------:R-:W-:Y:S01]  /*8950*/  FMUL.FTZ R74, R0.reuse, R74 ;  /* 0x0000004a004a7220 */ /* 0x040fe20000410000 */
[----:B------:R2:W-:Y:S01]  /*8960*/  MUFU.EX2 R152, R52 ;  /* 0x0000003400987308 */ /* 0x0005e20000000800 */
[C---:B------:R-:W-:Y:S04]  /*8970*/  FMUL.FTZ R54, R3.reuse, R134 ;  /* 0x0000008603367220 */ /* 0x040fe80000410000 */
[----:B------:R-:W-:Y:S02]  /*8980*/  FMUL.FTZ R55, R3, R135 ;  /* 0x0000008703377220 */ /* 0x000fe40000410000 */
[C---:B------:R-:W-:Y:S01]  /*8990*/  FMUL.FTZ R75, R0.reuse, R75 ;  /* 0x0000004b004b7220 */ /* 0x040fe20000410000 */
[----:B------:R-:W3:Y:S01]  /*89a0*/  LDL.LU R135, [R1+0xc] ;  /* 0x00000c0001877983 */ /* 0x000ee20000300800 */
[C---:B------:R-:W-:Y:S01]  /*89b0*/  FMUL.FTZ R78, R0.reuse, R78 ;  /* 0x0000004e004e7220 */ /* 0x040fe20000410000 */
[----:B------:R4:W-:Y:S01]  /*89c0*/  MUFU.EX2 R168, R64 ;  /* 0x0000004000a87308 */ /* 0x0009e20000000800 */
[C---:B------:R-:W-:Y:S01]  /*89d0*/  FMUL.FTZ R79, R0.reuse, R79 ;  /* 0x0000004f004f7220 */ /* 0x040fe20000410000 */
[----:B------:R-:W5:Y:S01]  /*89e0*/  LDL.LU R134, [R1+0x8] ;  /* 0x0000080001867983 */ /* 0x000f620000300800 */
[C---:B------:R-:W-:Y:S02]  /*89f0*/  FMUL.FTZ R90, R0.reuse, R90 ;  /* 0x0000005a005a7220 */ /* 0x040fe40000410000 */
[C---:B------:R-:W-:Y:S01]  /*8a00*/  FMUL.FTZ R91, R0.reuse, R91 ;  /* 0x0000005b005b7220 */ /* 0x040fe20000410000 */
[----:B------:R-:W5:Y:S01]  /*8a10*/  LDL.LU R142, [R1+0x10] ;  /* 0x00001000018e7983 */ /* 0x000f620000300800 */
[C---:B------:R-:W-:Y:S02]  /*8a20*/  FMUL.FTZ R94, R0.reuse, R94 ;  /* 0x0000005e005e7220 */ /* 0x040fe40000410000 */
[----:B------:R-:W-:Y:S02]  /*8a30*/  FMUL.FTZ R95, R0, R95 ;  /* 0x0000005f005f7220 */ /* 0x000fe40000410000 */
[--C-:B------:R-:W-:Y:S02]  /*8a40*/  FFMA.FTZ R116, R224, c[0x0][0x2d0], -R181.reuse ;  /* 0x0000b400e0747a23 */ /* 0x100fe400000108b5 */
[----:B------:R-:W-:Y:S01]  /*8a50*/  MUFU.EX2 R224, R126 ;  /* 0x0000007e00e07308 */ /* 0x000fe20000000800 */
[----:B--2---:R-:W-:Y:S02]  /*8a60*/  FMUL.FTZ R52, R145, R132 ;  /* 0x0000008491347220 */ /* 0x004fe40000410000 */
[--C-:B------:R-:W-:Y:S02]  /*8a70*/  FFMA.FTZ R136, R228, c[0x0][0x2d0], -R180.reuse ;  /* 0x0000b400e4887a23 */ /* 0x100fe400000108b4 */
[----:B------:R-:W-:Y:S02]  /*8a80*/  FFMA.FTZ R180, R227, c[0x0][0x2d0], -R180 ;  /* 0x0000b400e3b47a23 */ /* 0x000fe400000108b4 */
[--C-:B------:R-:W-:Y:S01]  /*8a90*/  FFMA.FTZ R137, R226, c[0x0][0x2d0], -R181.reuse ;  /* 0x0000b400e2897a23 */ /* 0x100fe200000108b5 */
[-C--:B-1----:R-:W-:Y:S02]  /*8aa0*/  HMMA.16816.F32.BF16 R52, R172, R100.reuse, R52 ;  /* 0x00000064ac34723c */ /* 0x082fe40000041834 */
[----:B------:R-:W-:Y:S01]  /*8ab0*/  MUFU.EX2 R227, R117 ;  /* 0x0000007500e37308 */ /* 0x000fe20000000800 */
[----:B----4-:R-:W-:Y:S01]  /*8ac0*/  FMUL.FTZ R64, R145, R140 ;  /* 0x0000008c91407220 */ /* 0x010fe20000410000 */
[----:B------:R-:W-:Y:S01]  /*8ad0*/  MOV R140, R67 ;  /* 0x00000043008c7202 */ /* 0x000fe20000000f00 */
[----:B------:R-:W-:Y:S01]  /*8ae0*/  FMUL.FTZ R67, R3, R143 ;  /* 0x0000008f03437220 */ /* 0x000fe20000410000 */
[----:B------:R-:W-:Y:S01]  /*8af0*/  MOV R143, R154 ;  /* 0x0000009a008f7202 */ /* 0x000fe20000000f00 */
[--C-:B------:R-:W-:Y:S01]  /*8b00*/  FFMA.FTZ R132, R244, c[0x0][0x2d0], -R146.reuse ;  /* 0x0000b400f4847a23 */ /* 0x100fe20000010892 */
[C---:B------:R-:W-:Y:S04]  /*8b10*/  HMMA.16816.F32.BF16 R56, R176.reuse, R100, R56 ;  /* 0x00000064b038723c */ /* 0x040fe80000041838 */
[----:B------:R-:W-:Y:S01]  /*8b20*/  MUFU.EX2 R228, R123 ;  /* 0x0000007b00e47308 */ /* 0x000fe20000000800 */
[----:B------:R-:W-:Y:S01]  /*8b30*/  FFMA.FTZ R133, R238, c[0x0][0x2d0], -R146 ;  /* 0x0000b400ee857a23 */ /* 0x000fe20000010892 */
[----:B------:R-:W-:Y:S01]  /*8b40*/  MOV R238, R156 ;  /* 0x0000009c00ee7202 */ /* 0x000fe20000000f00 */
[--C-:B------:R-:W-:Y:S01]  /*8b50*/  FFMA.FTZ R100, R185, c[0x0][0x2d0], -R181.reuse ;  /* 0x0000b400b9647a23 */ /* 0x100fe200000108b5 */
[-C--:B------:R-:W-:Y:S01]  /*8b60*/  HMMA.16816.F32.BF16 R60, R176, R102.reuse, R60 ;  /* 0x00000066b03c723c */ /* 0x080fe2000004183c */
[----:B------:R-:W2:Y:S05]  /*8b70*/  LDL.LU R185, [R1+0x4] ;  /* 0x0000040001b97983 */ /* 0x000eaa0000300800 */
[----:B------:R1:W-:Y:S02]  /*8b80*/  MUFU.EX2 R163, R100 ;  /* 0x0000006400a37308 */ /* 0x0003e40000000800 */
[C---:B------:R-:W-:Y:S08]  /*8b90*/  HMMA.16816.F32.BF16 R64, R172.reuse, R102, R64 ;  /* 0x00000066ac40723c */ /* 0x040ff00000041840 */
[-C--:B------:R-:W-:Y:S01]  /*8ba0*/  HMMA.16816.F32.BF16 R68, R172, R104.reuse, R68 ;  /* 0x00000068ac44723c */ /* 0x080fe20000041844 */
[----:B------:R4:W-:Y:S07]  /*8bb0*/  MUFU.EX2 R226, R122 ;  /* 0x0000007a00e27308 */ /* 0x0009ee0000000800 */
[C---:B------:R-:W-:Y:S03]  /*8bc0*/  HMMA.16816.F32.BF16 R72, R176.reuse, R104, R72 ;  /* 0x00000068b048723c */ /* 0x040fe60000041848 */
[----:B------:R4:W-:Y:S01]  /*8bd0*/  MUFU.EX2 R229, R116 ;  /* 0x0000007400e57308 */ /* 0x0009e20000000800 */
[--C-:B-1----:R-:W-:Y:S01]  /*8be0*/  FFMA.FTZ R100, R186, c[0x0][0x2d0], -R181.reuse ;  /* 0x0000b400ba647a23 */ /* 0x102fe200000108b5 */
[----:B------:R-:W-:Y:S03]  /*8bf0*/  MOV R186, R251 ;  /* 0x000000fb00ba7202 */ /* 0x000fe60000000f00 */
[-C--:B------:R-:W-:Y:S04]  /*8c00*/  HMMA.16816.F32.BF16 R76, R176, R106.reuse, R76 ;  /* 0x0000006ab04c723c */ /* 0x080fe8000004184c */
[--C-:B------:R-:W-:Y:S01]  /*8c10*/  FFMA.FTZ R104, R191, c[0x0][0x2d0], -R182.reuse ;  /* 0x0000b400bf687a23 */ /* 0x100fe200000108b6 */
[----:B------:R1:W-:Y:S01]  /*8c20*/  MUFU.EX2 R169, R100 ;  /* 0x0000006400a97308 */ /* 0x0003e20000000800 */
[----:B------:R-:W-:Y:S02]  /*8c30*/  FFMA.FTZ R181, R225, c[0x0][0x2d0], -R181 ;  /* 0x0000b400e1b57a23 */ /* 0x000fe400000108b5 */
[C---:B------:R-:W-:Y:S01]  /*8c40*/  HMMA.16816.F32.BF16 R80, R172.reuse, R106, R80 ;  /* 0x0000006aac50723c */ /* 0x040fe20000041850 */
[----:B----4-:R-:W-:Y:S06]  /*8c50*/  LDSM.16.MT88.4 R120, [R201+0x1800] ;  /* 0x00180000c978783b */ /* 0x010fec0000004200 */
[----:B------:R4:W4:Y:S01]  /*8c60*/  MUFU.EX2 R159, R104 ;  /* 0x00000068009f7308 */ /* 0x0009220000000800 */
[--C-:B------:R-:W-:Y:S09]  /*8c70*/  FFMA.FTZ R116, R240, c[0x0][0x2d0], -R182.reuse ;  /* 0x0000b400f0747a23 */ /* 0x100ff200000108b6 */
[----:B------:R4:W-:Y:S01]  /*8c80*/  MUFU.EX2 R199, R116 ;  /* 0x0000007400c77308 */ /* 0x0009e20000000800 */
[--C-:B-1----:R-:W-:Y:S09]  /*8c90*/  FFMA.FTZ R100, R189, c[0x0][0x2d0], -R182.reuse ;  /* 0x0000b400bd647a23 */ /* 0x102ff200000108b6 */
[----:B------:R1:W1:Y:S01]  /*8ca0*/  MUFU.EX2 R155, R100 ;  /* 0x00000064009b7308 */ /* 0x0002620000000800 */
[--C-:B----4-:R-:W-:Y:S01]  /*8cb0*/  FFMA.FTZ R104, R190, c[0x0][0x2d0], -R182.reuse ;  /* 0x0000b400be687a23 */ /* 0x110fe200000108b6 */
[----:B------:R-:W-:Y:S08]  /*8cc0*/  MOV R248, R159 ;  /* 0x0000009f00f87202 */ /* 0x000ff00000000f00 */
[----:B------:R4:W-:Y:S01]  /*8cd0*/  MUFU.EX2 R138, R104 ;  /* 0x00000068008a7308 */ /* 0x0009e20000000800 */
[--C-:B------:R-:W-:Y:S09]  /*8ce0*/  FFMA.FTZ R116, R239, c[0x0][0x2d0], -R182.reuse ;  /* 0x0000b400ef747a23 */ /* 0x100ff200000108b6 */
[----:B------:R4:W-:Y:S01]  /*8cf0*/  MUFU.EX2 R217, R116 ;  /* 0x0000007400d97308 */ /* 0x0009e20000000800 */
[----:B-1----:R-:W1:Y:S01]  /*8d00*/  LDSM.16.MT88.4 R100, [R202+0x2000] ;  /* 0x00200000ca64783b */ /* 0x002e620000004200 */
[-C--:B------:R-:W-:Y:S02]  /*8d10*/  F2FP.BF16.PACK_AB R108, R159, R155.reuse ;  /* 0x0000009b9f6c723e */ /* 0x080fe400000010ff */
[----:B------:R-:W-:Y:S06]  /*8d20*/  MOV R244, R155 ;  /* 0x0000009b00f47202 */ /* 0x000fec0000000f00 */
[----:B------:R-:W-:Y:S01]  /*8d30*/  MUFU.EX2 R251, R118 ;  /* 0x0000007600fb7308 */ /* 0x000fe20000000800 */
[--C-:B----4-:R-:W-:Y:S09]  /*8d40*/  FFMA.FTZ R104, R193, c[0x0][0x2d0], -R182.reuse ;  /* 0x0000b400c1687a23 */ /* 0x110ff200000108b6 */
[----:B------:R4:W1:Y:S01]  /*8d50*/  MUFU.EX2 R170, R104 ;  /* 0x0000006800aa7308 */ /* 0x0008620000000800 */
[----:B------:R-:W-:Y:S01]  /*8d60*/  FFMA.FTZ R116, R237, c[0x0][0x2d0], -R182 ;  /* 0x0000b400ed747a23 */ /* 0x000fe200000108b6 */
[----:B------:R-:W-:Y:S08]  /*8d70*/  MOV R237, R169 ;  /* 0x000000a900ed7202 */ /* 0x000ff00000000f00 */
[----:B------:R4:W4:Y:S10]  /*8d80*/  MUFU.EX2 R225, R125 ;  /* 0x0000007d00e17308 */ /* 0x0009340000000800 */
[----:B------:R-:W-:Y:S01]  /*8d90*/  MUFU.EX2 R190, R181 ;  /* 0x000000b500be7308 */ /* 0x000fe20000000800 */
[-C--:B-1----:R-:W-:Y:S03]  /*8da0*/  HMMA.16816.F32.BF16 R84, R172, R100.reuse, R84 ;  /* 0x00000064ac54723c */ /* 0x082fe60000041854 */
[--C-:B----4-:R-:W-:Y:S01]  /*8db0*/  FFMA.FTZ R104, R192, c[0x0][0x2d0], -R146.reuse ;  /* 0x0000b400c0687a23 */ /* 0x110fe20000010892 */
[----:B------:R-:W-:Y:S05]  /*8dc0*/  F2FP.BF16.PACK_AB R110, R170, R138 ;  /* 0x0000008aaa6e723e */ /* 0x000fea00000010ff */
[----:B------:R-:W-:Y:S03]  /*8dd0*/  MUFU.EX2 R192, R180 ;  /* 0x000000b400c07308 */ /* 0x000fe60000000800 */
[----:B------:R-:W-:Y:S01]  /*8de0*/  MOV R239, R170 ;  /* 0x000000aa00ef7202 */ /* 0x000fe20000000f00 */
[C---:B------:R-:W-:Y:S01]  /*8df0*/  HMMA.16816.F32.BF16 R88, R176.reuse, R100, R88 ;  /* 0x00000064b058723c */ /* 0x040fe20000041858 */
[----:B------:R-:W-:Y:S06]  /*8e00*/  LDSM.16.MT88.4 R124, [R201+0x2800] ;  /* 0x00280000c97c783b */ /* 0x000fec0000004200 */
[--C-:B------:R-:W-:Y:S01]  /*8e10*/  FFMA.FTZ R100, R195, c[0x0][0x2d0], -R146.reuse ;  /* 0x0000b400c3647a23 */ /* 0x100fe20000010892 */
[-C--:B------:R-:W-:Y:S01]  /*8e20*/  HMMA.16816.F32.BF16 R92, R176, R102.reuse, R92 ;  /* 0x00000066b05c723c */ /* 0x080fe2000004185c */
[----:B------:R1:W4:Y:S03]  /*8e30*/  MUFU.EX2 R154, R104 ;  /* 0x00000068009a7308 */ /* 0x0003260000000800 */
[----:B------:R-:W-:Y:S03]  /*8e40*/  F2FP.BF16.PACK_AB R101, R153, R156 ;  /* 0x0000009c9965723e */ /* 0x000fe600000010ff */
[----:B------:R-:W-:Y:S01]  /*8e50*/  MOV R177, R183 ;  /* 0x000000b700b17202 */ /* 0x000fe20000000f00 */
[----:B------:R-:W-:Y:S03]  /*8e60*/  HMMA.16816.F32.BF16 R96, R172, R102, R96 ;  /* 0x00000066ac60723c */ /* 0x000fe60000041860 */
[----:B------:R4:W-:Y:S01]  /*8e70*/  MUFU.EX2 R139, R100 ;  /* 0x00000064008b7308 */ /* 0x0009e20000000800 */
[----:B------:R-:W-:Y:S02]  /*8e80*/  MOV R183, R167 ;  /* 0x000000a700b77202 */ /* 0x000fe40000000f00 */
[----:B------:R-:W-:Y:S02]  /*8e90*/  MOV R179, R188 ;  /* 0x000000bc00b37202 */ /* 0x000fe40000000f00 */
[----:B------:R-:W-:Y:S04]  /*8ea0*/  F2FP.BF16.PACK_AB R102, R168, R162 ;  /* 0x000000a2a866723e */ /* 0x000fe800000010ff */
[----:B------:R-:W-:Y:S01]  /*8eb0*/  F2FP.BF16.PACK_AB R103, R169, R163 ;  /* 0x000000a3a967723e */ /* 0x000fe200000010ff */
[----:B------:R4:W-:Y:S01]  /*8ec0*/  MUFU.EX2 R222, R116 ;  /* 0x0000007400de7308 */ /* 0x0009e20000000800 */
[----:B------:R-:W-:Y:S02]  /*8ed0*/  F2FP.BF16.PACK_AB R172, R225, R224 ;  /* 0x000000e0e1ac723e */ /* 0x000fe400000010ff */
[----:B------:R-:W-:Y:S01]  /*8ee0*/  F2FP.BF16.PACK_AB R173, R194, R221 ;  /* 0x000000ddc2ad723e */ /* 0x000fe200000010ff */
[----:B-1----:R-:W1:Y:S01]  /*8ef0*/  LDSM.16.MT88.4 R104, [R201+0x400] ;  /* 0x00040000c968783b */ /* 0x002e620000004200 */
[-C--:B----4-:R-:W-:Y:S02]  /*8f00*/  F2FP.BF16.PACK_AB R109, R161, R154.reuse ;  /* 0x0000009aa16d723e */ /* 0x090fe400000010ff */
[----:B------:R-:W-:Y:S02]  /*8f10*/  MOV R245, R154 ;  /* 0x0000009a00f57202 */ /* 0x000fe40000000f00 */
[----:B------:R-:W-:Y:S01]  /*8f20*/  MOV R178, R184 ;  /* 0x000000b800b27202 */ /* 0x000fe20000000f00 */
[----:B------:R-:W-:Y:S01]  /*8f30*/  MUFU.EX2 R189, R128 ;  /* 0x0000008000bd7308 */ /* 0x000fe20000000800 */
[----:B------:R-:W-:Y:S09]  /*8f40*/  FFMA.FTZ R100, R196, c[0x0][0x2d0], -R146 ;  /* 0x0000b400c4647a23 */ /* 0x000ff20000010892 */
[----:B------:R4:W1:Y:S01]  /*8f50*/  MUFU.EX2 R171, R100 ;  /* 0x0000006400ab7308 */ /* 0x0008620000000800 */
[--C-:B------:R-:W-:Y:S01]  /*8f60*/  FFMA.FTZ R116, R236, c[0x0][0x2d0], -R182.reuse ;  /* 0x0000b400ec747a23 */ /* 0x100fe200000108b6 */
[----:B------:R-:W-:Y:S01]  /*8f70*/  MOV R236, R168 ;  /* 0x000000a800ec7202 */ /* 0x000fe20000000f00 */
[----:B------:R-:W-:Y:S01]  /*8f80*/  FFMA.FTZ R182, R247, c[0x0][0x2d0], -R182 ;  /* 0x0000b400f7b67a23 */ /* 0x000fe200000108b6 */
[----:B------:R-:W-:Y:S06]  /*8f90*/  MOV R247, R152 ;  /* 0x0000009800f77202 */ /* 0x000fec0000000f00 */
[----:B------:R1:W-:Y:S10]  /*8fa0*/  MUFU.EX2 R223, R116 ;  /* 0x0000007400df7308 */ /* 0x0003f40000000800 */
[----:B------:R-:W1:Y:S01]  /*8fb0*/  MUFU.EX2 R188, R129 ;  /* 0x0000008100bc7308 */ /* 0x000e620000000800 */
[----:B----4-:R-:W-:Y:S02]  /*8fc0*/  F2FP.BF16.PACK_AB R100, R152, R157 ;  /* 0x0000009d9864723e */ /* 0x010fe400000010ff */
[----:B-1----:R-:W-:Y:S02]  /*8fd0*/  F2FP.BF16.PACK_AB R111, R171, R139 ;  /* 0x0000008bab6f723e */ /* 0x002fe400000010ff */
[----:B------:R-:W-:Y:S05]  /*8fe0*/  MOV R240, R171 ;  /* 0x000000ab00f07202 */ /* 0x000fea0000000f00 */
[----:B------:R-:W-:Y:S01]  /*8ff0*/  MUFU.EX2 R184, R132 ;  /* 0x0000008400b87308 */ /* 0x000fe20000000800 */
[-C--:B------:R-:W-:Y:S05]  /*9000*/  HMMA.16816.F32.BF16 R4, R100, R104.reuse, R4 ;  /* 0x000000686404723c */ /* 0x080fea0000041804 */
[----:B------:R-:W-:Y:S01]  /*9010*/  FFMA.FTZ R116, R243, c[0x0][0x2d0], -R146 ;  /* 0x0000b400f3747a23 */ /* 0x000fe20000010892 */
[----:B------:R-:W-:Y:S02]  /*9020*/  MOV R243, R163 ;  /* 0x000000a300f37202 */ /* 0x000fe40000000f00 */
[C---:B------:R-:W-:Y:S01]  /*9030*/  HMMA.16816.F32.BF16 R8, R108.reuse, R104, R8 ;  /* 0x000000686c08723c */ /* 0x040fe20000041808 */
[----:B------:R1:W-:Y:S03]  /*9040*/  MUFU.EX2 R197, R116 ;  /* 0x0000007400c57308 */ /* 0x0003e60000000800 */
[----:B------:R-:W-:Y:S04]  /*9050*/  F2FP.BF16.PACK_AB R176, R188, R189 ;  /* 0x000000bdbcb0723e */ /* 0x000fe800000010ff */
[-C--:B------:R-:W-:Y:S03]  /*9060*/  HMMA.16816.F32.BF16 R12, R108, R106.reuse, R12 ;  /* 0x0000006a6c0c723c */ /* 0x080fe6000004180c */
[----:B------:R-:W4:Y:S05]  /*9070*/  MUFU.EX2 R193, R136 ;  /* 0x0000008800c17308 */ /* 0x000f2a0000000800 */
[C---:B------:R-:W-:Y:S01]  /*9080*/  HMMA.16816.F32.BF16 R16, R100.reuse, R106, R16 ;  /* 0x0000006a6410723c */ /* 0x040fe20000041810 */
[----:B------:R-:W5:Y:S04]  /*9090*/  LDSM.16.MT88.4 R104, [R201+0x1400] ;  /* 0x00140000c968783b */ /* 0x000f680000004200 */
[----:B------:R-:W5:Y:S03]  /*90a0*/  MUFU.EX2 R191, R137 ;  /* 0x0000008900bf7308 */ /* 0x000f660000000800 */
[-C--:B------:R-:W-:Y:S01]  /*90b0*/  HMMA.16816.F32.BF16 R20, R100, R112.reuse, R20 ;  /* 0x000000706414723c */ /* 0x080fe20000041814 */
[----:B-1----:R-:W-:Y:S07]  /*90c0*/  LDSM.16.MT88.4 R116, [R202+0x800] ;  /* 0x00080000ca74783b */ /* 0x002fee0000004200 */
[C---:B------:R-:W-:Y:S04]  /*90d0*/  HMMA.16816.F32.BF16 R24, R108.reuse, R112, R24 ;  /* 0x000000706c18723c */ /* 0x040fe80000041818 */
[----:B----4-:R-:W-:Y:S01]  /*90e0*/  F2FP.BF16.PACK_AB R174, R192, R193 ;  /* 0x000000c1c0ae723e */ /* 0x010fe200000010ff */
[----:B---3--:R-:W-:Y:S01]  /*90f0*/  FFMA.FTZ R135, R2, R135, R141 ;  /* 0x0000008702877223 */ /* 0x008fe2000001008d */
[----:B------:R-:W-:Y:S01]  /*9100*/  MOV R141, R165 ;  /* 0x000000a5008d7202 */ /* 0x000fe20000000f00 */
[----:B-----5:R-:W-:Y:S01]  /*9110*/  FFMA.FTZ R134, R0, R134, R150 ;  /* 0x0000008600867223 */ /* 0x020fe20000010096 */
[-C--:B------:R-:W-:Y:S04]  /*9120*/  HMMA.16816.F32.BF16 R28, R108, R114.reuse, R28 ;  /* 0x000000726c1c723c */ /* 0x080fe8000004181c */
[----:B------:R-:W-:Y:S01]  /*9130*/  FFMA.FTZ R3, R3, R142, R143 ;  /* 0x0000008e03037223 */ /* 0x000fe2000001008f */
[----:B------:R-:W-:Y:S02]  /*9140*/  MOV R142, R164 ;  /* 0x000000a4008e7202 */ /* 0x000fe40000000f00 */
[----:B------:R-:W-:Y:S01]  /*9150*/  MOV R143, R151 ;  /* 0x00000097008f7202 */ /* 0x000fe20000000f00 */
[C---:B------:R-:W-:Y:S01]  /*9160*/  HMMA.16816.F32.BF16 R32, R100.reuse, R114, R32 ;  /* 0x000000726420723c */ /* 0x040fe20000041820 */
[----:B------:R-:W1:Y:S01]  /*9170*/  LDSM.16.MT88.4 R112, [R202+0x1400] ;  /* 0x00140000ca70783b */ /* 0x000e620000004200 */
[----:B------:R-:W-:Y:S02]  /*9180*/  MUFU.EX2 R151, R133 ;  /* 0x0000008500977308 */ /* 0x000fe40000000800 */
[----:B------:R-:W-:Y:S01]  /*9190*/  FADD.FTZ R0, R143, R135 ;  /* 0x000000878f007221 */ /* 0x000fe20000010000 */
[----:B------:R-:W-:Y:S01]  /*91a0*/  F2FP.BF16.PACK_AB R175, R190, R191 ;  /* 0x000000bfbeaf723e */ /* 0x000fe200000010ff */
[----:B------:R-:W-:Y:S02]  /*91b0*/  FADD.FTZ R2, R187, R3 ;  /* 0x00000003bb027221 */ /* 0x000fe40000010000 */
[-C--:B------:R-:W-:Y:S04]  /*91c0*/  HMMA.16816.F32.BF16 R36, R100, R104.reuse, R36 ;  /* 0x000000686424723c */ /* 0x080fe80000041824 */
[----:B------:R-:W-:Y:S04]  /*91d0*/  MUFU.EX2 R187, R130 ;  /* 0x0000008200bb7308 */ /* 0x000fe80000000800 */
[C---:B------:R-:W-:Y:S08]  /*91e0*/  HMMA.16816.F32.BF16 R40, R108.reuse, R104, R40 ;  /* 0x000000686c28723c */ /* 0x040ff00000041828 */
[-C--:B------:R-:W-:Y:S04]  /*91f0*/  HMMA.16816.F32.BF16 R44, R108, R106.reuse, R44 ;  /* 0x0000006a6c2c723c */ /* 0x080fe8000004182c */
[----:B--2---:R-:W-:Y:S02]  /*9200*/  FFMA.FTZ R145, R145, R185, R186 ;  /* 0x000000b991917223 */ /* 0x004fe400000100ba */
[----:B------:R-:W2:Y:S02]  /*9210*/  MUFU.EX2 R186, R182 ;  /* 0x000000b600ba7308 */ /* 0x000ea40000000800 */
[C---:B------:R-:W-:Y:S01]  /*9220*/  HMMA.16816.F32.BF16 R48, R100.reuse, R106, R48 ;  /* 0x0000006a6430723c */ /* 0x040fe20000041830 */
[----:B------:R-:W3:Y:S03]  /*9230*/  LDSM.16.MT88.4 R104, [R201+0x2400] ;  /* 0x00240000c968783b */ /* 0x000ee60000004200 */
[----:B------:R-:W-:Y:S01]  /*9240*/  FADD.FTZ R145, R140, R145 ;  /* 0x000000918c917221 */ /* 0x000fe20000010000 */
[----:B------:R-:W-:Y:S03]  /*9250*/  MOV R140, R166 ;  /* 0x000000a6008c7202 */ /* 0x000fe60000000f00 */
[-C--:B-1----:R-:W-:Y:S01]  /*9260*/  HMMA.16816.F32.BF16 R52, R100, R112.reuse, R52 ;  /* 0x000000706434723c */ /* 0x082fe20000041834 */
[----:B------:R-:W-:Y:S01]  /*9270*/  LDSM.16.MT88.4 R164, [R201+0xc00] ;  /* 0x000c0000c9a4783b */ /* 0x000fe20000004200 */
[----:B------:R1:W-:Y:S02]  /*9280*/  MUFU.EX2 R185, R131 ;  /* 0x0000008300b97308 */ /* 0x0003e40000000800 */
[----:B------:R-:W-:Y:S02]  /*9290*/  FADD.FTZ R3, R141, R145 ;  /* 0x000000918d037221 */ /* 0x000fe40000010000 */
[----:B------:R-:W-:Y:S02]  /*92a0*/  FADD.FTZ R2, R140, R2 ;  /* 0x000000028c027221 */ /* 0x000fe40000010000 */
[C---:B------:R-:W-:Y:S04]  /*92b0*/  HMMA.16816.F32.BF16 R56, R108.reuse, R112, R56 ;  /* 0x000000706c38723c */ /* 0x040fe80000041838 */
[----:B------:R-:W-:Y:S01]  /*92c0*/  FADD.FTZ R3, R178, R3 ;  /* 0x00000003b2037221 */ /* 0x000fe20000010000 */
[----:B--2---:R-:W-:Y:S01]  /*92d0*/  F2FP.BF16.PACK_AB R178, R186, R187 ;  /* 0x000000bbbab2723e */ /* 0x004fe200000010ff */
[----:B------:R-:W-:Y:S02]  /*92e0*/  FADD.FTZ R145, R179, R2 ;  /* 0x00000002b3917221 */ /* 0x000fe40000010000 */
[-C--:B------:R-:W-:Y:S04]  /*92f0*/  HMMA.16816.F32.BF16 R60, R108, R114.reuse, R60 ;  /* 0x000000726c3c723c */ /* 0x080fe8000004183c */
[----:B------:R-:W-:Y:S04]  /*9300*/  MOV R2, R158 ;  /* 0x0000009e00027202 */ /* 0x000fe80000000f00 */
[C---:B------:R-:W-:Y:S01]  /*9310*/  HMMA.16816.F32.BF16 R64, R100.reuse, R114, R64 ;  /* 0x000000726440723c */ /* 0x040fe20000041840 */
[----:B------:R-:W2:Y:S07]  /*9320*/  LDSM.16.MT88.4 R112, [R202+0x2400] ;  /* 0x00240000ca70783b */ /* 0x000eae0000004200 */
[-C--:B---3--:R-:W-:Y:S01]  /*9330*/  HMMA.16816.F32.BF16 R68, R100, R104.reuse, R68 ;  /* 0x000000686444723c */ /* 0x088fe20000041844 */
[----:B-1----:R-:W-:Y:S07]  /*9340*/  LDSM.16.MT88.4 R128, [R201+0x1c00] ;  /* 0x001c0000c980783b */ /* 0x002fee0000004200 */
[C---:B------:R-:W-:Y:S07]  /*9350*/  HMMA.16816.F32.BF16 R72, R108.reuse, R104, R72 ;  /* 0x000000686c48723c */ /* 0x040fee0000041848 */
[--C-:B------:R-:W-:Y:S01]  /*9360*/  FFMA.FTZ R104, R241, c[0x0][0x2d0], -R146.reuse ;  /* 0x0000b400f1687a23 */ /* 0x100fe20000010892 */
[-C--:B------:R-:W-:Y:S03]  /*9370*/  HMMA.16816.F32.BF16 R76, R108, R106.reuse, R76 ;  /* 0x0000006a6c4c723c */ /* 0x080fe6000004184c */
[----:B------:R1:W-:Y:S01]  /*9380*/  MUFU.EX2 R198, R104 ;  /* 0x0000006800c67308 */ /* 0x0003e20000000800 */
[----:B------:R-:W-:Y:S04]  /*9390*/  MOV R241, R139 ;  /* 0x0000008b00f17202 */ /* 0x000fe80000000f00 */
[C---:B------:R-:W-:Y:S08]  /*93a0*/  HMMA.16816.F32.BF16 R80, R100.reuse, R106, R80 ;  /* 0x0000006a6450723c */ /* 0x040ff00000041850 */
[-C--:B--2---:R-:W-:Y:S08]  /*93b0*/  HMMA.16816.F32.BF16 R84, R100, R112.reuse, R84 ;  /* 0x000000706454723c */ /* 0x084ff00000041854 */
[C---:B------:R-:W-:Y:S04]  /*93c0*/  HMMA.16816.F32.BF16 R88, R108.reuse, R112, R88 ;  /* 0x000000706c58723c */ /* 0x040fe80000041858 */
[--C-:B-1----:R-:W-:Y:S01]  /*93d0*/  FFMA.FTZ R104, R242, c[0x0][0x2d0], -R146.reuse ;  /* 0x0000b400f2687a23 */ /* 0x102fe20000010892 */
[----:B------:R-:W-:Y:S02]  /*93e0*/  MOV R242, R138 ;  /* 0x0000008a00f27202 */ /* 0x000fe40000000f00 */
[--C-:B------:R-:W-:Y:S01]  /*93f0*/  FFMA.FTZ R112, R246, c[0x0][0x2d0], -R146.reuse ;  /* 0x0000b400f6707a23 */ /* 0x100fe20000010892 */
[-C--:B------:R-:W-:Y:S01]  /*9400*/  HMMA.16816.F32.BF16 R92, R108, R114.reuse, R92 ;  /* 0x000000726c5c723c */ /* 0x080fe2000004185c */
[----:B------:R1:W2:Y:S03]  /*9410*/  MUFU.EX2 R196, R104 ;  /* 0x0000006800c47308 */ /* 0x0002a60000000800 */
[----:B------:R-:W-:Y:S01]  /*9420*/  MOV R246, R153 ;  /* 0x0000009900f67202 */ /* 0x000fe20000000f00 */
[----:B------:R-:W-:Y:S01]  /*9430*/  FFMA.FTZ R146, R234, c[0x0][0x2d0], -R146 ;  /* 0x0000b400ea927a23 */ /* 0x000fe20000010892 */
[----:B------:R-:W-:Y:S02]  /*9440*/  MOV R234, R157 ;  /* 0x0000009d00ea7202 */ /* 0x000fe40000000f00 */
[----:B------:R-:W-:Y:S03]  /*9450*/  HMMA.16816.F32.BF16 R96, R100, R114, R96 ;  /* 0x000000726460723c */ /* 0x000fe60000041860 */
[----:B------:R3:W4:Y:S01]  /*9460*/  MUFU.EX2 R195, R112 ;  /* 0x0000007000c37308 */ /* 0x0007220000000800 */
[----:B------:R-:W-:Y:S01]  /*9470*/  F2FP.BF16.PACK_AB R108, R217, R199 ;  /* 0x000000c7d96c723e */ /* 0x000fe200000010ff */
[----:B------:R-:W-:Y:S01]  /*9480*/  FADD.FTZ R3, R234, R3 ;  /* 0x00000003ea037221 */ /* 0x000fe20000010000 */
[----:B------:R-:W-:Y:S02]  /*9490*/  F2FP.BF16.PACK_AB R110, R223, R222 ;  /* 0x000000dedf6e723e */ /* 0x000fe400000010ff */
[----:B------:R-:W-:Y:S01]  /*94a0*/  F2FP.BF16.PACK_AB R100, R251, R232 ;  /* 0x000000e8fb64723e */ /* 0x000fe200000010ff */
[----:B------:R-:W-:Y:S03]  /*94b0*/  FADD.FTZ R3, R247, R3 ;  /* 0x00000003f7037221 */ /* 0x000fe60000010000 */
[----:B------:R-:W-:Y:S01]  /*94c0*/  F2FP.BF16.PACK_AB R101, R227, R229 ;  /* 0x000000e5e365723e */ /* 0x000fe200000010ff */
[----:B------:R5:W5:Y:S01]  /*94d0*/  MUFU.EX2 R150, R146 ;  /* 0x0000009200967308 */ /* 0x000b620000000800 */
[----:B------:R-:W-:Y:S02]  /*94e0*/  F2FP.BF16.PACK_AB R102, R231, R228 ;  /* 0x000000e4e766723e */ /* 0x000fe400000010ff */
[----:B------:R-:W-:Y:S01]  /*94f0*/  F2FP.BF16.PACK_AB R103, R226, R230 ;  /* 0x000000e6e267723e */ /* 0x000fe200000010ff */
[----:B-1----:R-:W1:Y:S01]  /*9500*/  LDSM.16.MT88.4 R104, [R201+0x800] ;  /* 0x00080000c968783b */ /* 0x002e620000004200 */
[----:B--2---:R-:W-:Y:S07]  /*9510*/  F2FP.BF16.PACK_AB R109, R196, R198 ;  /* 0x000000c6c46d723e */ /* 0x004fee00000010ff */
[----:B---3--:R-:W2:Y:S01]  /*9520*/  LDSM.16.MT88.4 R112, [R202+0x1800] ;  /* 0x00180000ca70783b */ /* 0x008ea20000004200 */
[----:B----4-:R-:W-:Y:S01]  /*9530*/  F2FP.BF16.PACK_AB R111, R195, R197 ;  /* 0x000000c5c36f723e */ /* 0x010fe200000010ff */
[----:B-----5:R-:W-:Y:S01]  /*9540*/  FADD.FTZ R146, R183, R0 ;  /* 0x00000000b7927221 */ /* 0x020fe20000010000 */
[----:B------:R-:W-:Y:S05]  /*9550*/  F2FP.BF16.PACK_AB R179, R150, R151 ;  /* 0x0000009796b3723e */ /* 0x000fea00000010ff */
[----:B------:R-:W-:Y:S01]  /*9560*/  LDSM.16.MT88.4 R180, [R201+0x2c00] ;  /* 0x002c0000c9b4783b */ /* 0x000fe20000004200 */
[----:B------:R-:W-:Y:S01]  /*9570*/  FADD.FTZ R2, R2, R146 ;  /* 0x0000009202027221 */ /* 0x000fe20000010000 */
[----:B------:R-:W-:Y:S01]  /*9580*/  MOV R146, R148 ;  /* 0x0000009400927202 */ /* 0x000fe20000000f00 */
        /* <DEDUP_REMOVED lines=16> */
[C---:B------:R-:W-:Y:S01]  /*9690*/  HMMA.16816.F32.BF16 R64, R100.reuse, R114, R64 ;  /* 0x000000726440723c */ /* 0x040fe20000041840 */
[----:B------:R-:W2:Y:S07]  /*96a0*/  LDSM.16.MT88.4 R112, [R202+0xc00] ;  /* 0x000c0000ca70783b */ /* 0x000eae0000004200 */
[-C--:B------:R-:W-:Y:S08]  /*96b0*/  HMMA.16816.F32.BF16 R68, R100, R124.reuse, R68 ;  /* 0x0000007c6444723c */ /* 0x080ff00000041844 */
[C---:B------:R-:W-:Y:S08]  /*96c0*/  HMMA.16816.F32.BF16 R72, R108.reuse, R124, R72 ;  /* 0x0000007c6c48723c */ /* 0x040ff00000041848 */
[-C--:B------:R-:W-:Y:S08]  /*96d0*/  HMMA.16816.F32.BF16 R76, R108, R126.reuse, R76 ;  /* 0x0000007e6c4c723c */ /* 0x080ff0000004184c */
[C---:B------:R-:W-:Y:S08]  /*96e0*/  HMMA.16816.F32.BF16 R80, R100.reuse, R126, R80 ;  /* 0x0000007e6450723c */ /* 0x040ff00000041850 */
[-C--:B-1----:R-:W-:Y:S08]  /*96f0*/  HMMA.16816.F32.BF16 R84, R100, R104.reuse, R84 ;  /* 0x000000686454723c */ /* 0x082ff00000041854 */
[C---:B------:R-:W-:Y:S07]  /*9700*/  HMMA.16816.F32.BF16 R88, R108.reuse, R104, R88 ;  /* 0x000000686c58723c */ /* 0x040fee0000041858 */
[----:B------:R-:W-:Y:S01]  /*9710*/  FADD.FTZ R104, R142, R134 ;  /* 0x000000868e687221 */ /* 0x000fe20000010000 */
[-C--:B------:R-:W-:Y:S01]  /*9720*/  HMMA.16816.F32.BF16 R92, R108, R106.reuse, R92 ;  /* 0x0000006a6c5c723c */ /* 0x080fe2000004185c */
[----:B------:R-:W1:Y:S03]  /*9730*/  LDSM.16.MT88.4 R140, [R202+0x1c00] ;  /* 0x001c0000ca8c783b */ /* 0x000e660000004200 */
[----:B------:R-:W-:Y:S01]  /*9740*/  FADD.FTZ R0, R177, R104 ;  /* 0x00000068b1007221 */ /* 0x000fe20000010000 */
[----:B------:R-:W-:Y:S03]  /*9750*/  F2FP.BF16.PACK_AB R177, R184, R185 ;  /* 0x000000b9b8b1723e */ /* 0x000fe600000010ff */
[----:B------:R-:W-:Y:S08]  /*9760*/  HMMA.16816.F32.BF16 R96, R100, R106, R96 ;  /* 0x0000006a6460723c */ /* 0x000ff00000041860 */
[-C--:B------:R-:W-:Y:S01]  /*9770*/  HMMA.16816.F32.BF16 R152, R172, R164.reuse, R4 ;  /* 0x000000a4ac98723c */ /* 0x080fe20000041804 */
[----:B------:R-:W3:Y:S07]  /*9780*/  LDSM.16.MT88.4 R4, [R202+0x2c00] ;  /* 0x002c0000ca04783b */ /* 0x000eee0000004200 */
[C---:B------:R-:W-:Y:S07]  /*9790*/  HMMA.16816.F32.BF16 R156, R176.reuse, R164, R8 ;  /* 0x000000a4b09c723c */ /* 0x040fee0000041808 */
[----:B------:R-:W-:Y:S01]  /*97a0*/  MOV R11, R160 ;  /* 0x000000a0000b7202 */ /* 0x000fe20000000f00 */
[----:B------:R-:W-:Y:S01]  /*97b0*/  FADD.FTZ R10, R238, R145 ;  /* 0x00000091ee0a7221 */ /* 0x000fe20000010000 */
[-C--:B------:R-:W-:Y:S01]  /*97c0*/  HMMA.16816.F32.BF16 R160, R176, R166.reuse, R12 ;  /* 0x000000a6b0a0723c */ /* 0x080fe2000004180c */
[----:B------:R-:W4:Y:S02]  /*97d0*/  LDL R12, [R1+0x14] ;  /* 0x00001400010c7983 */ /* 0x000f240000100800 */
[----:B------:R-:W-:Y:S01]  /*97e0*/  FADD.FTZ R0, R11, R0 ;  /* 0x000000000b007221 */ /* 0x000fe20000010000 */
[----:B------:R-:W-:Y:S01]  /*97f0*/  MOV R145, R149 ;  /* 0x0000009500917202 */ /* 0x000fe20000000f00 */
[----:B------:R-:W-:Y:S02]  /*9800*/  FADD.FTZ R9, R244, R2 ;  /* 0x00000002f4097221 */ /* 0x000fe40000010000 */
[----:B------:R-:W-:Y:S01]  /*9810*/  FADD.FTZ R2, R246, R10 ;  /* 0x0000000af6027221 */ /* 0x000fe20000010000 */
[C---:B------:R-:W-:Y:S04]  /*9820*/  HMMA.16816.F32.BF16 R164, R172.reuse, R166, R16 ;  /* 0x000000a6aca4723c */ /* 0x040fe80000041810 */
[----:B------:R-:W-:Y:S02]  /*9830*/  FADD.FTZ R10, R250, R3 ;  /* 0x00000003fa0a7221 */ /* 0x000fe40000010000 */
[----:B------:R-:W-:Y:S01]  /*9840*/  FADD.FTZ R8, R245, R0 ;  /* 0x00000000f5087221 */ /* 0x000fe20000010000 */
[-C--:B------:R-:W-:Y:S01]  /*9850*/  MOV R17, R144.reuse ;  /* 0x0000009000117202 */ /* 0x080fe20000000f00 */
        /* <DEDUP_REMOVED lines=24> */
[-C--:B-1----:R-:W-:Y:S04]  /*99e0*/  HMMA.16816.F32.BF16 R132, R172, R140.reuse, R52 ;  /* 0x0000008cac84723c */ /* 0x082fe80000041834 */
        /* <DEDUP_REMOVED lines=11> */
[-C--:B------:R-:W-:Y:S08]  /*9aa0*/  HMMA.16816.F32.BF16 R68, R172, R180.reuse, R68 ;  /* 0x000000b4ac44723c */ /* 0x080ff00000041844 */
        /* <DEDUP_REMOVED lines=8> */
[----:B------:R-:W-:Y:S01]  /*9b30*/  FADD.FTZ R2, R221, R8 ;  /* 0x00000008dd027221 */ /* 0x000fe20000010000 */
[----:B------:R-:W-:Y:S01]  /*9b40*/  IADD3 R221, R235, -0x1, RZ ;  /* 0xffffffffebdd7810 */ /* 0x000fe20007ffe0ff */
        /* <DEDUP_REMOVED lines=21> */
[----:B----4-:R-:W-:Y:S02]  /*9ca0*/  ISETP.GT.AND P0, PT, R235, R12, PT ;  /* 0x0000000ceb00720c */ /* 0x010fe40003f04270 */
[----:B------:R-:W-:Y:S11]  /*9cb0*/  MOV R235, R221 ;  /* 0x000000dd00eb7202 */ /* 0x000ff60000000f00 */
[----:B-1----:R-:W-:-:S05]  /*9cc0*/  @P0 BRA `(.L_x_1479) ;  /* 0xffffbd5000000947 */ /* 0x002fca000383ffff */
.L_x_1468:
[----:B------:R-:W-:-:S13]  /*9cd0*/  ISETP.GE.AND P0, PT, R221, RZ, PT ;  /* 0x000000ffdd00720c */ /* 0x000fda0003f06270 */
[----:B------:R-:W-:Y:S05]  /*9ce0*/  @!P0 BRA `(.L_x_1480) ;  /* 0x000034d000008947 */ /* 0x000fea0003800000 */
[----:B------:R-:W-:Y:S01]  /*9cf0*/  IMAD.MOV.U32 R145, RZ, RZ, R148 ;  /* 0x000000ffff917224 */ /* 0x000fe200078e0094 */
[----:B------:R-:W-:Y:S01]  /*9d00*/  MOV R151, R17 ;  /* 0x0000001100977202 */ /* 0x000fe20000000f00 */
[----:B-1----:R-:W-:Y:S01]  /*9d10*/  IMAD.MOV.U32 R0, RZ, RZ, R149 ;  /* 0x000000ffff007224 */ /* 0x002fe200078e0095 */
[----:B------:R-:W-:Y:S02]  /*9d20*/  MOV R150, R147 ;  /* 0x0000009300967202 */ /* 0x000fe40000000f00 */
.L_x_1487:
[----:B------:R-:W2:Y:S01]  /*9d30*/  LDL.64 R6, [R1+0x30] ;  /* 0x0000300001067983 */ /* 0x000ea20000100a00 */
[----:B------:R-:W-:Y:S04]  /*9d40*/  DEPBAR.LE SB0, 0x0 ;  /* 0x000080000000791a */ /* 0x000fe80000000000 */
[----:B------:R-:W3:Y:S01]  /*9d50*/  LDL R5, [R1+0x3c] ;  /* 0x00003c0001057983 */ /* 0x000ee20000100800 */
[----:B------:R-:W-:Y:S01]  /*9d60*/  WARPSYNC 0xffffffff ;  /* 0xffffffff00007948 */ /* 0x000fe20003800000 */
[----:B------:R-:W-:Y:S01]  /*9d70*/  SHF.R.S32.HI R4, RZ, 0x1f, R233 ;  /* 0x0000001fff047819 */ /* 0x000fe200000114e9 */
[C---:B------:R-:W-:Y:S01]  /*9d80*/  IMAD.WIDE.U32 R2, R233.reuse, c[0x0][0x208], RZ ;  /* 0x00008200e9027a25 */ /* 0x040fe200078e00ff */
[----:B------:R-:W-:Y:S03]  /*9d90*/  BAR.SYNC.DEFER_BLOCKING 0x0 ;  /* 0x0000000000007b1d */ /* 0x000fe60000010000 */
[----:B------:R-:W-:Y:S02]  /*9da0*/  IMAD R4, R4, c[0x0][0x208], RZ ;  /* 0x0000820004047a24 */ /* 0x000fe400078e02ff */
[----:B------:R-:W-:Y:S02]  /*9db0*/  IMAD.SHL.U32 R45, R252, 0x2, RZ ;  /* 0x00000002fc2d7824 */ /* 0x000fe400078e00ff */
[----:B------:R-:W-:Y:S02]  /*9dc0*/  IMAD R4, R233, c[0x0][0x20c], R4 ;  /* 0x00008300e9047a24 */ /* 0x000fe400078e0204 */
[----:B------:R-:W-:Y:S02]  /*9dd0*/  IMAD.SHL.U32 R47, R218, 0x2, RZ ;  /* 0x00000002da2f7824 */ /* 0x000fe400078e00ff */
[----:B------:R-:W-:Y:S01]  /*9de0*/  IMAD.IADD R3, R3, 0x1, R4 ;  /* 0x0000000103037824 */ /* 0x000fe200078e0204 */
[----:B------:R-:W-:Y:S03]  /*9df0*/  SHF.R.S32.HI R4, RZ, 0x1f, R220 ;  /* 0x0000001fff047819 */ /* 0x000fe600000114dc */
[----:B------:R-:W-:Y:S04]  /*9e00*/  IMAD.WIDE.U32 R2, R220, c[0x0][0x218], R2 ;  /* 0x00008600dc027a25 */ /* 0x000fe800078e0002 */
[----:B------:R-:W-:Y:S04]  /*9e10*/  IMAD R4, R4, c[0x0][0x218], RZ ;  /* 0x0000860004047a24 */ /* 0x000fe800078e02ff */
[----:B------:R-:W-:Y:S01]  /*9e20*/  IMAD R4, R220, c[0x0][0x21c], R4 ;  /* 0x00008700dc047a24 */ /* 0x000fe200078e0204 */
        /* <DEDUP_REMOVED lines=14> */
[----:B------:R-:W-:Y:S02]  /*9f10*/  SHF.R.S32.HI R6, RZ, 0x1f, R252 ;  /* 0x0000001fff067819 */ /* 0x000fe400000114fc */
[----:B---3--:R-:W-:Y:S01]  /*9f20*/  IADD3.X R2, R5, R3, R4, P0, !PT ;  /* 0x0000000305027210 */ /* 0x008fe200007fe404 */
[----:B------:R-:W-:Y:S01]  /*9f30*/  IMAD.SHL.U32 R54, R7, 0x2, RZ ;  /* 0x0000000207367824 */ /* 0x000fe200078e00ff */
[----:B------:R-:W-:Y:S02]  /*9f40*/  IADD3 R5, R218, 0x40, RZ ;  /* 0x00000040da057810 */ /* 0x000fe40007ffe0ff */
[C---:B------:R-:W-:Y:S02]  /*9f50*/  LEA R52, P0, R147.reuse, c[0x0][0x1f8], 0x1 ;  /* 0x00007e0093347a11 */ /* 0x040fe400078008ff */
[----:B------:R-:W-:Y:S02]  /*9f60*/  SHF.R.S32.HI R5, RZ, 0x1f, R5 ;  /* 0x0000001fff057819 */ /* 0x000fe40000011405 */
[----:B------:R-:W-:Y:S02]  /*9f70*/  LEA.HI.X R147, R147, c[0x0][0x1fc], R2, 0x1, P0 ;  /* 0x00007f0093937a11 */ /* 0x000fe400000f0c02 */
[----:B------:R-:W-:Y:S02]  /*9f80*/  SHF.L.U64.HI R53, R7, 0x1, R5 ;  /* 0x0000000107357819 */ /* 0x000fe40000010205 */
[----:B------:R-:W-:Y:S02]  /*9f90*/  SHF.R.S32.HI R5, RZ, 0x1f, R218 ;  /* 0x0000001fff057819 */ /* 0x000fe400000114da */
[----:B------:R-:W-:Y:S02]  /*9fa0*/  SHF.L.U64.HI R39, R252, 0x1, R6 ;  /* 0x00000001fc277819 */ /* 0x000fe40000010206 */
[----:B------:R-:W-:Y:S01]  /*9fb0*/  SHF.L.U64.HI R38, R218, 0x1, R5 ;  /* 0x00000001da267819 */ /* 0x000fe20000010205 */
[----:B------:R-:W-:-:S05]  /*9fc0*/  BRA.DIV ~URZ, `(.L_x_1481) ;  /* 0x000083e27f007947 */ /* 0x000fca000b800000 */
[----:B-1--4-:R1:W2:Y:S02]  /*9fd0*/  SHFL.IDX PT, R3, R147, RZ, 0x1c1f ;  /* 0x001c1fff93037589 */ /* 0x0122a400000e0000 */
.L_x_1536:
[-C--:B------:R-:W-:Y:S01]  /*9fe0*/  HMMA.16816.F32.BF16 R4, R64, R16.reuse, RZ ;  /* 0x000000104004723c */ /* 0x080fe200000418ff */
[----:B------:R-:W3:Y:S01]  /*9ff0*/  SHFL.IDX PT, R2, R52, RZ, 0x1c1f ;  /* 0x001c1fff34027589 */ /* 0x000ee200000e0000 */
[----:B------:R-:W-:Y:S01]  /*a000*/  BSSY B0, `(.L_x_1482) ;  /* 0x00000ef000007945 */ /* 0x000fe20003800000 */
[----:B------:R-:W-:Y:S02]  /*a010*/  ISETP.GE.AND P0, PT, R218, c[0x0][0x1d4], PT ;  /* 0x00007500da007a0c */ /* 0x000fe40003f06270 */
[----:B------:R-:W-:Y:S02]  /*a020*/  ISETP.GE.AND P2, PT, R252, c[0x0][0x1d4], PT ;  /* 0x00007500fc007a0c */ /* 0x000fe40003f46270 */
[----:B------:R-:W-:Y:S01]  /*a030*/  IADD3 R148, R218, 0x40, RZ ;  /* 0x00000040da947810 */ /* 0x000fe20007ffe0ff */
[C---:B------:R-:W-:Y:S01]  /*a040*/  HMMA.16816.F32.BF16 R8, R60.reuse, R16, RZ ;  /* 0x000000103c08723c */ /* 0x040fe200000418ff */
[----:B------:R-:W4:Y:S03]  /*a050*/  SHFL.IDX PT, R52, R52, 0x1, 0x1c1f ;  /* 0x003c1f0034347f89 */ /* 0x000f2600000e0000 */
        /* <DEDUP_REMOVED lines=12> */
[----:B------:R-:W-:Y:S03]  /*a120*/  IADD3 R36, P6, R2, R45, RZ ;  /* 0x0000002d02247210 */ /* 0x000fe60007fde0ff */
[C-C-:B--2---:R-:W-:Y:S01]  /*a130*/  IMAD.X R29, R3.reuse, 0x1, R38.reuse, P1 ;  /* 0x00000001031d7824 */ /* 0x144fe200008e0626 */
[----:B------:R-:W-:Y:S02]  /*a140*/  ISETP.GE.AND P1, PT, R148, c[0x0][0x1d4], PT ;  /* 0x0000750094007a0c */ /* 0x000fe40003f26270 */
[C---:B------:R-:W-:Y:S01]  /*a150*/  IMAD.X R37, R3.reuse, 0x1, R39, P6 ;  /* 0x0000000103257824 */ /* 0x040fe200030e0627 */
[----:B------:R-:W-:Y:S01]  /*a160*/  IADD3 R2, P6, R2, R54, RZ ;  /* 0x0000003602027210 */ /* 0x000fe20007fde0ff */
[----:B------:R2:W-:Y:S01]  /*a170*/  LDGSTS.E.BYPASS.LTC128B.128 [R219+0x100], [R28.64], !P0 ;  /* 0x001000001cdb7fae */ /* 0x0005e2000c101d46 */
[-C--:B----4-:R-:W-:Y:S03]  /*a180*/  IADD3 R46, P5, P0, R46, R52.reuse, R47 ;  /* 0x000000342e2e7210 */ /* 0x090fe600078be02f */
[----:B------:R-:W-:Y:S01]  /*a190*/  IMAD.X R3, R3, 0x1, R53, P6 ;  /* 0x0000000103037824 */ /* 0x000fe200030e0635 */
[----:B------:R-:W-:Y:S02]  /*a1a0*/  ISETP.NE.U32.AND P6, PT, R217, RZ, PT ;  /* 0x000000ffd900720c */ /* 0x000fe40003fc5070 */
[-C--:B-1----:R-:W-:Y:S01]  /*a1b0*/  IADD3.X R47, RZ, R147.reuse, R38, P5, P0 ;  /* 0x00000093ff2f7210 */ /* 0x082fe20002fe0426 */
[----:B------:R1:W-:Y:S01]  /*a1c0*/  LDGSTS.E.BYPASS.LTC128B.128 [R219+0x1100], [R36.64], !P2 ;  /* 0x0110000024db7fae */ /* 0x0003e2000d101d46 */
[-C--:B------:R-:W-:Y:S04]  /*a1d0*/  IADD3 R44, P5, P0, R44, R52.reuse, R45 ;  /* 0x000000342c2c7210 */ /* 0x080fe800078be02d */
[-C--:B------:R-:W-:Y:S02]  /*a1e0*/  IADD3.X R45, RZ, R147.reuse, R39, P5, P0 ;  /* 0x00000093ff2d7210 */ /* 0x080fe40002fe0427 */
[----:B------:R-:W-:Y:S01]  /*a1f0*/  ISETP.NE.U32.AND P0, PT, R40, RZ, PT ;  /* 0x000000ff2800720c */ /* 0x000fe20003f05070 */
[----:B------:R3:W-:Y:S08]  /*a200*/  LDGSTS.E.BYPASS.LTC128B.128 [R219+0x2100], [R2.64], !P1 ;  /* 0x0210000002db7fae */ /* 0x0007f0000c901d46 */
[----:B------:R4:W-:Y:S01]  /*a210*/  LDGSTS.E.BYPASS.LTC128B.128.ZFILL [R219+0x900], [R46.64], P6 ;  /* 0x009000002edb7fae */ /* 0x0009e2000b141d46 */
[-C--:B--2---:R-:W-:Y:S07]  /*a220*/  HMMA.16816.F32.BF16 R28, R60, R34.reuse, RZ ;  /* 0x000000223c1c723c */ /* 0x084fee00000418ff */
[----:B------:R4:W-:Y:S01]  /*a230*/  LDGSTS.E.BYPASS.LTC128B.128.ZFILL [R219+0x1900], [R44.64], P0 ;  /* 0x019000002cdb7fae */ /* 0x0009e20008141d46 */
[C---:B------:R-:W-:Y:S08]  /*a240*/  HMMA.16816.F32.BF16 R32, R64.reuse, R34, RZ ;  /* 0x000000224020723c */ /* 0x040ff000000418ff */
[-C--:B-1----:R-:W-:Y:S01]  /*a250*/  HMMA.16816.F32.BF16 R36, R64, R48.reuse, RZ ;  /* 0x000000304024723c */ /* 0x082fe200000418ff */
[----:B---3--:R-:W-:Y:S04]  /*a260*/  SEL R2, RZ, 0x10, P1 ;  /* 0x00000010ff027807 */ /* 0x008fe80000800000 */
        /* <DEDUP_REMOVED lines=77> */
[----:B------:R-:W-:Y:S07]  /*a740*/  LDSM.16.M88.4 R184, [R200+0x2800] ;  /* 0x00280000c8b8783b */ /* 0x000fee0000000200 */
[----:B------:R-:W-:Y:S01]  /*a750*/  HMMA.16816.F32.BF16 R64, R176, R194, R64 ;  /* 0x000000c2b040723c */ /* 0x000fe20000041840 */
[----:B------:R-:W1:Y:S07]  /*a760*/  LDSM.16.M88.4 R176, [R200+0x2400] ;  /* 0x00240000c8b0783b */ /* 0x000e6e0000000200 */
[-C--:B--2---:R-:W-:Y:S01]  /*a770*/  HMMA.16816.F32.BF16 R4, R172, R180.reuse, R4 ;  /* 0x000000b4ac04723c */ /* 0x084fe20000041804 */
[----:B------:R-:W2:Y:S07]  /*a780*/  LDSM.16.M88.4 R192, [R200+0x2c00] ;  /* 0x002c0000c8c0783b */ /* 0x000eae0000000200 */
[C---:B---3--:R-:W-:Y:S08]  /*a790*/  HMMA.16816.F32.BF16 R8, R188.reuse, R180, R8 ;  /* 0x000000b4bc08723c */ /* 0x048ff00000041808 */
        /* <DEDUP_REMOVED lines=13> */
[-C--:B--2---:R-:W-:Y:S08]  /*a870*/  HMMA.16816.F32.BF16 R52, R172, R192.reuse, R52 ;  /* 0x000000c0ac34723c */ /* 0x084ff00000041834 */
[C---:B------:R-:W-:Y:S08]  /*a880*/  HMMA.16816.F32.BF16 R56, R188.reuse, R192, R56 ;  /* 0x000000c0bc38723c */ /* 0x040ff00000041838 */
[-C--:B------:R-:W-:Y:S01]  /*a890*/  HMMA.16816.F32.BF16 R60, R188, R194.reuse, R60 ;  /* 0x000000c2bc3c723c */ /* 0x080fe2000004183c */
[----:B------:R-:W-:Y:S07]  /*a8a0*/  LDSM.16.M88.4 R188, [R207] ;  /* 0x00000000cfbc783b */ /* 0x000fee0000000200 */
[----:B------:R-:W-:Y:S01]  /*a8b0*/  HMMA.16816.F32.BF16 R64, R172, R194, R64 ;  /* 0x000000c2ac40723c */ /* 0x000fe20000041840 */
[----:B------:R-:W2:Y:S07]  /*a8c0*/  LDSM.16.M88.4 R172, [R208] ;  /* 0x00000000d0ac783b */ /* 0x000eae0000000200 */
[-C--:B-1----:R-:W-:Y:S01]  /*a8d0*/  HMMA.16816.F32.BF16 R4, R176, R180.reuse, R4 ;  /* 0x000000b4b004723c */ /* 0x082fe20000041804 */
[----:B------:R-:W1:Y:S01]  /*a8e0*/  LDSM.16.M88.4 R192, [R206] ;  /* 0x00000000cec0783b */ /* 0x000e620000000200 */
[----:B------:R-:W-:Y:S06]  /*a8f0*/  DEPBAR.LE SB0, 0x0 ;  /* 0x000080000000791a */ /* 0x000fec0000000000 */
[C---:B---3--:R-:W-:Y:S01]  /*a900*/  HMMA.16816.F32.BF16 R8, R184.reuse, R180, R8 ;  /* 0x000000b4b808723c */ /* 0x048fe20000041808 */
[----:B------:R-:W-:Y:S07]  /*a910*/  BAR.SYNC.DEFER_BLOCKING 0x0 ;  /* 0x0000000000007b1d */ /* 0x000fee0000010000 */
        /* <DEDUP_REMOVED lines=16> */
[----:B------:R-:W2:Y:S01]  /*aa20*/  LDL R222, [R1+0x28] ;  /* 0x0000280001de7983 */ /* 0x000ea20000100800 */
[----:B------:R-:W-:Y:S02]  /*aa30*/  IMAD.MOV.U32 R220, RZ, RZ, RZ ;  /* 0x000000ffffdc7224 */ /* 0x000fe400078e00ff */
[----:B------:R-:W-:Y:S01]  /*aa40*/  IMAD.SHL.U32 R180, R148, 0x2, RZ ;  /* 0x0000000294b47824 */ /* 0x000fe200078e00ff */
[----:B------:R-:W3:Y:S01]  /*aa50*/  LDL R144, [R1] ;  /* 0x0000000001907983 */ /* 0x000ee20000100800 */
[----:B------:R-:W-:Y:S02]  /*aa60*/  IMAD.SHL.U32 R179, R252, 0x2, RZ ;  /* 0x00000002fcb37824 */ /* 0x000fe400078e00ff */
[C---:B------:R-:W-:Y:S01]  /*aa70*/  IMAD.SHL.U32 R181, R218.reuse, 0x2, RZ ;  /* 0x00000002dab57824 */ /* 0x040fe200078e00ff */
[----:B------:R-:W4:Y:S06]  /*aa80*/  LDL.64 R226, [R1+0x20] ;  /* 0x0000200001e27983 */ /* 0x000f2c0000100a00 */
[----:B------:R-:W5:Y:S04]  /*aa90*/  LDL R146, [R1+0x38] ;  /* 0x0000380001927983 */ /* 0x000f680000100800 */
[----:B------:R-:W4:Y:S06]  /*aaa0*/  LDL.64 R224, [R1+0x18] ;  /* 0x0000180001e07983 */ /* 0x000f2c0000100a00 */
[----:B------:R-:W5:Y:S01]  /*aab0*/  LDL R223, [R1+0x2c] ;  /* 0x00002c0001df7983 */ /* 0x000f620000100800 */
[----:B--2---:R-:W-:Y:S01]  /*aac0*/  IMAD R3, R221, 0x40, R222 ;  /* 0x00000040dd037824 */ /* 0x004fe200078e02de */
[----:B------:R-:W-:Y:S04]  /*aad0*/  IADD3 R222, R218, 0x40, RZ ;  /* 0x00000040dade7810 */ /* 0x000fe80007ffe0ff */
[----:B---3--:R-:W-:Y:S02]  /*aae0*/  IADD3 R3, R3, -0x40, R144 ;  /* 0xffffffc003037810 */ /* 0x008fe40007ffe090 */
[----:B------:R-:W-:Y:S03]  /*aaf0*/  SHF.R.S32.HI R222, RZ, 0x1f, R222 ;  /* 0x0000001fffde7819 */ /* 0x000fe600000114de */
[----:B------:R-:W-:Y:S01]  /*ab00*/  @P4 IMAD.HI.U32 R144, R3, c[0x0][0x2bc], RZ ;  /* 0x0000af0003904a27 */ /* 0x000fe200078e00ff */
[----:B------:R-:W-:Y:S02]  /*ab10*/  SHF.L.U64.HI R177, R148, 0x1, R222 ;  /* 0x0000000194b17819 */ /* 0x000fe400000102de */
[----:B------:R-:W-:Y:S01]  /*ab20*/  SHF.R.S32.HI R222, RZ, 0x1f, R252 ;  /* 0x0000001fffde7819 */ /* 0x000fe200000114fc */
[--C-:B------:R-:W-:Y:S01]  /*ab30*/  IMAD.MOV.U32 R2, RZ, RZ, R3.reuse ;  /* 0x000000ffff027224 */ /* 0x100fe200078e0003 */
[----:B------:R-:W-:Y:S02]  /*ab40*/  @P4 SHF.R.U32.HI R2, RZ, c[0x0][0x2c0], R144 ;  /* 0x0000b000ff024a19 */ /* 0x000fe40000011690 */
[----:B------:R-:W-:Y:S02]  /*ab50*/  SHF.R.S32.HI R148, RZ, 0x1f, R218 ;  /* 0x0000001fff947819 */ /* 0x000fe400000114da */
[----:B----4-:R-:W-:Y:S02]  /*ab60*/  @!P3 IADD3 R144, P0, R2, R226, RZ ;  /* 0x000000e20290b210 */ /* 0x010fe40007f1e0ff */
[----:B------:R-:W-:Y:S02]  /*ab70*/  SHF.L.U64.HI R176, R252, 0x1, R222 ;  /* 0x00000001fcb07819 */ /* 0x000fe400000102de */
[----:B-----5:R-:W-:Y:S01]  /*ab80*/  @!P3 LEA.HI.X.SX32 R147, R2, R146, 0x1, P0 ;  /* 0x000000920293b211 */ /* 0x020fe200000f0eff */
[----:B------:R-:W-:Y:S01]  /*ab90*/  IMAD.MOV R2, RZ, RZ, -R2 ;  /* 0x000000ffff027224 */ /* 0x000fe200078e0a02 */
[----:B------:R-:W-:Y:S02]  /*aba0*/  @!P3 LEA R146, P0, R144, c[0x0][0x2a0], 0x2 ;  /* 0x0000a8009092ba11 */ /* 0x000fe400078010ff */
[----:B------:R-:W-:Y:S01]  /*abb0*/  SHF.L.U64.HI R178, R218, 0x1, R148 ;  /* 0x00000001dab27819 */ /* 0x000fe20000010294 */
[----:B------:R-:W-:Y:S01]  /*abc0*/  IMAD R233, R2, c[0x0][0x2b8], R3 ;  /* 0x0000ae0002e97a24 */ /* 0x000fe200078e0203 */
[----:B------:R-:W-:Y:S04]  /*abd0*/  @!P3 LEA.HI.X R147, R144, c[0x0][0x2a4], R147, 0x2, P0 ;  /* 0x0000a9009093ba11 */ /* 0x000fe800000f1493 */
[----:B------:R-:W-:Y:S01]  /*abe0*/  SHF.R.S32.HI R2, RZ, 0x1f, R233 ;  /* 0x0000001fff027819 */ /* 0x000fe200000114e9 */
[----:B------:R-:W2:Y:S04]  /*abf0*/  @!P3 LDG.E R220, [R146.64] ;  /* 0x0000000692dcb981 */ /* 0x000ea8000c1e1900 */
[----:B------:R-:W-:Y:S02]  /*ac00*/  IMAD R144, R2, c[0x0][0x1e0], RZ ;  /* 0x0000780002907a24 */ /* 0x000fe400078e02ff */
[C---:B------:R-:W-:Y:S04]  /*ac10*/  IMAD.WIDE.U32 R2, R233.reuse, c[0x0][0x1e0], RZ ;  /* 0x00007800e9027a25 */ /* 0x040fe800078e00ff */
        /* <DEDUP_REMOVED lines=12> */
.L_x_1537:
[----:B------:R-:W-:-:S05]  /*ace0*/  BRA.DIV ~URZ, `(.L_x_1485) ;  /* 0x000077927f007947 */ /* 0x000fca000b800000 */
[----:B------:R-:W3:Y:S01]  /*acf0*/  SHFL.IDX PT, R2, R175, RZ, 0x1c1f ;  /* 0x001c1fffaf027589 */ /* 0x000ee200000e0000 */
[C---:B------:R-:W-:Y:S02]  /*ad00*/  IADD3 R146, -R217.reuse, 0x10, RZ ;  /* 0x00000010d9927810 */ /* 0x040fe40007ffe1ff */
[----:B------:R-:W-:Y:S02]  /*ad10*/  ISETP.NE.U32.AND P0, PT, R217, RZ, PT ;  /* 0x000000ffd900720c */ /* 0x000fe40003f05070 */
[----:B------:R-:W-:Y:S04]  /*ad20*/  LOP3.LUT R146, R146, 0xf, RZ, 0xc0, !PT ;  /* 0x0000000f92927812 */ /* 0x000fe800078ec0ff */
[----:B---3--:R-:W-:Y:S04]  /*ad30*/  IADD3 R146, P6, P5, R146, R2, R181 ;  /* 0x0000000292927210 */ /* 0x008fe80007dde0b5 */
[----:B--2---:R-:W-:Y:S02]  /*ad40*/  IADD3.X R147, RZ, R144, R178, P6, P5 ;  /* 0x00000090ff937210 */ /* 0x004fe400037ea4b2 */
[C---:B------:R-:W-:Y:S02]  /*ad50*/  IADD3 R172, P6, R2.reuse, R179, RZ ;  /* 0x000000b302ac7210 */ /* 0x040fe40007fde0ff */
[----:B------:R-:W-:Y:S01]  /*ad60*/  IADD3 R148, P5, R2, R180, RZ ;  /* 0x000000b402947210 */ /* 0x000fe20007fbe0ff */
[----:B------:R-:W-:Y:S01]  /*ad70*/  @!PT LDS RZ, [RZ] ;  /* 0x00000000fffff984 */ /* 0x000fe20000000800 */
[----:B------:R-:W-:Y:S01]  /*ad80*/  @!PT LDS RZ, [RZ] ;  /* 0x00000000fffff984 */ /* 0x000fe20000000800 */
[----:B------:R2:W-:Y:S02]  /*ad90*/  LDGSTS.E.BYPASS.LTC128B.128.ZFILL [R219+0x3100], [R146.64], P0 ;  /* 0x0310000092db7fae */ /* 0x0005e40008141d46 */
[C---:B------:R-:W-:Y:S02]  /*ada0*/  IMAD.X R173, R144.reuse, 0x1, R176, P6 ;  /* 0x0000000190ad7824 */ /* 0x040fe400030e06b0 */
[----:B------:R2:W3:Y:S01]  /*adb0*/  SHFL.IDX PT, R2, R175, 0x1, 0x1c1f ;  /* 0x003c1f00af027f89 */ /* 0x0004e200000e0000 */
[----:B------:R-:W-:Y:S03]  /*adc0*/  IMAD.X R149, R144, 0x1, R177, P5 ;  /* 0x0000000190957824 */ /* 0x000fe600028e06b1 */
[----:B------:R2:W-:Y:S04]  /*add0*/  LDGSTS.E.BYPASS.LTC128B.128 [R219+0x4100], [R172.64], !P2 ;  /* 0x04100000acdb7fae */ /* 0x0005e8000d101d46 */
[----:B------:R2:W4:Y:S04]  /*ade0*/  SHFL.IDX PT, R144, R174, 0x1, 0x1c1f ;  /* 0x003c1f00ae907f89 */ /* 0x00052800000e0000 */
[----:B------:R2:W-:Y:S02]  /*adf0*/  LDGSTS.E.BYPASS.LTC128B.128 [R219+0x5100], [R148.64], !P1 ;  /* 0x0510000094db7fae */ /* 0x0005e4000c901d46 */
.L_x_1538:
[C---:B------:R-:W-:Y:S02]  /*ae00*/  IADD3 R3, -R217.reuse, 0x10, RZ ;  /* 0x00000010d9037810 */ /* 0x040fe40007ffe1ff */
[C---:B--23--:R-:W-:Y:S02]  /*ae10*/  IADD3 R148, P6, R2.reuse, R179, RZ ;  /* 0x000000b302947210 */ /* 0x04cfe40007fde0ff */
[----:B------:R-:W-:Y:S02]  /*ae20*/  IADD3 R146, P5, R2, R180, RZ ;  /* 0x000000b402927210 */ /* 0x000fe40007fbe0ff */
[----:B------:R-:W-:Y:S01]  /*ae30*/  ISETP.NE.U32.AND P0, PT, R217, RZ, PT ;  /* 0x000000ffd900720c */ /* 0x000fe20003f05070 */
[C---:B----4-:R-:W-:Y:S01]  /*ae40*/  IMAD.X R149, R144.reuse, 0x1, R176, P6 ;  /* 0x0000000190957824 */ /* 0x050fe200030e06b0 */
        /* <DEDUP_REMOVED lines=10> */
.L_x_1483:
[----:B------:R-:W-:Y:S05]  /*aef0*/  BSYNC B0 ;  /* 0x0000000000007941 */ /* 0x000fea0003800000 */
.L_x_1482:
[----:B--2---:R-:W-:Y:S01]  /*af00*/  FMNMX.FTZ R3, R4, R0, !PT ;  /* 0x0000000004037209 */ /* 0x004fe20007810000 */
        /* <DEDUP_REMOVED lines=65> */
[----:B------:R-:W2:Y:S04]  /*b320*/  SHFL.BFLY PT, R149, R144, 0x2, 0x1f ;  /* 0x0c401f0090957f89 */ /* 0x000ea800000e0000 */
[----:B------:R-:W3:Y:S04]  /*b330*/  SHFL.BFLY PT, R2, R148, 0x2, 0x1f ;  /* 0x0c401f0094027f89 */ /* 0x000ee800000e0000 */
[----:B------:R-:W4:Y:S04]  /*b340*/  SHFL.BFLY PT, R3, R147, 0x2, 0x1f ;  /* 0x0c401f0093037f89 */ /* 0x000f2800000e0000 */
[----:B-1----:R-:W1:Y:S01]  /*b350*/  SHFL.BFLY PT, R174, R146, 0x2, 0x1f ;  /* 0x0c401f0092ae7f89 */ /* 0x002e6200000e0000 */
[----:B--2---:R-:W-:Y:S02]  /*b360*/  FMNMX.FTZ R149, R144, R149, !PT ;  /* 0x0000009590957209 */ /* 0x004fe40007810000 */
[----:B---3--:R-:W-:Y:S02]  /*b370*/  FMNMX.FTZ R148, R148, R2, !PT ;  /* 0x0000000294947209 */ /* 0x008fe40007810000 */
[----:B----4-:R-:W-:Y:S03]  /*b380*/  FMNMX.FTZ R147, R147, R3, !PT ;  /* 0x0000000393937209 */ /* 0x010fe60007810000 */
[----:B------:R-:W2:Y:S01]  /*b390*/  SHFL.BFLY PT, R172, R148, 0x1, 0x1f ;  /* 0x0c201f0094ac7f89 */ /* 0x000ea200000e0000 */
[----:B-1----:R-:W-:Y:S03]  /*b3a0*/  FMNMX.FTZ R144, R146, R174, !PT ;  /* 0x000000ae92907209 */ /* 0x002fe60007810000 */
[----:B------:R-:W1:Y:S04]  /*b3b0*/  SHFL.BFLY PT, R3, R149, 0x1, 0x1f ;  /* 0x0c201f0095037f89 */ /* 0x000e6800000e0000 */
[----:B------:R-:W3:Y:S04]  /*b3c0*/  SHFL.BFLY PT, R173, R147, 0x1, 0x1f ;  /* 0x0c201f0093ad7f89 */ /* 0x000ee800000e0000 */
[----:B------:R4:W4:Y:S01]  /*b3d0*/  SHFL.BFLY PT, R2, R144, 0x1, 0x1f ;  /* 0x0c201f0090027f89 */ /* 0x00092200000e0000 */
[----:B--2---:R-:W-:Y:S02]  /*b3e0*/  FMNMX.FTZ R148, R148, R172, !PT ;  /* 0x000000ac94947209 */ /* 0x004fe40007810000 */
[----:B-1----:R-:W-:Y:S02]  /*b3f0*/  FMNMX.FTZ R149, R149, R3, !PT ;  /* 0x0000000395957209 */ /* 0x002fe40007810000 */
[----:B---3--:R-:W-:Y:S03]  /*b400*/  FMNMX.FTZ R147, R147, R173, !PT ;  /* 0x000000ad93937209 */ /* 0x008fe60007810000 */
.L_x_1539:
[----:B------:R-:W-:Y:S01]  /*b410*/  FADD.FTZ R0, -R149, R0 ;  /* 0x0000000095007221 */ /* 0x000fe20000010100 */
[----:B----4-:R-:W-:Y:S01]  /*b420*/  FMNMX.FTZ R2, R2, R144, !PT ;  /* 0x0000009002027209 */ /* 0x010fe20007810000 */
[----:B------:R-:W-:Y:S01]  /*b430*/  WARPSYNC 0xffffffff ;  /* 0xffffffff00007948 */ /* 0x000fe20003800000 */
[----:B------:R-:W1:Y:S01]  /*b440*/  LDSM.16.MT88.4 R172, [R201] ;  /* 0x00000000c9ac783b */ /* 0x000e620000004200 */
[----:B------:R-:W-:Y:S01]  /*b450*/  FMUL.FTZ R0, R0, c[0x0][0x2d0] ;  /* 0x0000b40000007a20 */ /* 0x000fe20000410000 */
[----:B------:R-:W-:Y:S01]  /*b460*/  ISETP.GT.AND P0, PT, R221, RZ, PT ;  /* 0x000000ffdd00720c */ /* 0x000fe20003f04270 */
[----:B------:R-:W-:Y:S02]  /*b470*/  FMUL.FTZ R144, R2, c[0x0][0x2d0] ;  /* 0x0000b40002907a20 */ /* 0x000fe40000410000 */
[----:B------:R2:W-:Y:S01]  /*b480*/  MUFU.EX2 R146, R0 ;  /* 0x0000000000927308 */ /* 0x0005e20000000800 */
[----:B------:R-:W-:Y:S02]  /*b490*/  FMUL.FTZ R180, R149, c[0x0][0x2d0] ;  /* 0x0000b40095b47a20 */ /* 0x000fe40000410000 */
[----:B------:R-:W-:Y:S01]  /*b4a0*/  FMUL.FTZ R181, R148, c[0x0][0x2d0] ;  /* 0x0000b40094b57a20 */ /* 0x000fe20000410000 */
[----:B------:R-:W3:Y:S01]  /*b4b0*/  LDL.LU R246, [R1+0x4] ;  /* 0x0000040001f67983 */ /* 0x000ee20000300800 */
[--C-:B------:R-:W-:Y:S02]  /*b4c0*/  FFMA.FTZ R10, R10, c[0x0][0x2d0], -R144.reuse ;  /* 0x0000b4000a0a7a23 */ /* 0x100fe40000010890 */
[----:B------:R-:W-:Y:S01]  /*b4d0*/  FFMA.FTZ R11, R11, c[0x0][0x2d0], -R144 ;  /* 0x0000b4000b0b7a23 */ /* 0x000fe20000010890 */
[----:B------:R-:W4:Y:S01]  /*b4e0*/  LDL.LU R245, [R1+0x10] ;  /* 0x0000100001f57983 */ /* 0x000f220000300800 */
[--C-:B------:R-:W-:Y:S01]  /*b4f0*/  FFMA.FTZ R16, R16, c[0x0][0x2d0], -R180.reuse ;  /* 0x0000b40010107a23 */ /* 0x100fe200000108b4 */
[----:B------:R-:W-:Y:S01]  /*b500*/  MUFU.EX2 R189, R10 ;  /* 0x0000000a00bd7308 */ /* 0x000fe20000000800 */
[--C-:B------:R-:W-:Y:S01]  /*b510*/  FFMA.FTZ R17, R17, c[0x0][0x2d0], -R180.reuse ;  /* 0x0000b40011117a23 */ /* 0x100fe200000108b4 */
[----:B------:R-:W5:Y:S01]  /*b520*/  LDL.LU R244, [R1+0xc] ;  /* 0x00000c0001f47983 */ /* 0x000f620000300800 */
[--C-:B------:R-:W-:Y:S02]  /*b530*/  FFMA.FTZ R18, R18, c[0x0][0x2d0], -R181.reuse ;  /* 0x0000b40012127a23 */ /* 0x100fe400000108b5 */
[--C-:B------:R-:W-:Y:S01]  /*b540*/  FFMA.FTZ R19, R19, c[0x0][0x2d0], -R181.reuse ;  /* 0x0000b40013137a23 */ /* 0x100fe200000108b5 */
[----:B------:R-:W3:Y:S01]  /*b550*/  LDL.LU R243, [R1+0x8] ;  /* 0x0000080001f37983 */ /* 0x000ee20000300800 */
[--C-:B------:R-:W-:Y:S02]  /*b560*/  FFMA.FTZ R4, R4, c[0x0][0x2d0], -R180.reuse ;  /* 0x0000b40004047a23 */ /* 0x100fe400000108b4 */
[----:B------:R-:W-:Y:S01]  /*b570*/  FFMA.FTZ R5, R5, c[0x0][0x2d0], -R180 ;  /* 0x0000b40005057a23 */ /* 0x000fe200000108b4 */
[----:B------:R-:W-:Y:S01]  /*b580*/  MUFU.EX2 R231, R11 ;  /* 0x0000000b00e77308 */ /* 0x000fe20000000800 */
[--C-:B------:R-:W-:Y:S02]  /*b590*/  FFMA.FTZ R6, R6, c[0x0][0x2d0], -R181.reuse ;  /* 0x0000b40006067a23 */ /* 0x100fe400000108b5 */
[----:B------:R-:W-:Y:S02]  /*b5a0*/  FFMA.FTZ R7, R7, c[0x0][0x2d0], -R181 ;  /* 0x0000b40007077a23 */ /* 0x000fe400000108b5 */
[----:B--2---:R-:W-:Y:S02]  /*b5b0*/  FADD.FTZ R0, -R148, R145 ;  /* 0x0000009194007221 */ /* 0x004fe40000010100 */
[--C-:B------:R-:W-:Y:S02]  /*b5c0*/  FFMA.FTZ R14, R14, c[0x0][0x2d0], -R144.reuse ;  /* 0x0000b4000e0e7a23 */ /* 0x100fe40000010890 */
[----:B------:R-:W-:Y:S01]  /*b5d0*/  FMUL.FTZ R0, R0, c[0x0][0x2d0] ;  /* 0x0000b40000007a20 */ /* 0x000fe20000410000 */
[----:B------:R-:W-:Y:S01]  /*b5e0*/  MUFU.EX2 R193, R4 ;  /* 0x0000000400c17308 */ /* 0x000fe20000000800 */
[----:B------:R-:W-:Y:S02]  /*b5f0*/  FFMA.FTZ R15, R15, c[0x0][0x2d0], -R144 ;  /* 0x0000b4000f0f7a23 */ /* 0x000fe40000010890 */
[--C-:B------:R-:W-:Y:S02]  /*b600*/  FFMA.FTZ R32, R32, c[0x0][0x2d0], -R180.reuse ;  /* 0x0000b40020207a23 */ /* 0x100fe400000108b4 */
[--C-:B------:R-:W-:Y:S02]  /*b610*/  FFMA.FTZ R33, R33, c[0x0][0x2d0], -R180.reuse ;  /* 0x0000b40021217a23 */ /* 0x100fe400000108b4 */
[--C-:B------:R-:W-:Y:S02]  /*b620*/  FFMA.FTZ R34, R34, c[0x0][0x2d0], -R181.reuse ;  /* 0x0000b40022227a23 */ /* 0x100fe400000108b5 */
[--C-:B------:R-:W-:Y:S01]  /*b630*/  FFMA.FTZ R35, R35, c[0x0][0x2d0], -R181.reuse ;  /* 0x0000b40023237a23 */ /* 0x100fe200000108b5 */
[----:B------:R2:W-:Y:S01]  /*b640*/  MUFU.EX2 R145, R0 ;  /* 0x0000000000917308 */ /* 0x0005e20000000800 */
[--C-:B------:R-:W-:Y:S02]  /*b650*/  FFMA.FTZ R36, R36, c[0x0][0x2d0], -R180.reuse ;  /* 0x0000b40024247a23 */ /* 0x100fe400000108b4 */
[----:B------:R-:W-:Y:S02]  /*b660*/  FFMA.FTZ R37, R37, c[0x0][0x2d0], -R180 ;  /* 0x0000b40025257a23 */ /* 0x000fe400000108b4 */
[--C-:B------:R-:W-:Y:S02]  /*b670*/  FFMA.FTZ R38, R38, c[0x0][0x2d0], -R181.reuse ;  /* 0x0000b40026267a23 */ /* 0x100fe400000108b5 */
[--C-:B------:R-:W-:Y:S02]  /*b680*/  FFMA.FTZ R39, R39, c[0x0][0x2d0], -R181.reuse ;  /* 0x0000b40027277a23 */ /* 0x100fe400000108b5 */
[--C-:B------:R-:W-:Y:S01]  /*b690*/  FFMA.FTZ R42, R42, c[0x0][0x2d0], -R144.reuse ;  /* 0x0000b4002a2a7a23 */ /* 0x100fe20000010890 */
[----:B------:R-:W-:Y:S01]  /*b6a0*/  MUFU.EX2 R197, R5 ;  /* 0x0000000500c57308 */ /* 0x000fe20000000800 */
[----:B------:R-:W-:Y:S02]  /*b6b0*/  FFMA.FTZ R43, R43, c[0x0][0x2d0], -R144 ;  /* 0x0000b4002b2b7a23 */ /* 0x000fe40000010890 */
[--C-:B------:R-:W-:Y:S02]  /*b6c0*/  FFMA.FTZ R48, R48, c[0x0][0x2d0], -R180.reuse ;  /* 0x0000b40030307a23 */ /* 0x100fe400000108b4 */
[----:B------:R-:W-:Y:S02]  /*b6d0*/  FFMA.FTZ R49, R49, c[0x0][0x2d0], -R180 ;  /* 0x0000b40031317a23 */ /* 0x000fe400000108b4 */
[--C-:B------:R-:W-:Y:S02]  /*b6e0*/  FFMA.FTZ R50, R50, c[0x0][0x2d0], -R181.reuse ;  /* 0x0000b40032327a23 */ /* 0x100fe400000108b5 */
[--C-:B------:R-:W-:Y:S01]  /*b6f0*/  FFMA.FTZ R51, R51, c[0x0][0x2d0], -R181.reuse ;  /* 0x0000b40033337a23 */ /* 0x100fe200000108b5 */
[----:B------:R-:W-:Y:S01]  /*b700*/  MUFU.EX2 R192, R6 ;  /* 0x0000000600c07308 */ /* 0x000fe20000000800 */
[--C-:B------:R-:W-:Y:S02]  /*b710*/  FFMA.FTZ R46, R46, c[0x0][0x2d0], -R144.reuse ;  /* 0x0000b4002e2e7a23 */ /* 0x100fe40000010890 */
[----:B------:R-:W-:Y:S02]  /*b720*/  FFMA.FTZ R47, R47, c[0x0][0x2d0], -R144 ;  /* 0x0000b4002f2f7a23 */ /* 0x000fe40000010890 */
[C---:B--2---:R-:W-:Y:S02]  /*b730*/  FADD.FTZ R0, -R147.reuse, R150 ;  /* 0x0000009693007221 */ /* 0x044fe40000010100 */
[----:B------:R-:W-:Y:S02]  /*b740*/  FMUL.FTZ R150, R147, c[0x0][0x2d0] ;  /* 0x0000b40093967a20 */ /* 0x000fe40000410000 */
[----:B------:R-:W-:Y:S01]  /*b750*/  FMUL.FTZ R0, R0, c[0x0][0x2d0] ;  /* 0x0000b40000007a20 */ /* 0x000fe20000410000 */
[----:B------:R-:W-:Y:S01]  /*b760*/  MUFU.EX2 R235, R7 ;  /* 0x0000000700eb7308 */ /* 0x000fe20000000800 */
[--C-:B------:R-:W-:Y:S02]  /*b770*/  FFMA.FTZ R8, R8, c[0x0][0x2d0], -R150.reuse ;  /* 0x0000b40008087a23 */ /* 0x100fe40000010896 */
[--C-:B------:R-:W-:Y:S02]  /*b780*/  FFMA.FTZ R9, R9, c[0x0][0x2d0], -R150.reuse ;  /* 0x0000b40009097a23 */ /* 0x100fe40000010896 */
[--C-:B------:R-:W-:Y:S02]  /*b790*/  FFMA.FTZ R12, R12, c[0x0][0x2d0], -R150.reuse ;  /* 0x0000b4000c0c7a23 */ /* 0x100fe40000010896 */
[--C-:B------:R-:W-:Y:S02]  /*b7a0*/  FFMA.FTZ R13, R13, c[0x0][0x2d0], -R150.reuse ;  /* 0x0000b4000d0d7a23 */ /* 0x100fe40000010896 */
[--C-:B------:R-:W-:Y:S01]  /*b7b0*/  FFMA.FTZ R40, R40, c[0x0][0x2d0], -R150.reuse ;  /* 0x0000b40028287a23 */ /* 0x100fe20000010896 */
[----:B------:R2:W1:Y:S01]  /*b7c0*/  MUFU.EX2 R3, R0 ;  /* 0x0000000000037308 */ /* 0x0004620000000800 */
[--C-:B------:R-:W-:Y:S02]  /*b7d0*/  FFMA.FTZ R41, R41, c[0x0][0x2d0], -R150.reuse ;  /* 0x0000b40029297a23 */ /* 0x100fe40000010896 */
[--C-:B------:R-:W-:Y:S02]  /*b7e0*/  FFMA.FTZ R44, R44, c[0x0][0x2d0], -R150.reuse ;  /* 0x0000b4002c2c7a23 */ /* 0x100fe40000010896 */
[----:B------:R-:W-:Y:S02]  /*b7f0*/  FFMA.FTZ R45, R45, c[0x0][0x2d0], -R150 ;  /* 0x0000b4002d2d7a23 */ /* 0x000fe40000010896 */
[--C-:B------:R-:W-:Y:S02]  /*b800*/  FFMA.FTZ R54, R54, c[0x0][0x2d0], -R181.reuse ;  /* 0x0000b40036367a23 */ /* 0x100fe400000108b5 */
[--C-:B------:R-:W-:Y:S01]  /*b810*/  FFMA.FTZ R53, R53, c[0x0][0x2d0], -R180.reuse ;  /* 0x0000b40035357a23 */ /* 0x100fe200000108b4 */
[----:B------:R-:W-:Y:S01]  /*b820*/  MUFU.EX2 R190, R8 ;  /* 0x0000000800be7308 */ /* 0x000fe20000000800 */
[--C-:B------:R-:W-:Y:S02]  /*b830*/  FFMA.FTZ R20, R20, c[0x0][0x2d0], -R180.reuse ;  /* 0x0000b40014147a23 */ /* 0x100fe400000108b4 */
[----:B------:R-:W-:Y:S02]  /*b840*/  FFMA.FTZ R21, R21, c[0x0][0x2d0], -R180 ;  /* 0x0000b40015157a23 */ /* 0x000fe400000108b4 */
[--C-:B------:R-:W-:Y:S02]  /*b850*/  FFMA.FTZ R22, R22, c[0x0][0x2d0], -R181.reuse ;  /* 0x0000b40016167a23 */ /* 0x100fe400000108b5 */
[----:B------:R-:W-:Y:S02]  /*b860*/  FFMA.FTZ R23, R23, c[0x0][0x2d0], -R181 ;  /* 0x0000b40017177a23 */ /* 0x000fe400000108b5 */
[--C-:B------:R-:W-:Y:S01]  /*b870*/  FFMA.FTZ R24, R24, c[0x0][0x2d0], -R150.reuse ;  /* 0x0000b40018187a23 */ /* 0x100fe20000010896 */
[----:B------:R-:W1:Y:S01]  /*b880*/  MUFU.EX2 R232, R9 ;  /* 0x0000000900e87308 */ /* 0x000e620000000800 */
[----:B------:R-:W-:Y:S02]  /*b890*/  FFMA.FTZ R25, R25, c[0x0][0x2d0], -R150 ;  /* 0x0000b40019197a23 */ /* 0x000fe40000010896 */
[--C-:B------:R-:W-:Y:S02]  /*b8a0*/  FFMA.FTZ R26, R26, c[0x0][0x2d0], -R144.reuse ;  /* 0x0000b4001a1a7a23 */ /* 0x100fe40000010890 */
[----:B--2---:R-:W-:Y:S02]  /*b8b0*/  FADD.FTZ R0, -R2, R151 ;  /* 0x0000009702007221 */ /* 0x004fe40000010100 */
[----:B------:R-:W-:Y:S02]  /*b8c0*/  FFMA.FTZ R27, R27, c[0x0][0x2d0], -R144 ;  /* 0x0000b4001b1b7a23 */ /* 0x000fe40000010890 */
[----:B------:R-:W-:Y:S01]  /*b8d0*/  FMUL.FTZ R0, R0, c[0x0][0x2d0] ;  /* 0x0000b40000007a20 */ /* 0x000fe20000410000 */
[----:B------:R-:W-:Y:S01]  /*b8e0*/  MUFU.EX2 R236, R16 ;  /* 0x0000001000ec7308 */ /* 0x000fe20000000800 */
[--C-:B------:R-:W-:Y:S02]  /*b8f0*/  FFMA.FTZ R28, R28, c[0x0][0x2d0], -R150.reuse ;  /* 0x0000b4001c1c7a23 */ /* 0x100fe40000010896 */
[----:B------:R-:W-:Y:S02]  /*b900*/  FFMA.FTZ R29, R29, c[0x0][0x2d0], -R150 ;  /* 0x0000b4001d1d7a23 */ /* 0x000fe40000010896 */
[--C-:B------:R-:W-:Y:S02]  /*b910*/  FFMA.FTZ R30, R30, c[0x0][0x2d0], -R144.reuse ;  /* 0x0000b4001e1e7a23 */ /* 0x100fe40000010890 */
[----:B------:R-:W-:Y:S02]  /*b920*/  FFMA.FTZ R31, R31, c[0x0][0x2d0], -R144 ;  /* 0x0000b4001f1f7a23 */ /* 0x000fe40000010890 */
[--C-:B------:R-:W-:Y:S01]  /*b930*/  FFMA.FTZ R52, R52, c[0x0][0x2d0], -R180.reuse ;  /* 0x0000b40034347a23 */ /* 0x100fe200000108b4 */
[----:B------:R-:W-:Y:S01]  /*b940*/  MUFU.EX2 R0, R0 ;  /* 0x0000000000007308 */ /* 0x000fe20000000800 */
[--C-:B------:R-:W-:Y:S02]  /*b950*/  FFMA.FTZ R64, R64, c[0x0][0x2d0], -R180.reuse ;  /* 0x0000b40040407a23 */ /* 0x100fe400000108b4 */
[----:B------:R-:W-:Y:S02]  /*b960*/  FFMA.FTZ R180, R65, c[0x0][0x2d0], -R180 ;  /* 0x0000b40041b47a23 */ /* 0x000fe400000108b4 */
[--C-:B------:R-:W-:Y:S02]  /*b970*/  FFMA.FTZ R67, R67, c[0x0][0x2d0], -R181.reuse ;  /* 0x0000b40043437a23 */ /* 0x100fe400000108b5 */
[----:B------:R-:W-:Y:S02]  /*b980*/  FFMA.FTZ R61, R61, c[0x0][0x2d0], -R150 ;  /* 0x0000b4003d3d7a23 */ /* 0x000fe40000010896 */
[----:B------:R-:W-:Y:S01]  /*b990*/  FFMA.FTZ R63, R63, c[0x0][0x2d0], -R144 ;  /* 0x0000b4003f3f7a23 */ /* 0x000fe20000010890 */
[----:B------:R-:W-:Y:S01]  /*b9a0*/  MUFU.EX2 R241, R17 ;  /* 0x0000001100f17308 */ /* 0x000fe20000000800 */
[--C-:B------:R-:W-:Y:S02]  /*b9b0*/  FFMA.FTZ R55, R55, c[0x0][0x2d0], -R181.reuse ;  /* 0x0000b40037377a23 */ /* 0x100fe400000108b5 */
[----:B------:R-:W-:Y:S02]  /*b9c0*/  FFMA.FTZ R66, R66, c[0x0][0x2d0], -R181 ;  /* 0x0000b40042427a23 */ /* 0x000fe400000108b5 */
[----:B------:R-:W-:Y:S02]  /*b9d0*/  FFMA.FTZ R60, R60, c[0x0][0x2d0], -R150 ;  /* 0x0000b4003c3c7a23 */ /* 0x000fe40000010896 */
[----:B------:R-:W-:Y:S02]  /*b9e0*/  FFMA.FTZ R62, R62, c[0x0][0x2d0], -R144 ;  /* 0x0000b4003e3e7a23 */ /* 0x000fe40000010890 */
[----:B------:R-:W-:Y:S01]  /*b9f0*/  FFMA.FTZ R57, R57, c[0x0][0x2d0], -R150 ;  /* 0x0000b40039397a23 */ /* 0x000fe20000010896 */
[----:B------:R-:W-:Y:S01]  /*ba00*/  MUFU.EX2 R238, R18 ;  /* 0x0000001200ee7308 */ /* 0x000fe20000000800 */
[----:B------:R-:W-:Y:S02]  /*ba10*/  FFMA.FTZ R59, R59, c[0x0][0x2d0], -R144 ;  /* 0x0000b4003b3b7a23 */ /* 0x000fe40000010890 */
[----:B------:R-:W-:Y:S01]  /*ba20*/  FFMA.FTZ R56, R56, c[0x0][0x2d0], -R150 ;  /* 0x0000b40038387a23 */ /* 0x000fe20000010896 */
[----:B------:R-:W-:Y:S01]  /*ba30*/  MOV R150, R147 ;  /* 0x0000009300967202 */ /* 0x000fe20000000f00 */
[----:B------:R-:W-:Y:S05]  /*ba40*/  FFMA.FTZ R58, R58, c[0x0][0x2d0], -R144 ;  /* 0x0000b4003a3a7a23 */ /* 0x000fea0000010890 */
[----:B------:R-:W-:Y:S10]  /*ba50*/  MUFU.EX2 R242, R19 ;  /* 0x0000001300f27308 */ /* 0x000ff40000000800 */
[----:B------:R-:W-:Y:S10]  /*ba60*/  MUFU.EX2 R239, R12 ;  /* 0x0000000c00ef7308 */ /* 0x000ff40000000800 */
[----:B------:R-:W2:Y:S10]  /*ba70*/  MUFU.EX2 R240, R13 ;  /* 0x0000000d00f07308 */ /* 0x000eb40000000800 */
[----:B------:R-:W-:Y:S10]  /*ba80*/  MUFU.EX2 R234, R14 ;  /* 0x0000000e00ea7308 */ /* 0x000ff40000000800 */
[----:B------:R-:W1:Y:S10]  /*ba90*/  MUFU.EX2 R237, R15 ;  /* 0x0000000f00ed7308 */ /* 0x000e740000000800 */
[----:B------:R-:W-:Y:S10]  /*baa0*/  MUFU.EX2 R226, R32 ;  /* 0x0000002000e27308 */ /* 0x000ff40000000800 */
[----:B------:R-:W-:Y:S10]  /*bab0*/  MUFU.EX2 R227, R33 ;  /* 0x0000002100e37308 */ /* 0x000ff40000000800 */
[----:B------:R-:W-:Y:S10]  /*bac0*/  MUFU.EX2 R224, R34 ;  /* 0x0000002200e07308 */ /* 0x000ff40000000800 */
[----:B------:R1:W-:Y:S10]  /*bad0*/  MUFU.EX2 R223, R35 ;  /* 0x0000002300df7308 */ /* 0x0003f40000000800 */
[----:B------:R-:W-:Y:S10]  /*bae0*/  MUFU.EX2 R186, R36 ;  /* 0x0000002400ba7308 */ /* 0x000ff40000000800 */
[----:B------:R-:W-:Y:S01]  /*baf0*/  MUFU.EX2 R188, R37 ;  /* 0x0000002500bc7308 */ /* 0x000fe20000000800 */
[----:B-1----:R-:W-:Y:S09]  /*bb00*/  LDSM.16.MT88.4 R32, [R202+0x2000] ;  /* 0x00200000ca20783b */ /* 0x002ff20000004200 */
[----:B------:R-:W-:Y:S10]  /*bb10*/  MUFU.EX2 R185, R38 ;  /* 0x0000002600b97308 */ /* 0x000ff40000000800 */
[----:B------:R1:W-:Y:S10]  /*bb20*/  MUFU.EX2 R187, R39 ;  /* 0x0000002700bb7308 */ /* 0x0003f40000000800 */
[----:B------:R-:W-:Y:S10]  /*bb30*/  MUFU.EX2 R151, R42 ;  /* 0x0000002a00977308 */ /* 0x000ff40000000800 */
[----:B------:R-:W-:Y:S01]  /*bb40*/  MUFU.EX2 R184, R48 ;  /* 0x0000003000b87308 */ /* 0x000fe20000000800 */
[----:B-1----:R-:W-:Y:S09]  /*bb50*/  LDSM.16.MT88.4 R36, [R202+0x2400] ;  /* 0x00240000ca24783b */ /* 0x002ff20000004200 */
[----:B------:R-:W-:Y:S10]  /*bb60*/  MUFU.EX2 R183, R49 ;  /* 0x0000003100b77308 */ /* 0x000ff40000000800 */
[----:B------:R-:W-:Y:S10]  /*bb70*/  MUFU.EX2 R182, R50 ;  /* 0x0000003200b67308 */ /* 0x000ff40000000800 */
[----:B------:R-:W-:Y:S10]  /*bb80*/  MUFU.EX2 R65, R46 ;  /* 0x0000002e00417308 */ /* 0x000ff40000000800 */
[----:B------:R-:W-:Y:S10]  /*bb90*/  MUFU.EX2 R180, R180 ;  /* 0x000000b400b47308 */ /* 0x000ff40000000800 */
[----:B------:R-:W-:Y:S10]  /*bba0*/  MUFU.EX2 R67, R67 ;  /* 0x0000004300437308 */ /* 0x000ff40000000800 */
[----:B------:R-:W-:Y:S10]  /*bbb0*/  MUFU.EX2 R61, R61 ;  /* 0x0000003d003d7308 */ /* 0x000ff40000000800 */
[----:B------:R-:W-:Y:S10]  /*bbc0*/  MUFU.EX2 R63, R63 ;  /* 0x0000003f003f7308 */ /* 0x000ff40000000800 */
[----:B------:R-:W-:Y:S10]  /*bbd0*/  MUFU.EX2 R230, R20 ;  /* 0x0000001400e67308 */ /* 0x000ff40000000800 */
[----:B------:R-:W1:Y:S10]  /*bbe0*/  MUFU.EX2 R229, R21 ;  /* 0x0000001500e57308 */ /* 0x000e740000000800 */
[----:B------:R-:W-:Y:S10]  /*bbf0*/  MUFU.EX2 R228, R22 ;  /* 0x0000001600e47308 */ /* 0x000ff40000000800 */
[----:B------:R-:W1:Y:S10]  /*bc00*/  MUFU.EX2 R225, R23 ;  /* 0x0000001700e17308 */ /* 0x000e740000000800 */
[----:B------:R1:W-:Y:S10]  /*bc10*/  MUFU.EX2 R198, R24 ;  /* 0x0000001800c67308 */ /* 0x0003f40000000800 */
[----:B------:R1:W1:Y:S10]  /*bc20*/  MUFU.EX2 R217, R25 ;  /* 0x0000001900d97308 */ /* 0x0002740000000800 */
[----:B------:R1:W-:Y:S10]  /*bc30*/  MUFU.EX2 R196, R26 ;  /* 0x0000001a00c47308 */ /* 0x0003f40000000800 */
[----:B------:R1:W-:Y:S10]  /*bc40*/  MUFU.EX2 R194, R27 ;  /* 0x0000001b00c27308 */ /* 0x0003f40000000800 */
[----:B------:R1:W-:Y:S10]  /*bc50*/  MUFU.EX2 R222, R28 ;  /* 0x0000001c00de7308 */ /* 0x0003f40000000800 */
[----:B------:R-:W1:Y:S10]  /*bc60*/  MUFU.EX2 R199, R29 ;  /* 0x0000001d00c77308 */ /* 0x000e740000000800 */
[----:B------:R1:W-:Y:S10]  /*bc70*/  MUFU.EX2 R195, R30 ;  /* 0x0000001e00c37308 */ /* 0x0003f40000000800 */
[----:B------:R-:W1:Y:S10]  /*bc80*/  MUFU.EX2 R191, R31 ;  /* 0x0000001f00bf7308 */ /* 0x000e740000000800 */
        /* <DEDUP_REMOVED lines=8> */
[----:B------:R-:W-:Y:S01]  /*bd10*/  MUFU.EX2 R58, R58 ;  /* 0x0000003a003a7308 */ /* 0x000fe20000000800 */
[C---:B------:R-:W-:Y:S01]  /*bd20*/  FMUL.FTZ R8, R3.reuse, R156 ;  /* 0x0000009c03087220 */ /* 0x040fe20000410000 */
[----:B------:R-:W-:Y:S01]  /*bd30*/  F2FP.BF16.PACK_AB R176, R232, R190 ;  /* 0x000000bee8b0723e */ /* 0x000fe200000010ff */
[----:B------:R-:W-:Y:S01]  /*bd40*/  FMUL.FTZ R9, R3, R157 ;  /* 0x0000009d03097220 */ /* 0x000fe20000410000 */
[----:B--2---:R-:W-:Y:S01]  /*bd50*/  F2FP.BF16.PACK_AB R178, R240, R239 ;  /* 0x000000eff0b2723e */ /* 0x004fe200000010ff */
[C---:B------:R-:W-:Y:S01]  /*bd60*/  FMUL.FTZ R10, R0.reuse, R158 ;  /* 0x0000009e000a7220 */ /* 0x040fe20000410000 */
[----:B------:R-:W-:Y:S01]  /*bd70*/  F2FP.BF16.PACK_AB R177, R231, R189 ;  /* 0x000000bde7b1723e */ /* 0x000fe200000010ff */
[----:B------:R-:W-:Y:S01]  /*bd80*/  FMUL.FTZ R11, R0, R159 ;  /* 0x0000009f000b7220 */ /* 0x000fe20000410000 */
[----:B------:R-:W-:Y:S01]  /*bd90*/  F2FP.BF16.PACK_AB R179, R237, R234 ;  /* 0x000000eaedb3723e */ /* 0x000fe200000010ff */
[----:B------:R-:W2:Y:S01]  /*bda0*/  LDSM.16.MT88.4 R156, [R202] ;  /* 0x00000000ca9c783b */ /* 0x000ea20000004200 */
[C---:B------:R-:W-:Y:S01]  /*bdb0*/  FMUL.FTZ R4, R146.reuse, R152 ;  /* 0x0000009892047220 */ /* 0x040fe20000410000 */
[----:B------:R-:W-:Y:S01]  /*bdc0*/  F2FP.BF16.PACK_AB R152, R197, R193 ;  /* 0x000000c1c598723e */ /* 0x000fe200000010ff */
[----:B------:R-:W-:Y:S01]  /*bdd0*/  FMUL.FTZ R5, R146, R153 ;  /* 0x0000009992057220 */ /* 0x000fe20000410000 */
[----:B------:R-:W-:Y:S01]  /*bde0*/  F2FP.BF16.PACK_AB R153, R235, R192 ;  /* 0x000000c0eb99723e */ /* 0x000fe200000010ff */
[----:B------:R-:W-:Y:S01]  /*bdf0*/  FMUL.FTZ R6, R145, R154 ;  /* 0x0000009a91067220 */ /* 0x000fe20000410000 */
[----:B------:R-:W-:Y:S01]  /*be00*/  F2FP.BF16.PACK_AB R154, R241, R236 ;  /* 0x000000ecf19a723e */ /* 0x000fe200000010ff */
[----:B------:R-:W-:Y:S01]  /*be10*/  FMUL.FTZ R7, R145, R155 ;  /* 0x0000009b91077220 */ /* 0x000fe20000410000 */
[----:B------:R-:W-:Y:S01]  /*be20*/  F2FP.BF16.PACK_AB R155, R242, R238 ;  /* 0x000000eef29b723e */ /* 0x000fe200000010ff */
[----:B------:R-:W-:Y:S01]  /*be30*/  FMUL.FTZ R12, R3, R160 ;  /* 0x000000a0030c7220 */ /* 0x000fe20000410000 */
[----:B-1----:R-:W-:Y:S01]  /*be40*/  F2FP.BF16.PACK_AB R24, R229, R230 ;  /* 0x000000e6e518723e */ /* 0x002fe200000010ff */
[----:B------:R-:W-:Y:S01]  /*be50*/  FMUL.FTZ R13, R3, R161 ;  /* 0x000000a1030d7220 */ /* 0x000fe20000410000 */
[----:B------:R-:W-:Y:S01]  /*be60*/  F2FP.BF16.PACK_AB R25, R225, R228 ;  /* 0x000000e4e119723e */ /* 0x000fe200000010ff */
[C---:B------:R-:W-:Y:S01]  /*be70*/  FMUL.FTZ R14, R0.reuse, R162 ;  /* 0x000000a2000e7220 */ /* 0x040fe20000410000 */
[----:B------:R-:W-:Y:S01]  /*be80*/  F2FP.BF16.PACK_AB R26, R227, R226 ;  /* 0x000000e2e31a723e */ /* 0x000fe200000010ff */
[-C--:B------:R-:W-:Y:S05]  /*be90*/  HMMA.16816.F32.BF16 R4, R152, R172.reuse, R4 ;  /* 0x000000ac9804723c */ /* 0x080fea0000041804 */
[----:B------:R-:W-:Y:S01]  /*bea0*/  FMUL.FTZ R15, R0, R163 ;  /* 0x000000a3000f7220 */ /* 0x000fe20000410000 */
[----:B------:R-:W-:Y:S01]  /*beb0*/  F2FP.BF16.PACK_AB R27, R223, R224 ;  /* 0x000000e0df1b723e */ /* 0x000fe200000010ff */
[----:B------:R-:W1:Y:S01]  /*bec0*/  LDSM.16.MT88.4 R160, [R201+0x1000] ;  /* 0x00100000c9a0783b */ /* 0x000e620000004200 */
[C---:B------:R-:W-:Y:S01]  /*bed0*/  HMMA.16816.F32.BF16 R8, R176.reuse, R172, R8 ;  /* 0x000000acb008723c */ /* 0x040fe20000041808 */
[----:B------:R-:W-:Y:S03]  /*bee0*/  MUFU.EX2 R173, R40 ;  /* 0x0000002800ad7308 */ /* 0x000fe60000000800 */
[C---:B------:R-:W-:Y:S01]  /*bef0*/  FMUL.FTZ R16, R146.reuse, R164 ;  /* 0x000000a492107220 */ /* 0x040fe20000410000 */
[----:B------:R-:W-:Y:S01]  /*bf00*/  F2FP.BF16.PACK_AB R28, R217, R198 ;  /* 0x000000c6d91c723e */ /* 0x000fe200000010ff */
[----:B------:R-:W-:Y:S01]  /*bf10*/  FMUL.FTZ R17, R146, R165 ;  /* 0x000000a592117220 */ /* 0x000fe20000410000 */
[----:B------:R-:W-:Y:S01]  /*bf20*/  F2FP.BF16.PACK_AB R30, R199, R222 ;  /* 0x000000dec71e723e */ /* 0x000fe200000010ff */
[-C--:B------:R-:W-:Y:S03]  /*bf30*/  HMMA.16816.F32.BF16 R12, R176, R174.reuse, R12 ;  /* 0x000000aeb00c723c */ /* 0x080fe6000004180c */
[----:B------:R-:W1:Y:S01]  /*bf40*/  MUFU.EX2 R172, R41 ;  /* 0x0000002900ac7308 */ /* 0x000e620000000800 */
[C---:B------:R-:W-:Y:S01]  /*bf50*/  FMUL.FTZ R18, R145.reuse, R166 ;  /* 0x000000a691127220 */ /* 0x040fe20000410000 */
[----:B------:R-:W-:Y:S01]  /*bf60*/  F2FP.BF16.PACK_AB R29, R194, R196 ;  /* 0x000000c4c21d723e */ /* 0x000fe200000010ff */
[----:B------:R-:W-:Y:S01]  /*bf70*/  FMUL.FTZ R19, R145, R167 ;  /* 0x000000a791137220 */ /* 0x000fe20000410000 */
[----:B------:R-:W-:Y:S01]  /*bf80*/  F2FP.BF16.PACK_AB R31, R191, R195 ;  /* 0x000000c3bf1f723e */ /* 0x000fe200000010ff */
[----:B------:R-:W-:Y:S01]  /*bf90*/  LDSM.16.MT88.4 R164, [R201+0xc00] ;  /* 0x000c0000c9a4783b */ /* 0x000fe20000004200 */
[C---:B------:R-:W-:Y:S03]  /*bfa0*/  FMUL.FTZ R100, R146.reuse, R100 ;  /* 0x0000006492647220 */ /* 0x040fe60000410000 */
[----:B------:R-:W-:Y:S01]  /*bfb0*/  FMUL.FTZ R101, R146, R101 ;  /* 0x0000006592657220 */ /* 0x000fe20000410000 */
[C---:B------:R-:W-:Y:S01]  /*bfc0*/  HMMA.16816.F32.BF16 R16, R152.reuse, R174, R16 ;  /* 0x000000ae9810723c */ /* 0x040fe20000041810 */
[----:B------:R-:W-:Y:S03]  /*bfd0*/  MUFU.EX2 R174, R44 ;  /* 0x0000002c00ae7308 */ /* 0x000fe60000000800 */
[C---:B------:R-:W-:Y:S02]  /*bfe0*/  FMUL.FTZ R102, R145.reuse, R102 ;  /* 0x0000006691667220 */ /* 0x040fe40000410000 */
[----:B------:R-:W-:Y:S02]  /*bff0*/  FMUL.FTZ R103, R145, R103 ;  /* 0x0000006791677220 */ /* 0x000fe40000410000 */
[C---:B------:R-:W-:Y:S03]  /*c000*/  FMUL.FTZ R104, R3.reuse, R104 ;  /* 0x0000006803687220 */ /* 0x040fe60000410000 */
[----:B------:R-:W-:Y:S01]  /*c010*/  MUFU.EX2 R175, R54 ;  /* 0x0000003600af7308 */ /* 0x000fe20000000800 */
[C---:B------:R-:W-:Y:S01]  /*c020*/  FMUL.FTZ R105, R3.reuse, R105 ;  /* 0x0000006903697220 */ /* 0x040fe20000410000 */
[-C--:B--2---:R-:W-:Y:S03]  /*c030*/  HMMA.16816.F32.BF16 R100, R152, R156.reuse, R100 ;  /* 0x0000009c9864723c */ /* 0x084fe60000041864 */
[C---:B------:R-:W-:Y:S02]  /*c040*/  FMUL.FTZ R106, R0.reuse, R106 ;  /* 0x0000006a006a7220 */ /* 0x040fe40000410000 */
[C---:B------:R-:W-:Y:S02]  /*c050*/  FMUL.FTZ R107, R0.reuse, R107 ;  /* 0x0000006b006b7220 */ /* 0x040fe40000410000 */
[C---:B------:R-:W-:Y:S01]  /*c060*/  FMUL.FTZ R108, R3.reuse, R108 ;  /* 0x0000006c036c7220 */ /* 0x040fe20000410000 */
[----:B------:R2:W-:Y:S01]  /*c070*/  MUFU.EX2 R54, R43 ;  /* 0x0000002b00367308 */ /* 0x0005e20000000800 */
[----:B------:R-:W-:Y:S03]  /*c080*/  FMUL.FTZ R109, R3, R109 ;  /* 0x0000006d036d7220 */ /* 0x000fe60000410000 */
[C---:B------:R-:W-:Y:S04]  /*c090*/  HMMA.16816.F32.BF16 R104, R176.reuse, R156, R104 ;  /* 0x0000009cb068723c */ /* 0x040fe80000041868 */
[C---:B------:R-:W-:Y:S02]  /*c0a0*/  FMUL.FTZ R110, R0.reuse, R110 ;  /* 0x0000006e006e7220 */ /* 0x040fe40000410000 */
[----:B------:R-:W-:Y:S02]  /*c0b0*/  FMUL.FTZ R111, R0, R111 ;  /* 0x0000006f006f7220 */ /* 0x000fe40000410000 */
[C---:B------:R-:W-:Y:S04]  /*c0c0*/  FMUL.FTZ R112, R146.reuse, R112 ;  /* 0x0000007092707220 */ /* 0x040fe80000410000 */
[C---:B------:R-:W-:Y:S01]  /*c0d0*/  FMUL.FTZ R113, R146.reuse, R113 ;  /* 0x0000007192717220 */ /* 0x040fe20000410000 */
[-C--:B------:R-:W-:Y:S03]  /*c0e0*/  HMMA.16816.F32.BF16 R108, R176, R158.reuse, R108 ;  /* 0x0000009eb06c723c */ /* 0x080fe6000004186c */
[C---:B------:R-:W-:Y:S02]  /*c0f0*/  FMUL.FTZ R114, R145.reuse, R114 ;  /* 0x0000007291727220 */ /* 0x040fe40000410000 */
[C---:B------:R-:W-:Y:S01]  /*c100*/  FMUL.FTZ R115, R145.reuse, R115 ;  /* 0x0000007391737220 */ /* 0x040fe20000410000 */
[----:B--2---:R-:W-:Y:S01]  /*c110*/  LDSM.16.MT88.4 R40, [R202+0x800] ;  /* 0x00080000ca28783b */ /* 0x004fe20000004200 */
[C---:B------:R-:W-:Y:S05]  /*c120*/  FMUL.FTZ R116, R146.reuse, R116 ;  /* 0x0000007492747220 */ /* 0x040fea0000410000 */
[C---:B------:R-:W-:Y:S02]  /*c130*/  HMMA.16816.F32.BF16 R112, R152.reuse, R158, R112 ;  /* 0x0000009e9870723c */ /* 0x040fe40000041870 */
[----:B------:R-:W2:Y:S02]  /*c140*/  LDSM.16.MT88.4 R156, [R202+0x1000] ;  /* 0x00100000ca9c783b */ /* 0x000ea40000004200 */
[----:B------:R-:W-:Y:S02]  /*c150*/  FMUL.FTZ R117, R146, R117 ;  /* 0x0000007592757220 */ /* 0x000fe40000410000 */
[C---:B------:R-:W-:Y:S02]  /*c160*/  FMUL.FTZ R118, R145.reuse, R118 ;  /* 0x0000007691767220 */ /* 0x040fe40000410000 */
[----:B------:R-:W-:Y:S04]  /*c170*/  FMUL.FTZ R119, R145, R119 ;  /* 0x0000007791777220 */ /* 0x000fe80000410000 */
[C---:B------:R-:W-:Y:S02]  /*c180*/  FMUL.FTZ R120, R3.reuse, R120 ;  /* 0x0000007803787220 */ /* 0x040fe40000410000 */
[C---:B------:R-:W-:Y:S01]  /*c190*/  FMUL.FTZ R121, R3.reuse, R121 ;  /* 0x0000007903797220 */ /* 0x040fe20000410000 */
[-C--:B-1----:R-:W-:Y:S03]  /*c1a0*/  HMMA.16816.F32.BF16 R116, R152, R160.reuse, R116 ;  /* 0x000000a09874723c */ /* 0x082fe60000041874 */
[C---:B------:R-:W-:Y:S02]  /*c1b0*/  FMUL.FTZ R122, R0.reuse, R122 ;  /* 0x0000007a007a7220 */ /* 0x040fe40000410000 */
[C---:B------:R-:W-:Y:S02]  /*c1c0*/  FMUL.FTZ R123, R0.reuse, R123 ;  /* 0x0000007b007b7220 */ /* 0x040fe40000410000 */
[C---:B------:R-:W-:Y:S02]  /*c1d0*/  FMUL.FTZ R124, R3.reuse, R124 ;  /* 0x0000007c037c7220 */ /* 0x040fe40000410000 */
        /* <DEDUP_REMOVED lines=8> */
[C---:B------:R-:W-:Y:S02]  /*c260*/  FMUL.FTZ R131, R145.reuse, R131 ;  /* 0x0000008391837220 */ /* 0x040fe40000410000 */
[C---:B------:R-:W-:Y:S02]  /*c270*/  FMUL.FTZ R132, R146.reuse, R132 ;  /* 0x0000008492847220 */ /* 0x040fe40000410000 */
[----:B------:R-:W-:Y:S03]  /*c280*/  FMUL.FTZ R133, R146, R133 ;  /* 0x0000008592857220 */ /* 0x000fe60000410000 */
[C---:B------:R-:W-:Y:S01]  /*c290*/  HMMA.16816.F32.BF16 R128, R152.reuse, R162, R128 ;  /* 0x000000a29880723c */ /* 0x040fe20000041880 */
[----:B------:R-:W1:Y:S03]  /*c2a0*/  LDSM.16.MT88.4 R160, [R201+0x2000] ;  /* 0x00200000c9a0783b */ /* 0x000e660000004200 */
[C---:B------:R-:W-:Y:S02]  /*c2b0*/  FMUL.FTZ R134, R145.reuse, R134 ;  /* 0x0000008691867220 */ /* 0x040fe40000410000 */
[----:B------:R-:W-:Y:S02]  /*c2c0*/  FMUL.FTZ R135, R145, R135 ;  /* 0x0000008791877220 */ /* 0x000fe40000410000 */
[C---:B------:R-:W-:Y:S04]  /*c2d0*/  FMUL.FTZ R136, R3.reuse, R136 ;  /* 0x0000008803887220 */ /* 0x040fe80000410000 */
[C---:B------:R-:W-:Y:S01]  /*c2e0*/  FMUL.FTZ R137, R3.reuse, R137 ;  /* 0x0000008903897220 */ /* 0x040fe20000410000 */
[-C--:B--2---:R-:W-:Y:S03]  /*c2f0*/  HMMA.16816.F32.BF16 R132, R152, R156.reuse, R132 ;  /* 0x0000009c9884723c */ /* 0x084fe60000041884 */
        /* <DEDUP_REMOVED lines=15> */
[----:B------:R-:W2:Y:S03]  /*c3f0*/  LDSM.16.MT88.4 R156, [R201+0x400] ;  /* 0x00040000c99c783b */ /* 0x000ea60000004200 */
[C---:B------:R-:W-:Y:S02]  /*c400*/  FMUL.FTZ R70, R145.reuse, R70 ;  /* 0x0000004691467220 */ /* 0x040fe40000410000 */
[----:B------:R-:W-:Y:S02]  /*c410*/  FMUL.FTZ R71, R145, R71 ;  /* 0x0000004791477220 */ /* 0x000fe40000410000 */
[C---:B------:R-:W-:Y:S04]  /*c420*/  FMUL.FTZ R72, R3.reuse, R72 ;  /* 0x0000004803487220 */ /* 0x040fe80000410000 */
        /* <DEDUP_REMOVED lines=31> */
[----:B------:R-:W-:Y:S01]  /*c620*/  FMUL.FTZ R97, R146, R97 ;  /* 0x0000006192617220 */ /* 0x000fe20000410000 */
[-C--:B------:R-:W-:Y:S01]  /*c630*/  HMMA.16816.F32.BF16 R92, R176, R34.reuse, R92 ;  /* 0x00000022b05c723c */ /* 0x080fe2000004185c */
[----:B------:R1:W-:Y:S02]  /*c640*/  MUFU.EX2 R179, R51 ;  /* 0x0000003300b37308 */ /* 0x0003e40000000800 */
[C---:B------:R-:W-:Y:S02]  /*c650*/  FMUL.FTZ R98, R145.reuse, R98 ;  /* 0x0000006291627220 */ /* 0x040fe40000410000 */
[----:B------:R-:W-:Y:S02]  /*c660*/  FMUL.FTZ R99, R145, R99 ;  /* 0x0000006391637220 */ /* 0x000fe40000410000 */
[----:B---3--:R-:W-:Y:S02]  /*c670*/  FFMA.FTZ R0, R0, R243, R189 ;  /* 0x000000f300007223 */ /* 0x008fe400000100bd */
[----:B------:R-:W-:Y:S02]  /*c680*/  FFMA.FTZ R146, R146, R246, R193 ;  /* 0x000000f692927223 */ /* 0x000fe400000100c1 */
[----:B------:R-:W3:Y:S01]  /*c690*/  MUFU.EX2 R176, R45 ;  /* 0x0000002d00b07308 */ /* 0x000ee20000000800 */
[----:B------:R-:W-:Y:S01]  /*c6a0*/  HMMA.16816.F32.BF16 R96, R152, R34, R96 ;  /* 0x000000229860723c */ /* 0x000fe20000041860 */
[----:B------:R-:W3:Y:S03]  /*c6b0*/  LDSM.16.MT88.4 R32, [R201+0x1400] ;  /* 0x00140000c920783b */ /* 0x000ee60000004200 */
[----:B------:R-:W-:Y:S02]  /*c6c0*/  FADD.FTZ R146, R197, R146 ;  /* 0x00000092c5927221 */ /* 0x000fe40000010000 */
[----:B----4-:R-:W-:Y:S02]  /*c6d0*/  FFMA.FTZ R145, R145, R245, R192 ;  /* 0x000000f591917223 */ /* 0x010fe400000100c0 */
[-C--:B--2---:R-:W-:Y:S01]  /*c6e0*/  HMMA.16816.F32.BF16 R4, R24, R156.reuse, R4 ;  /* 0x0000009c1804723c */ /* 0x084fe20000041804 */
[----:B------:R-:W2:Y:S01]  /*c6f0*/  LDSM.16.MT88.4 R152, [R202+0x1400] ;  /* 0x00140000ca98783b */ /* 0x000ea20000004200 */
[----:B------:R-:W-:Y:S06]  /*c700*/  MUFU.EX2 R178, R53 ;  /* 0x0000003500b27308 */ /* 0x000fec0000000800 */
[C---:B------:R-:W-:Y:S01]  /*c710*/  HMMA.16816.F32.BF16 R8, R28.reuse, R156, R8 ;  /* 0x0000009c1c08723c */ /* 0x040fe20000041808 */
[----:B-1----:R-:W-:Y:S03]  /*c720*/  LDSM.16.MT88.4 R48, [R201+0x2800] ;  /* 0x00280000c930783b */ /* 0x002fe60000004200 */
[----:B------:R1:W4:Y:S04]  /*c730*/  MUFU.EX2 R53, R47 ;  /* 0x0000002f00357308 */ /* 0x0003280000000800 */
[-C--:B------:R-:W-:Y:S06]  /*c740*/  HMMA.16816.F32.BF16 R12, R28, R158.reuse, R12 ;  /* 0x0000009e1c0c723c */ /* 0x080fec000004180c */
[----:B------:R5:W2:Y:S02]  /*c750*/  MUFU.EX2 R177, R52 ;  /* 0x0000003400b17308 */ /* 0x000aa40000000800 */
[C---:B------:R-:W-:Y:S08]  /*c760*/  HMMA.16816.F32.BF16 R16, R24.reuse, R158, R16 ;  /* 0x0000009e1810723c */ /* 0x040ff00000041810 */
[-C--:B------:R-:W-:Y:S01]  /*c770*/  HMMA.16816.F32.BF16 R100, R24, R160.reuse, R100 ;  /* 0x000000a01864723c */ /* 0x080fe20000041864 */
[----:B-1----:R-:W-:Y:S07]  /*c780*/  LDSM.16.MT88.4 R44, [R201+0x1800] ;  /* 0x00180000c92c783b */ /* 0x002fee0000004200 */
[C---:B------:R-:W-:Y:S04]  /*c790*/  HMMA.16816.F32.BF16 R104, R28.reuse, R160, R104 ;  /* 0x000000a01c68723c */ /* 0x040fe80000041868 */
[----:B-----5:R-:W-:Y:S04]  /*c7a0*/  FFMA.FTZ R52, R3, R244, R190 ;  /* 0x000000f403347223 */ /* 0x020fe800000100be */
[-C--:B------:R-:W-:Y:S04]  /*c7b0*/  HMMA.16816.F32.BF16 R108, R28, R162.reuse, R108 ;  /* 0x000000a21c6c723c */ /* 0x080fe8000004186c */
[----:B------:R-:W-:Y:S01]  /*c7c0*/  FADD.FTZ R3, R235, R145 ;  /* 0x00000091eb037221 */ /* 0x000fe20000010000 */
[----:B------:R-:W-:Y:S03]  /*c7d0*/  MOV R145, R148 ;  /* 0x0000009400917202 */ /* 0x000fe60000000f00 */
[C---:B------:R-:W-:Y:S04]  /*c7e0*/  HMMA.16816.F32.BF16 R112, R24.reuse, R162, R112 ;  /* 0x000000a21870723c */ /* 0x040fe80000041870 */
[----:B------:R-:W-:Y:S04]  /*c7f0*/  FADD.FTZ R3, R238, R3 ;  /* 0x00000003ee037221 */ /* 0x000fe80000010000 */
[-C--:B---3--:R-:W-:Y:S04]  /*c800*/  HMMA.16816.F32.BF16 R116, R24, R32.reuse, R116 ;  /* 0x000000201874723c */ /* 0x088fe80000041874 */
[----:B------:R-:W-:Y:S04]  /*c810*/  FADD.FTZ R3, R242, R3 ;  /* 0x00000003f2037221 */ /* 0x000fe80000010000 */
[C---:B------:R-:W-:Y:S04]  /*c820*/  HMMA.16816.F32.BF16 R120, R28.reuse, R32, R120 ;  /* 0x000000201c78723c */ /* 0x040fe80000041878 */
[----:B------:R-:W-:Y:S04]  /*c830*/  FADD.FTZ R3, R228, R3 ;  /* 0x00000003e4037221 */ /* 0x000fe80000010000 */
[-C--:B------:R-:W-:Y:S04]  /*c840*/  HMMA.16816.F32.BF16 R124, R28, R34.reuse, R124 ;  /* 0x000000221c7c723c */ /* 0x080fe8000004187c */
[----:B------:R-:W-:Y:S04]  /*c850*/  FADD.FTZ R3, R225, R3 ;  /* 0x00000003e1037221 */ /* 0x000fe80000010000 */
[C---:B------:R-:W-:Y:S01]  /*c860*/  HMMA.16816.F32.BF16 R128, R24.reuse, R34, R128 ;  /* 0x000000221880723c */ /* 0x040fe20000041880 */
[----:B------:R-:W1:Y:S07]  /*c870*/  LDSM.16.MT88.4 R32, [R201+0x2400] ;  /* 0x00240000c920783b */ /* 0x000e6e0000004200 */
[-C--:B--2---:R-:W-:Y:S08]  /*c880*/  HMMA.16816.F32.BF16 R132, R24, R152.reuse, R132 ;  /* 0x000000981884723c */ /* 0x084ff00000041884 */
[C---:B------:R-:W-:Y:S08]  /*c890*/  HMMA.16816.F32.BF16 R136, R28.reuse, R152, R136 ;  /* 0x000000981c88723c */ /* 0x040ff00000041888 */
[-C--:B------:R-:W-:Y:S08]  /*c8a0*/  HMMA.16816.F32.BF16 R20, R28, R154.reuse, R20 ;  /* 0x0000009a1c14723c */ /* 0x080ff00000041814 */
[C---:B------:R-:W-:Y:S08]  /*c8b0*/  HMMA.16816.F32.BF16 R140, R24.reuse, R154, R140 ;  /* 0x0000009a188c723c */ /* 0x040ff0000004188c */
[-C--:B-1----:R-:W-:Y:S08]  /*c8c0*/  HMMA.16816.F32.BF16 R68, R24, R32.reuse, R68 ;  /* 0x000000201844723c */ /* 0x082ff00000041844 */
[C---:B------:R-:W-:Y:S08]  /*c8d0*/  HMMA.16816.F32.BF16 R72, R28.reuse, R32, R72 ;  /* 0x000000201c48723c */ /* 0x040ff00000041848 */
[-C--:B------:R-:W-:Y:S08]  /*c8e0*/  HMMA.16816.F32.BF16 R76, R28, R34.reuse, R76 ;  /* 0x000000221c4c723c */ /* 0x080ff0000004184c */
[C---:B------:R-:W-:Y:S01]  /*c8f0*/  HMMA.16816.F32.BF16 R80, R24.reuse, R34, R80 ;  /* 0x000000221850723c */ /* 0x040fe20000041850 */
[----:B------:R-:W1:Y:S07]  /*c900*/  LDSM.16.MT88.4 R32, [R201+0x800] ;  /* 0x00080000c920783b */ /* 0x000e6e0000004200 */
[-C--:B------:R-:W-:Y:S08]  /*c910*/  HMMA.16816.F32.BF16 R84, R24, R36.reuse, R84 ;  /* 0x000000241854723c */ /* 0x080ff00000041854 */
[C---:B------:R-:W-:Y:S08]  /*c920*/  HMMA.16816.F32.BF16 R88, R28.reuse, R36, R88 ;  /* 0x000000241c58723c */ /* 0x040ff00000041858 */
[-C--:B------:R-:W-:Y:S07]  /*c930*/  HMMA.16816.F32.BF16 R92, R28, R38.reuse, R92 ;  /* 0x000000261c5c723c */ /* 0x080fee000004185c */
[----:B------:R-:W-:Y:S01]  /*c940*/  F2FP.BF16.PACK_AB R28, R172, R173 ;  /* 0x000000adac1c723e */ /* 0x000fe200000010ff */
[----:B------:R-:W-:Y:S01]  /*c950*/  HMMA.16816.F32.BF16 R96, R24, R38, R96 ;  /* 0x000000261860723c */ /* 0x000fe20000041860 */
[----:B------:R-:W2:Y:S03]  /*c960*/  LDSM.16.MT88.4 R36, [R202+0x1800] ;  /* 0x00180000ca24783b */ /* 0x000ea60000004200 */
[----:B------:R-:W-:Y:S02]  /*c970*/  F2FP.BF16.PACK_AB R30, R176, R174 ;  /* 0x000000aeb01e723e */ /* 0x000fe400000010ff */
[----:B------:R-:W-:Y:S02]  /*c980*/  F2FP.BF16.PACK_AB R29, R54, R151 ;  /* 0x00000097361d723e */ /* 0x000fe400000010ff */
[----:B------:R-:W-:Y:S04]  /*c990*/  F2FP.BF16.PACK_AB R24, R188, R186 ;  /* 0x000000babc18723e */ /* 0x000fe800000010ff */
[----:B------:R-:W-:Y:S02]  /*c9a0*/  F2FP.BF16.PACK_AB R25, R187, R185 ;  /* 0x000000b9bb19723e */ /* 0x000fe400000010ff */
[----:B------:R-:W-:Y:S02]  /*c9b0*/  F2FP.BF16.PACK_AB R26, R183, R184 ;  /* 0x000000b8b71a723e */ /* 0x000fe400000010ff */
[----:B------:R-:W-:Y:S02]  /*c9c0*/  F2FP.BF16.PACK_AB R27, R179, R182 ;  /* 0x000000b6b31b723e */ /* 0x000fe400000010ff */
[----:B----4-:R-:W-:Y:S05]  /*c9d0*/  F2FP.BF16.PACK_AB R31, R53, R65 ;  /* 0x00000041351f723e */ /* 0x010fea00000010ff */
        /* <DEDUP_REMOVED lines=9> */
[----:B------:R-:W-:Y:S07]  /*ca70*/  LDSM.16.MT88.4 R40, [R201+0x1c00] ;  /* 0x001c0000c928783b */ /* 0x000fee0000004200 */
[-C--:B------:R-:W-:Y:S08]  /*ca80*/  HMMA.16816.F32.BF16 R116, R24, R44.reuse, R116 ;  /* 0x0000002c1874723c */ /* 0x080ff00000041874 */
[C---:B------:R-:W-:Y:S08]  /*ca90*/  HMMA.16816.F32.BF16 R120, R28.reuse, R44, R120 ;  /* 0x0000002c1c78723c */ /* 0x040ff00000041878 */
[-C--:B------:R-:W-:Y:S08]  /*caa0*/  HMMA.16816.F32.BF16 R124, R28, R46.reuse, R124 ;  /* 0x0000002e1c7c723c */ /* 0x080ff0000004187c */
[C---:B------:R-:W-:Y:S01]  /*cab0*/  HMMA.16816.F32.BF16 R128, R24.reuse, R46, R128 ;  /* 0x0000002e1880723c */ /* 0x040fe20000041880 */
[----:B------:R-:W-:Y:S07]  /*cac0*/  LDSM.16.MT88.4 R44, [R202+0x1c00] ;  /* 0x001c0000ca2c783b */ /* 0x000fee0000004200 */
        /* <DEDUP_REMOVED lines=10> */
[C---:B------:R-:W-:Y:S08]  /*cb70*/  HMMA.16816.F32.BF16 R88, R28.reuse, R32, R88 ;  /* 0x000000201c58723c */ /* 0x040ff00000041858 */
[-C--:B------:R-:W-:Y:S07]  /*cb80*/  HMMA.16816.F32.BF16 R92, R28, R34.reuse, R92 ;  /* 0x000000221c5c723c */ /* 0x080fee000004185c */
[----:B------:R-:W-:Y:S01]  /*cb90*/  F2FP.BF16.PACK_AB R30, R61, R60 ;  /* 0x0000003c3d1e723e */ /* 0x000fe200000010ff */
[----:B------:R-:W-:Y:S01]  /*cba0*/  HMMA.16816.F32.BF16 R96, R24, R34, R96 ;  /* 0x000000221860723c */ /* 0x000fe20000041860 */
[----:B------:R-:W1:Y:S03]  /*cbb0*/  LDSM.16.MT88.4 R32, [R201+0x2c00] ;  /* 0x002c0000c920783b */ /* 0x000e660000004200 */
[----:B------:R-:W-:Y:S01]  /*cbc0*/  FADD.FTZ R29, R232, R52 ;  /* 0x00000034e81d7221 */ /* 0x000fe20000010000 */
[----:B------:R-:W-:Y:S01]  /*cbd0*/  F2FP.BF16.PACK_AB R31, R63, R62 ;  /* 0x0000003e3f1f723e */ /* 0x000fe200000010ff */
[----:B------:R-:W-:Y:S01]  /*cbe0*/  FADD.FTZ R28, R231, R0 ;  /* 0x00000000e71c7221 */ /* 0x000fe20000010000 */
[----:B------:R-:W-:Y:S01]  /*cbf0*/  F2FP.BF16.PACK_AB R24, R178, R177 ;  /* 0x000000b1b218723e */ /* 0x000fe200000010ff */
[----:B------:R-:W-:Y:S01]  /*cc00*/  FADD.FTZ R50, R239, R29 ;  /* 0x0000001def327221 */ /* 0x000fe20000010000 */
[----:B------:R-:W-:Y:S03]  /*cc10*/  F2FP.BF16.PACK_AB R25, R55, R175 ;  /* 0x000000af3719723e */ /* 0x000fe600000010ff */
[----:B------:R-:W-:Y:S01]  /*cc20*/  F2FP.BF16.PACK_AB R26, R180, R64 ;  /* 0x00000040b41a723e */ /* 0x000fe200000010ff */
[----:B------:R-:W-:Y:S01]  /*cc30*/  FADD.FTZ R49, R234, R28 ;  /* 0x0000001cea317221 */ /* 0x000fe20000010000 */
[----:B------:R-:W-:Y:S01]  /*cc40*/  F2FP.BF16.PACK_AB R27, R67, R66 ;  /* 0x00000042431b723e */ /* 0x000fe200000010ff */
[----:B------:R-:W-:Y:S01]  /*cc50*/  FADD.FTZ R0, R236, R146 ;  /* 0x00000092ec007221 */ /* 0x000fe20000010000 */
[----:B------:R-:W-:Y:S02]  /*cc60*/  F2FP.BF16.PACK_AB R28, R57, R56 ;  /* 0x00000038391c723e */ /* 0x000fe400000010ff */
[----:B------:R-:W-:Y:S01]  /*cc70*/  F2FP.BF16.PACK_AB R29, R59, R58 ;  /* 0x0000003a3b1d723e */ /* 0x000fe200000010ff */
[----:B------:R-:W-:Y:S02]  /*cc80*/  FADD.FTZ R48, R241, R0 ;  /* 0x00000000f1307221 */ /* 0x000fe40000010000 */
[-C--:B------:R-:W-:Y:S01]  /*cc90*/  HMMA.16816.F32.BF16 R152, R24, R164.reuse, R4 ;  /* 0x000000a41898723c */ /* 0x080fe20000041804 */
[----:B------:R-:W3:Y:S02]  /*cca0*/  LDSM.16.MT88.4 R4, [R202+0x2c00] ;  /* 0x002c0000ca04783b */ /* 0x000ee40000004200 */
[----:B------:R-:W-:Y:S05]  /*ccb0*/  FADD.FTZ R0, R237, R49 ;  /* 0x00000031ed007221 */ /* 0x000fea0000010000 */
[C---:B------:R-:W-:Y:S07]  /*ccc0*/  HMMA.16816.F32.BF16 R156, R28.reuse, R164, R8 ;  /* 0x000000a41c9c723c */ /* 0x040fee0000041808 */
[----:B------:R-:W-:Y:S01]  /*ccd0*/  FADD.FTZ R9, R196, R0 ;  /* 0x00000000c4097221 */ /* 0x000fe20000010000 */
[-C--:B------:R-:W-:Y:S04]  /*cce0*/  HMMA.16816.F32.BF16 R160, R28, R166.reuse, R12 ;  /* 0x000000a61ca0723c */ /* 0x080fe8000004180c */
[----:B------:R-:W-:Y:S02]  /*ccf0*/  FADD.FTZ R10, R240, R50 ;  /* 0x00000032f00a7221 */ /* 0x000fe40000010000 */
[----:B------:R-:W-:Y:S02]  /*cd00*/  FADD.FTZ R8, R230, R48 ;  /* 0x00000030e6087221 */ /* 0x000fe40000010000 */
        /* <DEDUP_REMOVED lines=24> */
[----:B------:R-:W-:Y:S01]  /*ce90*/  FADD.FTZ R3, R151, R11 ;  /* 0x0000000b97037221 */ /* 0x000fe20000010000 */
[----:B------:R-:W-:Y:S01]  /*cea0*/  MOV R151, R2 ;  /* 0x0000000200977202 */ /* 0x000fe20000000f00 */
[C---:B------:R-:W-:Y:S04]  /*ceb0*/  HMMA.16816.F32.BF16 R128, R24.reuse, R42, R128 ;  /* 0x0000002a1880723c */ /* 0x040fe80000041880 */
[----:B------:R-:W-:Y:S02]  /*cec0*/  FADD.FTZ R11, R187, R9 ;  /* 0x00000009bb0b7221 */ /* 0x000fe40000010000 */
[----:B------:R-:W-:Y:S02]  /*ced0*/  FADD.FTZ R9, R54, R3 ;  /* 0x0000000336097221 */ /* 0x000fe40000010000 */
[-C--:B------:R-:W-:Y:S04]  /*cee0*/  HMMA.16816.F32.BF16 R132, R24, R44.reuse, R132 ;  /* 0x0000002c1884723c */ /* 0x080fe80000041884 */
[----:B------:R-:W-:Y:S04]  /*cef0*/  FADD.FTZ R8, R173, R12 ;  /* 0x0000000cad087221 */ /* 0x000fe80000010000 */
[C---:B------:R-:W-:Y:S04]  /*cf00*/  HMMA.16816.F32.BF16 R136, R28.reuse, R44, R136 ;  /* 0x0000002c1c88723c */ /* 0x040fe80000041888 */
[----:B------:R-:W-:Y:S02]  /*cf10*/  FADD.FTZ R10, R172, R8 ;  /* 0x00000008ac0a7221 */ /* 0x000fe40000010000 */
[----:B------:R-:W-:Y:S02]  /*cf20*/  FADD.FTZ R8, R184, R0 ;  /* 0x00000000b8087221 */ /* 0x000fe40000010000 */
[-C--:B------:R-:W-:Y:S04]  /*cf30*/  HMMA.16816.F32.BF16 R168, R28, R46.reuse, R20 ;  /* 0x0000002e1ca8723c */ /* 0x080fe80000041814 */
[----:B------:R-:W-:Y:S02]  /*cf40*/  FADD.FTZ R3, R174, R10 ;  /* 0x0000000aae037221 */ /* 0x000fe40000010000 */
[----:B------:R-:W-:Y:S02]  /*cf50*/  FADD.FTZ R10, R183, R8 ;  /* 0x00000008b70a7221 */ /* 0x000fe40000010000 */
[C---:B------:R-:W-:Y:S04]  /*cf60*/  HMMA.16816.F32.BF16 R140, R24.reuse, R46, R140 ;  /* 0x0000002e188c723c */ /* 0x040fe8000004188c */
[----:B------:R-:W-:Y:S04]  /*cf70*/  FADD.FTZ R0, R65, R9 ;  /* 0x0000000941007221 */ /* 0x000fe80000010000 */
[-C--:B-1----:R-:W-:Y:S04]  /*cf80*/  HMMA.16816.F32.BF16 R68, R24, R32.reuse, R68 ;  /* 0x000000201844723c */ /* 0x082fe80000041844 */
[----:B------:R-:W-:Y:S04]  /*cf90*/  FADD.FTZ R8, R53, R0 ;  /* 0x0000000035087221 */ /* 0x000fe80000010000 */
[C---:B------:R-:W-:Y:S04]  /*cfa0*/  HMMA.16816.F32.BF16 R72, R28.reuse, R32, R72 ;  /* 0x000000201c48723c */ /* 0x040fe80000041848 */
[----:B------:R-:W-:Y:S04]  /*cfb0*/  FADD.FTZ R8, R58, R8 ;  /* 0x000000083a087221 */ /* 0x000fe80000010000 */
        /* <DEDUP_REMOVED lines=32> */
.L_x_1480:
[----:B------:R-:W-:Y:S05]  /*d1c0*/  BRA.DIV ~URZ, `(.L_x_1488) ;  /* 0x000057027f007947 */ /* 0x000fea000b800000 */
[----:B-1----:R-:W2:Y:S04]  /*d1d0*/  LDL R0, [R1+0x4] ;  /* 0x0000040001007983 */ /* 0x002ea80000100800 */
[----:B--2---:R1:W2:Y:S02]  /*d1e0*/  SHFL.BFLY PT, R4, R0, 0x2, 0x1f ;  /* 0x0c401f0000047f89 */ /* 0x0042a400000e0000 */
.L_x_1540:
        /* <DEDUP_REMOVED lines=19> */
.L_x_1541:
        /* <DEDUP_REMOVED lines=11> */
[----:B------:R-:W-:Y:S02]  /*d3d0*/  MOV R44, 0xff800000 ;  /* 0xff800000002c7802 */ /* 0x000fe40000000f00 */
[----:B------:R-:W-:-:S03]  /*d3e0*/  @P1 MOV R13, 0x3f317218 ;  /* 0x3f317218000d1802 */ /* 0x000fc60000000f00 */
[----:B------:R-:W2:Y:S08]  /*d3f0*/  @P2 MUFU.RCP R3, R5 ;  /* 0x0000000500032308 */ /* 0x000eb00000001000 */
[----:B------:R-:W3:Y:S01]  /*d400*/  @P1 MUFU.RCP R2, R6 ;  /* 0x0000000600021308 */ /* 0x000ee20000001000 */
[C---:B-1----:R-:W-:Y:S02]  /*d410*/  FMUL.FTZ R152, R0.reuse, R152 ;  /* 0x0000009800987220 */ /* 0x042fe40000410000 */
[----:B------:R-:W-:-:S02]  /*d420*/  FMUL.FTZ R43, R0, R153 ;  /* 0x00000099002b7220 */ /* 0x000fc40000410000 */
[C---:B------:R-:W-:Y:S02]  /*d430*/  FMUL.FTZ R164, R0.reuse, R164 ;  /* 0x000000a400a47220 */ /* 0x040fe40000410000 */
[C---:B------:R-:W-:Y:S01]  /*d440*/  FMUL.FTZ R40, R0.reuse, R165 ;  /* 0x000000a500287220 */ /* 0x040fe20000410000 */
[----:B------:R-:W1:Y:S01]  /*d450*/  @P3 MUFU.LG2 R8, R4 ;  /* 0x0000000400083308 */ /* 0x000e620000000c00 */
[C---:B------:R-:W-:Y:S02]  /*d460*/  FMUL.FTZ R100, R0.reuse, R100 ;  /* 0x0000006400647220 */ /* 0x040fe40000410000 */
[C---:B------:R-:W-:Y:S02]  /*d470*/  FMUL.FTZ R37, R0.reuse, R101 ;  /* 0x0000006500257220 */ /* 0x040fe40000410000 */
[C---:B------:R-:W-:Y:S02]  /*d480*/  FMUL.FTZ R112, R0.reuse, R112 ;  /* 0x0000007000707220 */ /* 0x040fe40000410000 */
[C---:B------:R-:W-:Y:S01]  /*d490*/  FMUL.FTZ R34, R0.reuse, R113 ;  /* 0x0000007100227220 */ /* 0x040fe20000410000 */
[----:B------:R4:W5:Y:S01]  /*d4a0*/  @P2 MUFU.LG2 R4, R5 ;  /* 0x0000000500042308 */ /* 0x0009620000000c00 */
[----:B------:R-:W-:-:S02]  /*d4b0*/  FMUL.FTZ R116, R0, R116 ;  /* 0x0000007400747220 */ /* 0x000fc40000410000 */
[C---:B------:R-:W-:Y:S02]  /*d4c0*/  FMUL.FTZ R31, R0.reuse, R117 ;  /* 0x00000075001f7220 */ /* 0x040fe40000410000 */
[C---:B------:R-:W-:Y:S02]  /*d4d0*/  FMUL.FTZ R128, R0.reuse, R128 ;  /* 0x0000008000807220 */ /* 0x040fe40000410000 */
[C---:B------:R-:W-:Y:S01]  /*d4e0*/  FMUL.FTZ R28, R0.reuse, R129 ;  /* 0x00000081001c7220 */ /* 0x040fe20000410000 */
[----:B------:R-:W1:Y:S01]  /*d4f0*/  @P1 MUFU.LG2 R6, R6 ;  /* 0x0000000600061308 */ /* 0x000e620000000c00 */
[C---:B------:R-:W-:Y:S02]  /*d500*/  FMUL.FTZ R132, R0.reuse, R132 ;  /* 0x0000008400847220 */ /* 0x040fe40000410000 */
[C---:B------:R-:W-:Y:S02]  /*d510*/  FMUL.FTZ R24, R0.reuse, R133 ;  /* 0x0000008500187220 */ /* 0x040fe40000410000 */
[----:B------:R-:W-:-:S02]  /*d520*/  FMUL.FTZ R140, R0, R140 ;  /* 0x0000008c008c7220 */ /* 0x000fc40000410000 */
[C---:B------:R-:W-:Y:S01]  /*d530*/  FMUL.FTZ R20, R0.reuse, R141 ;  /* 0x0000008d00147220 */ /* 0x040fe20000410000 */
[----:B----4-:R-:W-:Y:S01]  /*d540*/  @P3 MOV R5, 0x3f317218 ;  /* 0x3f31721800053802 */ /* 0x010fe20000000f00 */
[C---:B------:R-:W-:Y:S02]  /*d550*/  FMUL.FTZ R68, R0.reuse, R68 ;  /* 0x0000004400447220 */ /* 0x040fe40000410000 */
[C---:B------:R-:W-:Y:S02]  /*d560*/  FMUL.FTZ R16, R0.reuse, R69 ;  /* 0x0000004500107220 */ /* 0x040fe40000410000 */
[C---:B------:R-:W-:Y:S02]  /*d570*/  FMUL.FTZ R80, R0.reuse, R80 ;  /* 0x0000005000507220 */ /* 0x040fe40000410000 */
[C---:B------:R-:W-:Y:S02]  /*d580*/  FMUL.FTZ R12, R0.reuse, R81 ;  /* 0x00000051000c7220 */ /* 0x040fe40000410000 */
[----:B------:R-:W-:-:S02]  /*d590*/  FMUL.FTZ R84, R0, R84 ;  /* 0x0000005400547220 */ /* 0x000fc40000410000 */
[C---:B------:R-:W-:Y:S02]  /*d5a0*/  FMUL.FTZ R85, R0.reuse, R85 ;  /* 0x0000005500557220 */ /* 0x040fe40000410000 */
[C---:B------:R-:W-:Y:S02]  /*d5b0*/  FMUL.FTZ R96, R0.reuse, R96 ;  /* 0x0000006000607220 */ /* 0x040fe40000410000 */
[----:B------:R-:W-:Y:S01]  /*d5c0*/  FMUL.FTZ R97, R0, R97 ;  /* 0x0000006100617220 */ /* 0x000fe20000410000 */
[----:B------:R-:W-:Y:S01]  /*d5d0*/  MOV R0, RZ ;  /* 0x000000ff00007202 */ /* 0x000fe20000000f00 */
[C---:B--2---:R-:W-:Y:S02]  /*d5e0*/  FMUL.FTZ R154, R3.reuse, R154 ;  /* 0x0000009a039a7220 */ /* 0x044fe40000410000 */
[C---:B------:R-:W-:Y:S02]  /*d5f0*/  FMUL.FTZ R42, R3.reuse, R155 ;  /* 0x0000009b032a7220 */ /* 0x040fe40000410000 */
[C---:B------:R-:W-:Y:S01]  /*d600*/  FMUL.FTZ R166, R3.reuse, R166 ;  /* 0x000000a603a67220 */ /* 0x040fe20000410000 */
[----:B------:R-:W-:Y:S01]  /*d610*/  @P0 MUFU.RCP R0, R7 ;  /* 0x0000000700000308 */ /* 0x000fe20000001000 */
        /* <DEDUP_REMOVED lines=22> */
[C---:B---3--:R-:W-:Y:S02]  /*d780*/  FMUL.FTZ R156, R2.reuse, R156 ;  /* 0x0000009c029c7220 */ /* 0x048fe40000410000 */
        /* <DEDUP_REMOVED lines=22> */
[----:B------:R-:W-:Y:S02]  /*d8f0*/  FMUL.FTZ R93, R2, R93 ;  /* 0x0000005d025d7220 */ /* 0x000fe40000410000 */
[----:B------:R-:W2:Y:S01]  /*d900*/  @P0 MUFU.LG2 R2, R7 ;  /* 0x0000000700020308 */ /* 0x000ea20000000c00 */
[----:B-1----:R-:W-:Y:S02]  /*d910*/  @P3 FMUL.FTZ R9, R8, 0.69314718246459960938 ;  /* 0x3f31721808093820 */ /* 0x002fe40000410000 */
[----:B-----5:R-:W-:Y:S02]  /*d920*/  @P2 FMUL.FTZ R8, R4, 0.69314718246459960938 ;  /* 0x3f31721804082820 */ /* 0x020fe40000410000 */
[----:B------:R-:W-:Y:S02]  /*d930*/  @P2 FMUL.FTZ R4, R3, c[0x0][0x2d0] ;  /* 0x0000b40003042a20 */ /* 0x000fe40000410000 */
[----:B------:R-:W-:-:S02]  /*d940*/  @P1 FMUL.FTZ R6, R6, 0.69314718246459960938 ;  /* 0x3f31721806061820 */ /* 0x000fc40000410000 */
[----:B------:R-:W-:Y:S02]  /*d950*/  @P1 FMUL.FTZ R3, R13, c[0x0][0x2d0] ;  /* 0x0000b4000d031a20 */ /* 0x000fe40000410000 */
[----:B------:R-:W-:Y:S02]  /*d960*/  @P3 FMUL.FTZ R5, R5, c[0x0][0x2d0] ;  /* 0x0000b40005053a20 */ /* 0x000fe40000410000 */
[----:B------:R-:W-:Y:S01]  /*d970*/  @P1 FFMA.FTZ R47, R3, R147, R6 ;  /* 0x00000093032f1223 */ /* 0x000fe20000010006 */
[----:B------:R-:W-:Y:S01]  /*d980*/  @P0 MOV R3, 0x3f317218 ;  /* 0x3f31721800030802 */ /* 0x000fe20000000f00 */
[----:B------:R-:W-:Y:S01]  /*d990*/  @P2 FFMA.FTZ R46, R4, R148, R8 ;  /* 0x00000094042e2223 */ /* 0x000fe20000010008 */
[----:B------:R-:W-:Y:S01]  /*d9a0*/  MOV R4, 0x1 ;  /* 0x0000000100047802 */ /* 0x000fe20000000f00 */
[----:B--2---:R-:W-:Y:S02]  /*d9b0*/  @P0 FMUL.FTZ R2, R2, 0.69314718246459960938 ;  /* 0x3f31721802020820 */ /* 0x004fe40000410000 */
[----:B------:R-:W-:-:S02]  /*d9c0*/  @P0 FMUL.FTZ R3, R3, c[0x0][0x2d0] ;  /* 0x0000b40003030a20 */ /* 0x000fc40000410000 */
[----:B------:R-:W-:Y:S02]  /*d9d0*/  @P3 FFMA.FTZ R45, R5, R149, R9 ;  /* 0x00000095052d3223 */ /* 0x000fe40000010009 */
        /* <DEDUP_REMOVED lines=23> */
[----:B------:R-:W-:Y:S01]  /*db50*/  FMUL.FTZ R95, R0, R95 ;  /* 0x0000005f005f7220 */ /* 0x000fe20000410000 */
[----:B------:R-:W-:Y:S01]  /*db60*/  PRMT R0, R4, 0x7610, R0 ;  /* 0x0000761004007816 */ /* 0x000fe20000000000 */
[----:B------:R-:W-:Y:S02]  /*db70*/  @P0 FFMA.FTZ R44, R3, R17, R2 ;  /* 0x00000011032c0223 */ /* 0x000fe40000010002 */
.L_x_1449:
        /* <DEDUP_REMOVED lines=19> */
.L_x_1491:
[----:B--2---:R-:W-:Y:S05]  /*dcb0*/  BSYNC B0 ;  /* 0x0000000000007941 */ /* 0x004fea0003800000 */
.L_x_1490:
        /* <DEDUP_REMOVED lines=116> */
[----:B------:R-:W-:Y:S05]  /*e400*/  CALL.REL.NOINC `($__internal_9_$__cuda_sm70_shflsync_idx_p) ;  /* 0x00004bb000007944 */ /* 0x000fea0003c00000 */
.L_x_1494:
[----:B-1----:R-:W2:Y:S04]  /*e410*/  LDL R2, [R1+0x50] ;  /* 0x0000500001027983 */ /* 0x002ea80000100800 */
[----:B------:R-:W3:Y:S04]  /*e420*/  LDL.LU R8, [R1+0x48] ;  /* 0x0000480001087983 */ /* 0x000ee80000300800 */
[----:B------:R-:W4:Y:S04]  /*e430*/  LDL.LU R15, [R1+0x44] ;  /* 0x00004400010f7983 */ /* 0x000f280000300800 */
[----:B------:R-:W5:Y:S04]  /*e440*/  LDL R14, [R1] ;  /* 0x00000000010e7983 */ /* 0x000f680000100800 */
[----:B------:R-:W2:Y:S01]  /*e450*/  LDL.LU R19, [R1+0x40] ;  /* 0x0000400001137983 */ /* 0x000ea20000300800 */
[----:B------:R-:W-:-:S03]  /*e460*/  IMAD.MOV.U32 R0, RZ, RZ, 0x1 ;  /* 0x00000001ff007424 */ /* 0x000fc600078e00ff */
[----:B------:R-:W4:Y:S02]  /*e470*/  LDL R13, [R1+0x70] ;  /* 0x00007000010d7983 */ /* 0x000f240000100800 */
[----:B------:R-:W-:Y:S02]  /*e480*/  ISETP.NE.AND P1, PT, R0, c[0x0][0x4e8], PT ;  /* 0x00013a0000007a0c */ /* 0x000fe40003f25270 */
[----:B------:R-:W4:Y:S01]  /*e490*/  LDL R18, [R1+0x68] ;  /* 0x0000680001127983 */ /* 0x000f220000100800 */
[----:B------:R-:W-:Y:S02]  /*e4a0*/  ULDC UR5, c[0x0][0x4e8] ;  /* 0x00013a0000057ab9 */ /* 0x000fe40000000800 */
[----:B------:R-:W-:Y:S02]  /*e4b0*/  ULDC UR4, c[0x0][0x388] ;  /* 0x0000e20000047ab9 */ /* 0x000fe40000000800 */
[----:B------:R-:W-:Y:S01]  /*e4c0*/  UIMAD UR4, UR5, UR4, URZ ;  /* 0x00000004050472a4 */ /* 0x000fe2000f8e023f */
[----:B------:R-:W1:Y:S01]  /*e4d0*/  S2R R20, SR_TID.X ;  /* 0x0000000000147919 */ /* 0x000e620000002100 */
[----:B------:R-:W-:Y:S01]  /*e4e0*/  BSSY B0, `(.L_x_1495) ;  /* 0x0000077000007945 */ /* 0x000fe20003800000 */
[----:B------:R-:W-:-:S02]  /*e4f0*/  IADD3 R65, R218, 0x40, RZ ;  /* 0x00000040da417810 */ /* 0x000fc40007ffe0ff */
[----:B------:R-:W-:Y:S02]  /*e500*/  SHF.R.S32.HI R66, RZ, 0x1f, R252 ;  /* 0x0000001fff427819 */ /* 0x000fe400000114fc */
[----:B------:R-:W-:Y:S02]  /*e510*/  SHF.R.S32.HI R67, RZ, 0x1f, R218 ;  /* 0x0000001fff437819 */ /* 0x000fe400000114da */
[----:B---3--:R-:W-:-:S05]  /*e520*/  SHF.R.S32.HI R5, RZ, 0x1f, R8 ;  /* 0x0000001fff057819 */ /* 0x008fca0000011408 */
[----:B------:R-:W-:Y:S02]  /*e530*/  IMAD R6, R5, c[0x0][0x490], RZ ;  /* 0x0001240005067a24 */ /* 0x000fe400078e02ff */
[----:B--2---:R-:W-:-:S04]  /*e540*/  IMAD.IADD R4, R2, 0x1, R19 ;  /* 0x0000000102047824 */ /* 0x004fc800078e0213 */
[----:B------:R-:W-:-:S04]  /*e550*/  @P1 IMAD.HI.U32 R7, R4, c[0x0][0x4ec], RZ ;  /* 0x00013b0004071a27 */ /* 0x000fc800078e00ff */
[----:B------:R-:W-:-:S04]  /*e560*/  IMAD.WIDE.U32 R2, R8, c[0x0][0x490], RZ ;  /* 0x0001240008027a25 */ /* 0x000fc800078e00ff */
[C---:B------:R-:W-:Y:S02]  /*e570*/  IMAD R6, R8.reuse, c[0x0][0x494], R6 ;  /* 0x0001250008067a24 */ /* 0x040fe400078e0206 */
[----:B------:R-:W-:Y:S01]  /*e580*/  IMAD.MOV.U32 R0, RZ, RZ, R4 ;  /* 0x000000ffff007224 */ /* 0x000fe200078e0004 */
[----:B------:R-:W-:Y:S02]  /*e590*/  @P1 SHF.R.U32.HI R0, RZ, c[0x0][0x4f0], R7 ;  /* 0x00013c00ff001a19 */ /* 0x000fe40000011607 */
[----:B------:R-:W-:Y:S01]  /*e5a0*/  IADD3 R3, R3, R6, RZ ;  /* 0x0000000603037210 */ /* 0x000fe20007ffe0ff */
[----:B------:R-:W-:Y:S01]  /*e5b0*/  IMAD R6, R5, c[0x0][0x3e8], RZ ;  /* 0x0000fa0005067a24 */ /* 0x000fe200078e02ff */
[----:B----4-:R-:W-:Y:S01]  /*e5c0*/  SHF.R.S32.HI R5, RZ, 0x1f, R15 ;  /* 0x0000001fff057819 */ /* 0x010fe2000001140f */
[----:B------:R-:W-:Y:S02]  /*e5d0*/  IMAD.MOV R7, RZ, RZ, -R0 ;  /* 0x000000ffff077224 */ /* 0x000fe400078e0a00 */
[----:B------:R-:W-:-:S02]  /*e5e0*/  IMAD R10, R8, c[0x0][0x3ec], R6 ;  /* 0x0000fb00080a7a24 */ /* 0x000fc400078e0206 */
[----:B------:R-:W-:Y:S02]  /*e5f0*/  IMAD R4, R7, c[0x0][0x4e8], R4 ;  /* 0x00013a0007047a24 */ /* 0x000fe400078e0204 */
[----:B------:R-:W-:-:S04]  /*e600*/  IMAD.WIDE.U32 R8, R8, c[0x0][0x3e8], RZ ;  /* 0x0000fa0008087a25 */ /* 0x000fc800078e00ff */
[----:B------:R-:W-:Y:S02]  /*e610*/  IMAD R11, R5, c[0x0][0x498], RZ ;  /* 0x00012600050b7a24 */ /* 0x000fe400078e02ff */
[----:B------:R-:W-:Y:S01]  /*e620*/  IMAD.WIDE.U32 R6, R15, c[0x0][0x498], R2 ;  /* 0x000126000f067a25 */ /* 0x000fe200078e0002 */
[----:B------:R-:W-:-:S03]  /*e630*/  MOV R2, R8 ;  /* 0x0000000800027202 */ /* 0x000fc60000000f00 */
[----:B------:R-:W-:Y:S01]  /*e640*/  IMAD R12, R5, c[0x0][0x3f0], RZ ;  /* 0x0000fc00050c7a24 */ /* 0x000fe200078e02ff */
[----:B------:R-:W-:Y:S01]  /*e650*/  SHF.R.S32.HI R5, RZ, 0x1f, R0 ;  /* 0x0000001fff057819 */ /* 0x000fe20000011400 */
[----:B------:R-:W-:Y:S01]  /*e660*/  IMAD R11, R15, c[0x0][0x49c], R11 ;  /* 0x000127000f0b7a24 */ /* 0x000fe200078e020b */
[----:B------:R-:W-:Y:S01]  /*e670*/  IADD3 R6, P0, R0, R6, RZ ;  /* 0x0000000600067210 */ /* 0x000fe20007f1e0ff */
[----:B------:R-:W-:-:S03]  /*e680*/  IMAD.IADD R3, R9, 0x1, R10 ;  /* 0x0000000109037824 */ /* 0x000fc600078e020a */
[----:B------:R-:W-:Y:S01]  /*e690*/  IADD3.X R7, R5, R7, R11, P0, !PT ;  /* 0x0000000705077210 */ /* 0x000fe200007fe40b */
[C---:B------:R-:W-:Y:S02]  /*e6a0*/  IMAD R11, R15.reuse, c[0x0][0x3f4], R12 ;  /* 0x0000fd000f0b7a24 */ /* 0x040fe400078e020c */
[----:B------:R-:W-:Y:S02]  /*e6b0*/  IMAD.WIDE.U32 R8, R15, c[0x0][0x3f0], R2 ;  /* 0x0000fc000f087a25 */ /* 0x000fe400078e0002 */
[----:B------:R-:W2:Y:S01]  /*e6c0*/  S2R R15, SR_TID.X ;  /* 0x00000000000f7919 */ /* 0x000ea20000002100 */
[----:B------:R-:W-:Y:S01]  /*e6d0*/  SHF.R.S32.HI R0, RZ, 0x1f, R4 ;  /* 0x0000001fff007819 */ /* 0x000fe20000011404 */
[----:B-----5:R-:W-:-:S04]  /*e6e0*/  IMAD.IADD R5, R14, 0x1, R19 ;  /* 0x000000010e057824 */ /* 0x020fc800078e0213 */
[----:B------:R-:W-:Y:S02]  /*e6f0*/  IMAD R0, R0, c[0x0][0x488], RZ ;  /* 0x0001220000007a24 */ /* 0x000fe400078e02ff */
[----:B------:R-:W-:-:S04]  /*e700*/  IMAD.WIDE.U32 R2, R4, c[0x0][0x488], R6 ;  /* 0x0001220004027a25 */ /* 0x000fc800078e0006 */
[----:B------:R-:W-:Y:S02]  /*e710*/  IMAD R10, R4, c[0x0][0x48c], R0 ;  /* 0x00012300040a7a24 */ /* 0x000fe400078e0200 */
[----:B------:R-:W-:Y:S01]  /*e720*/  @P1 IMAD.HI.U32 R6, R5, c[0x0][0x4ec], RZ ;  /* 0x00013b0005061a27 */ /* 0x000fe200078e00ff */
[----:B------:R-:W-:-:S03]  /*e730*/  LEA R4, P0, R2, c[0x0][0x450], 0x2 ;  /* 0x0001140002047a11 */ /* 0x000fc600078010ff */
[----:B------:R-:W-:Y:S01]  /*e740*/  IMAD.IADD R3, R3, 0x1, R10 ;  /* 0x0000000103037824 */ /* 0x000fe200078e020a */
[----:B--2---:R-:W-:-:S04]  /*e750*/  SHF.R.S32.HI R14, RZ, 0x1f, R15 ;  /* 0x0000001fff0e7819 */ /* 0x004fc8000001140f */
[-C--:B------:R-:W-:Y:S01]  /*e760*/  LEA.HI R14, R14, R15.reuse, RZ, 0x5 ;  /* 0x0000000f0e0e7211 */ /* 0x080fe200078f28ff */
[----:B------:R-:W-:Y:S01]  /*e770*/  IMAD.MOV.U32 R0, RZ, RZ, R5 ;  /* 0x000000ffff007224 */ /* 0x000fe200078e0005 */
[----:B------:R-:W-:Y:S02]  /*e780*/  @P1 SHF.R.U32.HI R0, RZ, c[0x0][0x4f0], R6 ;  /* 0x00013c00ff001a19 */ /* 0x000fe40000011606 */
[----:B------:R-:W-:Y:S01]  /*e790*/  LOP3.LUT R14, R14, 0xffffffe0, RZ, 0xc0, !PT ;  /* 0xffffffe00e0e7812 */ /* 0x000fe200078ec0ff */
[----:B------:R-:W-:Y:S01]  /*e7a0*/  IMAD.MOV.U32 R6, RZ, RZ, R8 ;  /* 0x000000ffff067224 */ /* 0x000fe200078e0008 */
[----:B------:R-:W-:Y:S02]  /*e7b0*/  LEA.HI.X R3, R2, c[0x0][0x454], R3, 0x2, P0 ;  /* 0x0001150002037a11 */ /* 0x000fe400000f1403 */
[----:B------:R-:W-:Y:S02]  /*e7c0*/  IADD3 R14, -R14, R15, RZ ;  /* 0x0000000f0e0e7210 */ /* 0x000fe40007ffe1ff */
[----:B------:R-:W-:Y:S01]  /*e7d0*/  SHF.R.S32.HI R8, RZ, 0x1f, R0 ;  /* 0x0000001fff087819 */ /* 0x000fe20000011400 */
[----:B------:R-:W-:Y:S01]  /*e7e0*/  IMAD.IADD R2, R13, 0x1, R19 ;  /* 0x000000010d027824 */ /* 0x000fe200078e0213 */
[----:B------:R-:W-:Y:S01]  /*e7f0*/  IADD3 R7, R9, R11, RZ ;  /* 0x0000000b09077210 */ /* 0x000fe20007ffe0ff */
[----:B------:R-:W-:Y:S01]  /*e800*/  SHFL.IDX PT, R12, R4, RZ, 0x1c1f ;  /* 0x001c1fff040c7589 */ /* 0x000fe200000e0000 */
[----:B------:R-:W-:Y:S01]  /*e810*/  LOP3.LUT P0, RZ, R14, 0x3, RZ, 0xc0, !PT ;  /* 0x000000030eff7812 */ /* 0x000fe2000780c0ff */
[----:B------:R-:W-:-:S02]  /*e820*/  IMAD R16, R8, c[0x0][0x3e0], RZ ;  /* 0x0000f80008107a24 */ /* 0x000fc400078e02ff */
[----:B------:R-:W2:Y:S04]  /*e830*/  SHFL.IDX PT, R13, R3, RZ, 0x1c1f ;  /* 0x001c1fff030d7589 */ /* 0x000ea800000e0000 */
[----:B------:R-:W-:Y:S04]  /*e840*/  SHFL.IDX PT, R10, R4, 0x1, 0x1c1f ;  /* 0x003c1f00040a7f89 */ /* 0x000fe800000e0000 */
[----:B------:R-:W3:Y:S04]  /*e850*/  SHFL.IDX PT, R11, R3, 0x1, 0x1c1f ;  /* 0x003c1f00030b7f89 */ /* 0x000ee800000e0000 */
[----:B------:R-:W-:Y:S04]  /*e860*/  SHFL.IDX PT, R14, R4, 0x2, 0x1c1f ;  /* 0x005c1f00040e7f89 */ /* 0x000fe800000e0000 */
[----:B------:R-:W4:Y:S04]  /*e870*/  SHFL.IDX PT, R15, R3, 0x2, 0x1c1f ;  /* 0x005c1f00030f7f89 */ /* 0x000f2800000e0000 */
[----:B------:R-:W-:Y:S04]  /*e880*/  SHFL.IDX PT, R8, R4, 0x3, 0x1c1f ;  /* 0x007c1f0004087f89 */ /* 0x000fe800000e0000 */
[----:B------:R5:W1:Y:S01]  /*e890*/  SHFL.IDX PT, R9, R3, 0x3, 0x1c1f ;  /* 0x007c1f0003097f89 */ /* 0x000a6200000e0000 */
[----:B------:R-:W-:-:S02]  /*e8a0*/  IADD3 R17, R2, 0x8, RZ ;  /* 0x0000000802117810 */ /* 0x000fc40007ffe0ff */
[----:B------:R-:W-:Y:S02]  /*e8b0*/  ISETP.GE.OR P3, PT, R2, UR4, P0 ;  /* 0x0000000402007c0c */ /* 0x000fe40008766670 */
[----:B------:R-:W-:Y:S01]  /*e8c0*/  ISETP.GE.OR P2, PT, R17, UR4, P0 ;  /* 0x0000000411007c0c */ /* 0x000fe20008746670 */
[C---:B------:R-:W-:Y:S02]  /*e8d0*/  IMAD R16, R0.reuse, c[0x0][0x3e4], R16 ;  /* 0x0000f90000107a24 */ /* 0x040fe400078e0210 */
[----:B------:R-:W-:Y:S01]  /*e8e0*/  IMAD.WIDE.U32 R6, R0, c[0x0][0x3e0], R6 ;  /* 0x0000f80000067a25 */ /* 0x000fe200078e0006 */
[C---:B-----5:R-:W-:Y:S02]  /*e8f0*/  IADD3 R3, R2.reuse, 0x40, RZ ;  /* 0x0000004002037810 */ /* 0x060fe40007ffe0ff */
        /* <DEDUP_REMOVED lines=10> */
[----:B-1----:R4:W-:Y:S01]  /*e9a0*/  @!P0 ST.E [R8.64], R44 ;  /* 0x0000002c08008985 */ /* 0x0029e2000c101906 */
[----:B------:R-:W-:-:S03]  /*e9b0*/  SHF.R.S32.HI R18, RZ, 0x1f, R20 ;  /* 0x0000001fff127819 */ /* 0x000fc60000011414 */
[----:B------:R4:W1:Y:S04]  /*e9c0*/  LDS.128 R36, [R0+0x880] ;  /* 0x0008800000247984 */ /* 0x0008680000000c00 */
        /* <DEDUP_REMOVED lines=8> */
[----:B------:R-:W-:Y:S01]  /*ea50*/  IADD3 R3, R7, R16, RZ ;  /* 0x0000001007037210 */ /* 0x000fe20007ffe0ff */
[----:B------:R-:W-:Y:S01]  /*ea60*/  IMAD.MOV.U32 R2, RZ, RZ, R6 ;  /* 0x000000ffff027224 */ /* 0x000fe200078e0006 */
[----:B------:R-:W-:Y:S01]  /*ea70*/  LEA.HI R18, R18, R20, RZ, 0x2 ;  /* 0x0000001412127211 */ /* 0x000fe200078f10ff */
[----:B------:R-:W-:-:S02]  /*ea80*/  IMAD R5, R5, c[0x0][0x3d8], RZ ;  /* 0x0000f60005057a24 */ /* 0x000fc400078e02ff */
[----:B------:R-:W-:Y:S01]  /*ea90*/  IMAD.WIDE.U32 R2, R4, c[0x0][0x3d8], R2 ;  /* 0x0000f60004027a25 */ /* 0x000fe200078e0002 */
[----:B------:R-:W-:-:S03]  /*eaa0*/  SHF.R.S32.HI R18, RZ, 0x2, R18 ;  /* 0x00000002ff127819 */ /* 0x000fc60000011412 */
[----:B------:R-:W-:Y:S01]  /*eab0*/  IMAD R5, R4, c[0x0][0x3dc], R5 ;  /* 0x0000f70004057a24 */ /* 0x000fe200078e0205 */
[----:B--2---:R-:W-:Y:S01]  /*eac0*/  LEA R12, P0, R2, c[0x0][0x380], 0x1 ;  /* 0x0000e000020c7a11 */ /* 0x004fe200078008ff */
[----:B---3--:R-:W-:-:S03]  /*ead0*/  IMAD.IADD R11, R18, 0x1, R19 ;  /* 0x00000001120b7824 */ /* 0x008fc600078e0213 */
[----:B------:R-:W-:-:S04]  /*eae0*/  IADD3 R3, R3, R5, RZ ;  /* 0x0000000503037210 */ /* 0x000fc80007ffe0ff */
[----:B------:R-:W-:Y:S02]  /*eaf0*/  LEA.HI.X R10, R2, c[0x0][0x384], R3, 0x1, P0 ;  /* 0x0000e100020a7a11 */ /* 0x000fe400000f0c03 */
[----:B------:R-:W-:Y:S01]  /*eb00*/  ISETP.GE.AND P0, PT, R11, UR4, PT ;  /* 0x000000040b007c0c */ /* 0x000fe2000bf06270 */
[----:B------:R4:W2:Y:S01]  /*eb10*/  SHFL.IDX PT, R2, R12, RZ, 0x1c1f ;  /* 0x001c1fff0c027589 */ /* 0x0008a200000e0000 */
[----:B------:R-:W-:-:S03]  /*eb20*/  IADD3 R13, R218, 0x40, RZ ;  /* 0x00000040da0d7810 */ /* 0x000fc60007ffe0ff */
[----:B------:R4:W3:Y:S01]  /*eb30*/  SHFL.IDX PT, R3, R10, RZ, 0x1c1f ;  /* 0x001c1fff0a037589 */ /* 0x0008e200000e0000 */
[----:B------:R-:W-:-:S07]  /*eb40*/  SHF.R.S32.HI R13, RZ, 0x1f, R13 ;  /* 0x0000001fff0d7819 */ /* 0x000fce000001140d */
[----:B------:R-:W-:Y:S05]  /*eb50*/  @P0 BRA `(.L_x_1496) ;  /* 0x000000f000000947 */ /* 0x000fea0003800000 */
[----:B------:R-:W5:Y:S01]  /*eb60*/  LDS.128 R24, [R0+0x80] ;  /* 0x0000800000187984 */ /* 0x000f620000000c00 */
[----:B------:R-:W-:Y:S02]  /*eb70*/  ISETP.GE.AND P5, PT, R218, c[0x0][0x3c8], PT ;  /* 0x0000f200da007a0c */ /* 0x000fe40003fa6270 */
[----:B------:R-:W-:Y:S01]  /*eb80*/  ISETP.GE.AND P4, PT, R252, c[0x0][0x3c8], PT ;  /* 0x0000f200fc007a0c */ /* 0x000fe20003f86270 */
[----:B------:R-:W4:Y:S01]  /*eb90*/  LDS.128 R20, [R0+0x2080] ;  /* 0x0020800000147984 */ /* 0x000f220000000c00 */
[----:B------:R-:W-:-:S03]  /*eba0*/  ISETP.GE.AND P3, PT, R65, c[0x0][0x3c8], PT ;  /* 0x0000f20041007a0c */ /* 0x000fc60003f66270 */
[----:B------:R-:W3:Y:S06]  /*ebb0*/  LDS.128 R16, [R0+0x4080] ;  /* 0x0040800000107984 */ /* 0x000eec0000000c00 */
[-C--:B--2---:R-:W-:Y:S02]  /*ebc0*/  @!P5 LEA R6, P2, R218, R2.reuse, 0x1 ;  /* 0x00000002da06d211 */ /* 0x084fe400078408ff */
[-C--:B------:R-:W-:Y:S02]  /*ebd0*/  @!P4 LEA R4, P1, R252, R2.reuse, 0x1 ;  /* 0x00000002fc04c211 */ /* 0x080fe400078208ff */
[----:B------:R-:W-:-:S02]  /*ebe0*/  @!P3 LEA R2, P0, R65, R2, 0x1 ;  /* 0x000000024102b211 */ /* 0x000fc400078008ff */
[-C--:B---3--:R-:W-:Y:S02]  /*ebf0*/  @!P5 LEA.HI.X R7, R218, R3.reuse, R67, 0x1, P2 ;  /* 0x00000003da07d211 */ /* 0x088fe400010f0c43 */
[-C--:B------:R-:W-:Y:S02]  /*ec00*/  @!P4 LEA.HI.X R5, R252, R3.reuse, R66, 0x1, P1 ;  /* 0x00000003fc05c211 */ /* 0x080fe400008f0c42 */
[----:B------:R-:W-:Y:S01]  /*ec10*/  @!P3 LEA.HI.X R3, R65, R3, R13, 0x1, P0 ;  /* 0x000000034103b211 */ /* 0x000fe200000f0c0d */
[----:B-----5:R2:W-:Y:S04]  /*ec20*/  @!P5 ST.E.128 [R6.64], R24 ;  /* 0x000000180600d985 */ /* 0x0205e8000c101d06 */
[----:B----4-:R2:W-:Y:S04]  /*ec30*/  @!P4 ST.E.128 [R4.64], R20 ;  /* 0x000000140400c985 */ /* 0x0105e8000c101d06 */
[----:B------:R2:W-:Y:S02]  /*ec40*/  @!P3 ST.E.128 [R2.64], R16 ;  /* 0x000000100200b985 */ /* 0x0005e4000c101d06 */
.L_x_1496:
[----:B------:R-:W-:Y:S05]  /*ec50*/  BSYNC B0 ;  /* 0x0000000000007941 */ /* 0x000fea0003800000 */
.L_x_1495:
[----:B--23--:R-:W-:Y:S01]  /*ec60*/  IADD3 R3, R11, 0x20, RZ ;  /* 0x000000200b037810 */ /* 0x00cfe20007ffe0ff */
[----:B------:R2:W3:Y:S01]  /*ec70*/  SHFL.IDX PT, R2, R10, 0x1, 0x1c1f ;  /* 0x003c1f000a027f89 */ /* 0x0004e200000e0000 */
[----:B------:R-:W-:Y:S02]  /*ec80*/  BSSY B0, `(.L_x_1497) ;  /* 0x0000010000007945 */ /* 0x000fe40003800000 */
[----:B------:R-:W-:Y:S01]  /*ec90*/  ISETP.GE.AND P0, PT, R3, UR4, PT ;  /* 0x0000000403007c0c */ /* 0x000fe2000bf06270 */
[----:B----4-:R2:W4:-:S12]  /*eca0*/  SHFL.IDX PT, R0, R12, 0x1, 0x1c1f ;  /* 0x003c1f000c007f89 */ /* 0x01051800000e0000 */
[----:B------:R-:W-:Y:S05]  /*ecb0*/  @P0 BRA `(.L_x_1498) ;  /* 0x000000c000000947 */ /* 0x000fea0003800000 */
[----:B------:R-:W-:Y:S02]  /*ecc0*/  ISETP.GE.AND P2, PT, R218, c[0x0][0x3c8], PT ;  /* 0x0000f200da007a0c */ /* 0x000fe40003f46270 */
[----:B------:R-:W-:Y:S02]  /*ecd0*/  ISETP.GE.AND P1, PT, R252, c[0x0][0x3c8], PT ;  /* 0x0000f200fc007a0c */ /* 0x000fe40003f26270 */
[----:B------:R-:W-:-:S09]  /*ece0*/  ISETP.GE.AND P0, PT, R65, c[0x0][0x3c8], PT ;  /* 0x0000f20041007a0c */ /* 0x000fd20003f06270 */
[-C--:B----4-:R-:W-:Y:S02]  /*ecf0*/  @!P2 LEA R8, P5, R218, R0.reuse, 0x1 ;  /* 0x00000000da08a211 */ /* 0x090fe400078a08ff */
[-C--:B------:R-:W-:Y:S02]  /*ed00*/  @!P1 LEA R6, P4, R252, R0.reuse, 0x1 ;  /* 0x00000000fc069211 */ /* 0x080fe400078808ff */
[C---:B------:R-:W-:Y:S02]  /*ed10*/  @!P0 LEA R4, P3, R65.reuse, R0, 0x1 ;  /* 0x0000000041048211 */ /* 0x040fe400078608ff */
[-C--:B---3--:R-:W-:Y:S02]  /*ed20*/  @!P2 LEA.HI.X R9, R218, R2.reuse, R67, 0x1, P5 ;  /* 0x00000002da09a211 */ /* 0x088fe400028f0c43 */
[-C--:B------:R-:W-:Y:S02]  /*ed30*/  @!P1 LEA.HI.X R7, R252, R2.reuse, R66, 0x1, P4 ;  /* 0x00000002fc079211 */ /* 0x080fe400020f0c42 */
[----:B------:R-:W-:Y:S01]  /*ed40*/  @!P0 LEA.HI.X R5, R65, R2, R13, 0x1, P3 ;  /* 0x0000000241058211 */ /* 0x000fe200018f0c0d */
[----:B-1----:R1:W-:Y:S04]  /*ed50*/  @!P2 ST.E.128 [R8.64], R36 ;  /* 0x000000240800a985 */ /* 0x0023e8000c101d06 */
[----:B------:R1:W-:Y:S04]  /*ed60*/  @!P1 ST.E.128 [R6.64], R32 ;  /* 0x0000002006009985 */ /* 0x0003e8000c101d06 */
[----:B------:R1:W-:Y:S02]  /*ed70*/  @!P0 ST.E.128 [R4.64], R28 ;  /* 0x0000001c04008985 */ /* 0x0003e4000c101d06 */
.L_x_1498:
[----:B------:R-:W-:Y:S05]  /*ed80*/  BSYNC B0 ;  /* 0x0000000000007941 */ /* 0x000fea0003800000 */
.L_x_1497:
[----:B------:R-:W-:Y:S01]  /*ed90*/  IADD3 R3, R11, 0x40, RZ ;  /* 0x000000400b037810 */ /* 0x000fe20007ffe0ff */
[----:B---3--:R3:W2:Y:S01]  /*eda0*/  SHFL.IDX PT, R2, R10, 0x2, 0x1c1f ;  /* 0x005c1f000a027f89 */ /* 0x0086a200000e0000 */
[----:B------:R-:W-:Y:S02]  /*edb0*/  BSSY B0, `(.L_x_1499) ;  /* 0x0000010000007945 */ /* 0x000fe40003800000 */
[----:B------:R-:W-:Y:S01]  /*edc0*/  ISETP.GE.AND P0, PT, R3, UR4, PT ;  /* 0x0000000403007c0c */ /* 0x000fe2000bf06270 */
[----:B----4-:R3:W4:-:S12]  /*edd0*/  SHFL.IDX PT, R0, R12, 0x2, 0x1c1f ;  /* 0x005c1f000c007f89 */ /* 0x01071800000e0000 */
[----:B------:R-:W-:Y:S05]  /*ede0*/  @P0 BRA `(.L_x_1500) ;  /* 0x000000c000000947 */ /* 0x000fea0003800000 */
[----:B------:R-:W-:Y:S02]  /*edf0*/  ISETP.GE.AND P2, PT, R218, c[0x0][0x3c8], PT ;  /* 0x0000f200da007a0c */ /* 0x000fe40003f46270 */
[----:B------:R-:W-:Y:S02]  /*ee00*/  ISETP.GE.AND P1, PT, R252, c[0x0][0x3c8], PT ;  /* 0x0000f200fc007a0c */ /* 0x000fe40003f26270 */
[----:B------:R-:W-:-:S09]  /*ee10*/  ISETP.GE.AND P0, PT, R65, c[0x0][0x3c8], PT ;  /* 0x0000f20041007a0c */ /* 0x000fd20003f06270 */
[-C--:B-1--4-:R-:W-:Y:S02]  /*ee20*/  @!P2 LEA R8, P5, R218, R0.reuse, 0x1 ;  /* 0x00000000da08a211 */ /* 0x092fe400078a08ff */
[-C--:B------:R-:W-:Y:S02]  /*ee30*/  @!P1 LEA R6, P4, R252, R0.reuse, 0x1 ;  /* 0x00000000fc069211 */ /* 0x080fe400078808ff */
[C---:B------:R-:W-:Y:S02]  /*ee40*/  @!P0 LEA R4, P3, R65.reuse, R0, 0x1 ;  /* 0x0000000041048211 */ /* 0x040fe400078608ff */
[-C--:B--2---:R-:W-:Y:S02]  /*ee50*/  @!P2 LEA.HI.X R9, R218, R2.reuse, R67, 0x1, P5 ;  /* 0x00000002da09a211 */ /* 0x084fe400028f0c43 */
[-C--:B------:R-:W-:Y:S02]  /*ee60*/  @!P1 LEA.HI.X R7, R252, R2.reuse, R66, 0x1, P4 ;  /* 0x00000002fc079211 */ /* 0x080fe400020f0c42 */
[----:B------:R-:W-:Y:S01]  /*ee70*/  @!P0 LEA.HI.X R5, R65, R2, R13, 0x1, P3 ;  /* 0x0000000241058211 */ /* 0x000fe200018f0c0d */
[----:B------:R1:W-:Y:S04]  /*ee80*/  @!P2 ST.E.128 [R8.64], R48 ;  /* 0x000000300800a985 */ /* 0x0003e8000c101d06 */
[----:B------:R1:W-:Y:S04]  /*ee90*/  @!P1 ST.E.128 [R6.64], R44 ;  /* 0x0000002c06009985 */ /* 0x0003e8000c101d06 */
[----:B------:R1:W-:Y:S02]  /*eea0*/  @!P0 ST.E.128 [R4.64], R40 ;  /* 0x0000002804008985 */ /* 0x0003e4000c101d06 */
.L_x_1500:
[----:B------:R-:W-:Y:S05]  /*eeb0*/  BSYNC B0 ;  /* 0x0000000000007941 */ /* 0x000fea0003800000 */
.L_x_1499:
[----:B------:R-:W-:Y:S01]  /*eec0*/  IADD3 R3, R11, 0x60, RZ ;  /* 0x000000600b037810 */ /* 0x000fe20007ffe0ff */
[----:B--2---:R2:W3:Y:S03]  /*eed0*/  SHFL.IDX PT, R2, R10, 0x3, 0x1c1f ;  /* 0x007c1f000a027f89 */ /* 0x0044e600000e0000 */
[----:B------:R-:W-:Y:S01]  /*eee0*/  ISETP.GE.AND P0, PT, R3, UR4, PT ;  /* 0x0000000403007c0c */ /* 0x000fe2000bf06270 */
[----:B----4-:R2:W4:-:S12]  /*eef0*/  SHFL.IDX PT, R0, R12, 0x3, 0x1c1f ;  /* 0x007c1f000c007f89 */ /* 0x01051800000e0000 */
[----:B------:R-:W-:Y:S05]  /*ef00*/  @P0 BRA `(.L_x_1501) ;  /* 0x00000c1000000947 */ /* 0x000fea0003800000 */
[----:B------:R-:W-:Y:S02]  /*ef10*/  ISETP.GE.AND P1, PT, R218, c[0x0][0x3c8], PT ;  /* 0x0000f200da007a0c */ /* 0x000fe40003f26270 */
[----:B------:R-:W-:-:S11]  /*ef20*/  ISETP.GE.AND P0, PT, R252, c[0x0][0x3c8], PT ;  /* 0x0000f200fc007a0c */ /* 0x000fd60003f06270 */
[-C--:B-1--4-:R-:W-:Y:S02]  /*ef30*/  @!P1 LEA R6, P3, R218, R0.reuse, 0x1 ;  /* 0x00000000da069211 */ /* 0x092fe400078608ff */
[----:B------:R-:W-:Y:S02]  /*ef40*/  @!P0 LEA R4, P2, R252, R0, 0x1 ;  /* 0x00000000fc048211 */ /* 0x000fe400078408ff */
[-C--:B---3--:R-:W-:Y:S02]  /*ef50*/  @!P1 LEA.HI.X R7, R218, R2.reuse, R67, 0x1, P3 ;  /* 0x00000002da079211 */ /* 0x088fe400018f0c43 */
        /* <DEDUP_REMOVED lines=9> */
.L_x_1493:
        /* <DEDUP_REMOVED lines=42> */
.L_x_1503:
[----:B------:R-:W-:Y:S05]  /*f290*/  BSYNC B0 ;  /* 0x0000000000007941 */ /* 0x000fea0003800000 */
.L_x_1502:
[----:B------:R-:W2:Y:S01]  /*f2a0*/  LDL R2, [R1] ;  /* 0x0000000001027983 */ /* 0x000ea20000100800 */
        /* <DEDUP_REMOVED lines=30> */
.L_x_1542:
[----:B------:R-:W-:Y:S05]  /*f490*/  BRA.DIV ~URZ, `(.L_x_1505) ;  /* 0x000037627f007947 */ /* 0x000fea000b800000 */
[----:B------:R3:W4:Y:S02]  /*f4a0*/  SHFL.IDX PT, R0, R11, RZ, 0x1c1f ;  /* 0x001c1fff0b007589 */ /* 0x00072400000e0000 */
.L_x_1543:
        /* <DEDUP_REMOVED lines=12> */
[----:B------:R-:W-:Y:S02]  /*f570*/  ISETP.GE.AND P2, PT, R218, c[0x0][0x3c8], PT ;  /* 0x0000f200da007a0c */ /* 0x000fe40003f46270 */
[----:B------:R-:W-:Y:S02]  /*f580*/  ISETP.GE.AND P1, PT, R252, c[0x0][0x3c8], PT ;  /* 0x0000f200fc007a0c */ /* 0x000fe40003f26270 */
[----:B------:R-:W-:Y:S02]  /*f590*/  ISETP.GE.AND P0, PT, R13, c[0x0][0x3c8], PT ;  /* 0x0000f2000d007a0c */ /* 0x000fe40003f06270 */
[----:B------:R-:W-:Y:S02]  /*f5a0*/  IADD3 R14, R218, 0x40, RZ ;  /* 0x00000040da0e7810 */ /* 0x000fe40007ffe0ff */
[----:B------:R-:W-:-:S02]  /*f5b0*/  SHF.R.S32.HI R16, RZ, 0x1f, R218 ;  /* 0x0000001fff107819 */ /* 0x000fc400000114da */
[----:B------:R-:W-:Y:S02]  /*f5c0*/  SHF.R.S32.HI R15, RZ, 0x1f, R252 ;  /* 0x0000001fff0f7819 */ /* 0x000fe400000114fc */
[----:B------:R-:W-:Y:S02]  /*f5d0*/  SHF.R.S32.HI R14, RZ, 0x1f, R14 ;  /* 0x0000001fff0e7819 */ /* 0x000fe4000001140e */
[-C--:B----4-:R-:W-:Y:S02]  /*f5e0*/  @!P2 LEA R8, P5, R218, R0.reuse, 0x1 ;  /* 0x00000000da08a211 */ /* 0x090fe400078a08ff */
[-C--:B------:R-:W-:Y:S02]  /*f5f0*/  @!P1 LEA R6, P4, R252, R0.reuse, 0x1 ;  /* 0x00000000fc069211 */ /* 0x080fe400078808ff */
[----:B------:R-:W-:Y:S02]  /*f600*/  @!P0 LEA R2, P3, R13, R0, 0x1 ;  /* 0x000000000d028211 */ /* 0x000fe400078608ff */
[----:B--2---:R-:W-:-:S02]  /*f610*/  @!P2 LEA.HI.X R9, R218, R4, R16, 0x1, P5 ;  /* 0x00000004da09a211 */ /* 0x004fc400028f0c10 */
[-C--:B------:R-:W-:Y:S02]  /*f620*/  @!P1 LEA.HI.X R7, R252, R4.reuse, R15, 0x1, P4 ;  /* 0x00000004fc079211 */ /* 0x080fe400020f0c0f */
[----:B------:R-:W-:Y:S01]  /*f630*/  @!P0 LEA.HI.X R3, R13, R4, R14, 0x1, P3 ;  /* 0x000000040d038211 */ /* 0x000fe200018f0c0e */
[----:B------:R1:W-:Y:S04]  /*f640*/  @!P2 ST.E.128 [R8.64], RZ ;  /* 0x000000ff0800a985 */ /* 0x0003e8000c101d06 */
[----:B------:R1:W-:Y:S04]  /*f650*/  @!P1 ST.E.128 [R6.64], RZ ;  /* 0x000000ff06009985 */ /* 0x0003e8000c101d06 */
[----:B------:R1:W-:Y:S02]  /*f660*/  @!P0 ST.E.128 [R2.64], RZ ;  /* 0x000000ff02008985 */ /* 0x0003e4000c101d06 */
.L_x_1507:
[----:B------:R-:W-:Y:S05]  /*f670*/  BSYNC B0 ;  /* 0x0000000000007941 */ /* 0x000fea0003800000 */
.L_x_1506:
[----:B------:R-:W-:Y:S05]  /*f680*/  BRA.DIV ~URZ, `(.L_x_1508) ;  /* 0x000035e27f007947 */ /* 0x000fea000b800000 */
[----:B--2---:R2:W1:Y:S04]  /*f690*/  SHFL.IDX PT, R4, R5, 0x1, 0x1c1f ;  /* 0x003c1f0005047f89 */ /* 0x00446800000e0000 */
[----:B----4-:R2:W4:Y:S02]  /*f6a0*/  SHFL.IDX PT, R0, R11, 0x1, 0x1c1f ;  /* 0x003c1f000b007f89 */ /* 0x01052400000e0000 */
.L_x_1544:
[----:B-1----:R-:W-:Y:S01]  /*f6b0*/  IADD3 R2, R10, 0x20, RZ ;  /* 0x000000200a027810 */ /* 0x002fe20007ffe0ff */
[----:B------:R-:W-:Y:S03]  /*f6c0*/  BSSY B0, `(.L_x_1509) ;  /* 0x0000014000007945 */ /* 0x000fe60003800000 */
        /* <DEDUP_REMOVED lines=13> */
[----:B------:R-:W-:-:S02]  /*f7a0*/  @!P2 LEA.HI.X R9, R218, R4, R16, 0x1, P5 ;  /* 0x00000004da09a211 */ /* 0x000fc400028f0c10 */
[-C--:B------:R-:W-:Y:S02]  /*f7b0*/  @!P1 LEA.HI.X R7, R252, R4.reuse, R15, 0x1, P4 ;  /* 0x00000004fc079211 */ /* 0x080fe400020f0c0f */
[----:B------:R-:W-:Y:S01]  /*f7c0*/  @!P0 LEA.HI.X R3, R13, R4, R14, 0x1, P3 ;  /* 0x000000040d038211 */ /* 0x000fe200018f0c0e */
[----:B------:R1:W-:Y:S04]  /*f7d0*/  @!P2 ST.E.128 [R8.64], RZ ;  /* 0x000000ff0800a985 */ /* 0x0003e8000c101d06 */
[----:B------:R1:W-:Y:S04]  /*f7e0*/  @!P1 ST.E.128 [R6.64], RZ ;  /* 0x000000ff06009985 */ /* 0x0003e8000c101d06 */
[----:B------:R1:W-:Y:S02]  /*f7f0*/  @!P0 ST.E.128 [R2.64], RZ ;  /* 0x000000ff02008985 */ /* 0x0003e4000c101d06 */
.L_x_1510:
[----:B------:R-:W-:Y:S05]  /*f800*/  BSYNC B0 ;  /* 0x0000000000007941 */ /* 0x000fea0003800000 */
.L_x_1509:
[----:B------:R-:W-:Y:S05]  /*f810*/  BRA.DIV ~URZ, `(.L_x_1511) ;  /* 0x000035227f007947 */ /* 0x000fea000b800000 */
[----:B------:R1:W2:Y:S02]  /*f820*/  SHFL.IDX PT, R4, R5, 0x2, 0x1c1f ;  /* 0x005c1f0005047f89 */ /* 0x0002a400000e0000 */
.L_x_1545:
[----:B------:R-:W-:Y:S05]  /*f830*/  BRA.DIV ~URZ, `(.L_x_1512) ;  /* 0x000035727f007947 */ /* 0x000fea000b800000 */
[----:B----4-:R4:W1:Y:S02]  /*f840*/  SHFL.IDX PT, R0, R11, 0x2, 0x1c1f ;  /* 0x005c1f000b007f89 */ /* 0x01086400000e0000 */
.L_x_1546:
        /* <DEDUP_REMOVED lines=12> */
[-C--:B------:R-:W-:Y:S02]  /*f910*/  @!P2 LEA R8, P5, R218, R0.reuse, 0x1 ;  /* 0x00000000da08a211 */ /* 0x080fe400078a08ff */
        /* <DEDUP_REMOVED lines=8> */
.L_x_1514:
[----:B------:R-:W-:Y:S05]  /*f9a0*/  BSYNC B0 ;  /* 0x0000000000007941 */ /* 0x000fea0003800000 */
.L_x_1513:
[----:B------:R-:W-:Y:S05]  /*f9b0*/  BRA.DIV ~URZ, `(.L_x_1515) ;  /* 0x000034627f007947 */ /* 0x000fea000b800000 */
[----:B--2---:R2:W1:Y:S04]  /*f9c0*/  SHFL.IDX PT, R4, R5, 0x3, 0x1c1f ;  /* 0x007c1f0005047f89 */ /* 0x00446800000e0000 */
[----:B------:R2:W3:Y:S02]  /*f9d0*/  SHFL.IDX PT, R0, R11, 0x3, 0x1c1f ;  /* 0x007c1f000b007f89 */ /* 0x0004e400000e0000 */
.L_x_1547:
[----:B------:R-:W-:-:S04]  /*f9e0*/  IADD3 R10, R10, 0x60, RZ ;  /* 0x000000600a0a7810 */ /* 0x000fc80007ffe0ff */
[----:B------:R-:W-:-:S13]  /*f9f0*/  ISETP.GE.AND P0, PT, R10, R12, PT ;  /* 0x0000000c0a00720c */ /* 0x000fda0003f06270 */
[----:B------:R-:W-:Y:S05]  /*fa00*/  @P0 BRA `(.L_x_1501) ;  /* 0x0000011000000947 */ /* 0x000fea0003800000 */
[C---:B--2---:R-:W-:Y:S02]  /*fa10*/  IADD3 R5, R218.reuse, 0x40, RZ ;  /* 0x00000040da057810 */ /* 0x044fe40007ffe0ff */
[----:B------:R-:W-:Y:S02]  /*fa20*/  ISETP.GE.AND P2, PT, R218, c[0x0][0x3c8], PT ;  /* 0x0000f200da007a0c */ /* 0x000fe40003f46270 */
[----:B------:R-:W-:Y:S02]  /*fa30*/  ISETP.GE.AND P1, PT, R252, c[0x0][0x3c8], PT ;  /* 0x0000f200fc007a0c */ /* 0x000fe40003f26270 */
[----:B------:R-:W-:Y:S02]  /*fa40*/  ISETP.GE.AND P0, PT, R5, c[0x0][0x3c8], PT ;  /* 0x0000f20005007a0c */ /* 0x000fe40003f06270 */
[----:B---34-:R-:W-:Y:S02]  /*fa50*/  IADD3 R11, R218, 0x40, RZ ;  /* 0x00000040da0b7810 */ /* 0x018fe40007ffe0ff */
[----:B------:R-:W-:-:S02]  /*fa60*/  SHF.R.S32.HI R14, RZ, 0x1f, R218 ;  /* 0x0000001fff0e7819 */ /* 0x000fc400000114da */
[----:B------:R-:W-:Y:S02]  /*fa70*/  SHF.R.S32.HI R13, RZ, 0x1f, R252 ;  /* 0x0000001fff0d7819 */ /* 0x000fe400000114fc */
[----:B------:R-:W-:Y:S02]  /*fa80*/  SHF.R.S32.HI R11, RZ, 0x1f, R11 ;  /* 0x0000001fff0b7819 */ /* 0x000fe4000001140b */
[-C--:B-1----:R-:W-:Y:S02]  /*fa90*/  @!P2 LEA R8, P5, R218, R0.reuse, 0x1 ;  /* 0x00000000da08a211 */ /* 0x082fe400078a08ff */
        /* <DEDUP_REMOVED lines=8> */
.L_x_1501:
[----:B------:R-:W-:Y:S05]  /*fb20*/  BSYNC B1 ;  /* 0x0000000000017941 */ /* 0x000fea0003800000 */
.L_x_1492:
[----:B---34-:R-:W3:Y:S02]  /*fb30*/  LDL R0, [R1+0x6c] ;  /* 0x00006c0001007983 */ /* 0x018ee40000100800 */
        /* <DEDUP_REMOVED lines=8> */
[----:B---3--:R3:W4:Y:S02]  /*fbc0*/  SHFL.IDX PT, R0, R64, RZ, 0x1f ;  /* 0x00001fff40007589 */ /* 0x00872400000e0000 */
.L_x_1548:
[----:B------:R-:W-:Y:S01]  /*fbd0*/  WARPSYNC 0xffffffff ;  /* 0xffffffff00007948 */ /* 0x000fe20003800000 */
[----:B------:R-:W-:Y:S06]  /*fbe0*/  BAR.SYNC.DEFER_BLOCKING 0x4, 0x80 ;  /* 0x0102000000007b1d */ /* 0x000fec0000010000 */
[----:B----4-:R4:W-:Y:S04]  /*fbf0*/  STL [R1+0x64], R0 ;  /* 0x0000640001007387 */ /* 0x0109e80000100800 */
[----:B------:R4:W-:Y:S04]  /*fc00*/  @!P6 STS [0xc100], R64 ;  /* 0x00c10040ff00e388 */ /* 0x0009e80000000800 */
[----:B------:R-:W-:Y:S06]  /*fc10*/  BAR.ARV 0x5, 0x80 ;  /* 0x0142000000007b1d */ /* 0x000fec0000002000 */
.L_x_1516:
[----:B---34-:R-:W3:Y:S02]  /*fc20*/  LDL R0, [R1+0x64] ;  /* 0x0000640001007983 */ /* 0x018ee40000100800 */
[----:B---3--:R-:W-:-:S13]  /*fc30*/  ISETP.GE.AND P0, PT, R0, c[0x0][0x538], PT ;  /* 0x00014e0000007a0c */ /* 0x008fda0003f06270 */
[----:B-12---:R-:W-:Y:S01]  /*fc40*/  @P0 CALL.REL.NOINC `(.L_x_1518) ;  /* 0x0000001000000944 */ /* 0x006fe20003c00000 */
[----:B------:R-:W-:Y:S05]  /*fc50*/  BRA `(.L_x_1519) ;  /* 0xffff0da000007947 */ /* 0x000fea000383ffff */
.L_x_1518:
[----:B------:R-:W-:Y:S05]  /*fc60*/  EXIT ;  /* 0x000000000000794d */ /* 0x000fea0003800000 */
.L_x_1450:
[----:B------:R-:W-:Y:S01]  /*fc70*/  IMAD.MOV.U32 R147, RZ, RZ, R5 ;  /* 0x000000ffff937224 */ /* 0x000fe200078e0005 */
[----:B------:R-:W-:Y:S01]  /*fc80*/  MOV R148, RZ ;  /* 0x000000ff00947202 */ /* 0x000fe20000000f00 */
[----:B------:R-:W-:Y:S01]  /*fc90*/  IMAD.MOV.U32 R3, RZ, RZ, 0x1c1f ;  /* 0x00001c1fff037424 */ /* 0x000fe200078e00ff */
[----:B------:R-:W-:Y:S02]  /*fca0*/  MOV R2, 0xfcc0 ;  /* 0x0000fcc000027802 */ /* 0x000fe40000000f00 */
[----:B-----5:R-:W-:Y:S05]  /*fcb0*/  CALL.REL.NOINC `($__internal_9_$__cuda_sm70_shflsync_idx_p) ;  /* 0x0000330000007944 */ /* 0x020fea0003c00000 */
[----:B------:R-:W-:Y:S01]  /*fcc0*/  MOV R4, R149 ;  /* 0x0000009500047202 */ /* 0x000fe20000000f00 */
[----:B------:R-:W-:Y:S05]  /*fcd0*/  BRA `(.L_x_1520) ;  /* 0xffff186000007947 */ /* 0x000fea000383ffff */
.L_x_1451:
[----:B------:R-:W-:Y:S01]  /*fce0*/  IMAD.MOV.U32 R147, RZ, RZ, R11 ;  /* 0x000000ffff937224 */ /* 0x000fe200078e000b */
[----:B------:R-:W-:Y:S01]  /*fcf0*/  MOV R148, RZ ;  /* 0x000000ff00947202 */ /* 0x000fe20000000f00 */
[----:B------:R-:W-:Y:S01]  /*fd00*/  IMAD.MOV.U32 R3, RZ, RZ, 0x1c1f ;  /* 0x00001c1fff037424 */ /* 0x000fe200078e00ff */
[----:B------:R-:W-:Y:S02]  /*fd10*/  MOV R2, 0xfd30 ;  /* 0x0000fd3000027802 */ /* 0x000fe40000000f00 */
[----:B-12--5:R-:W-:Y:S05]  /*fd20*/  CALL.REL.NOINC `($__internal_9_$__cuda_sm70_shflsync_idx_p) ;  /* 0x0000329000007944 */ /* 0x026fea0003c00000 */
[----:B------:R-:W-:Y:S01]  /*fd30*/  MOV R0, R149 ;  /* 0x0000009500007202 */ /* 0x000fe20000000f00 */
[----:B------:R-:W-:Y:S05]  /*fd40*/  BRA `(.L_x_1521) ;  /* 0xffff181000007947 */ /* 0x000fea000383ffff */
.L_x_1454:
[----:B------:R-:W-:Y:S01]  /*fd50*/  IMAD.MOV.U32 R147, RZ, RZ, R5 ;  /* 0x000000ffff937224 */ /* 0x000fe200078e0005 */
[----:B------:R-:W-:Y:S01]  /*fd60*/  MOV R148, 0x1 ;  /* 0x0000000100947802 */ /* 0x000fe20000000f00 */
[----:B-1----:R-:W-:Y:S01]  /*fd70*/  IMAD.MOV.U32 R3, RZ, RZ, 0x1c1f ;  /* 0x00001c1fff037424 */ /* 0x002fe200078e00ff */
[----:B------:R-:W-:-:S02]  /*fd80*/  MOV R2, 0xfda0 ;  /* 0x0000fda000027802 */ /* 0x000fc40000000f00 */
[----:B--2-45:R-:W-:Y:S05]  /*fd90*/  CALL.REL.NOINC `($__internal_9_$__cuda_sm70_shflsync_idx_p) ;  /* 0x0000322000007944 */ /* 0x034fea0003c00000 */
[----:B------:R-:W-:Y:S01]  /*fda0*/  IMAD.MOV.U32 R4, RZ, RZ, R149 ;  /* 0x000000ffff047224 */ /* 0x000fe200078e0095 */
[----:B------:R-:W-:Y:S01]  /*fdb0*/  MOV R148, 0x1 ;  /* 0x0000000100947802 */ /* 0x000fe20000000f00 */
[----:B------:R-:W-:Y:S01]  /*fdc0*/  IMAD.MOV.U32 R147, RZ, RZ, R11 ;  /* 0x000000ffff937224 */ /* 0x000fe200078e000b */
[----:B------:R-:W-:-:S02]  /*fdd0*/  MOV R3, 0x1c1f ;  /* 0x00001c1f00037802 */ /* 0x000fc40000000f00 */
[----:B------:R-:W-:Y:S02]  /*fde0*/  MOV R2, 0xfe00 ;  /* 0x0000fe0000027802 */ /* 0x000fe40000000f00 */
[----:B------:R-:W-:Y:S05]  /*fdf0*/  CALL.REL.NOINC `($__internal_9_$__cuda_sm70_shflsync_idx_p) ;  /* 0x000031c000007944 */ /* 0x000fea0003c00000 */
[----:B------:R-:W-:Y:S01]  /*fe00*/  MOV R0, R149 ;  /* 0x0000009500007202 */ /* 0x000fe20000000f00 */
[----:B------:R-:W-:Y:S05]  /*fe10*/  BRA `(.L_x_1522) ;  /* 0xffff196000007947 */ /* 0x000fea000383ffff */
.L_x_1457:
[----:B------:R-:W-:Y:S01]  /*fe20*/  IMAD.MOV.U32 R147, RZ, RZ, R5 ;  /* 0x000000ffff937224 */ /* 0x000fe200078e0005 */
[----:B------:R-:W-:Y:S01]  /*fe30*/  MOV R148, 0x2 ;  /* 0x0000000200947802 */ /* 0x000fe20000000f00 */
[----:B-1----:R-:W-:Y:S01]  /*fe40*/  IMAD.MOV.U32 R3, RZ, RZ, 0x1c1f ;  /* 0x00001c1fff037424 */ /* 0x002fe200078e00ff */
[----:B------:R-:W-:Y:S02]  /*fe50*/  MOV R2, 0xfe70 ;  /* 0x0000fe7000027802 */ /* 0x000fe40000000f00 */
[----:B--23-5:R-:W-:Y:S05]  /*fe60*/  CALL.REL.NOINC `($__internal_9_$__cuda_sm70_shflsync_idx_p) ;  /* 0x0000315000007944 */ /* 0x02cfea0003c00000 */
[----:B------:R-:W-:Y:S01]  /*fe70*/  MOV R4, R149 ;  /* 0x0000009500047202 */ /* 0x000fe20000000f00 */
[----:B------:R-:W-:Y:S05]  /*fe80*/  BRA `(.L_x_1523) ;  /* 0xffff1a9000007947 */ /* 0x000fea000383ffff */
.L_x_1458:
[----:B------:R-:W-:Y:S01]  /*fe90*/  IMAD.MOV.U32 R147, RZ, RZ, R11 ;  /* 0x000000ffff937224 */ /* 0x000fe200078e000b */
[----:B------:R-:W-:Y:S01]  /*fea0*/  MOV R148, 0x2 ;  /* 0x0000000200947802 */ /* 0x000fe20000000f00 */
[----:B-1----:R-:W-:Y:S01]  /*feb0*/  IMAD.MOV.U32 R3, RZ, RZ, 0x1c1f ;  /* 0x00001c1fff037424 */ /* 0x002fe200078e00ff */
[----:B------:R-:W-:Y:S02]  /*fec0*/  MOV R2, 0xfee0 ;  /* 0x0000fee000027802 */ /* 0x000fe40000000f00 */
[----:B--2345:R-:W-:Y:S05]  /*fed0*/  CALL.REL.NOINC `($__internal_9_$__cuda_sm70_shflsync_idx_p) ;  /* 0x000030e000007944 */ /* 0x03cfea0003c00000 */
[----:B------:R-:W-:Y:S01]  /*fee0*/  MOV R0, R149 ;  /* 0x0000009500007202 */ /* 0x000fe20000000f00 */
[----:B------:R-:W-:Y:S05]  /*fef0*/  BRA `(.L_x_1524) ;  /* 0xffff1a4000007947 */ /* 0x000fea000383ffff */
.L_x_1461:
[----:B------:R-:W-:Y:S01]  /*ff00*/  IMAD.MOV.U32 R147, RZ, RZ, R5 ;  /* 0x000000ffff937224 */ /* 0x000fe200078e0005 */
[----:B------:R-:W-:Y:S01]  /*ff10*/  MOV R148, 0x3 ;  /* 0x0000000300947802 */ /* 0x000fe20000000f00 */
[----:B--2---:R-:W-:Y:S01]  /*ff20*/  IMAD.MOV.U32 R3, RZ, RZ, 0x1c1f ;  /* 0x00001c1fff037424 */ /* 0x004fe200078e00ff */
[----:B------:R-:W-:-:S02]  /*ff30*/  MOV R2, 0xff50 ;  /* 0x0000ff5000027802 */ /* 0x000fc40000000f00 */
[----:B-1-345:R-:W-:Y:S05]  /*ff40*/  CALL.REL.NOINC `($__internal_9_$__cuda_sm70_shflsync_idx_p) ;  /* 0x0000307000007944 */ /* 0x03afea0003c00000 */
        /* <DEDUP_REMOVED lines=8> */
.L_x_1464:
[----:B------:R-:W-:Y:S01]  /*ffd0*/  IMAD.MOV.U32 R147, RZ, RZ, R5 ;  /* 0x000000ffff937224 */ /* 0x000fe200078e0005 */
[----:B------:R-:W-:Y:S01]  /*ffe0*/  MOV R148, RZ ;  /* 0x000000ff00947202 */ /* 0x000fe20000000f00 */
[----:B------:R-:W-:Y:S01]  /*fff0*/  IMAD.MOV.U32 R3, RZ, RZ, 0x1c1f ;  /* 0x00001c1fff037424 */ /* 0x000fe200078e00ff */
[----:B------:R-:W-:Y:S02]  /*10000*/  MOV R2, 0x10020 ;  /* 0x0001002000027802 */ /* 0x000fe40000000f00 */
[----:B------:R-:W-:Y:S05]  /*10010*/  CALL.REL.NOINC `($__internal_9_$__cuda_sm70_shflsync_idx_p) ;  /* 0x00002fa000007944 */ /* 0x000fea0003c00000 */
[----:B------:R-:W-:Y:S01]  /*10020*/  MOV R4, R149 ;  /* 0x0000009500047202 */ /* 0x000fe20000000f00 */
[----:B------:R-:W-:Y:S05]  /*10030*/  BRA `(.L_x_1526) ;  /* 0xffff300000007947 */ /* 0x000fea000383ffff */
.L_x_1465:
[----:B------:R-:W-:Y:S01]  /*10040*/  IMAD.MOV.U32 R147, RZ, RZ, R12 ;  /* 0x000000ffff937224 */ /* 0x000fe200078e000c */
[----:B------:R-:W-:Y:S01]  /*10050*/  MOV R148, RZ ;  /* 0x000000ff00947202 */ /* 0x000fe20000000f00 */
[----:B------:R-:W-:Y:S01]  /*10060*/  IMAD.MOV.U32 R3, RZ, RZ, 0x1c1f ;  /* 0x00001c1fff037424 */ /* 0x000fe200078e00ff */
[----:B------:R-:W-:Y:S02]  /*10070*/  MOV R2, 0x10090 ;  /* 0x0001009000027802 */ /* 0x000fe40000000f00 */
[----:B-12---:R-:W-:Y:S05]  /*10080*/  CALL.REL.NOINC `($__internal_9_$__cuda_sm70_shflsync_idx_p) ;  /* 0x00002f3000007944 */ /* 0x006fea0003c00000 */
[C---:B------:R-:W-:Y:S01]  /*10090*/  IADD3 R8, P0, R149.reuse, R150, RZ ;  /* 0x0000009695087210 */ /* 0x040fe20007f1e0ff */
[----:B------:R-:W-:Y:S01]  /*100a0*/  IMAD.MOV.U32 R147, RZ, RZ, R5 ;  /* 0x000000ffff937224 */ /* 0x000fe200078e0005 */
[----:B------:R-:W-:Y:S01]  /*100b0*/  IADD3 R0, R218, 0x40, RZ ;  /* 0x00000040da007810 */ /* 0x000fe20007ffe0ff */
[----:B------:R-:W-:Y:S01]  /*100c0*/  IMAD.MOV.U32 R148, RZ, RZ, 0x1 ;  /* 0x00000001ff947424 */ /* 0x000fe200078e00ff */
[----:B------:R-:W-:Y:S01]  /*100d0*/  IADD3 R6, P6, R149, R151, RZ ;  /* 0x0000009795067210 */ /* 0x000fe20007fde0ff */
[----:B------:R-:W-:Y:S01]  /*100e0*/  IMAD.X R9, R4, 0x1, R140, P0 ;  /* 0x0000000104097824 */ /* 0x000fe200000e068c */
[----:B------:R-:W-:-:S02]  /*100f0*/  ISETP.GE.AND P2, PT, R218, c[0x0][0x1d4], PT ;  /* 0x00007500da007a0c */ /* 0x000fc40003f46270 */
[----:B------:R-:W-:Y:S01]  /*10100*/  ISETP.GE.AND P1, PT, R252, c[0x0][0x1d4], PT ;  /* 0x00007500fc007a0c */ /* 0x000fe20003f26270 */
[----:B------:R-:W-:Y:S01]  /*10110*/  IMAD.X R7, R4, 0x1, R141, P6 ;  /* 0x0000000104077824 */ /* 0x000fe200030e068d */
[----:B------:R-:W-:Y:S02]  /*10120*/  ISETP.GE.AND P0, PT, R0, c[0x0][0x1d4], PT ;  /* 0x0000750000007a0c */ /* 0x000fe40003f06270 */
[----:B------:R-:W-:Y:S02]  /*10130*/  IADD3 R2, P6, R149, R152, RZ ;  /* 0x0000009895027210 */ /* 0x000fe40007fde0ff */
[----:B------:R-:W-:Y:S02]  /*10140*/  SEL R11, RZ, 0x10, P2 ;  /* 0x00000010ff0b7807 */ /* 0x000fe40001000000 */
        /* <DEDUP_REMOVED lines=9> */
[----:B--2---:R-:W-:Y:S01]  /*101e0*/  IMAD.MOV.U32 R3, RZ, RZ, 0x1c1f ;  /* 0x00001c1fff037424 */ /* 0x004fe200078e00ff */
[----:B------:R-:W-:-:S02]  /*101f0*/  MOV R2, 0x10210 ;  /* 0x0001021000027802 */ /* 0x000fc40000000f00 */
[----:B-1----:R-:W-:Y:S05]  /*10200*/  CALL.REL.NOINC `($__internal_9_$__cuda_sm70_shflsync_idx_p) ;  /* 0x00002db000007944 */ /* 0x002fea0003c00000 */
        /* <DEDUP_REMOVED lines=8> */
.L_x_1466:
[----:B------:R-:W-:Y:S01]  /*10290*/  IMAD.MOV.U32 R147, RZ, RZ, R0 ;  /* 0x000000ffff937224 */ /* 0x000fe200078e0000 */
[----:B------:R-:W-:Y:S01]  /*102a0*/  MOV R148, RZ ;  /* 0x000000ff00947202 */ /* 0x000fe20000000f00 */
[----:B------:R-:W-:Y:S01]  /*102b0*/  IMAD.MOV.U32 R3, RZ, RZ, 0x1c1f ;  /* 0x00001c1fff037424 */ /* 0x000fe200078e00ff */
[----:B------:R-:W-:Y:S02]  /*102c0*/  MOV R2, 0x102e0 ;  /* 0x000102e000027802 */ /* 0x000fe40000000f00 */
[----:B------:R-:W-:Y:S05]  /*102d0*/  CALL.REL.NOINC `($__internal_9_$__cuda_sm70_shflsync_idx_p) ;  /* 0x00002ce000007944 */ /* 0x000fea0003c00000 */
[----:B------:R-:W-:Y:S01]  /*102e0*/  MOV R2, R149 ;  /* 0x0000009500027202 */ /* 0x000fe20000000f00 */
[----:B------:R-:W-:Y:S05]  /*102f0*/  BRA `(.L_x_1528) ;  /* 0xffff30f000007947 */ /* 0x000fea000383ffff */
.L_x_1467:
[----:B------:R-:W-:Y:S01]  /*10300*/  IMAD.MOV.U32 R147, RZ, RZ, R0 ;  /* 0x000000ffff937224 */ /* 0x000fe200078e0000 */
[----:B------:R-:W-:Y:S01]  /*10310*/  MOV R148, 0x1 ;  /* 0x0000000100947802 */ /* 0x000fe20000000f00 */
[----:B------:R-:W-:Y:S01]  /*10320*/  IMAD.MOV.U32 R3, RZ, RZ, 0x1c1f ;  /* 0x00001c1fff037424 */ /* 0x000fe200078e00ff */
[----:B------:R-:W-:Y:S02]  /*10330*/  MOV R2, 0x10350 ;  /* 0x0001035000027802 */ /* 0x000fe40000000f00 */
[----:B-1----:R-:W-:Y:S05]  /*10340*/  CALL.REL.NOINC `($__internal_9_$__cuda_sm70_shflsync_idx_p) ;  /* 0x00002c7000007944 */ /* 0x002fea0003c00000 */
[----:B------:R-:W-:Y:S02]  /*10350*/  IMAD.IADD R2, R4, 0x1, R149 ;  /* 0x0000000104027824 */ /* 0x000fe400078e0295 */
[----:B------:R-:W-:-:S02]  /*10360*/  IMAD.MOV.U32 R147, RZ, RZ, R0 ;  /* 0x000000ffff937224 */ /* 0x000fc400078e0000 */
[----:B------:R-:W-:Y:S01]  /*10370*/  IMAD.MOV.U32 R148, RZ, RZ, 0x2 ;  /* 0x00000002ff947424 */ /* 0x000fe200078e00ff */
[----:B------:R-:W-:Y:S01]  /*10380*/  IMNMX R2, R5, R2, PT ;  /* 0x0000000205027217 */ /* 0x000fe20003800200 */
[----:B------:R-:W-:-:S03]  /*10390*/  IMAD.MOV.U32 R3, RZ, RZ, 0x1c1f ;  /* 0x00001c1fff037424 */ /* 0x000fc600078e00ff */
        /* <DEDUP_REMOVED lines=33> */
[----:B------:R-:W-:Y:S05]  /*105b0*/  CALL.REL.NOINC `($__internal_9_$__cuda_sm70_shflsync_idx_p) ;  /* 0x00002a0000007944 */ /* 0x000fea0003c00000 */
[----:B------:R-:W-:Y:S02]  /*105c0*/  IMAD.IADD R2, R4, 0x1, R149 ;  /* 0x0000000104027824 */ /* 0x000fe400078e0295 */
[----:B------:R-:W-:Y:S02]  /*105d0*/  IMAD.MOV.U32 R147, RZ, RZ, R0 ;  /* 0x000000ffff937224 */ /* 0x000fe400078e0000 */
        /* <DEDUP_REMOVED lines=37> */
[----:B------:R-:W-:Y:S01]  /*10830*/  IMAD.IADD R4, R4, 0x1, R149 ;  /* 0x0000000104047824 */ /* 0x000fe200078e0295 */
[----:B------:R-:W-:Y:S01]  /*10840*/  FMNMX.FTZ R149, R7, R8, !PT ;  /* 0x0000000807957209 */ /* 0x000fe20007810000 */
[----:B------:R-:W-:Y:S01]  /*10850*/  IMAD.MOV.U32 R3, RZ, RZ, 0x2 ;  /* 0x00000002ff037424 */ /* 0x000fe200078e00ff */
[----:B------:R-:W-:Y:S02]  /*10860*/  FMNMX.FTZ R148, R9, R10, !PT ;  /* 0x0000000a09947209 */ /* 0x000fe40007810000 */
[----:B------:R-:W-:Y:S02]  /*10870*/  IMNMX R5, R5, R4, PT ;  /* 0x0000000405057217 */ /* 0x000fe40003800200 */
[----:B------:R-:W-:-:S02]  /*10880*/  FMNMX.FTZ R149, R11, R149, !PT ;  /* 0x000000950b957209 */ /* 0x000fc40007810000 */
[C---:B------:R-:W-:Y:S02]  /*10890*/  ISETP.GT.AND P6, PT, R5.reuse, RZ, PT ;  /* 0x000000ff0500720c */ /* 0x040fe40003fc4270 */
[C---:B------:R-:W-:Y:S02]  /*108a0*/  ISETP.GT.AND P2, PT, R5.reuse, 0x1, PT ;  /* 0x000000010500780c */ /* 0x040fe40003f44270 */
[----:B------:R-:W-:Y:S02]  /*108b0*/  ISETP.GT.AND P1, PT, R5, 0x8, PT ;  /* 0x000000080500780c */ /* 0x000fe40003f24270 */
[----:B------:R-:W-:Y:S02]  /*108c0*/  FSEL R30, R102, -INF , P6 ;  /* 0xff800000661e7808 */ /* 0x000fe40003000000 */
[----:B------:R-:W-:Y:S02]  /*108d0*/  FSEL R31, R103, -INF , P2 ;  /* 0xff800000671f7808 */ /* 0x000fe40001000000 */
[----:B------:R-:W-:-:S02]  /*108e0*/  ISETP.GT.AND P0, PT, R5, 0x9, PT ;  /* 0x000000090500780c */ /* 0x000fc40003f04270 */
[----:B------:R-:W-:Y:S02]  /*108f0*/  FSEL R33, R98, -INF , P1 ;  /* 0xff80000062217808 */ /* 0x000fe40000800000 */
[----:B------:R-:W-:Y:S02]  /*10900*/  FMNMX.FTZ R147, R22, R24, !PT ;  /* 0x0000001816937209 */ /* 0x000fe40007810000 */
[----:B------:R-:W-:Y:S02]  /*10910*/  FMNMX.FTZ R6, R30, R31, !PT ;  /* 0x0000001f1e067209 */ /* 0x000fe40007810000 */
[----:B------:R-:W-:Y:S02]  /*10920*/  FMNMX.FTZ R149, R12, R149, !PT ;  /* 0x000000950c957209 */ /* 0x000fe40007810000 */
[----:B------:R-:W-:Y:S02]  /*10930*/  FSEL R35, R99, -INF , P0 ;  /* 0xff80000063237808 */ /* 0x000fe40000000000 */
[----:B------:R-:W-:-:S02]  /*10940*/  ISETP.GT.AND P6, PT, R5, 0x10, PT ;  /* 0x000000100500780c */ /* 0x000fc40003fc4270 */
        /* <DEDUP_REMOVED lines=79> */
[----:B------:R-:W-:Y:S05]  /*10e40*/  CALL.REL.NOINC `($__internal_8_$__cuda_sm70_shflsync_bfly_p) ;  /* 0x0000211000007944 */ /* 0x000fea0003c00000 */
[----:B------:R-:W-:Y:S01]  /*10e50*/  FMNMX.FTZ R149, R149, R175, !PT ;  /* 0x000000af95957209 */ /* 0x000fe20007810000 */
[----:B------:R-:W-:Y:S01]  /*10e60*/  IMAD.MOV.U32 R3, RZ, RZ, 0x1 ;  /* 0x00000001ff037424 */ /* 0x000fe200078e00ff */
[----:B------:R-:W-:-:S03]  /*10e70*/  MOV R2, 0x10ea0 ;  /* 0x00010ea000027802 */ /* 0x000fc60000000f00 */
[----:B------:R-:W-:Y:S02]  /*10e80*/  IMAD.MOV.U32 R144, RZ, RZ, R149 ;  /* 0x000000ffff907224 */ /* 0x000fe400078e0095 */
[----:B------:R-:W-:Y:S05]  /*10e90*/  CALL.REL.NOINC `($__internal_8_$__cuda_sm70_shflsync_bfly_p) ;  /* 0x000020c000007944 */ /* 0x000fea0003c00000 */
[----:B------:R-:W-:Y:S01]  /*10ea0*/  FMNMX.FTZ R149, R149, R175, !PT ;  /* 0x000000af95957209 */ /* 0x000fe20007810000 */
[----:B------:R-:W-:Y:S01]  /*10eb0*/  IMAD.MOV.U32 R144, RZ, RZ, R148 ;  /* 0x000000ffff907224 */ /* 0x000fe200078e0094 */
[----:B------:R-:W-:Y:S01]  /*10ec0*/  MOV R2, 0x10ef0 ;  /* 0x00010ef000027802 */ /* 0x000fe20000000f00 */
[----:B------:R-:W-:Y:S02]  /*10ed0*/  IMAD.MOV.U32 R3, RZ, RZ, 0x2 ;  /* 0x00000002ff037424 */ /* 0x000fe400078e00ff */
        /* <DEDUP_REMOVED lines=26> */
[----:B------:R-:W-:Y:S01]  /*11080*/  MOV R17, R175 ;  /* 0x000000af00117202 */ /* 0x000fe20000000f00 */
[----:B------:R-:W-:Y:S05]  /*11090*/  BRA `(.L_x_1529) ;  /* 0xffff30c000007947 */ /* 0x000fea000383ffff */
.L_x_1471:
[----:B------:R-:W-:Y:S01]  /*110a0*/  MOV R148, RZ ;  /* 0x000000ff00947202 */ /* 0x000fe20000000f00 */
[----:B------:R-:W-:Y:S01]  /*110b0*/  IMAD.MOV.U32 R147, RZ, RZ, R5 ;  /* 0x000000ffff937224 */ /* 0x000fe200078e0005 */
[----:B------:R-:W-:Y:S01]  /*110c0*/  MOV R2, 0x110f0 ;  /* 0x000110f000027802 */ /* 0x000fe20000000f00 */
[----:B------:R-:W-:Y:S02]  /*110d0*/  IMAD.MOV.U32 R3, RZ, RZ, 0x1c1f ;  /* 0x00001c1fff037424 */ /* 0x000fe400078e00ff */
[----:B--2---:R-:W-:Y:S05]  /*110e0*/  CALL.REL.NOINC `($__internal_9_$__cuda_sm70_shflsync_idx_p) ;  /* 0x00001ed000007944 */ /* 0x004fea0003c00000 */
[----:B------:R-:W-:Y:S01]  /*110f0*/  MOV R4, R149 ;  /* 0x0000009500047202 */ /* 0x000fe20000000f00 */
[----:B------:R-:W-:-:S05]  /*11100*/  BRA `(.L_x_1530) ;  /* 0xffff4bf000007947 */ /* 0x000fca000383ffff */
.L_x_1472:
[----:B------:R-:W-:Y:S01]  /*11110*/  MOV R148, RZ ;  /* 0x000000ff00947202 */ /* 0x000fe20000000f00 */
[----:B------:R-:W-:Y:S01]  /*11120*/  IMAD.MOV.U32 R147, RZ, RZ, R12 ;  /* 0x000000ffff937224 */ /* 0x000fe200078e000c */
[----:B------:R-:W-:Y:S01]  /*11130*/  MOV R2, 0x11160 ;  /* 0x0001116000027802 */ /* 0x000fe20000000f00 */
[----:B------:R-:W-:Y:S02]  /*11140*/  IMAD.MOV.U32 R3, RZ, RZ, 0x1c1f ;  /* 0x00001c1fff037424 */ /* 0x000fe400078e00ff */
[----:B-123--:R-:W-:Y:S05]  /*11150*/  CALL.REL.NOINC `($__internal_9_$__cuda_sm70_shflsync_idx_p) ;  /* 0x00001e6000007944 */ /* 0x00efea0003c00000 */
[C---:B------:R-:W-:Y:S01]  /*11160*/  ISETP.GE.AND P6, PT, R218.reuse, c[0x0][0x1d4], PT ;  /* 0x00007500da007a0c */ /* 0x040fe20003fc6270 */
[----:B------:R-:W-:Y:S01]  /*11170*/  IMAD.MOV.U32 R147, RZ, RZ, R5 ;  /* 0x000000ffff937224 */ /* 0x000fe200078e0005 */
[C---:B------:R-:W-:Y:S01]  /*11180*/  IADD3 R2, P0, R149.reuse, R20, RZ ;  /* 0x0000001495027210 */ /* 0x040fe20007f1e0ff */
[----:B------:R-:W-:Y:S01]  /*11190*/  IMAD.MOV.U32 R148, RZ, RZ, 0x1 ;  /* 0x00000001ff947424 */ /* 0x000fe200078e00ff */
[----:B------:R-:W-:Y:S02]  /*111a0*/  IADD3 R0, R218, 0x40, RZ ;  /* 0x00000040da007810 */ /* 0x000fe40007ffe0ff */
[----:B------:R-:W-:Y:S01]  /*111b0*/  ISETP.GE.AND P2, PT, R252, c[0x0][0x1d4], PT ;  /* 0x00007500fc007a0c */ /* 0x000fe20003f46270 */
[----:B------:R-:W-:Y:S01]  /*111c0*/  IMAD.X R3, R4, 0x1, R13, P0 ;  /* 0x0000000104037824 */ /* 0x000fe200000e060d */
[C---:B------:R-:W-:Y:S02]  /*111d0*/  IADD3 R6, P1, R149.reuse, R21, RZ ;  /* 0x0000001595067210 */ /* 0x040fe40007f3e0ff */
[----:B------:R-:W-:Y:S02]  /*111e0*/  ISETP.GE.AND P0, PT, R0, c[0x0][0x1d4], PT ;  /* 0x0000750000007a0c */ /* 0x000fe40003f06270 */
[----:B------:R-:W-:Y:S01]  /*111f0*/  SEL R11, RZ, 0x10, P6 ;  /* 0x00000010ff0b7807 */ /* 0x000fe20003000000 */
[----:B------:R-:W-:Y:S01]  /*11200*/  @!PT LDS RZ, [RZ] ;  /* 0x00000000fffff984 */ /* 0x000fe20000000800 */
[----:B------:R-:W-:Y:S01]  /*11210*/  @!PT LDS RZ, [RZ] ;  /* 0x00000000fffff984 */ /* 0x000fe20000000800 */
[----:B------:R-:W-:Y:S01]  /*11220*/  @!PT LDS RZ, [RZ] ;  /* 0x00000000fffff984 */ /* 0x000fe20000000800 */
[----:B------:R1:W-:Y:S01]  /*11230*/  LDGSTS.E.BYPASS.LTC128B.128 [R219+0x100], [R2.64], !P6 ;  /* 0x0010000002db7fae */ /* 0x0003e2000f101d46 */
[C---:B------:R-:W-:Y:S01]  /*11240*/  IMAD.X R7, R4.reuse, 0x1, R14, P1 ;  /* 0x0000000104077824 */ /* 0x040fe200008e060e */
[----:B------:R-:W-:Y:S02]  /*11250*/  SEL R10, RZ, 0x10, P2 ;  /* 0x00000010ff0a7807 */ /* 0x000fe40001000000 */
[----:B------:R-:W-:Y:S02]  /*11260*/  SEL R5, RZ, 0x10, P0 ;  /* 0x00000010ff057807 */ /* 0x000fe40000000000 */
[----:B------:R2:W-:Y:S01]  /*11270*/  LDGSTS.E.BYPASS.LTC128B.128 [R219+0x1100], [R6.64], !P2 ;  /* 0x0110000006db7fae */ /* 0x0005e2000d101d46 */
[----:B-1----:R-:W-:Y:S05]  /*11280*/  IADD3 R2, P1, R149, R22, RZ ;  /* 0x0000001695027210 */ /* 0x002fea0007f3e0ff */
[----:B------:R-:W-:Y:S05]  /*11290*/  IMAD.X R3, R4, 0x1, R15, P1 ;  /* 0x0000000104037824 */ /* 0x000fea00008e060f */
[----:B------:R1:W-:Y:S02]  /*112a0*/  LDGSTS.E.BYPASS.LTC128B.128 [R219+0x2100], [R2.64], !P0 ;  /* 0x0210000002db7fae */ /* 0x0003e4000c101d46 */
[----:B-1----:R-:W-:Y:S01]  /*112b0*/  MOV R2, 0x112e0 ;  /* 0x000112e000027802 */ /* 0x002fe20000000f00 */
[----:B------:R-:W-:Y:S02]  /*112c0*/  IMAD.MOV.U32 R3, RZ, RZ, 0x1c1f ;  /* 0x00001c1fff037424 */ /* 0x000fe400078e00ff */
[----:B--2---:R-:W-:Y:S05]  /*112d0*/  CALL.REL.NOINC `($__internal_9_$__cuda_sm70_shflsync_idx_p) ;  /* 0x00001ce000007944 */ /* 0x004fea0003c00000 */
[----:B------:R-:W-:Y:S01]  /*112e0*/  MOV R148, 0x1 ;  /* 0x0000000100947802 */ /* 0x000fe20000000f00 */
[----:B------:R-:W-:Y:S01]  /*112f0*/  IMAD.MOV.U32 R4, RZ, RZ, R149 ;  /* 0x000000ffff047224 */ /* 0x000fe200078e0095 */
[----:B------:R-:W-:Y:S01]  /*11300*/  MOV R3, 0x1c1f ;  /* 0x00001c1f00037802 */ /* 0x000fe20000000f00 */
[----:B------:R-:W-:Y:S01]  /*11310*/  IMAD.MOV.U32 R147, RZ, RZ, R12 ;  /* 0x000000ffff937224 */ /* 0x000fe200078e000c */
[----:B------:R-:W-:Y:S02]  /*11320*/  MOV R2, 0x11340 ;  /* 0x0001134000027802 */ /* 0x000fe40000000f00 */
[----:B------:R-:W-:Y:S05]  /*11330*/  CALL.REL.NOINC `($__internal_9_$__cuda_sm70_shflsync_idx_p) ;  /* 0x00001c8000007944 */ /* 0x000fea0003c00000 */
[----:B------:R-:W-:Y:S01]  /*11340*/  MOV R0, R149 ;  /* 0x0000009500007202 */ /* 0x000fe20000000f00 */
[----:B------:R-:W-:-:S05]  /*11350*/  BRA `(.L_x_1531) ;  /* 0xffff4b0000007947 */ /* 0x000fca000383ffff */
.L_x_1475:
[----:B------:R-:W-:Y:S01]  /*11360*/  MOV R148, RZ ;  /* 0x000000ff00947202 */ /* 0x000fe20000000f00 */
[----:B------:R-:W-:Y:S01]  /*11370*/  IMAD.MOV.U32 R147, RZ, RZ, R174 ;  /* 0x000000ffff937224 */ /* 0x000fe200078e00ae */
[----:B------:R-:W-:Y:S01]  /*11380*/  MOV R2, 0x113b0 ;  /* 0x000113b000027802 */ /* 0x000fe20000000f00 */
[----:B------:R-:W-:Y:S02]  /*11390*/  IMAD.MOV.U32 R3, RZ, RZ, 0x1c1f ;  /* 0x00001c1fff037424 */ /* 0x000fe400078e00ff */
[----:B------:R-:W-:Y:S05]  /*113a0*/  CALL.REL.NOINC `($__internal_9_$__cuda_sm70_shflsync_idx_p) ;  /* 0x00001c1000007944 */ /* 0x000fea0003c00000 */
[----:B------:R-:W-:Y:S01]  /*113b0*/  MOV R144, R149 ;  /* 0x0000009500907202 */ /* 0x000fe20000000f00 */
[----:B------:R-:W-:-:S05]  /*113c0*/  BRA `(.L_x_1532) ;  /* 0xffff56c000007947 */ /* 0x000fca000383ffff */
.L_x_1476:
[----:B------:R-:W-:Y:S01]  /*113d0*/  MOV R148, RZ ;  /* 0x000000ff00947202 */ /* 0x000fe20000000f00 */
[----:B------:R-:W-:Y:S01]  /*113e0*/  IMAD.MOV.U32 R147, RZ, RZ, R177 ;  /* 0x000000ffff937224 */ /* 0x000fe200078e00b1 */
[----:B------:R-:W-:Y:S01]  /*113f0*/  MOV R2, 0x11420 ;  /* 0x0001142000027802 */ /* 0x000fe20000000f00 */
[----:B------:R-:W-:Y:S02]  /*11400*/  IMAD.MOV.U32 R3, RZ, RZ, 0x1c1f ;  /* 0x00001c1fff037424 */ /* 0x000fe400078e00ff */
[----:B-12---:R-:W-:Y:S05]  /*11410*/  CALL.REL.NOINC `($__internal_9_$__cuda_sm70_shflsync_idx_p) ;  /* 0x00001ba000007944 */ /* 0x006fea0003c00000 */
        /* <DEDUP_REMOVED lines=32> */
.L_x_1477:
[----:B------:R-:W-:Y:S01]  /*11620*/  MOV R3, 0x1c1f ;  /* 0x00001c1f00037802 */ /* 0x000fe20000000f00 */
[----:B------:R-:W-:Y:S01]  /*11630*/  IMAD.MOV.U32 R148, RZ, RZ, RZ ;  /* 0x000000ffff947224 */ /* 0x000fe200078e00ff */
[----:B------:R-:W-:Y:S02]  /*11640*/  MOV R2, 0x11660 ;  /* 0x0001166000027802 */ /* 0x000fe40000000f00 */
[----:B--2---:R-:W-:Y:S05]  /*11650*/  CALL.REL.NOINC `($__internal_9_$__cuda_sm70_shflsync_idx_p) ;  /* 0x0000196000007944 */ /* 0x004fea0003c00000 */
[----:B------:R-:W-:Y:S01]  /*11660*/  MOV R0, R149 ;  /* 0x0000009500007202 */ /* 0x000fe20000000f00 */
[----:B------:R-:W-:-:S05]  /*11670*/  BRA `(.L_x_1534) ;  /* 0xffff57c000007947 */ /* 0x000fca000383ffff */
.L_x_1478:
[----:B------:R-:W-:Y:S01]  /*11680*/  MOV R3, 0x1c1f ;  /* 0x00001c1f00037802 */ /* 0x000fe20000000f00 */
[----:B------:R-:W-:Y:S01]  /*11690*/  IMAD.MOV.U32 R148, RZ, RZ, 0x1 ;  /* 0x00000001ff947424 */ /* 0x000fe200078e00ff */
[----:B------:R-:W-:Y:S02]  /*116a0*/  MOV R2, 0x116c0 ;  /* 0x000116c000027802 */ /* 0x000fe40000000f00 */
[----:B-12---:R-:W-:Y:S05]  /*116b0*/  CALL.REL.NOINC `($__internal_9_$__cuda_sm70_shflsync_idx_p) ;  /* 0x0000190000007944 */ /* 0x006fea0003c00000 */
[----:B------:R-:W-:Y:S01]  /*116c0*/  MOV R2, 0x11910 ;  /* 0x0001191000027802 */ /* 0x000fe20000000f00 */
[----:B------:R-:W-:Y:S02]  /*116d0*/  IMAD.IADD R149, R144, 0x1, R149 ;  /* 0x0000000190957824 */ /* 0x000fe400078e0295 */
[----:B------:R-:W-:Y:S02]  /*116e0*/  IMAD.MOV.U32 R148, RZ, RZ, 0x2 ;  /* 0x00000002ff947424 */ /* 0x000fe400078e00ff */
[----:B------:R-:W-:Y:S01]  /*116f0*/  IMAD.MOV.U32 R3, RZ, RZ, 0x1c1f ;  /* 0x00001c1fff037424 */ /* 0x000fe200078e00ff */
[C---:B------:R-:W-:Y:S02]  /*11700*/  ISETP.GT.AND P6, PT, R149.reuse, RZ, PT ;  /* 0x000000ff9500720c */ /* 0x040fe40003fc4270 */
[C---:B------:R-:W-:Y:S02]  /*11710*/  ISETP.GT.AND P2, PT, R149.reuse, 0x1, PT ;  /* 0x000000019500780c */ /* 0x040fe40003f44270 */
[C---:B------:R-:W-:Y:S02]  /*11720*/  ISETP.GT.AND P1, PT, R149.reuse, 0x8, PT ;  /* 0x000000089500780c */ /* 0x040fe40003f24270 */
[----:B------:R-:W-:Y:S02]  /*11730*/  ISETP.GT.AND P0, PT, R149, 0x9, PT ;  /* 0x000000099500780c */ /* 0x000fe40003f04270 */
[----:B------:R-:W-:Y:S02]  /*11740*/  FSEL R16, R6, -INF , P6 ;  /* 0xff80000006107808 */ /* 0x000fe40003000000 */
[----:B------:R-:W-:Y:S02]  /*11750*/  FSEL R7, R7, -INF , P2 ;  /* 0xff80000007077808 */ /* 0x000fe40001000000 */
[----:B------:R-:W-:Y:S02]  /*11760*/  FSEL R18, R18, -INF , P1 ;  /* 0xff80000012127808 */ /* 0x000fe40000800000 */
[----:B------:R-:W-:Y:S02]  /*11770*/  FSEL R19, R19, -INF , P0 ;  /* 0xff80000013137808 */ /* 0x000fe40000000000 */
[C---:B------:R-:W-:Y:S02]  /*11780*/  ISETP.GT.AND P6, PT, R149.reuse, 0x10, PT ;  /* 0x000000109500780c */ /* 0x040fe40003fc4270 */
        /* <DEDUP_REMOVED lines=23> */
[----:B------:R-:W-:Y:S05]  /*11900*/  CALL.REL.NOINC `($__internal_9_$__cuda_sm70_shflsync_idx_p) ;  /* 0x000016b000007944 */ /* 0x000fea0003c00000 */
[----:B------:R-:W-:Y:S01]  /*11910*/  MOV R2, 0x11b60 ;  /* 0x00011b6000027802 */ /* 0x000fe20000000f00 */
[----:B------:R-:W-:Y:S02]  /*11920*/  IMAD.IADD R149, R144, 0x1, R149 ;  /* 0x0000000190957824 */ /* 0x000fe400078e0295 */
[----:B------:R-:W-:Y:S02]  /*11930*/  IMAD.MOV.U32 R148, RZ, RZ, 0x3 ;  /* 0x00000003ff947424 */ /* 0x000fe400078e00ff */
[----:B------:R-:W-:Y:S01]  /*11940*/  IMAD.MOV.U32 R3, RZ, RZ, 0x1c1f ;  /* 0x00001c1fff037424 */ /* 0x000fe200078e00ff */
[C---:B------:R-:W-:Y:S02]  /*11950*/  ISETP.GT.AND P6, PT, R149.reuse, RZ, PT ;  /* 0x000000ff9500720c */ /* 0x040fe40003fc4270 */
[C---:B------:R-:W-:Y:S02]  /*11960*/  ISETP.GT.AND P2, PT, R149.reuse, 0x1, PT ;  /* 0x000000019500780c */ /* 0x040fe40003f44270 */
[C---:B------:R-:W-:Y:S02]  /*11970*/  ISETP.GT.AND P1, PT, R149.reuse, 0x8, PT ;  /* 0x000000089500780c */ /* 0x040fe40003f24270 */
        /* <DEDUP_REMOVED lines=26> */
[----:B------:R-:W-:Y:S02]  /*11b20*/  FSEL R249, R57, -INF , P2 ;  /* 0xff80000039f97808 */ /* 0x000fe40001000000 */
[----:B------:R-:W-:Y:S02]  /*11b30*/  FSEL R248, R60, -INF , P1 ;  /* 0xff8000003cf87808 */ /* 0x000fe40000800000 */
[----:B------:R-:W-:Y:S02]  /*11b40*/  FSEL R247, R61, -INF , P0 ;  /* 0xff8000003df77808 */ /* 0x000fe40000000000 */
[----:B------:R-:W-:Y:S05]  /*11b50*/  CALL.REL.NOINC `($__internal_9_$__cuda_sm70_shflsync_idx_p) ;  /* 0x0000146000007944 */ /* 0x000fea0003c00000 */
[----:B------:R-:W-:Y:S01]  /*11b60*/  FMNMX.FTZ R0, R16, R146, !PT ;  /* 0x0000009210007209 */ /* 0x000fe20007810000 */
[----:B------:R-:W-:Y:S01]  /*11b70*/  IMAD.IADD R144, R144, 0x1, R149 ;  /* 0x0000000190907824 */ /* 0x000fe200078e0295 */
[----:B------:R-:W-:Y:S01]  /*11b80*/  FMNMX.FTZ R4, R8, R150, !PT ;  /* 0x0000009608047209 */ /* 0x000fe20007810000 */
[----:B------:R-:W-:Y:S01]  /*11b90*/  IMAD.MOV.U32 R3, RZ, RZ, 0x2 ;  /* 0x00000002ff037424 */ /* 0x000fe200078e00ff */
[----:B------:R-:W-:Y:S02]  /*11ba0*/  FMNMX.FTZ R0, R7, R0, !PT ;  /* 0x0000000007007209 */ /* 0x000fe40007810000 */
        /* <DEDUP_REMOVED lines=97> */
[----:B------:R-:W-:Y:S02]  /*121c0*/  MOV R2, 0x121e0 ;  /* 0x000121e000027802 */ /* 0x000fe40000000f00 */
[----:B------:R-:W-:Y:S05]  /*121d0*/  CALL.REL.NOINC `($__internal_8_$__cuda_sm70_shflsync_bfly_p) ;  /* 0x00000d8000007944 */ /* 0x000fea0003c00000 */
[----:B------:R-:W-:Y:S01]  /*121e0*/  IMAD.MOV.U32 R3, RZ, RZ, 0x2 ;  /* 0x00000002ff037424 */ /* 0x000fe200078e00ff */
[----:B------:R-:W-:Y:S01]  /*121f0*/  FMNMX.FTZ R149, R144, R175, !PT ;  /* 0x000000af90957209 */ /* 0x000fe20007810000 */
[----:B------:R-:W-:Y:S01]  /*12200*/  IMAD.MOV.U32 R144, RZ, RZ, R0 ;  /* 0x000000ffff907224 */ /* 0x000fe200078e0000 */
        /* <DEDUP_REMOVED lines=24> */
[----:B------:R-:W-:Y:S01]  /*12390*/  MOV R3, R175 ;  /* 0x000000af00037202 */ /* 0x000fe20000000f00 */
[----:B------:R-:W-:-:S05]  /*123a0*/  BRA `(.L_x_1535) ;  /* 0xffff580000007947 */ /* 0x000fca000383ffff */
.L_x_1481:
[----:B-1--4-:R-:W-:Y:S01]  /*123b0*/  MOV R3, 0x1c1f ;  /* 0x00001c1f00037802 */ /* 0x012fe20000000f00 */
[----:B------:R-:W-:Y:S01]  /*123c0*/  IMAD.MOV.U32 R148, RZ, RZ, RZ ;  /* 0x000000ffff947224 */ /* 0x000fe200078e00ff */
[----:B------:R-:W-:Y:S02]  /*123d0*/  MOV R2, 0x123f0 ;  /* 0x000123f000027802 */ /* 0x000fe40000000f00 */
[----:B------:R-:W-:Y:S05]  /*123e0*/  CALL.REL.NOINC `($__internal_9_$__cuda_sm70_shflsync_idx_p) ;  /* 0x00000bd000007944 */ /* 0x000fea0003c00000 */
[----:B------:R-:W-:Y:S01]  /*123f0*/  MOV R3, R149 ;  /* 0x0000009500037202 */ /* 0x000fe20000000f00 */
[----:B------:R-:W-:-:S05]  /*12400*/  BRA `(.L_x_1536) ;  /* 0xffff7bd000007947 */ /* 0x000fca000383ffff */
.L_x_1484:
[----:B------:R-:W-:Y:S01]  /*12410*/  MOV R148, RZ ;  /* 0x000000ff00947202 */ /* 0x000fe20000000f00 */
[----:B------:R-:W-:Y:S01]  /*12420*/  IMAD.MOV.U32 R147, RZ, RZ, R174 ;  /* 0x000000ffff937224 */ /* 0x000fe200078e00ae */
[----:B------:R-:W-:Y:S01]  /*12430*/  MOV R2, 0x12460 ;  /* 0x0001246000027802 */ /* 0x000fe20000000f00 */
[----:B------:R-:W-:Y:S02]  /*12440*/  IMAD.MOV.U32 R3, RZ, RZ, 0x1c1f ;  /* 0x00001c1fff037424 */ /* 0x000fe400078e00ff */
[----:B------:R-:W-:Y:S05]  /*12450*/  CALL.REL.NOINC `($__internal_9_$__cuda_sm70_shflsync_idx_p) ;  /* 0x00000b6000007944 */ /* 0x000fea0003c00000 */
[----:B------:R-:W-:Y:S01]  /*12460*/  MOV R144, R149 ;  /* 0x0000009500907202 */ /* 0x000fe20000000f00 */
[----:B------:R-:W-:-:S05]  /*12470*/  BRA `(.L_x_1537) ;  /* 0xffff886000007947 */ /* 0x000fca000383ffff */
.L_x_1485:
[----:B------:R-:W-:Y:S01]  /*12480*/  MOV R148, RZ ;  /* 0x000000ff00947202 */ /* 0x000fe20000000f00 */
[----:B------:R-:W-:Y:S01]  /*12490*/  IMAD.MOV.U32 R147, RZ, RZ, R175 ;  /* 0x000000ffff937224 */ /* 0x000fe200078e00af */
[----:B------:R-:W-:Y:S01]  /*124a0*/  MOV R2, 0x124d0 ;  /* 0x000124d000027802 */ /* 0x000fe20000000f00 */
[----:B------:R-:W-:Y:S02]  /*124b0*/  IMAD.MOV.U32 R3, RZ, RZ, 0x1c1f ;  /* 0x00001c1fff037424 */ /* 0x000fe400078e00ff */
[----:B-12---:R-:W-:Y:S05]  /*124c0*/  CALL.REL.NOINC `($__internal_9_$__cuda_sm70_shflsync_idx_p) ;  /* 0x00000af000007944 */ /* 0x006fea0003c00000 */
[C---:B------:R-:W-:Y:S01]  /*124d0*/  IADD3 R2, -R217.reuse, 0x10, RZ ;  /* 0x00000010d9027810 */ /* 0x040fe20007ffe1ff */
[----:B------:R-:W-:Y:S01]  /*124e0*/  IMAD.MOV.U32 R148, RZ, RZ, 0x1 ;  /* 0x00000001ff947424 */ /* 0x000fe200078e00ff */
        /* <DEDUP_REMOVED lines=11> */
[----:B-1----:R-:W-:Y:S05]  /*125a0*/  IADD3 R2, P0, R149, R180, RZ ;  /* 0x000000b495027210 */ /* 0x002fea0007f1e0ff */
[----:B------:R-:W-:Y:S05]  /*125b0*/  IMAD.X R3, R144, 0x1, R177, P0 ;  /* 0x0000000190037824 */ /* 0x000fea00000e06b1 */
[----:B------:R1:W-:Y:S01]  /*125c0*/  LDGSTS.E.BYPASS.LTC128B.128 [R219+0x5100], [R2.64], !P1 ;  /* 0x0510000002db7fae */ /* 0x0003e2000c901d46 */
[----:B--2---:R-:W-:Y:S01]  /*125d0*/  IMAD.MOV.U32 R147, RZ, RZ, R174 ;  /* 0x000000ffff937224 */ /* 0x004fe200078e00ae */
[----:B-1----:R-:W-:Y:S01]  /*125e0*/  MOV R2, 0x12610 ;  /* 0x0001261000027802 */ /* 0x002fe20000000f00 */
[----:B------:R-:W-:Y:S02]  /*125f0*/  IMAD.MOV.U32 R3, RZ, RZ, 0x1c1f ;  /* 0x00001c1fff037424 */ /* 0x000fe400078e00ff */
[----:B------:R-:W-:Y:S05]  /*12600*/  CALL.REL.NOINC `($__internal_9_$__cuda_sm70_shflsync_idx_p) ;  /* 0x000009b000007944 */ /* 0x000fea0003c00000 */
        /* <DEDUP_REMOVED lines=8> */
.L_x_1486:
[----:B------:R-:W-:Y:S02]  /*12690*/  MOV R3, 0x2 ;  /* 0x0000000200037802 */ /* 0x000fe40000000f00 */
[----:B------:R-:W-:Y:S02]  /*126a0*/  MOV R2, 0x126c0 ;  /* 0x000126c000027802 */ /* 0x000fe40000000f00 */
[----:B-1----:R-:W-:Y:S05]  /*126b0*/  CALL.REL.NOINC `($__internal_8_$__cuda_sm70_shflsync_bfly_p) ;  /* 0x000008a000007944 */ /* 0x002fea0003c00000 */
        /* <DEDUP_REMOVED lines=33> */
.L_x_1488:
[----:B------:R2:W5:Y:S01]  /*128d0*/  LDL R144, [R1+0x4] ;  /* 0x0000040001907983 */ /* 0x0005620000100800 */
[----:B-1----:R-:W-:-:S02]  /*128e0*/  MOV R3, 0x2 ;  /* 0x0000000200037802 */ /* 0x002fc40000000f00 */
[----:B------:R-:W-:Y:S02]  /*128f0*/  MOV R2, 0x12910 ;  /* 0x0001291000027802 */ /* 0x000fe40000000f00 */
[----:B--2--5:R-:W-:Y:S05]  /*12900*/  CALL.REL.NOINC `($__internal_8_$__cuda_sm70_shflsync_bfly_p) ;  /* 0x0000065000007944 */ /* 0x024fea0003c00000 */
[----:B------:R-:W-:Y:S01]  /*12910*/  MOV R4, R175 ;  /* 0x000000af00047202 */ /* 0x000fe20000000f00 */
[----:B------:R-:W-:Y:S05]  /*12920*/  BRA `(.L_x_1540) ;  /* 0xffffa8c000007947 */ /* 0x000fea000383ffff */
.L_x_1489:
[----:B------:R-:W-:Y:S01]  /*12930*/  IMAD.MOV.U32 R144, RZ, RZ, R4 ;  /* 0x000000ffff907224 */ /* 0x000fe200078e0004 */
[----:B------:R-:W-:Y:S02]  /*12940*/  MOV R3, 0x1 ;  /* 0x0000000100037802 */ /* 0x000fe40000000f00 */
[----:B------:R-:W-:Y:S02]  /*12950*/  MOV R2, 0x12970 ;  /* 0x0001297000027802 */ /* 0x000fe40000000f00 */
[----:B------:R-:W-:Y:S05]  /*12960*/  CALL.REL.NOINC `($__internal_8_$__cuda_sm70_shflsync_bfly_p) ;  /* 0x000005f000007944 */ /* 0x000fea0003c00000 */
[----:B------:R1:W5:Y:S01]  /*12970*/  LDL R144, [R1+0x10] ;  /* 0x0000100001907983 */ /* 0x0003620000100800 */
[----:B------:R-:W-:Y:S01]  /*12980*/  FADD.FTZ R4, R4, R175 ;  /* 0x000000af04047221 */ /* 0x000fe20000010000 */
[----:B------:R-:W-:Y:S02]  /*12990*/  MOV R3, 0x2 ;  /* 0x0000000200037802 */ /* 0x000fe40000000f00 */
[----:B------:R-:W-:Y:S02]  /*129a0*/  MOV R2, 0x129c0 ;  /* 0x000129c000027802 */ /* 0x000fe40000000f00 */
[----:B-1---5:R-:W-:Y:S05]  /*129b0*/  CALL.REL.NOINC `($__internal_8_$__cuda_sm70_shflsync_bfly_p) ;  /* 0x000005a000007944 */ /* 0x022fea0003c00000 */
[----:B------:R-:W2:Y:S01]  /*129c0*/  LDL.LU R0, [R1+0x10] ;  /* 0x0000100001007983 */ /* 0x000ea20000300800 */
[----:B------:R-:W-:Y:S02]  /*129d0*/  MOV R3, 0x1 ;  /* 0x0000000100037802 */ /* 0x000fe40000000f00 */
[----:B------:R-:W-:Y:S01]  /*129e0*/  MOV R2, 0x12a20 ;  /* 0x00012a2000027802 */ /* 0x000fe20000000f00 */
[----:B--2---:R-:W-:-:S05]  /*129f0*/  FADD.FTZ R5, R0, R175 ;  /* 0x000000af00057221 */ /* 0x004fca0000010000 */
[----:B------:R-:W-:Y:S02]  /*12a00*/  MOV R144, R5 ;  /* 0x0000000500907202 */ /* 0x000fe40000000f00 */
        /* <DEDUP_REMOVED lines=23> */
[----:B------:R-:W-:Y:S05]  /*12b80*/  BRA `(.L_x_1541) ;  /* 0xffffa79000007947 */ /* 0x000fea000383ffff */
.L_x_1504:
[----:B------:R-:W-:Y:S01]  /*12b90*/  IMAD.MOV.U32 R147, RZ, RZ, R5 ;  /* 0x000000ffff937224 */ /* 0x000fe200078e0005 */
[----:B------:R-:W-:Y:S01]  /*12ba0*/  MOV R148, RZ ;  /* 0x000000ff00947202 */ /* 0x000fe20000000f00 */
[----:B------:R-:W-:Y:S01]  /*12bb0*/  IMAD.MOV.U32 R3, RZ, RZ, 0x1c1f ;  /* 0x00001c1fff037424 */ /* 0x000fe200078e00ff */
[----:B------:R-:W-:Y:S02]  /*12bc0*/  MOV R2, 0x12be0 ;  /* 0x00012be000027802 */ /* 0x000fe40000000f00 */
[----:B------:R-:W-:Y:S05]  /*12bd0*/  CALL.REL.NOINC `($__internal_9_$__cuda_sm70_shflsync_idx_p) ;  /* 0x000003e000007944 */ /* 0x000fea0003c00000 */
[----:B------:R-:W-:Y:S01]  /*12be0*/  MOV R4, R149 ;  /* 0x0000009500047202 */ /* 0x000fe20000000f00 */
[----:B------:R-:W-:Y:S05]  /*12bf0*/  BRA `(.L_x_1542) ;  /* 0xffffc89000007947 */ /* 0x000fea000383ffff */
.L_x_1505:
[----:B------:R-:W-:Y:S01]  /*12c00*/  IMAD.MOV.U32 R147, RZ, RZ, R11 ;  /* 0x000000ffff937224 */ /* 0x000fe200078e000b */
[----:B------:R-:W-:Y:S01]  /*12c10*/  MOV R148, RZ ;  /* 0x000000ff00947202 */ /* 0x000fe20000000f00 */
[----:B------:R-:W-:Y:S01]  /*12c20*/  IMAD.MOV.U32 R3, RZ, RZ, 0x1c1f ;  /* 0x00001c1fff037424 */ /* 0x000fe200078e00ff */
[----:B------:R-:W-:Y:S02]  /*12c30*/  MOV R2, 0x12c50 ;  /* 0x00012c5000027802 */ /* 0x000fe40000000f00 */
[----:B-12---:R-:W-:Y:S05]  /*12c40*/  CALL.REL.NOINC `($__internal_9_$__cuda_sm70_shflsync_idx_p) ;  /* 0x0000037000007944 */ /* 0x006fea0003c00000 */
[----:B------:R-:W-:Y:S01]  /*12c50*/  MOV R0, R149 ;  /* 0x0000009500007202 */ /* 0x000fe20000000f00 */
[----:B------:R-:W-:Y:S05]  /*12c60*/  BRA `(.L_x_1543) ;  /* 0xffffc84000007947 */ /* 0x000fea000383ffff */
.L_x_1508:
[----:B------:R-:W-:Y:S01]  /*12c70*/  IMAD.MOV.U32 R147, RZ, RZ, R5 ;  /* 0x000000ffff937224 */ /* 0x000fe200078e0005 */
[----:B------:R-:W-:Y:S01]  /*12c80*/  MOV R148, 0x1 ;  /* 0x0000000100947802 */ /* 0x000fe20000000f00 */
[----:B-1----:R-:W-:Y:S01]  /*12c90*/  IMAD.MOV.U32 R3, RZ, RZ, 0x1c1f ;  /* 0x00001c1fff037424 */ /* 0x002fe200078e00ff */
[----:B------:R-:W-:-:S02]  /*12ca0*/  MOV R2, 0x12cc0 ;  /* 0x00012cc000027802 */ /* 0x000fc40000000f00 */
[----:B--234-:R-:W-:Y:S05]  /*12cb0*/  CALL.REL.NOINC `($__internal_9_$__cuda_sm70_shflsync_idx_p) ;  /* 0x0000030000007944 */ /* 0x01cfea0003c00000 */
        /* <DEDUP_REMOVED lines=8> */
.L_x_1511:
[----:B------:R-:W-:Y:S01]  /*12d40*/  IMAD.MOV.U32 R147, RZ, RZ, R5 ;  /* 0x000000ffff937224 */ /* 0x000fe200078e0005 */
[----:B------:R-:W-:Y:S01]  /*12d50*/  MOV R148, 0x2 ;  /* 0x0000000200947802 */ /* 0x000fe20000000f00 */
[----:B-1----:R-:W-:Y:S01]  /*12d60*/  IMAD.MOV.U32 R3, RZ, RZ, 0x1c1f ;  /* 0x00001c1fff037424 */ /* 0x002fe200078e00ff */
[----:B------:R-:W-:Y:S02]  /*12d70*/  MOV R2, 0x12d90 ;  /* 0x00012d9000027802 */ /* 0x000fe40000000f00 */
[----:B--234-:R-:W-:Y:S05]  /*12d80*/  CALL.REL.NOINC `($__internal_9_$__cuda_sm70_shflsync_idx_p) ;  /* 0x0000023000007944 */ /* 0x01cfea0003c00000 */
[----:B------:R-:W-:Y:S01]  /*12d90*/  MOV R4, R149 ;  /* 0x0000009500047202 */ /* 0x000fe20000000f00 */
[----:B------:R-:W-:Y:S05]  /*12da0*/  BRA `(.L_x_1545) ;  /* 0xffffca8000007947 */ /* 0x000fea000383ffff */
.L_x_1512:
[----:B------:R-:W-:Y:S01]  /*12db0*/  IMAD.MOV.U32 R147, RZ, RZ, R11 ;  /* 0x000000ffff937224 */ /* 0x000fe200078e000b */
[----:B------:R-:W-:Y:S01]  /*12dc0*/  MOV R148, 0x2 ;  /* 0x0000000200947802 */ /* 0x000fe20000000f00 */
[----:B-1----:R-:W-:Y:S01]  /*12dd0*/  IMAD.MOV.U32 R3, RZ, RZ, 0x1c1f ;  /* 0x00001c1fff037424 */ /* 0x002fe200078e00ff */
[----:B------:R-:W-:Y:S02]  /*12de0*/  MOV R2, 0x12e00 ;  /* 0x00012e0000027802 */ /* 0x000fe40000000f00 */
[----:B--234-:R-:W-:Y:S05]  /*12df0*/  CALL.REL.NOINC `($__internal_9_$__cuda_sm70_shflsync_idx_p) ;  /* 0x000001c000007944 */ /* 0x01cfea0003c00000 */
[----:B------:R-:W-:Y:S01]  /*12e00*/  MOV R0, R149 ;  /* 0x0000009500007202 */ /* 0x000fe20000000f00 */
[----:B------:R-:W-:Y:S05]  /*12e10*/  BRA `(.L_x_1546) ;  /* 0xffffca3000007947 */ /* 0x000fea000383ffff */
.L_x_1515:
        /* <DEDUP_REMOVED lines=13> */
.L_x_1517:
[----:B------:R-:W-:Y:S01]  /*12ef0*/  IMAD.MOV.U32 R147, RZ, RZ, R64 ;  /* 0x000000ffff937224 */ /* 0x000fe200078e0040 */
[----:B------:R-:W-:Y:S01]  /*12f00*/  MOV R148, RZ ;  /* 0x000000ff00947202 */ /* 0x000fe20000000f00 */
[----:B-1----:R-:W-:Y:S01]  /*12f10*/  IMAD.MOV.U32 R3, RZ, RZ, 0x1f ;  /* 0x0000001fff037424 */ /* 0x002fe200078e00ff */
[----:B------:R-:W-:Y:S02]  /*12f20*/  MOV R2, 0x12f40 ;  /* 0x00012f4000027802 */ /* 0x000fe40000000f00 */
[----:B--23--:R-:W-:Y:S05]  /*12f30*/  CALL.REL.NOINC `($__internal_9_$__cuda_sm70_shflsync_idx_p) ;  /* 0x0000008000007944 */ /* 0x00cfea0003c00000 */
[----:B------:R-:W-:Y:S01]  /*12f40*/  MOV R0, R149 ;  /* 0x0000009500007202 */ /* 0x000fe20000000f00 */
[----:B------:R-:W-:Y:S05]  /*12f50*/  BRA `(.L_x_1548) ;  /* 0xffffcc7000007947 */ /* 0x000fea000383ffff */
        .weak           $__internal_8_$__cuda_sm70_shflsync_bfly_p
        .type           $__internal_8_$__cuda_sm70_shflsync_bfly_p,@function
        .size           $__internal_8_$__cuda_sm70_shflsync_bfly_p,($__internal_9_$__cuda_sm70_shflsync_idx_p - $__internal_8_$__cuda_sm70_shflsync_bfly_p)
$__internal_8_$__cuda_sm70_shflsync_bfly_p:
[----:B------:R-:W-:Y:S02]  /*12f60*/  MOV R175, 0x1f ;  /* 0x0000001f00af7802 */ /* 0x000fe40000000f00 */
[----:B------:R-:W-:-:S04]  /*12f70*/  MOV R180, 0xffffffff ;  /* 0xffffffff00b47802 */ /* 0x000fc80000000f00 */
[----:B------:R-:W-:Y:S04]  /*12f80*/  WARPSYNC R180 ;  /* 0x000000b400007348 */ /* 0x000fe80003800000 */
[----:B------:R1:W2:Y:S02]  /*12f90*/  SHFL.BFLY PT, R175, R144, R3, R175 ;  /* 0x0c00000390af7389 */ /* 0x0002a400000e00af */
[----:B-1----:R-:W-:-:S04]  /*12fa0*/  MOV R3, 0x0 ;  /* 0x0000000000037802 */ /* 0x002fc80000000f00 */
[----:B--2---:R-:W-:Y:S05]  /*12fb0*/  RET.REL.NODEC R2 `(_ZN7cutlass13device_kernelIN5flash19enable_sm80_to_sm89INS1_16FlashAttnFwdSm80INS1_25CollectiveMainloopFwdSm80ILi4ELi1ELb0EN4cute5tupleIJNS5_1CILi128EEENS7_ILi64EEENS7_ILi96EEEEEELi96ENS_10bfloat16_tEfNS_4arch4Sm80ELb1ELb0ELb0ELb0ELb1ELb0ELb1ELb0EEENS1_21CollectiveEpilogueFwdINS6_IJS8_SA_S9_EEENS6_IJNS7_ILi1EEESI_SI_EEESC_SE_Li128ELb0ELb1ELb0ELb0EEENS1_30DynamicPersistentTileSchedulerILi128ELi128ELb0ELb1ELb0EEEEEEEEEvNT_6ParamsE) ;  /* 0xfffed04002007950 */ /* 0x004fea0003c3ffff */
        .weak           $__internal_9_$__cuda_sm70_shflsync_idx_p
        .type           $__internal_9_$__cuda_sm70_shflsync_idx_p,@function
        .size           $__internal_9_$__cuda_sm70_shflsync_idx_p,(.L_x_1733 - $__internal_9_$__cuda_sm70_shflsync_idx_p)
$__internal_9_$__cuda_sm70_shflsync_idx_p:
[----:B------:R-:W-:-:S04]  /*12fc0*/  MOV R149, 0xffffffff ;  /* 0xffffffff00957802 */ /* 0x000fc80000000f00 */
[----:B------:R-:W-:Y:S04]  /*12fd0*/  WARPSYNC R149 ;  /* 0x0000009500007348 */ /* 0x000fe80003800000 */
[----:B------:R1:W2:Y:S02]  /*12fe0*/  SHFL.IDX PT, R149, R147, R148, R3 ;  /* 0x0000009493957389 */ /* 0x0002a400000e0003 */
[----:B-1----:R-:W-:-:S04]  /*12ff0*/  MOV R3, 0x0 ;  /* 0x0000000000037802 */ /* 0x002fc80000000f00 */
[----:B--2---:R-:W-:Y:S05]  /*13000*/  RET.REL.NODEC R2 `(_ZN7cutlass13device_kernelIN5flash19enable_sm80_to_sm89INS1_16FlashAttnFwdSm80INS1_25CollectiveMainloopFwdSm80ILi4ELi1ELb0EN4cute5tupleIJNS5_1CILi128EEENS7_ILi64EEENS7_ILi96EEEEEELi96ENS_10bfloat16_tEfNS_4arch4Sm80ELb1ELb0ELb0ELb0ELb1ELb0ELb1ELb0EEENS1_21CollectiveEpilogueFwdINS6_IJS8_SA_S9_EEENS6_IJNS7_ILi1EEESI_SI_EEESC_SE_Li128ELb0ELb1ELb0ELb0EEENS1_30DynamicPersistentTileSchedulerILi128ELi128ELb0ELb1ELb0EEEEEEEEEvNT_6ParamsE) ;  /* 0xfffecff002007950 */ /* 0x004fea0003c3ffff */
.L_x_1549:
        /* <DEDUP_REMOVED lines=15> */
.L_x_1733:


//--------------------- .text._ZN7cutlass13device_kernelIN5flash19enable_sm80_to_sm89INS1_16FlashAttnFwdSm80INS1_25CollectiveMainloopFwdSm80ILi4ELi1ELb0EN4cute5tupleIJNS5_1CILi128EEENS7_ILi64EEENS7_ILi96EEEEEELi96ENS_10bfloat16_tEfNS_4arch4Sm80ELb1ELb0ELb0ELb1ELb1ELb0ELb1ELb0EEENS1_21CollectiveEpilogueFwdINS6_IJS8_SA_S9_EEENS6_IJNS7_ILi1EEESI_SI_EEESC_SE_Li128ELb1ELb1ELb0ELb0EEENS1_19SingleTileSchedulerILb1ELb0ELb1ELi128EEEEEEEEEvNT_6ParamsE --------------------------
	.section	.text._ZN7cutlass13device_kernelIN5flash19enable_sm80_to_sm89INS1_16FlashAttnFwdSm80INS1_25CollectiveMainloopFwdSm80ILi4ELi1ELb0EN4cute5tupleIJNS5_1CILi128EEENS7_ILi64EEENS7_ILi96EEEEEELi96ENS_10bfloat16_tEfNS_4arch4Sm80ELb1ELb0ELb0ELb1ELb1ELb0ELb1ELb0EEENS1_21CollectiveEpilogueFwdINS6_IJS8_SA_S9_EEENS6_IJNS7_ILi1EEESI_SI_EEESC_SE_Li128ELb1ELb1ELb0ELb0EEENS1_19SingleTileSchedulerILb1ELb0ELb1ELi128EEEEEEEEEvNT_6ParamsE,"ax",@progbits
	.sectioninfo	@"SHI_REGISTERS=255"
	.align	128
.text._ZN7cutlass13device_kernelIN5flash19enable_sm80_to_sm89INS1_16FlashAttnFwdSm80INS1_25CollectiveMainloopFwdSm80ILi4ELi1ELb0EN4cute5tupleIJNS5_1CILi128EEENS7_ILi64EEENS7_ILi96EEEEEELi96ENS_10bfloat16_tEfNS_4arch4Sm80ELb1ELb0ELb0ELb1ELb1ELb0ELb1ELb0EEENS1_21CollectiveEpilogueFwdINS6_IJS8_SA_S9_EEENS6_IJNS7_ILi1EEESI_SI_EEESC_SE_Li128ELb1ELb1ELb0ELb0EEENS1_19SingleTileSchedulerILb1ELb0ELb1ELi128EEEEEEEEEvNT_6ParamsE:
        .type           _ZN7cutlass13device_kernelIN5flash19enable_sm80_to_sm89INS1_16FlashAttnFwdSm80INS1_25CollectiveMainloopFwdSm80ILi4ELi1ELb0EN4cute5tupleIJNS5_1CILi128EEENS7_ILi64EEENS7_ILi96EEEEEELi96ENS_10bfloat16_tEfNS_4arch4Sm80ELb1ELb0ELb0ELb1ELb1ELb0ELb1ELb0EEENS1_21CollectiveEpilogueFwdINS6_IJS8_SA_S9_EEENS6_IJNS7_ILi1EEESI_SI_EEESC_SE_Li128ELb1ELb1ELb0ELb0EEENS1_19SingleTileSchedulerILb1ELb0ELb1ELi128EEEEEEEEEvNT_6ParamsE,@function
        .size           _ZN7cutlass13device_kernelIN5flash19enable_sm80_to_sm89INS1_16FlashAttnFwdSm80INS1_25CollectiveMainloopFwdSm80ILi4ELi1ELb0EN4cute5tupleIJNS5_1CILi128EEENS7_ILi64EEENS7_ILi96EEEEEELi96ENS_10bfloat16_tEfNS_4arch4Sm80ELb1ELb0ELb0ELb1ELb1ELb0ELb1ELb0EEENS1_21CollectiveEpilogueFwdINS6_IJS8_SA_S9_EEENS6_IJNS7_ILi1EEESI_SI_EEESC_SE_Li128ELb1ELb1ELb0ELb0EEENS1_19SingleTileSchedulerILb1ELb0ELb1ELi128EEEEEEEEEvNT_6ParamsE,(.L_x_1736 - _ZN7cutlass13device_kernelIN5flash19enable_sm80_to_sm89INS1_16FlashAttnFwdSm80INS1_25CollectiveMainloopFwdSm80ILi4ELi1ELb0EN4cute5tupleIJNS5_1CILi128EEENS7_ILi64EEENS7_ILi96EEEEEELi96ENS_10bfloat16_tEfNS_4arch4Sm80ELb1ELb0ELb0ELb1ELb1ELb0ELb1ELb0EEENS1_21CollectiveEpilogueFwdINS6_IJS8_SA_S9_EEENS6_IJNS7_ILi1EEESI_SI_EEESC_SE_Li128ELb1ELb1ELb0ELb0EEENS1_19SingleTileSchedulerILb1ELb0ELb1ELi128EEEEEEEEEvNT_6ParamsE)
        .other          _ZN7cutlass13device_kernelIN5flash19enable_sm80_to_sm89INS1_16FlashAttnFwdSm80INS1_25CollectiveMainloopFwdSm80ILi4ELi1ELb0EN4cute5tupleIJNS5_1CILi128EEENS7_ILi64EEENS7_ILi96EEEEEELi96ENS_10bfloat16_tEfNS_4arch4Sm80ELb1ELb0ELb0ELb1ELb1ELb0ELb1ELb0EEENS1_21CollectiveEpilogueFwdINS6_IJS8_SA_S9_EEENS6_IJNS7_ILi1EEESI_SI_EEESC_SE_Li128ELb1ELb1ELb0ELb0EEENS1_19SingleTileSchedulerILb1ELb0ELb1ELi128EEEEEEEEEvNT_6ParamsE,@"STO_CUDA_ENTRY STV_DEFAULT"
_ZN7cutlass13device_kernelIN5flash19enable_sm80_to_sm89INS1_16FlashAttnFwdSm80INS1_25CollectiveMainloopFwdSm80ILi4ELi1ELb0EN4cute5tupleIJNS5_1CILi128EEENS7_ILi64EEENS7_ILi96EEEEEELi96ENS_10bfloat16_tEfNS_4arch4Sm80ELb1ELb0ELb0ELb1ELb1ELb0ELb1ELb0EEENS1_21CollectiveEpilogueFwdINS6_IJS8_SA_S9_EEENS6_IJNS7_ILi1EEESI_SI_EEESC_SE_Li128ELb1ELb1ELb0ELb0EEENS1_19SingleTileSchedulerILb1ELb0ELb1ELi128EEEEEEEEEvNT_6ParamsE:
        /* <DEDUP_REMOVED lines=21> */
.L_x_1551:
        /* <DEDUP_REMOVED lines=13> */
.L_x_1553:
[----:B------:R-:W-:Y:S02]  /*0220*/  ULDC UR5, c[0x0][0x54c] ;  /* 0x0001530000057ab9 */ /* 0x000fe40000000800 */
.L_x_1552:
[----:B------:R-:W-:Y:S02]  /*0230*/  ULDC UR4, c[0x0][0x548] ;  /* 0x0001520000047ab9 */ /* 0x000fe40000000800 */
[----:B------:R-:W-:-:S02]  /*0240*/  USHF.L.U32 UR10, UR10, 0x7, URZ ;  /* 0x000000070a0a7899 */ /* 0x000fc4000800063f */
[----:B------:R-:W-:-:S04]  /*0250*/  UIMAD UR4, UR5, UR4, URZ ;  /* 0x00000004050472a4 */ /* 0x000fc8000f8e023f */
[----:B------:R-:W-:-:S04]  /*0260*/  UISETP.GE.AND UP0, UPT, UR10, UR4, UPT ;  /* 0x000000040a00728c */ /* 0x000fc8000bf06270 */
[----:B------:R-:W-:Y:S01]  /*0270*/  USEL UR13, UR13, 0xffffffff, !UP0 ;  /* 0xffffffff0d0d7887 */ /* 0x000fe2000c000000 */
[----:B------:R-:W-:Y:S05]  /*0280*/  BRA `(.L_x_1554) ;  /* 0x000001b000007947 */ /* 0x000fea0003800000 */
.L_x_1550:
        /* <DEDUP_REMOVED lines=8> */
.L_x_1555:
        /* <DEDUP_REMOVED lines=13> */
.L_x_1557:
[----:B------:R-:W-:Y:S02]  /*03e0*/  ULDC UR5, c[0x0][0x54c] ;  /* 0x0001530000057ab9 */ /* 0x000fe40000000800 */
.L_x_1556:
[----:B------:R-:W-:Y:S02]  /*03f0*/  ULDC UR4, c[0x0][0x548] ;  /* 0x0001520000047ab9 */ /* 0x000fe40000000800 */
[----:B------:R-:W-:-:S02]  /*0400*/  USHF.L.U32 UR10, UR10, 0x7, URZ ;  /* 0x000000070a0a7899 */ /* 0x000fc4000800063f */
[----:B------:R-:W-:-:S04]  /*0410*/  UIMAD UR4, UR5, UR4, URZ ;  /* 0x00000004050472a4 */ /* 0x000fc8000f8e023f */
[----:B------:R-:W-:-:S04]  /*0420*/  UISETP.GE.AND UP0, UPT, UR10, UR4, UPT ;  /* 0x000000040a00728c */ /* 0x000fc8000bf06270 */
[----:B------:R-:W-:-:S06]  /*0430*/  USEL UR13, UR13, 0xffffffff, !UP0 ;  /* 0xffffffff0d0d7887 */ /* 0x000fcc000c000000 */
.L_x_1554:
        /* <DEDUP_REMOVED lines=47> */
.L_x_1558:
        /* <DEDUP_REMOVED lines=10> */
.L_x_1559:
        /* <DEDUP_REMOVED lines=12> */
.L_x_1560:
        /* <DEDUP_REMOVED lines=208> */
.L_x_1563:
[----:B---34-:R-:W-:Y:S05]  /*1590*/  BSYNC B0 ;  /* 0x0000000000007941 */ /* 0x018fea0003800000 */
.L_x_1562:
        /* <DEDUP_REMOVED lines=20> */
.L_x_1565:
[----:B------:R-:W-:Y:S05]  /*16e0*/  BSYNC B0 ;  /* 0x0000000000007941 */ /* 0x000fea0003800000 */
.L_x_1564:
        /* <DEDUP_REMOVED lines=20> */
.L_x_1567:
[----:B------:R-:W-:Y:S05]  /*1830*/  BSYNC B0 ;  /* 0x0000000000007941 */ /* 0x000fea0003800000 */
.L_x_1566:
        /* <DEDUP_REMOVED lines=12> */
[----:B------:R-:W-:Y:S01]  /*1900*/  STL [R1], R168 ;  /* 0x000000a801007387 */ /* 0x000fe20000100800 */
        /* <DEDUP_REMOVED lines=292> */
[----:B------:R-:W5:Y:S07]  /*2b50*/  LDSM.16.M88.4 R48, [R225+0x2c00] ;  /* 0x002c0000e130783b */ /* 0x000f6e0000000200 */
[----:B------:R-:W-:Y:S01]  /*2b60*/  HMMA.16816.F32.BF16 R72, R20, R64, R28 ;  /* 0x000000401448723c */ /* 0x000fe2000004181c */
[----:B------:R-:W3:Y:S01]  /*2b70*/  LDSM.16.M88.4 R28, [R225+0x2400] ;  /* 0x00240000e11c783b */ /* 0x000ee20000000200 */
        /* <DEDUP_REMOVED lines=18> */
[----:B----4-:R-:W-:Y:S08]  /*2ca0*/  HMMA.16816.F32.BF16 R60, R12, R32, R56 ;  /* 0x000000200c3c723c */ /* 0x010ff00000041838 */
[----:B-----5:R-:W-:Y:S08]  /*2cb0*/  HMMA.16816.F32.BF16 R108, R4, R50, R64 ;  /* 0x00000032046c723c */ /* 0x020ff00000041840 */
[----:B------:R-:W-:Y:S08]  /*2cc0*/  HMMA.16816.F32.BF16 R56, R12, R34, R52 ;  /* 0x000000220c38723c */ /* 0x000ff00000041834 */
[C---:B------:R-:W-:Y:S08]  /*2cd0*/  HMMA.16816.F32.BF16 R92, R4.reuse, R28, R92 ;  /* 0x0000001c045c723c */ /* 0x040ff0000004185c */
        /* <DEDUP_REMOVED lines=10> */
[C---:B------:R-:W-:Y:S08]  /*2d80*/  HMMA.16816.F32.BF16 R80, R4.reuse, R26, R80 ;  /* 0x0000001a0450723c */ /* 0x040ff00000041850 */
[C---:B------:R-:W-:Y:S08]  /*2d90*/  HMMA.16816.F32.BF16 R104, R4.reuse, R32, R104 ;  /* 0x000000200468723c */ /* 0x040ff00000041868 */
[C---:B------:R-:W-:Y:S08]  /*2da0*/  HMMA.16816.F32.BF16 R96, R4.reuse, R34, R96 ;  /* 0x000000220460723c */ /* 0x040ff00000041860 */
[----:B------:R-:W-:Y:S08]  /*2db0*/  HMMA.16816.F32.BF16 R76, R4, R48, R76 ;  /* 0x00000030044c723c */ /* 0x000ff0000004184c */
[C---:B------:R-:W-:Y:S08]  /*2dc0*/  HMMA.16816.F32.BF16 R24, R12.reuse, R26, R36 ;  /* 0x0000001a0c18723c */ /* 0x040ff00000041824 */
[----:B------:R-:W-:Y:S01]  /*2dd0*/  HMMA.16816.F32.BF16 R68, R12, R48, R16 ;  /* 0x000000300c44723c */ /* 0x000fe20000041810 */
[----:B------:R-:W-:Y:S06]  /*2de0*/  BAR.SYNC.DEFER_BLOCKING 0x0 ;  /* 0x0000000000007b1d */ /* 0x000fec0000010000 */
[----:B------:R-:W-:Y:S05]  /*2df0*/  @!P0 BRA `(.L_x_1568) ;  /* 0x0000042000008947 */ /* 0x000fea0003800000 */
        /* <DEDUP_REMOVED lines=66> */
.L_x_1568:
[----:B-1----:R-:W-:Y:S01]  /*3220*/  LOP3.LUT R3, R142, 0xffffffe0, RZ, 0xc0, !PT ;  /* 0xffffffe08e037812 */ /* 0x002fe200078ec0ff */
[----:B------:R-:W-:Y:S01]  /*3230*/  UMOV UR5, 0xffffffc0 ;  /* 0xffffffc000057882 */ /* 0x000fe20000000000 */
[----:B------:R-:W-:Y:S01]  /*3240*/  SHF.R.S32.HI R5, RZ, 0x1f, R141 ;  /* 0x0000001fff057819 */ /* 0x000fe2000001148d */
[----:B------:R-:W-:Y:S01]  /*3250*/  UIMAD UR5, UR6, UR5, 0x41 ;  /* 0x00000041060574a4 */ /* 0x000fe2000f8e0205 */
[----:B------:R-:W-:Y:S01]  /*3260*/  PLOP3.LUT P1, PT, PT, PT, UP1, 0x80, 0x0 ;  /* 0x000000000000781c */ /* 0x000fe20003f2f018 */
[----:B------:R-:W-:Y:S01]  /*3270*/  IMAD.IADD R4, R143, 0x1, -R3 ;  /* 0x000000018f047824 */ /* 0x000fe200078e0a03 */
[----:B------:R-:W-:Y:S01]  /*3280*/  LEA.HI R3, R5, R141, RZ, 0x2 ;  /* 0x0000008d05037211 */ /* 0x000fe200078f10ff */
[----:B------:R-:W-:Y:S01]  /*3290*/  IMAD.SHL.U32 R221, R0, 0x2, RZ ;  /* 0x0000000200dd7824 */ /* 0x000fe200078e00ff */
[----:B------:R-:W-:Y:S01]  /*32a0*/  PLOP3.LUT P0, PT, PT, PT, UP1, 0x80, 0x0 ;  /* 0x000000000000781c */ /* 0x000fe20003f0f018 */
[----:B------:R-:W-:Y:S01]  /*32b0*/  UIADD3 UR6, UR6, -0x2, URZ ;  /* 0xfffffffe06067890 */ /* 0x000fe2000fffe03f */
[----:B------:R-:W-:Y:S01]  /*32c0*/  SHF.R.S32.HI R5, RZ, 0x1f, R4 ;  /* 0x0000001fff057819 */ /* 0x000fe20000011404 */
[----:B------:R-:W-:Y:S01]  /*32d0*/  IMAD R222, R2, 0x2, R221 ;  /* 0x0000000202de7824 */ /* 0x000fe200078e02dd */
[----:B------:R-:W-:Y:S01]  /*32e0*/  LOP3.LUT R6, R3, 0xffffffc, RZ, 0xc0, !PT ;  /* 0x0ffffffc03067812 */ /* 0x000fe200078ec0ff */
[----:B------:R-:W0:Y:S01]  /*32f0*/  LDGDEPBAR ;  /* 0x00000000000079af */ /* 0x000e220000000000 */
[----:B------:R-:W-:-:S02]  /*3300*/  LEA.HI R5, R5, R4, RZ, 0x2 ;  /* 0x0000000405057211 */ /* 0x000fc400078f10ff */
[----:B------:R-:W-:Y:S01]  /*3310*/  LEA.HI R3, R100, R100, RZ, 0x1 ;  /* 0x0000006464037211 */ /* 0x000fe200078f08ff */
[----:B------:R-:W-:Y:S01]  /*3320*/  IMAD.IADD R7, R141, 0x1, -R6 ;  /* 0x000000018d077824 */ /* 0x000fe200078e0a06 */
[C---:B------:R-:W-:Y:S02]  /*3330*/  LEA.HI.SX32 R6, R5.reuse, UR10, 0x1e ;  /* 0x0000000a05067c11 */ /* 0x040fe4000f8ff2ff */
[----:B------:R-:W-:Y:S01]  /*3340*/  LOP3.LUT R5, R5, 0x7ffffffc, RZ, 0xc0, !PT ;  /* 0x7ffffffc05057812 */ /* 0x000fe200078ec0ff */
[----:B------:R-:W-:Y:S02]  /*3350*/  IMAD.SHL.U32 R8, R3, 0x20, RZ ;  /* 0x0000002003087824 */ /* 0x000fe400078e00ff */
[----:B------:R-:W-:Y:S01]  /*3360*/  IMAD R7, R7, 0x10, R6 ;  /* 0x0000001007077824 */ /* 0x000fe200078e0206 */
[----:B------:R-:W-:Y:S01]  /*3370*/  LOP3.LUT R6, R3, 0x1ffffffe, RZ, 0xc0, !PT ;  /* 0x1ffffffe03067812 */ /* 0x000fe200078ec0ff */
[----:B------:R-:W-:Y:S01]  /*3380*/  IMAD.IADD R4, R4, 0x1, -R5 ;  /* 0x0000000104047824 */ /* 0x000fe200078e0a05 */
[----:B------:R-:W-:-:S03]  /*3390*/  LOP3.LUT R3, R8, 0xffffffc0, RZ, 0xc0, !PT ;  /* 0xffffffc008037812 */ /* 0x000fc600078ec0ff */
[----:B------:R-:W-:Y:S02]  /*33a0*/  IMAD.IADD R6, R100, 0x1, -R6 ;  /* 0x0000000164067824 */ /* 0x000fe400078e0a06 */
[----:B------:R-:W-:Y:S02]  /*33b0*/  IMAD.IADD R3, R3, 0x1, R7 ;  /* 0x0000000103037824 */ /* 0x000fe400078e0207 */
[----:B------:R-:W-:Y:S02]  /*33c0*/  IMAD.U32 R7, RZ, RZ, UR5 ;  /* 0x00000005ff077e24 */ /* 0x000fe4000f8e00ff */
[----:B------:R-:W-:Y:S02]  /*33d0*/  IMAD R9, R6, 0x8, R3 ;  /* 0x0000000806097824 */ /* 0x000fe400078e0203 */
[----:B------:R-:W-:Y:S02]  /*33e0*/  IMAD.SHL.U32 R8, R4, 0x2, RZ ;  /* 0x0000000204087824 */ /* 0x000fe400078e00ff */
[----:B------:R-:W-:Y:S01]  /*33f0*/  @P1 IMAD.HI.U32 R6, R9, c[0x0][0x2c8], RZ ;  /* 0x0000b20009061a27 */ /* 0x000fe200078e00ff */
[----:B------:R-:W-:Y:S02]  /*3400*/  STL [R1+0x34], R9 ;  /* 0x0000340901007387 */ /* 0x000fe40000100800 */
[----:B------:R-:W-:Y:S01]  /*3410*/  IADD3 R7, -R8, UR7, R7 ;  /* 0x0000000708077c10 */ /* 0x000fe2000fffe107 */
[----:B------:R-:W-:Y:S01]  /*3420*/  IMAD.MOV.U32 R3, RZ, RZ, R9 ;  /* 0x000000ffff037224 */ /* 0x000fe200078e0009 */
[----:B------:R-:W-:Y:S01]  /*3430*/  @P0 SHF.R.U32.HI R3, RZ, c[0x0][0x2cc], R6 ;  /* 0x0000b300ff030a19 */ /* 0x000fe20000011606 */
[----:B------:R1:W-:Y:S01]  /*3440*/  STL [R1+0x38], R8 ;  /* 0x0000380801007387 */ /* 0x0003e20000100800 */
[----:B------:R-:W-:-:S03]  /*3450*/  IADD3 R7, R7, -UR12, RZ ;  /* 0x8000000c07077c10 */ /* 0x000fc6000fffe0ff */
[----:B------:R-:W2:Y:S04]  /*3460*/  SHFL.IDX PT, R6, R3, RZ, 0x1c1f ;  /* 0x001c1fff03067589 */ /* 0x000ea800000e0000 */
[----:B------:R-:W3:Y:S01]  /*3470*/  SHFL.IDX PT, R4, R3, 0x2, 0x1c1f ;  /* 0x005c1f0003047f89 */ /* 0x000ee200000e0000 */
[----:B-1----:R-:W-:Y:S01]  /*3480*/  IADD3 R8, -R8, UR4, RZ ;  /* 0x0000000408087c10 */ /* 0x002fe2000fffe1ff */
[----:B------:R-:W-:Y:S01]  /*3490*/  ULDC.64 UR4, c[0x0][0x2c8] ;  /* 0x0000b20000047ab9 */ /* 0x000fe20000000a00 */
[C---:B--2---:R-:W-:Y:S01]  /*34a0*/  IMAD.IADD R5, R7.reuse, 0x1, R6 ;  /* 0x0000000107057824 */ /* 0x044fe200078e0206 */
[----:B------:R-:W-:Y:S01]  /*34b0*/  UIMAD.WIDE.U32 UR24, UR10, UR4, URZ ;  /* 0x000000040a1872a5 */ /* 0x000fe2000f8e003f */
[----:B------:R-:W1:Y:S01]  /*34c0*/  SHFL.IDX PT, R6, R3, 0x1, 0x1c1f ;  /* 0x003c1f0003067f89 */ /* 0x000e6200000e0000 */
[----:B---3--:R-:W-:-:S02]  /*34d0*/  IMAD.IADD R4, R7, 0x1, R4 ;  /* 0x0000000107047824 */ /* 0x008fc400078e0204 */
[----:B------:R-:W-:Y:S01]  /*34e0*/  IMNMX R5, R8, R5, PT ;  /* 0x0000000508057217 */ /* 0x000fe20003800200 */
[----:B------:R-:W2:Y:S01]  /*34f0*/  SHFL.IDX PT, R3, R3, 0x3, 0x1c1f ;  /* 0x007c1f0003037f89 */ /* 0x000ea200000e0000 */
[----:B------:R-:W-:Y:S02]  /*3500*/  @UP1 USHF.R.U32.HI UR10, URZ, UR5, UR25 ;  /* 0x000000053f0a1299 */ /* 0x000fe40008011619 */
[C---:B------:R-:W-:Y:S02]  /*3510*/  ISETP.GT.AND P1, PT, R5.reuse, 0x1, PT ;  /* 0x000000010500780c */ /* 0x040fe40003f24270 */
[----:B------:R-:W-:Y:S01]  /*3520*/  ISETP.GT.AND P0, PT, R5, RZ, PT ;  /* 0x000000ff0500720c */ /* 0x000fe20003f04270 */
[----:B------:R-:W-:Y:S01]  /*3530*/  UIADD3 UR10, UR10, UR7, -UR12 ;  /* 0x000000070a0a7290 */ /* 0x000fe2000fffe80c */
[----:B------:R-:W-:Y:S02]  /*3540*/  FSEL R36, R61, -INF , P1 ;  /* 0xff8000003d247808 */ /* 0x000fe40000800000 */
[----:B------:R-:W-:Y:S01]  /*3550*/  ISETP.GT.AND P1, PT, R5, 0x9, PT ;  /* 0x000000090500780c */ /* 0x000fe20003f24270 */
[----:B------:R-:W-:Y:S01]  /*3560*/  USHF.R.S32.HI UR4, URZ, 0x1f, UR10 ;  /* 0x0000001f3f047899 */ /* 0x000fe2000801140a */
[----:B------:R-:W-:-:S02]  /*3570*/  FSEL R32, R60, -INF , P0 ;  /* 0xff8000003c207808 */ /* 0x000fc40000000000 */
[----:B------:R-:W-:Y:S01]  /*3580*/  FSEL R39, R57, -INF , P1 ;  /* 0xff80000039277808 */ /* 0x000fe20000800000 */
[----:B------:R-:W-:Y:S01]  /*3590*/  ULEA.HI UR4, UR4, UR10, URZ, 0x6 ;  /* 0x0000000a04047291 */ /* 0x000fe2000f8f303f */
[C---:B------:R-:W-:Y:S02]  /*35a0*/  ISETP.GT.AND P1, PT, R5.reuse, 0x11, PT ;  /* 0x000000110500780c */ /* 0x040fe40003f24270 */
[----:B------:R-:W-:Y:S01]  /*35b0*/  ISETP.GT.AND P0, PT, R5, 0x8, PT ;  /* 0x000000080500780c */ /* 0x000fe20003f04270 */
[----:B------:R-:W-:Y:S01]  /*35c0*/  USHF.R.S32.HI UR4, URZ, 0x6, UR4 ;  /* 0x000000063f047899 */ /* 0x000fe20008011404 */
[----:B------:R-:W-:Y:S01]  /*35d0*/  FSEL R123, R53, -INF , P1 ;  /* 0xff800000357b7808 */ /* 0x000fe20000800000 */
[----:B-1----:R-:W-:Y:S01]  /*35e0*/  IMAD.IADD R6, R7, 0x1, R6 ;  /* 0x0000000107067824 */ /* 0x002fe200078e0206 */
[----:B------:R-:W-:Y:S01]  /*35f0*/  ISETP.GT.AND P1, PT, R5, 0x19, PT ;  /* 0x000000190500780c */ /* 0x000fe20003f24270 */
[----:B------:R-:W-:Y:S01]  /*3600*/  UISETP.LT.AND UP0, UPT, URZ, UR4, UPT ;  /* 0x000000043f00728c */ /* 0x000fe2000bf01270 */
[----:B------:R-:W-:Y:S01]  /*3610*/  FSEL R37, R56, -INF , P0 ;  /* 0xff80000038257808 */ /* 0x000fe20000000000 */
[----:B--2---:R-:W-:Y:S01]  /*3620*/  IMAD.IADD R3, R7, 0x1, R3 ;  /* 0x0000000107037824 */ /* 0x004fe200078e0203 */
[----:B------:R-:W-:Y:S01]  /*3630*/  FSEL R124, R41, -INF , P1 ;  /* 0xff800000297c7808 */ /* 0x000fe20000800000 */
[----:B------:R-:W-:Y:S01]  /*3640*/  USEL UR4, URZ, UR4, !UP0 ;  /* 0x000000043f047287 */ /* 0x000fe2000c000000 */
[----:B------:R-:W-:-:S02]  /*3650*/  ISETP.GT.AND P1, PT, R5, 0x21, PT ;  /* 0x000000210500780c */ /* 0x000fc40003f24270 */
[----:B------:R-:W-:Y:S02]  /*3660*/  IMNMX R6, R8, R6, PT ;  /* 0x0000000608067217 */ /* 0x000fe40003800200 */
[----:B------:R-:W-:Y:S02]  /*3670*/  ISETP.GT.AND P0, PT, R5, 0x10, PT ;  /* 0x000000100500780c */ /* 0x000fe40003f04270 */
[----:B------:R-:W-:Y:S02]  /*3680*/  FSEL R176, R29, -INF , P1 ;  /* 0xff8000001db07808 */ /* 0x000fe40000800000 */
[----:B------:R-:W-:Y:S02]  /*3690*/  ISETP.GT.AND P1, PT, R6, RZ, PT ;  /* 0x000000ff0600720c */ /* 0x000fe40003f24270 */
[----:B------:R-:W-:Y:S02]  /*36a0*/  FSEL R74, R52, -INF , P0 ;  /* 0xff800000344a7808 */ /* 0x000fe40000000000 */
[----:B------:R-:W-:-:S02]  /*36b0*/  ISETP.GT.AND P0, PT, R5, 0x18, PT ;  /* 0x000000180500780c */ /* 0x000fc40003f04270 */
[----:B------:R-:W-:Y:S02]  /*36c0*/  FSEL R38, R62, -INF , P1 ;  /* 0xff8000003e267808 */ /* 0x000fe40000800000 */
[----:B------:R-:W-:Y:S02]  /*36d0*/  ISETP.GT.AND P1, PT, R6, 0x8, PT ;  /* 0x000000080600780c */ /* 0x000fe40003f24270 */
[----:B------:R-:W-:Y:S02]  /*36e0*/  FSEL R125, R40, -INF , P0 ;  /* 0xff800000287d7808 */ /* 0x000fe40000000000 */
[----:B------:R-:W-:Y:S02]  /*36f0*/  ISETP.GT.AND P0, PT, R5, 0x20, PT ;  /* 0x000000200500780c */ /* 0x000fe40003f04270 */
[----:B------:R-:W-:Y:S02]  /*3700*/  FSEL R45, R58, -INF , P1 ;  /* 0xff8000003a2d7808 */ /* 0x000fe40000800000 */
[----:B------:R-:W-:-:S02]  /*3710*/  ISETP.GT.AND P1, PT, R6, 0x10, PT ;  /* 0x000000100600780c */ /* 0x000fc40003f24270 */
[----:B------:R-:W-:Y:S02]  /*3720*/  FSEL R167, R28, -INF , P0 ;  /* 0xff8000001ca77808 */ /* 0x000fe40000000000 */
[C---:B------:R-:W-:Y:S02]  /*3730*/  ISETP.GT.AND P0, PT, R5.reuse, 0x28, PT ;  /* 0x000000280500780c */ /* 0x040fe40003f04270 */
[----:B------:R-:W-:Y:S02]  /*3740*/  FSEL R122, R54, -INF , P1 ;  /* 0xff800000367a7808 */ /* 0x000fe40000800000 */
[----:B------:R-:W-:Y:S02]  /*3750*/  ISETP.GT.AND P1, PT, R5, 0x29, PT ;  /* 0x000000290500780c */ /* 0x000fe40003f24270 */
[----:B------:R-:W-:Y:S02]  /*3760*/  FSEL R181, R24, -INF , P0 ;  /* 0xff80000018b57808 */ /* 0x000fe40000000000 */
[----:B------:R-:W-:-:S02]  /*3770*/  ISETP.GT.AND P0, PT, R6, 0x1, PT ;  /* 0x000000010600780c */ /* 0x000fc40003f04270 */
[----:B------:R-:W-:Y:S02]  /*3780*/  FSEL R180, R25, -INF , P1 ;  /* 0xff80000019b47808 */ /* 0x000fe40000800000 */
[----:B------:R-:W-:Y:S02]  /*3790*/  ISETP.GT.AND P1, PT, R6, 0x19, PT ;  /* 0x000000190600780c */ /* 0x000fe40003f24270 */
[----:B------:R-:W-:Y:S02]  /*37a0*/  IMNMX R4, R8, R4, PT ;  /* 0x0000000408047217 */ /* 0x000fe40003800200 */
[----:B------:R-:W-:Y:S02]  /*37b0*/  FSEL R44, R63, -INF , P0 ;  /* 0xff8000003f2c7808 */ /* 0x000fe40000000000 */
[----:B------:R-:W-:Y:S02]  /*37c0*/  ISETP.GT.AND P0, PT, R6, 0x9, PT ;  /* 0x000000090600780c */ /* 0x000fe40003f04270 */
[----:B------:R-:W-:-:S02]  /*37d0*/  FSEL R75, R43, -INF , P1 ;  /* 0xff8000002b4b7808 */ /* 0x000fc40000800000 */
[----:B------:R-:W-:Y:S02]  /*37e0*/  ISETP.GT.AND P1, PT, R4, 0x1, PT ;  /* 0x000000010400780c */ /* 0x000fe40003f24270 */
[----:B------:R-:W-:Y:S02]  /*37f0*/  FSEL R46, R59, -INF , P0 ;  /* 0xff8000003b2e7808 */ /* 0x000fe40000000000 */
[----:B------:R-:W-:Y:S02]  /*3800*/  ISETP.GT.AND P0, PT, R6, 0x11, PT ;  /* 0x000000110600780c */ /* 0x000fe40003f04270 */
[----:B------:R-:W-:Y:S02]  /*3810*/  FSEL R13, R105, -INF , P1 ;  /* 0xff800000690d7808 */ /* 0x000fe40000800000 */
[----:B------:R-:W-:Y:S02]  /*3820*/  ISETP.GT.AND P1, PT, R4, 0x9, PT ;  /* 0x000000090400780c */ /* 0x000fe40003f24270 */
[----:B------:R-:W-:-:S02]  /*3830*/  FSEL R121, R55, -INF , P0 ;  /* 0xff80000037797808 */ /* 0x000fc40000000000 */
[----:B------:R-:W-:Y:S02]  /*3840*/  ISETP.GT.AND P0, PT, R6, 0x18, PT ;  /* 0x000000180600780c */ /* 0x000fe40003f04270 */
[----:B------:R-:W-:Y:S02]  /*3850*/  FSEL R17, R97, -INF , P1 ;  /* 0xff80000061117808 */ /* 0x000fe40000800000 */
[----:B------:R-:W-:Y:S02]  /*3860*/  ISETP.GT.AND P1, PT, R4, 0x11, PT ;  /* 0x000000110400780c */ /* 0x000fe40003f24270 */
[----:B------:R-:W-:Y:S02]  /*3870*/  FSEL R120, R42, -INF , P0 ;  /* 0xff8000002a787808 */ /* 0x000fe40000000000 */
[----:B------:R-:W-:Y:S01]  /*3880*/  ISETP.GT.AND P0, PT, R4, RZ, PT ;  /* 0x000000ff0400720c */ /* 0x000fe20003f04270 */
[----:B------:R-:W-:Y:S01]  /*3890*/  LDSM.16.MT88.4 R40, [R222+0x2100] ;  /* 0x00210000de28783b */ /* 0x000fe20000004200 */
[----:B------:R-:W-:-:S02]  /*38a0*/  FSEL R49, R93, -INF , P1 ;  /* 0xff8000005d317808 */ /* 0x000fc40000800000 */
[----:B------:R-:W-:Y:S02]  /*38b0*/  ISETP.GT.AND P1, PT, R4, 0x19, PT ;  /* 0x000000190400780c */ /* 0x000fe40003f24270 */
[----:B------:R-:W-:Y:S02]  /*38c0*/  FSEL R11, R104, -INF , P0 ;  /* 0xff800000680b7808 */ /* 0x000fe40000000000 */
[C---:B------:R-:W-:Y:S02]  /*38d0*/  ISETP.GT.AND P0, PT, R4.reuse, 0x8, PT ;  /* 0x000000080400780c */ /* 0x040fe40003f04270 */
[----:B------:R-:W-:Y:S02]  /*38e0*/  FSEL R52, R89, -INF , P1 ;  /* 0xff80000059347808 */ /* 0x000fe40000800000 */
[----:B------:R-:W-:Y:S02]  /*38f0*/  ISETP.GT.AND P1, PT, R4, 0x21, PT ;  /* 0x000000210400780c */ /* 0x000fe40003f24270 */
[----:B------:R-:W-:-:S02]  /*3900*/  FSEL R16, R96, -INF , P0 ;  /* 0xff80000060107808 */ /* 0x000fc40000000000 */
[C---:B------:R-:W-:Y:S02]  /*3910*/  ISETP.GT.AND P0, PT, R4.reuse, 0x10, PT ;  /* 0x000000100400780c */ /* 0x040fe40003f04270 */
[----:B------:R-:W-:Y:S02]  /*3920*/  FMNMX.FTZ R7, R11, R13, !PT ;  /* 0x0000000d0b077209 */ /* 0x000fe40007810000 */
[----:B------:R-:W-:Y:S02]  /*3930*/  FSEL R155, R85, -INF , P1 ;  /* 0xff800000559b7808 */ /* 0x000fe40000800000 */
[----:B------:R-:W-:Y:S02]  /*3940*/  ISETP.GT.AND P1, PT, R4, 0x29, PT ;  /* 0x000000290400780c */ /* 0x000fe40003f24270 */
[----:B------:R-:W-:Y:S02]  /*3950*/  IMNMX R3, R8, R3, PT ;  /* 0x0000000308037217 */ /* 0x000fe40003800200 */
[----:B------:R-:W-:-:S02]  /*3960*/  FSEL R47, R92, -INF , P0 ;  /* 0xff8000005c2f7808 */ /* 0x000fc40000000000 */
[----:B------:R-:W-:Y:S02]  /*3970*/  FMNMX.FTZ R7, R16, R7, !PT ;  /* 0x0000000710077209 */ /* 0x000fe40007810000 */
[----:B------:R-:W-:Y:S02]  /*3980*/  ISETP.GT.AND P0, PT, R4, 0x18, PT ;  /* 0x000000180400780c */ /* 0x000fe40003f04270 */
[----:B------:R-:W-:Y:S02]  /*3990*/  FSEL R165, R81, -INF , P1 ;  /* 0xff80000051a57808 */ /* 0x000fe40000800000 */
[----:B------:R-:W-:Y:S02]  /*39a0*/  ISETP.GT.AND P1, PT, R3, RZ, PT ;  /* 0x000000ff0300720c */ /* 0x000fe40003f24270 */
[----:B------:R-:W-:Y:S02]  /*39b0*/  FMNMX.FTZ R7, R17, R7, !PT ;  /* 0x0000000711077209 */ /* 0x000fe40007810000 */
[----:B------:R-:W-:-:S02]  /*39c0*/  FSEL R50, R88, -INF , P0 ;  /* 0xff80000058327808 */ /* 0x000fc40000000000 */
[----:B------:R-:W-:Y:S02]  /*39d0*/  ISETP.GT.AND P0, PT, R4, 0x20, PT ;  /* 0x000000200400780c */ /* 0x000fe40003f04270 */
[----:B------:R-:W-:Y:S02]  /*39e0*/  FSEL R14, R106, -INF , P1 ;  /* 0xff8000006a0e7808 */ /* 0x000fe40000800000 */
[----:B------:R-:W-:Y:S02]  /*39f0*/  ISETP.GT.AND P1, PT, R3, 0x8, PT ;  /* 0x000000080300780c */ /* 0x000fe40003f24270 */
[----:B------:R-:W-:Y:S02]  /*3a00*/  FMNMX.FTZ R7, R47, R7, !PT ;  /* 0x000000072f077209 */ /* 0x000fe40007810000 */
[----:B------:R-:W-:Y:S02]  /*3a10*/  FSEL R141, R84, -INF , P0 ;  /* 0xff800000548d7808 */ /* 0x000fe40000000000 */
[----:B------:R-:W-:-:S02]  /*3a20*/  ISETP.GT.AND P0, PT, R4, 0x28, PT ;  /* 0x000000280400780c */ /* 0x000fc40003f04270 */
[----:B------:R-:W-:Y:S02]  /*3a30*/  FSEL R18, R98, -INF , P1 ;  /* 0xff80000062127808 */ /* 0x000fe40000800000 */
[----:B------:R-:W-:Y:S02]  /*3a40*/  FMNMX.FTZ R7, R49, R7, !PT ;  /* 0x0000000731077209 */ /* 0x000fe40007810000 */
[----:B------:R-:W-:Y:S02]  /*3a50*/  ISETP.GT.AND P1, PT, R3, 0x10, PT ;  /* 0x000000100300780c */ /* 0x000fe40003f24270 */
[----:B------:R-:W-:Y:S02]  /*3a60*/  FSEL R147, R80, -INF , P0 ;  /* 0xff80000050937808 */ /* 0x000fe40000000000 */
[----:B------:R-:W-:Y:S02]  /*3a70*/  ISETP.GT.AND P0, PT, R4, 0x30, PT ;  /* 0x000000300400780c */ /* 0x000fe40003f04270 */
[----:B------:R-:W-:-:S02]  /*3a80*/  FMNMX.FTZ R7, R50, R7, !PT ;  /* 0x0000000732077209 */ /* 0x000fc40007810000 */
[----:B------:R-:W-:Y:S02]  /*3a90*/  FSEL R48, R94, -INF , P1 ;  /* 0xff8000005e307808 */ /* 0x000fe40000800000 */
[C---:B------:R-:W-:Y:S02]  /*3aa0*/  ISETP.GT.AND P1, PT, R3.reuse, 0x18, PT ;  /* 0x000000180300780c */ /* 0x040fe40003f24270 */
[----:B------:R-:W-:Y:S02]  /*3ab0*/  FSEL R212, R76, -INF , P0 ;  /* 0xff8000004cd47808 */ /* 0x000fe40000000000 */
[----:B------:R-:W-:Y:S02]  /*3ac0*/  FMNMX.FTZ R7, R52, R7, !PT ;  /* 0x0000000734077209 */ /* 0x000fe40007810000 */
[----:B------:R-:W-:Y:S02]  /*3ad0*/  ISETP.GT.AND P0, PT, R3, 0x1, PT ;  /* 0x000000010300780c */ /* 0x000fe40003f04270 */
[----:B------:R-:W-:-:S02]  /*3ae0*/  FSEL R72, R90, -INF , P1 ;  /* 0xff8000005a487808 */ /* 0x000fc40000800000 */
[----:B------:R-:W-:Y:S02]  /*3af0*/  ISETP.GT.AND P1, PT, R4, 0x31, PT ;  /* 0x000000310400780c */ /* 0x000fe40003f24270 */
[----:B------:R-:W-:Y:S02]  /*3b00*/  FMNMX.FTZ R7, R141, R7, !PT ;  /* 0x000000078d077209 */ /* 0x000fe40007810000 */
[----:B------:R-:W-:Y:S02]  /*3b10*/  FSEL R15, R107, -INF , P0 ;  /* 0xff8000006b0f7808 */ /* 0x000fe40000000000 */
[----:B------:R-:W-:Y:S02]  /*3b20*/  FSEL R210, R77, -INF , P1 ;  /* 0xff8000004dd27808 */ /* 0x000fe40000800000 */
[----:B------:R-:W-:Y:S02]  /*3b30*/  ISETP.GT.AND P1, PT, R3, 0x20, PT ;  /* 0x000000200300780c */ /* 0x000fe40003f24270 */
[----:B------:R-:W-:-:S02]  /*3b40*/  FMNMX.FTZ R7, R155, R7, !PT ;  /* 0x000000079b077209 */ /* 0x000fc40007810000 */
[----:B------:R-:W-:Y:S02]  /*3b50*/  ISETP.GT.AND P0, PT, R3, 0x9, PT ;  /* 0x000000090300780c */ /* 0x000fe40003f04270 */
[----:B------:R-:W-:Y:S02]  /*3b60*/  FMNMX.FTZ R8, R14, R15, !PT ;  /* 0x0000000f0e087209 */ /* 0x000fe40007810000 */
[----:B------:R-:W-:Y:S02]  /*3b70*/  FSEL R126, R86, -INF , P1 ;  /* 0xff800000567e7808 */ /* 0x000fe40000800000 */
[----:B------:R-:W-:Y:S02]  /*3b80*/  FMNMX.FTZ R7, R147, R7, !PT ;  /* 0x0000000793077209 */ /* 0x000fe40007810000 */
[----:B------:R-:W-:Y:S02]  /*3b90*/  FSEL R19, R99, -INF , P0 ;  /* 0xff80000063137808 */ /* 0x000fe40000000000 */
[----:B------:R-:W-:-:S02]  /*3ba0*/  FMNMX.FTZ R8, R18, R8, !PT ;  /* 0x0000000812087209 */ /* 0x000fc40007810000 */
[----:B------:R-:W-:Y:S02]  /*3bb0*/  ISETP.GT.AND P1, PT, R4, 0x38, PT ;  /* 0x000000380400780c */ /* 0x000fe40003f24270 */
[----:B------:R-:W-:Y:S02]  /*3bc0*/  FMNMX.FTZ R7, R165, R7, !PT ;  /* 0x00000007a5077209 */ /* 0x000fe40007810000 */
[----:B------:R-:W-:Y:S02]  /*3bd0*/  ISETP.GT.AND P0, PT, R3, 0x11, PT ;  /* 0x000000110300780c */ /* 0x000fe40003f04270 */
[----:B------:R-:W-:Y:S02]  /*3be0*/  FMNMX.FTZ R8, R19, R8, !PT ;  /* 0x0000000813087209 */ /* 0x000fe40007810000 */
[----:B------:R-:W-:Y:S02]  /*3bf0*/  FSEL R208, R108, -INF , P1 ;  /* 0xff8000006cd07808 */ /* 0x000fe40000800000 */
[----:B------:R-:W-:-:S02]  /*3c00*/  ISETP.GT.AND P1, PT, R3, 0x28, PT ;  /* 0x000000280300780c */ /* 0x000fc40003f24270 */
[----:B------:R-:W-:Y:S02]  /*3c10*/  FMNMX.FTZ R7, R212, R7, !PT ;  /* 0x00000007d4077209 */ /* 0x000fe40007810000 */
[----:B------:R-:W-:Y:S02]  /*3c20*/  FSEL R51, R95, -INF , P0 ;  /* 0xff8000005f337808 */ /* 0x000fe40000000000 */
[----:B------:R-:W-:Y:S02]  /*3c30*/  FMNMX.FTZ R8, R48, R8, !PT ;  /* 0x0000000830087209 */ /* 0x000fe40007810000 */
        /* <DEDUP_REMOVED lines=9> */
[----:B------:R-:W-:Y:S02]  /*3cd0*/  FMNMX.FTZ R4, R202, R4, !PT ;  /* 0x00000004ca047209 */ /* 0x000fe40007810000 */
[----:B------:R-:W-:Y:S02]  /*3ce0*/  ISETP.GT.AND P0, PT, R3, 0x21, PT ;  /* 0x000000210300780c */ /* 0x000fe40003f04270 */
[----:B------:R-:W-:Y:S01]  /*3cf0*/  FMNMX.FTZ R8, R73, R8, !PT ;  /* 0x0000000849087209 */ /* 0x000fe20007810000 */
[----:B------:R-:W1:Y:S01]  /*3d00*/  SHFL.BFLY PT, R10, R4, 0x2, 0x1f ;  /* 0x0c401f00040a7f89 */ /* 0x000e6200000e0000 */
[----:B------:R-:W-:Y:S02]  /*3d10*/  FMNMX.FTZ R7, R32, R36, !PT ;  /* 0x0000002420077209 */ /* 0x000fe40007810000 */
[----:B------:R-:W-:Y:S02]  /*3d20*/  FSEL R127, R87, -INF , P0 ;  /* 0xff800000577f7808 */ /* 0x000fe40000000000 */
[----:B------:R-:W-:-:S02]  /*3d30*/  FMNMX.FTZ R8, R126, R8, !PT ;  /* 0x000000087e087209 */ /* 0x000fc40007810000 */
[----:B------:R-:W-:Y:S02]  /*3d40*/  FMNMX.FTZ R7, R37, R7, !PT ;  /* 0x0000000725077209 */ /* 0x000fe40007810000 */
[C---:B------:R-:W-:Y:S02]  /*3d50*/  ISETP.GT.AND P0, PT, R3.reuse, 0x29, PT ;  /* 0x000000290300780c */ /* 0x040fe40003f04270 */
[----:B------:R-:W-:Y:S02]  /*3d60*/  ISETP.GT.AND P1, PT, R3, 0x30, PT ;  /* 0x000000300300780c */ /* 0x000fe40003f24270 */
[----:B------:R-:W-:Y:S02]  /*3d70*/  FMNMX.FTZ R8, R127, R8, !PT ;  /* 0x000000087f087209 */ /* 0x000fe40007810000 */
[----:B------:R-:W-:Y:S02]  /*3d80*/  FMNMX.FTZ R7, R39, R7, !PT ;  /* 0x0000000727077209 */ /* 0x000fe40007810000 */
[----:B------:R-:W-:-:S02]  /*3d90*/  FSEL R152, R83, -INF , P0 ;  /* 0xff80000053987808 */ /* 0x000fc40000000000 */
[----:B------:R-:W-:Y:S02]  /*3da0*/  FSEL R206, R78, -INF , P1 ;  /* 0xff8000004ece7808 */ /* 0x000fe40000800000 */
[----:B------:R-:W-:Y:S02]  /*3db0*/  ISETP.GT.AND P0, PT, R3, 0x31, PT ;  /* 0x000000310300780c */ /* 0x000fe40003f04270 */
        /* <DEDUP_REMOVED lines=10> */
[----:B------:R-:W-:Y:S02]  /*3e60*/  FMNMX.FTZ R3, R125, R3, !PT ;  /* 0x000000037d037209 */ /* 0x000fe40007810000 */
[----:B------:R-:W-:Y:S02]  /*3e70*/  FSEL R205, R110, -INF , P1 ;  /* 0xff8000006ecd7808 */ /* 0x000fe40000800000 */
[----:B------:R-:W-:Y:S02]  /*3e80*/  FMNMX.FTZ R7, R209, R7, !PT ;  /* 0x00000007d1077209 */ /* 0x000fe40007810000 */
[----:B------:R-:W-:Y:S02]  /*3e90*/  FMNMX.FTZ R3, R124, R3, !PT ;  /* 0x000000037c037209 */ /* 0x000fe40007810000 */
[----:B------:R-:W-:Y:S02]  /*3ea0*/  FMNMX.FTZ R8, R38, R44, !PT ;  /* 0x0000002c26087209 */ /* 0x000fe40007810000 */
[----:B------:R-:W-:-:S02]  /*3eb0*/  FSEL R211, R111, -INF , P0 ;  /* 0xff8000006fd37808 */ /* 0x000fc40000000000 */
[----:B------:R-:W-:Y:S02]  /*3ec0*/  FMNMX.FTZ R7, R205, R7, !PT ;  /* 0x00000007cd077209 */ /* 0x000fe40007810000 */
[----:B-1----:R-:W-:Y:S02]  /*3ed0*/  FMNMX.FTZ R4, R4, R10, !PT ;  /* 0x0000000a04047209 */ /* 0x002fe40007810000 */
[----:B------:R-:W-:Y:S02]  /*3ee0*/  FMNMX.FTZ R9, R167, R3, !PT ;  /* 0x00000003a7097209 */ /* 0x000fe40007810000 */
[----:B------:R-:W-:Y:S01]  /*3ef0*/  FMNMX.FTZ R8, R45, R8, !PT ;  /* 0x000000082d087209 */ /* 0x000fe20007810000 */
[----:B------:R-:W1:Y:S01]  /*3f00*/  SHFL.BFLY PT, R144, R4, 0x1, 0x1f ;  /* 0x0c201f0004907f89 */ /* 0x000e6200000e0000 */
[----:B------:R-:W-:Y:S02]  /*3f10*/  FMNMX.FTZ R3, R211, R7, !PT ;  /* 0x00000007d3037209 */ /* 0x000fe40007810000 */
[----:B------:R-:W-:-:S02]  /*3f20*/  FMNMX.FTZ R7, R176, R9, !PT ;  /* 0x00000009b0077209 */ /* 0x000fc40007810000 */
[----:B------:R-:W-:Y:S01]  /*3f30*/  ISETP.GT.AND P1, PT, R5, 0x31, PT ;  /* 0x000000310500780c */ /* 0x000fe20003f24270 */
[----:B------:R-:W2:Y:S01]  /*3f40*/  SHFL.BFLY PT, R9, R3, 0x2, 0x1f ;  /* 0x0c401f0003097f89 */ /* 0x000ea200000e0000 */
[----:B------:R-:W-:Y:S02]  /*3f50*/  FMNMX.FTZ R8, R46, R8, !PT ;  /* 0x000000082e087209 */ /* 0x000fe40007810000 */
[----:B------:R-:W-:Y:S02]  /*3f60*/  FMNMX.FTZ R7, R181, R7, !PT ;  /* 0x00000007b5077209 */ /* 0x000fe40007810000 */
[----:B------:R-:W-:Y:S02]  /*3f70*/  FSEL R213, R69, -INF , P1 ;  /* 0xff80000045d57808 */ /* 0x000fe40000800000 */
[----:B------:R-:W-:Y:S02]  /*3f80*/  FMNMX.FTZ R8, R122, R8, !PT ;  /* 0x000000087a087209 */ /* 0x000fe40007810000 */
[----:B------:R-:W-:-:S02]  /*3f90*/  ISETP.GT.AND P1, PT, R6, 0x20, PT ;  /* 0x000000200600780c */ /* 0x000fc40003f24270 */
[----:B------:R-:W-:Y:S02]  /*3fa0*/  FMNMX.FTZ R7, R180, R7, !PT ;  /* 0x00000007b4077209 */ /* 0x000fe40007810000 */
[----:B------:R-:W-:Y:S02]  /*3fb0*/  FMNMX.FTZ R8, R121, R8, !PT ;  /* 0x0000000879087209 */ /* 0x000fe40007810000 */
[----:B------:R-:W-:Y:S02]  /*3fc0*/  FSEL R166, R30, -INF , P1 ;  /* 0xff8000001ea67808 */ /* 0x000fe40000800000 */
[C---:B------:R-:W-:Y:S02]  /*3fd0*/  ISETP.GT.AND P0, PT, R5.reuse, 0x38, PT ;  /* 0x000000380500780c */ /* 0x040fe40003f04270 */
[----:B------:R-:W-:Y:S02]  /*3fe0*/  ISETP.GT.AND P1, PT, R5, 0x39, PT ;  /* 0x000000390500780c */ /* 0x000fe40003f24270 */
[----:B------:R-:W-:-:S02]  /*3ff0*/  FMNMX.FTZ R5, R239, R7, !PT ;  /* 0x00000007ef057209 */ /* 0x000fc40007810000 */
[----:B------:R-:W-:Y:S02]  /*4000*/  FMNMX.FTZ R7, R120, R8, !PT ;  /* 0x0000000878077209 */ /* 0x000fe40007810000 */
[----:B------:R-:W-:Y:S02]  /*4010*/  FSEL R243, R64, -INF , P0 ;  /* 0xff80000040f37808 */ /* 0x000fe40000000000 */
[----:B------:R-:W-:Y:S02]  /*4020*/  FMNMX.FTZ R5, R213, R5, !PT ;  /* 0x00000005d5057209 */ /* 0x000fe40007810000 */
[----:B------:R-:W-:Y:S02]  /*4030*/  ISETP.GT.AND P0, PT, R6, 0x21, PT ;  /* 0x000000210600780c */ /* 0x000fe40003f04270 */
[----:B------:R-:W-:Y:S02]  /*4040*/  FMNMX.FTZ R7, R75, R7, !PT ;  /* 0x000000074b077209 */ /* 0x000fe40007810000 */
[----:B------:R-:W-:-:S02]  /*4050*/  FSEL R240, R65, -INF , P1 ;  /* 0xff80000041f07808 */ /* 0x000fc40000800000 */
[----:B------:R-:W-:Y:S02]  /*4060*/  FMNMX.FTZ R5, R243, R5, !PT ;  /* 0x00000005f3057209 */ /* 0x000fe40007810000 */
[----:B------:R-:W-:Y:S02]  /*4070*/  FSEL R164, R31, -INF , P0 ;  /* 0xff8000001fa47808 */ /* 0x000fe40000000000 */
[----:B------:R-:W-:Y:S01]  /*4080*/  ISETP.GT.AND P1, PT, R6, 0x28, PT ;  /* 0x000000280600780c */ /* 0x000fe20003f24270 */
[----:B------:R-:W-:Y:S01]  /*4090*/  LDSM.16.MT88.4 R28, [R221+0x100] ;  /* 0x00010000dd1c783b */ /* 0x000fe20000004200 */
[----:B------:R-:W-:Y:S02]  /*40a0*/  FMNMX.FTZ R7, R166, R7, !PT ;  /* 0x00000007a6077209 */ /* 0x000fe40007810000 */
[----:B------:R-:W-:Y:S02]  /*40b0*/  FMNMX.FTZ R5, R240, R5, !PT ;  /* 0x00000005f0057209 */ /* 0x000fe40007810000 */
[----:B-1----:R-:W-:-:S02]  /*40c0*/  FMNMX.FTZ R144, R4, R144, !PT ;  /* 0x0000009004907209 */ /* 0x002fc40007810000 */
[----:B------:R-:W-:Y:S02]  /*40d0*/  ISETP.GT.AND P0, PT, R6, 0x29, PT ;  /* 0x000000290600780c */ /* 0x000fe40003f04270 */
[----:B------:R-:W-:Y:S01]  /*40e0*/  FSEL R153, R26, -INF , P1 ;  /* 0xff8000001a997808 */ /* 0x000fe20000800000 */
[----:B------:R-:W-:Y:S01]  /*40f0*/  FMUL.FTZ R12, R144, c[0x0][0x2d0] ;  /* 0x0000b400900c7a20 */ /* 0x000fe20000410000 */
[----:B------:R-:W-:Y:S02]  /*4100*/  FMNMX.FTZ R4, R164, R7, !PT ;  /* 0x00000007a4047209 */ /* 0x000fe40007810000 */
[----:B------:R-:W-:Y:S01]  /*4110*/  FSEL R154, R27, -INF , P0 ;  /* 0xff8000001b9a7808 */ /* 0x000fe20000000000 */
[----:B------:R-:W1:Y:S01]  /*4120*/  SHFL.BFLY PT, R7, R5, 0x2, 0x1f ;  /* 0x0c401f0005077f89 */ /* 0x000e6200000e0000 */
[----:B------:R-:W-:Y:S02]  /*4130*/  ISETP.GT.AND P1, PT, R6, 0x30, PT ;  /* 0x000000300600780c */ /* 0x000fe40003f24270 */
[----:B------:R-:W-:Y:S01]  /*4140*/  FMNMX.FTZ R4, R153, R4, !PT ;  /* 0x0000000499047209 */ /* 0x000fe20007810000 */
[----:B------:R-:W-:Y:S01]  /*4150*/  LDSM.16.MT88.4 R24, [R222+0x100] ;  /* 0x00010000de18783b */ /* 0x000fe20000004200 */
[----:B--2---:R-:W-:-:S02]  /*4160*/  FMNMX.FTZ R3, R3, R9, !PT ;  /* 0x0000000903037209 */ /* 0x004fc40007810000 */
[----:B------:R-:W-:Y:S02]  /*4170*/  ISETP.GT.AND P0, PT, R6, 0x31, PT ;  /* 0x000000310600780c */ /* 0x000fe40003f04270 */
[----:B------:R-:W-:Y:S01]  /*4180*/  FSEL R214, R70, -INF , P1 ;  /* 0xff80000046d67808 */ /* 0x000fe20000800000 */
[----:B------:R-:W2:Y:S01]  /*4190*/  SHFL.BFLY PT, R142, R3, 0x1, 0x1f ;  /* 0x0c201f00038e7f89 */ /* 0x000ea200000e0000 */
[----:B------:R-:W-:Y:S02]  /*41a0*/  FMNMX.FTZ R4, R154, R4, !PT ;  /* 0x000000049a047209 */ /* 0x000fe40007810000 */
[----:B------:R-:W-:Y:S02]  /*41b0*/  ISETP.GT.AND P1, PT, R6, 0x38, PT ;  /* 0x000000380600780c */ /* 0x000fe40003f24270 */
[----:B------:R-:W-:Y:S02]  /*41c0*/  FSEL R217, R71, -INF , P0 ;  /* 0xff80000047d97808 */ /* 0x000fe40000000000 */
[----:B------:R-:W-:-:S02]  /*41d0*/  FMNMX.FTZ R4, R214, R4, !PT ;  /* 0x00000004d6047209 */ /* 0x000fc40007810000 */
[----:B------:R-:W-:Y:S02]  /*41e0*/  FSEL R241, R66, -INF , P1 ;  /* 0xff80000042f17808 */ /* 0x000fe40000800000 */
[----:B------:R-:W-:Y:S02]  /*41f0*/  ISETP.GT.AND P1, PT, R6, 0x39, PT ;  /* 0x000000390600780c */ /* 0x000fe40003f24270 */
[----:B------:R-:W-:Y:S02]  /*4200*/  FMNMX.FTZ R4, R217, R4, !PT ;  /* 0x00000004d9047209 */ /* 0x000fe40007810000 */
[----:B------:R-:W-:Y:S02]  /*4210*/  FSEL R242, R67, -INF , P1 ;  /* 0xff80000043f27808 */ /* 0x000fe40000800000 */
[----:B------:R-:W-:Y:S02]  /*4220*/  FMNMX.FTZ R4, R241, R4, !PT ;  /* 0x00000004f1047209 */ /* 0x000fe40007810000 */
[----:B-1----:R-:W-:-:S02]  /*4230*/  FMNMX.FTZ R5, R7, R5, !PT ;  /* 0x0000000507057209 */ /* 0x002fc40007810000 */
[----:B------:R-:W-:Y:S02]  /*4240*/  FMNMX.FTZ R4, R242, R4, !PT ;  /* 0x00000004f2047209 */ /* 0x000fe40007810000 */
[----:B------:R-:W-:Y:S01]  /*4250*/  FSETP.NEU.FTZ.AND P0, PT, R144, -INF , PT ;  /* 0xff8000009000780b */ /* 0x000fe20003f1d000 */
[----:B------:R-:W1:Y:S01]  /*4260*/  SHFL.BFLY PT, R146, R5, 0x1, 0x1f ;  /* 0x0c201f0005927f89 */ /* 0x000e6200000e0000 */
[----:B--2---:R-:W-:Y:S02]  /*4270*/  FMNMX.FTZ R142, R142, R3, !PT ;  /* 0x000000038e8e7209 */ /* 0x004fe40007810000 */
[----:B------:R-:W-:Y:S01]  /*4280*/  FSEL R12, R12, RZ, P0 ;  /* 0x000000ff0c0c7208 */ /* 0x000fe20000000000 */
[----:B------:R-:W2:Y:S01]  /*4290*/  SHFL.BFLY PT, R7, R4, 0x2, 0x1f ;  /* 0x0c401f0004077f89 */ /* 0x000ea200000e0000 */
[C---:B------:R-:W-:Y:S01]  /*42a0*/  FSETP.NEU.FTZ.AND P0, PT, R142.reuse, -INF , PT ;  /* 0xff8000008e00780b */ /* 0x040fe20003f1d000 */
[----:B------:R-:W-:Y:S02]  /*42b0*/  FMUL.FTZ R3, R142, c[0x0][0x2d0] ;  /* 0x0000b4008e037a20 */ /* 0x000fe40000410000 */
[----:B------:R-:W-:-:S03]  /*42c0*/  FFMA.FTZ R6, R11, c[0x0][0x2d0], -R12 ;  /* 0x0000b4000b067a23 */ /* 0x000fc6000001080c */
[----:B------:R-:W-:Y:S01]  /*42d0*/  FSEL R3, R3, RZ, P0 ;  /* 0x000000ff03037208 */ /* 0x000fe20000000000 */
[----:B------:R3:W-:Y:S04]  /*42e0*/  MUFU.EX2 R161, R6 ;  /* 0x0000000600a17308 */ /* 0x0007e80000000800 */
[--C-:B------:R-:W-:Y:S02]  /*42f0*/  FFMA.FTZ R0, R15, c[0x0][0x2d0], -R3.reuse ;  /* 0x0000b4000f007a23 */ /* 0x100fe40000010803 */
[----:B------:R-:W-:Y:S02]  /*4300*/  FFMA.FTZ R2, R19, c[0x0][0x2d0], -R3 ;  /* 0x0000b40013027a23 */ /* 0x000fe40000010803 */
[----:B------:R4:W-:Y:S01]  /*4310*/  MUFU.EX2 R160, R0 ;  /* 0x0000000000a07308 */ /* 0x0009e20000000800 */
[----:B-1----:R-:W-:Y:S01]  /*4320*/  FMNMX.FTZ R146, R5, R146, !PT ;  /* 0x0000009205927209 */ /* 0x002fe20007810000 */
[----:B---3--:R-:W-:Y:S01]  /*4330*/  FFMA.FTZ R6, R13, c[0x0][0x2d0], -R12 ;  /* 0x0000b4000d067a23 */ /* 0x008fe2000001080c */
[----:B--2---:R-:W-:-:S05]  /*4340*/  FMNMX.FTZ R4, R4, R7, !PT ;  /* 0x0000000704047209 */ /* 0x004fca0007810000 */
[----:B------:R-:W-:Y:S01]  /*4350*/  MUFU.EX2 R189, R2 ;  /* 0x0000000200bd7308 */ /* 0x000fe20000000800 */
[----:B------:R-:W-:Y:S01]  /*4360*/  FSETP.NEU.FTZ.AND P0, PT, R146, -INF , PT ;  /* 0xff8000009200780b */ /* 0x000fe20003f1d000 */
[----:B------:R-:W1:Y:S01]  /*4370*/  SHFL.BFLY PT, R5, R4, 0x1, 0x1f ;  /* 0x0c201f0004057f89 */ /* 0x000e6200000e0000 */
[----:B----4-:R-:W-:-:S05]  /*4380*/  FFMA.FTZ R0, R18, c[0x0][0x2d0], -R3 ;  /* 0x0000b40012007a23 */ /* 0x010fca0000010803 */
[----:B------:R2:W3:Y:S08]  /*4390*/  MUFU.EX2 R20, R6 ;  /* 0x0000000600147308 */ /* 0x0004f00000000800 */
[----:B------:R4:W5:Y:S01]  /*43a0*/  MUFU.EX2 R179, R0 ;  /* 0x0000000000b37308 */ /* 0x0009620000000800 */
[----:B--2---:R-:W-:Y:S02]  /*43b0*/  FFMA.FTZ R6, R16, c[0x0][0x2d0], -R12 ;  /* 0x0000b40010067a23 */ /* 0x004fe4000001080c */
[----:B---3--:R-:W-:-:S05]  /*43c0*/  IMAD.MOV.U32 R15, RZ, RZ, R20 ;  /* 0x000000ffff0f7224 */ /* 0x008fca00078e0014 */
[----:B------:R2:W-:Y:S01]  /*43d0*/  MUFU.EX2 R184, R6 ;  /* 0x0000000600b87308 */ /* 0x0005e20000000800 */
[----:B------:R-:W3:Y:S01]  /*43e0*/  LDSM.16.MT88.4 R20, [R221+0x1100] ;  /* 0x00110000dd14783b */ /* 0x000ee20000004200 */
[----:B-1----:R-:W-:Y:S01]  /*43f0*/  FMNMX.FTZ R145, R4, R5, !PT ;  /* 0x0000000504917209 */ /* 0x002fe20007810000 */
[----:B----4-:R-:W-:Y:S01]  /*4400*/  FMUL.FTZ R0, R146, c[0x0][0x2d0] ;  /* 0x0000b40092007a20 */ /* 0x010fe20000410000 */
[----:B------:R-:W-:Y:S02]  /*4410*/  F2FP.BF16.PACK_AB R4, R15, R161 ;  /* 0x000000a10f04723e */ /* 0x000fe400000010ff */
[----:B-----5:R-:W-:Y:S02]  /*4420*/  F2FP.BF16.PACK_AB R7, R189, R179 ;  /* 0x000000b3bd07723e */ /* 0x020fe400000010ff */
[----:B------:R-:W-:Y:S02]  /*4430*/  FSEL R0, R0, RZ, P0 ;  /* 0x000000ff00007208 */ /* 0x000fe40000000000 */
[----:B------:R-:W-:-:S03]  /*4440*/  FSETP.NEU.FTZ.AND P0, PT, R145, -INF , PT ;  /* 0xff8000009100780b */ /* 0x000fc60003f1d000 */
[----:B------:R-:W-:Y:S02]  /*4450*/  FFMA.FTZ R2, R32, c[0x0][0x2d0], -R0 ;  /* 0x0000b40020027a23 */ /* 0x000fe40000010800 */
[----:B--2---:R-:W-:Y:S01]  /*4460*/  FFMA.FTZ R6, R17, c[0x0][0x2d0], -R12 ;  /* 0x0000b40011067a23 */ /* 0x004fe2000001080c */
[----:B------:R-:W-:Y:S01]  /*4470*/  LDSM.16.MT88.4 R32, [R221+0x2100] ;  /* 0x00210000dd20783b */ /* 0x000fe20000004200 */
[----:B------:R-:W-:Y:S02]  /*4480*/  FFMA.FTZ R8, R37, c[0x0][0x2d0], -R0 ;  /* 0x0000b40025087a23 */ /* 0x000fe40000010800 */
[----:B------:R1:W2:Y:S01]  /*4490*/  MUFU.EX2 R177, R6 ;  /* 0x0000000600b17308 */ /* 0x0002a20000000800 */
[----:B------:R-:W4:Y:S07]  /*44a0*/  LDSM.16.MT88.4 R16, [R222+0x1100] ;  /* 0x00110000de10783b */ /* 0x000f2e0000004200 */
[----:B------:R5:W-:Y:S01]  /*44b0*/  MUFU.EX2 R185, R8 ;  /* 0x0000000800b97308 */ /* 0x000be20000000800 */
[----:B-1----:R-:W-:-:S07]  /*44c0*/  FFMA.FTZ R6, R14, c[0x0][0x2d0], -R3 ;  /* 0x0000b4000e067a23 */ /* 0x002fce0000010803 */
[----:B------:R1:W-:Y:S01]  /*44d0*/  MUFU.EX2 R14, R2 ;  /* 0x00000002000e7308 */ /* 0x0003e20000000800 */
[----:B-----5:R-:W-:-:S07]  /*44e0*/  FFMA.FTZ R8, R39, c[0x0][0x2d0], -R0 ;  /* 0x0000b40027087a23 */ /* 0x020fce0000010800 */
[----:B------:R2:W5:Y:S01]  /*44f0*/  MUFU.EX2 R190, R6 ;  /* 0x0000000600be7308 */ /* 0x0005620000000800 */
[----:B-1----:R-:W-:-:S07]  /*4500*/  FFMA.FTZ R2, R36, c[0x0][0x2d0], -R0 ;  /* 0x0000b40024027a23 */ /* 0x002fce0000010800 */
[----:B------:R-:W1:Y:S01]  /*4510*/  MUFU.EX2 R178, R8 ;  /* 0x0000000800b27308 */ /* 0x000e620000000800 */
[----:B--2---:R-:W-:-:S07]  /*4520*/  F2FP.BF16.PACK_AB R6, R177, R184 ;  /* 0x000000b8b106723e */ /* 0x004fce00000010ff */
[----:B------:R2:W-:Y:S01]  /*4530*/  MUFU.EX2 R252, R2 ;  /* 0x0000000200fc7308 */ /* 0x0005e20000000800 */
[----:B-----5:R-:W-:-:S07]  /*4540*/  F2FP.BF16.PACK_AB R5, R160, R190 ;  /* 0x000000bea005723e */ /* 0x020fce00000010ff */
[----:B------:R-:W-:Y:S01]  /*4550*/  HMMA.16816.F32.BF16 R116, R4, R28, RZ ;  /* 0x0000001c0474723c */ /* 0x000fe200000418ff */
[----:B-1----:R-:W-:Y:S01]  /*4560*/  F2FP.BF16.PACK_AB R10, R178, R185 ;  /* 0x000000b9b20a723e */ /* 0x002fe200000010ff */
[----:B--2---:R-:W-:-:S06]  /*4570*/  FMUL.FTZ R2, R145, c[0x0][0x2d0] ;  /* 0x0000b40091027a20 */ /* 0x004fcc0000410000 */
[----:B------:R-:W-:Y:S01]  /*4580*/  HMMA.16816.F32.BF16 R112, R4, R24, RZ ;  /* 0x000000180470723c */ /* 0x000fe200000418ff */
[----:B------:R-:W-:-:S07]  /*4590*/  FSEL R2, R2, RZ, P0 ;  /* 0x000000ff02027208 */ /* 0x000fce0000000000 */
[C---:B---3--:R-:W-:Y:S01]  /*45a0*/  HMMA.16816.F32.BF16 R108, R4.reuse, R20, RZ ;  /* 0x00000014046c723c */ /* 0x048fe200000418ff */
[--C-:B------:R-:W-:Y:S02]  /*45b0*/  FFMA.FTZ R8, R38, c[0x0][0x2d0], -R2.reuse ;  /* 0x0000b40026087a23 */ /* 0x100fe40000010802 */
[----:B------:R-:W-:Y:S02]  /*45c0*/  LDSM.16.MT88.4 R36, [R222+0x2500] ;  /* 0x00250000de24783b */ /* 0x000fe40000004200 */
[----:B------:R1:W-:Y:S03]  /*45d0*/  MUFU.EX2 R249, R8 ;  /* 0x0000000800f97308 */ /* 0x0003e60000000800 */
[C---:B----4-:R-:W-:Y:S08]  /*45e0*/  HMMA.16816.F32.BF16 R104, R4.reuse, R16, RZ ;  /* 0x000000100468723c */ /* 0x050ff000000418ff */
        /* <DEDUP_REMOVED lines=14> */
[----:B------:R-:W-:Y:S07]  /*46d0*/  HMMA.16816.F32.BF16 R64, R4, R42, RZ ;  /* 0x0000002a0440723c */ /* 0x000fee00000418ff */
[----:B------:R-:W-:Y:S01]  /*46e0*/  FFMA.FTZ R4, R47, c[0x0][0x2d0], -R12 ;  /* 0x0000b4002f047a23 */ /* 0x000fe2000001080c */
[----:B-1----:R-:W-:-:S03]  /*46f0*/  F2FP.BF16.PACK_AB R8, R252, R14 ;  /* 0x0000000efc08723e */ /* 0x002fc600000010ff */
[----:B------:R1:W-:Y:S01]  /*4700*/  MUFU.EX2 R250, R4 ;  /* 0x0000000400fa7308 */ /* 0x0003e20000000800 */
[----:B--2---:R-:W-:-:S07]  /*4710*/  F2FP.BF16.PACK_AB R11, R13, R251 ;  /* 0x000000fb0d0b723e */ /* 0x004fce00000010ff */
[----:B------:R-:W-:Y:S01]  /*4720*/  HMMA.16816.F32.BF16 R60, R8, R24, RZ ;  /* 0x00000018083c723c */ /* 0x000fe200000418ff */
[----:B-1----:R-:W-:-:S07]  /*4730*/  FFMA.FTZ R4, R49, c[0x0][0x2d0], -R12 ;  /* 0x0000b40031047a23 */ /* 0x002fce000001080c */
[C---:B------:R-:W-:Y:S01]  /*4740*/  HMMA.16816.F32.BF16 R132, R8.reuse, R26, RZ ;  /* 0x0000001a0884723c */ /* 0x040fe200000418ff */
[----:B------:R-:W1:Y:S01]  /*4750*/  LDSM.16.MT88.4 R24, [R221+0x500] ;  /* 0x00050000dd18783b */ /* 0x000e620000004200 */
[----:B------:R2:W-:Y:S06]  /*4760*/  MUFU.EX2 R188, R4 ;  /* 0x0000000400bc7308 */ /* 0x0005ec0000000800 */
[C---:B------:R-:W-:Y:S08]  /*4770*/  HMMA.16816.F32.BF16 R68, R8.reuse, R28, RZ ;  /* 0x0000001c0844723c */ /* 0x040ff000000418ff */
[----:B------:R-:W-:Y:S01]  /*4780*/  HMMA.16816.F32.BF16 R136, R8, R30, RZ ;  /* 0x0000001e0888723c */ /* 0x000fe200000418ff */
[----:B------:R-:W-:Y:S01]  /*4790*/  LDSM.16.MT88.4 R28, [R222+0x1500] ;  /* 0x00150000de1c783b */ /* 0x000fe20000004200 */
[----:B--2---:R-:W-:-:S04]  /*47a0*/  FFMA.FTZ R4, R50, c[0x0][0x2d0], -R12 ;  /* 0x0000b40032047a23 */ /* 0x004fc8000001080c */
[----:B------:R2:W-:Y:S02]  /*47b0*/  MUFU.EX2 R182, R4 ;  /* 0x0000000400b67308 */ /* 0x0005e40000000800 */
[C---:B------:R-:W-:Y:S08]  /*47c0*/  HMMA.16816.F32.BF16 R56, R8.reuse, R20, RZ ;  /* 0x000000140838723c */ /* 0x040ff000000418ff */
[----:B------:R-:W-:Y:S01]  /*47d0*/  HMMA.16816.F32.BF16 R128, R8, R22, RZ ;  /* 0x000000160880723c */ /* 0x000fe200000418ff */
[----:B------:R-:W3:Y:S01]  /*47e0*/  LDSM.16.MT88.4 R20, [R222+0x500] ;  /* 0x00050000de14783b */ /* 0x000ee20000004200 */
[----:B--2---:R-:W-:-:S06]  /*47f0*/  FFMA.FTZ R4, R52, c[0x0][0x2d0], -R12 ;  /* 0x0000b40034047a23 */ /* 0x004fcc000001080c */
[C---:B------:R-:W-:Y:S01]  /*4800*/  HMMA.16816.F32.BF16 R148, R8.reuse, R18, RZ ;  /* 0x000000120894723c */ /* 0x040fe200000418ff */
[----:B------:R2:W4:Y:S07]  /*4810*/  MUFU.EX2 R183, R4 ;  /* 0x0000000400b77308 */ /* 0x00052e0000000800 */
[C---:B------:R-:W-:Y:S01]  /*4820*/  HMMA.16816.F32.BF16 R52, R8.reuse, R16, RZ ;  /* 0x000000100834723c */ /* 0x040fe200000418ff */
[----:B------:R-:W5:Y:S07]  /*4830*/  LDSM.16.MT88.4 R16, [R221+0x1500] ;  /* 0x00150000dd10783b */ /* 0x000f6e0000004200 */
[----:B------:R-:W-:Y:S01]  /*4840*/  HMMA.16816.F32.BF16 R156, R8, R34, RZ ;  /* 0x00000022089c723c */ /* 0x000fe200000418ff */
[----:B--2---:R-:W-:Y:S01]  /*4850*/  FFMA.FTZ R4, R48, c[0x0][0x2d0], -R3 ;  /* 0x0000b40030047a23 */ /* 0x004fe20000010803 */
[----:B----4-:R-:W-:-:S03]  /*4860*/  F2FP.BF16.PACK_AB R6, R183, R182 ;  /* 0x000000b6b706723e */ /* 0x010fc600000010ff */
[----:B------:R2:W-:Y:S03]  /*4870*/  MUFU.EX2 R244, R4 ;  /* 0x0000000400f47308 */ /* 0x0005e60000000800 */
[C---:B------:R-:W-:Y:S08]  /*4880*/  HMMA.16816.F32.BF16 R44, R8.reuse, R40, RZ ;  /* 0x00000028082c723c */ /* 0x040ff000000418ff */
[----:B------:R-:W-:Y:S01]  /*4890*/  HMMA.16816.F32.BF16 R168, R8, R42, RZ ;  /* 0x0000002a08a8723c */ /* 0x000fe200000418ff */
[----:B--2---:R-:W-:-:S07]  /*48a0*/  FFMA.FTZ R4, R51, c[0x0][0x2d0], -R3 ;  /* 0x0000b40033047a23 */ /* 0x004fce0000010803 */
[----:B------:R-:W-:Y:S01]  /*48b0*/  HMMA.16816.F32.BF16 R48, R8, R32, RZ ;  /* 0x000000200830723c */ /* 0x000fe200000418ff */
[----:B------:R-:W2:Y:S01]  /*48c0*/  LDSM.16.MT88.4 R32, [R221+0x2500] ;  /* 0x00250000dd20783b */ /* 0x000ea20000004200 */
[----:B------:R4:W1:Y:S05]  /*48d0*/  MUFU.EX2 R247, R4 ;  /* 0x0000000400f77308 */ /* 0x00086a0000000800 */
[----:B------:R-:W-:Y:S02]  /*48e0*/  FFMA.FTZ R8, R125, c[0x0][0x2d0], -R0 ;  /* 0x0000b4007d087a23 */ /* 0x000fe40000010800 */
[----:B------:R-:W-:Y:S02]  /*48f0*/  IMAD.MOV.U32 R125, RZ, RZ, R161 ;  /* 0x000000ffff7d7224 */ /* 0x000fe400078e00a1 */
[----:B------:R3:W-:Y:S01]  /*4900*/  MUFU.EX2 R216, R8 ;  /* 0x0000000800d87308 */ /* 0x0007e20000000800 */
[----:B----4-:R-:W-:Y:S01]  /*4910*/  FFMA.FTZ R4, R72, c[0x0][0x2d0], -R3 ;  /* 0x0000b40048047a23 */ /* 0x010fe20000010803 */
[----:B-1----:R-:W-:-:S06]  /*4920*/  F2FP.BF16.PACK_AB R5, R247, R244 ;  /* 0x000000f4f705723e */ /* 0x002fcc00000010ff */
[----:B------:R1:W-:Y:S01]  /*4930*/  MUFU.EX2 R246, R4 ;  /* 0x0000000400f67308 */ /* 0x0003e20000000800 */
[----:B---3--:R-:W-:Y:S02]  /*4940*/  FFMA.FTZ R8, R124, c[0x0][0x2d0], -R0 ;  /* 0x0000b4007c087a23 */ /* 0x008fe40000010800 */
[----:B------:R-:W-:-:S05]  /*4950*/  IMAD.MOV.U32 R124, RZ, RZ, R160 ;  /* 0x000000ffff7c7224 */ /* 0x000fca00078e00a0 */
[----:B------:R3:W-:Y:S01]  /*4960*/  MUFU.EX2 R215, R8 ;  /* 0x0000000800d77308 */ /* 0x0007e20000000800 */
[----:B-1----:R-:W-:-:S07]  /*4970*/  FFMA.FTZ R4, R73, c[0x0][0x2d0], -R3 ;  /* 0x0000b40049047a23 */ /* 0x002fce0000010803 */
[----:B------:R1:W4:Y:S01]  /*4980*/  MUFU.EX2 R245, R4 ;  /* 0x0000000400f57308 */ /* 0x0003220000000800 */
[----:B---3--:R-:W-:-:S07]  /*4990*/  FFMA.FTZ R8, R122, c[0x0][0x2d0], -R2 ;  /* 0x0000b4007a087a23 */ /* 0x008fce0000010802 */
[----:B------:R3:W-:Y:S01]  /*49a0*/  MUFU.EX2 R204, R8 ;  /* 0x0000000800cc7308 */ /* 0x0007e20000000800 */
[----:B-1----:R-:W-:Y:S01]  /*49b0*/  FFMA.FTZ R4, R74, c[0x0][0x2d0], -R0 ;  /* 0x0000b4004a047a23 */ /* 0x002fe20000010800 */
[----:B----4-:R-:W-:-:S06]  /*49c0*/  F2FP.BF16.PACK_AB R7, R245, R246 ;  /* 0x000000f6f507723e */ /* 0x010fcc00000010ff */
[----:B------:R1:W-:Y:S01]  /*49d0*/  MUFU.EX2 R219, R4 ;  /* 0x0000000400db7308 */ /* 0x0003e20000000800 */
[----:B---3--:R-:W-:-:S07]  /*49e0*/  FFMA.FTZ R8, R121, c[0x0][0x2d0], -R2 ;  /* 0x0000b40079087a23 */ /* 0x008fce0000010802 */
[----:B------:R3:W-:Y:S01]  /*49f0*/  MUFU.EX2 R207, R8 ;  /* 0x0000000800cf7308 */ /* 0x0007e20000000800 */
[----:B-1----:R-:W-:-:S07]  /*4a00*/  FFMA.FTZ R4, R123, c[0x0][0x2d0], -R0 ;  /* 0x0000b4007b047a23 */ /* 0x002fce0000010800 */
[----:B------:R1:W4:Y:S01]  /*4a10*/  MUFU.EX2 R218, R4 ;  /* 0x0000000400da7308 */ /* 0x0003220000000800 */
[----:B---3--:R-:W-:-:S07]  /*4a20*/  FFMA.FTZ R8, R120, c[0x0][0x2d0], -R2 ;  /* 0x0000b40078087a23 */ /* 0x008fce0000010802 */
[----:B------:R3:W-:Y:S01]  /*4a30*/  MUFU.EX2 R203, R8 ;  /* 0x0000000800cb7308 */ /* 0x0007e20000000800 */
[----:B-1----:R-:W-:-:S07]  /*4a40*/  F2FP.BF16.PACK_AB R4, R188, R250 ;  /* 0x000000fabc04723e */ /* 0x002fce00000010ff */
[----:B------:R-:W-:Y:S01]  /*4a50*/  HMMA.16816.F32.BF16 R172, R4, R24, R116 ;  /* 0x0000001804ac723c */ /* 0x000fe20000041874 */
[----:B---3--:R-:W-:-:S04]  /*4a60*/  FFMA.FTZ R8, R75, c[0x0][0x2d0], -R2 ;  /* 0x0000b4004b087a23 */ /* 0x008fc80000010802 */
[----:B------:R1:W3:Y:S03]  /*4a70*/  MUFU.EX2 R201, R8 ;  /* 0x0000000800c97308 */ /* 0x0002e60000000800 */
[C---:B------:R-:W-:Y:S08]  /*4a80*/  HMMA.16816.F32.BF16 R116, R4.reuse, R20, R112 ;  /* 0x000000140474723c */ /* 0x040ff00000041870 */
[----:B-----5:R-:W-:Y:S01]  /*4a90*/  HMMA.16816.F32.BF16 R112, R4, R16, R108 ;  /* 0x000000100470723c */ /* 0x020fe2000004186c */
[----:B-1----:R-:W-:-:S07]  /*4aa0*/  FFMA.FTZ R8, R141, c[0x0][0x2d0], -R12 ;  /* 0x0000b4008d087a23 */ /* 0x002fce000001080c */
[C---:B------:R-:W-:Y:S01]  /*4ab0*/  HMMA.16816.F32.BF16 R160, R4.reuse, R26, R92 ;  /* 0x0000001a04a0723c */ /* 0x040fe2000004185c */
[----:B------:R1:W-:Y:S07]  /*4ac0*/  MUFU.EX2 R200, R8 ;  /* 0x0000000800c87308 */ /* 0x0003ee0000000800 */
[C---:B------:R-:W-:Y:S08]  /*4ad0*/  HMMA.16816.F32.BF16 R108, R4.reuse, R22, R88 ;  /* 0x00000016046c723c */ /* 0x040ff00000041858 */
[----:B------:R-:W-:Y:S01]  /*4ae0*/  HMMA.16816.F32.BF16 R92, R4, R18, R84 ;  /* 0x00000012045c723c */ /* 0x000fe20000041854 */
[----:B-1----:R-:W-:-:S04]  /*4af0*/  FFMA.FTZ R8, R155, c[0x0][0x2d0], -R12 ;  /* 0x0000b4009b087a23 */ /* 0x002fc8000001080c */
[----:B------:R1:W5:Y:S03]  /*4b00*/  MUFU.EX2 R187, R8 ;  /* 0x0000000800bb7308 */ /* 0x0003660000000800 */
[C---:B------:R-:W-:Y:S08]  /*4b10*/  HMMA.16816.F32.BF16 R88, R4.reuse, R30, R80 ;  /* 0x0000001e0458723c */ /* 0x040ff00000041850 */
[----:B------:R-:W-:Y:S01]  /*4b20*/  HMMA.16816.F32.BF16 R104, R4, R28, R104 ;  /* 0x0000001c0468723c */ /* 0x000fe20000041868 */
[----:B-1----:R-:W-:-:S07]  /*4b30*/  FFMA.FTZ R8, R147, c[0x0][0x2d0], -R12 ;  /* 0x0000b40093087a23 */ /* 0x002fce000001080c */
[C---:B--2---:R-:W-:Y:S01]  /*4b40*/  HMMA.16816.F32.BF16 R100, R4.reuse, R32, R100 ;  /* 0x000000200464723c */ /* 0x044fe20000041864 */
[----:B------:R1:W-:Y:S07]  /*4b50*/  MUFU.EX2 R186, R8 ;  /* 0x0000000800ba7308 */ /* 0x0003ee0000000800 */
[C---:B------:R-:W-:Y:S08]  /*4b60*/  HMMA.16816.F32.BF16 R96, R4.reuse, R36, R96 ;  /* 0x000000240460723c */ /* 0x040ff00000041860 */
[----:B------:R-:W-:Y:S01]  /*4b70*/  HMMA.16816.F32.BF16 R84, R4, R34, R76 ;  /* 0x000000220454723c */ /* 0x000fe2000004184c */
[----:B-1----:R-:W-:-:S02]  /*4b80*/  FFMA.FTZ R8, R165, c[0x0][0x2d0], -R12 ;  /* 0x0000b400a5087a23 */ /* 0x002fc4000001080c */
[----:B------:R-:W-:-:S05]  /*4b90*/  IMAD.MOV.U32 R165, RZ, RZ, R178 ;  /* 0x000000ffffa57224 */ /* 0x000fca00078e00b2 */
[----:B------:R-:W-:Y:S07]  /*4ba0*/  HMMA.16816.F32.BF16 R80, R4, R38, R64 ;  /* 0x000000260450723c */ /* 0x000fee0000041840 */
[----:B----4-:R-:W-:Y:S02]  /*4bb0*/  F2FP.BF16.PACK_AB R4, R218, R219 ;  /* 0x000000dbda04723e */ /* 0x010fe400000010ff */
[----:B------:R-:W-:Y:S02]  /*4bc0*/  F2FP.BF16.PACK_AB R5, R207, R204 ;  /* 0x000000cccf05723e */ /* 0x000fe400000010ff */
[----:B------:R-:W-:-:S02]  /*4bd0*/  F2FP.BF16.PACK_AB R6, R215, R216 ;  /* 0x000000d8d706723e */ /* 0x000fc400000010ff */
[----:B---3--:R-:W-:-:S07]  /*4be0*/  F2FP.BF16.PACK_AB R7, R201, R203 ;  /* 0x000000cbc907723e */ /* 0x008fce00000010ff */
[C---:B------:R-:W-:Y:S08]  /*4bf0*/  HMMA.16816.F32.BF16 R76, R4.reuse, R24, R68 ;  /* 0x00000018044c723c */ /* 0x040ff00000041844 */
[C---:B------:R-:W-:Y:S08]  /*4c00*/  HMMA.16816.F32.BF16 R68, R4.reuse, R16, R56 ;  /* 0x000000100444723c */ /* 0x040ff00000041838 */
[C---:B------:R-:W-:Y:S01]  /*4c10*/  HMMA.16816.F32.BF16 R56, R4.reuse, R26, R136 ;  /* 0x0000001a0438723c */ /* 0x040fe20000041888 */
[----:B------:R-:W-:Y:S06]  /*4c20*/  LDSM.16.MT88.4 R24, [R222+0x1900] ;  /* 0x00190000de18783b */ /* 0x000fec0000004200 */
[----:B------:R-:W-:Y:S01]  /*4c30*/  IMAD.MOV.U32 R138, RZ, RZ, R185 ;  /* 0x000000ffff8a7224 */ /* 0x000fe200078e00b9 */
[----:B------:R-:W-:Y:S01]  /*4c40*/  HMMA.16816.F32.BF16 R40, R4, R30, R148 ;  /* 0x0000001e0428723c */ /* 0x000fe20000041894 */
[----:B------:R1:W-:Y:S01]  /*4c50*/  MUFU.EX2 R185, R8 ;  /* 0x0000000800b97308 */ /* 0x0003e20000000800 */
[----:B------:R-:W-:-:S02]  /*4c60*/  IMAD.MOV.U32 R137, RZ, RZ, R184 ;  /* 0x000000ffff897224 */ /* 0x000fc400078e00b8 */
[----:B------:R-:W-:Y:S02]  /*4c70*/  IMAD.MOV.U32 R136, RZ, RZ, R179 ;  /* 0x000000ffff887224 */ /* 0x000fe400078e00b3 */
[----:B------:R-:W-:Y:S02]  /*4c80*/  IMAD.MOV.U32 R139, RZ, RZ, R190 ;  /* 0x000000ffff8b7224 */ /* 0x000fe400078e00be */
[C---:B------:R-:W-:Y:S08]  /*4c90*/  HMMA.16816.F32.BF16 R72, R4.reuse, R20, R60 ;  /* 0x000000140448723c */ /* 0x040ff0000004183c */
[----:B------:R-:W-:Y:S01]  /*4ca0*/  HMMA.16816.F32.BF16 R64, R4, R28, R52 ;  /* 0x0000001c0440723c */ /* 0x000fe20000041834 */
[----:B-1----:R-:W-:Y:S01]  /*4cb0*/  FFMA.FTZ R8, R126, c[0x0][0x2d0], -R3 ;  /* 0x0000b4007e087a23 */ /* 0x002fe20000010803 */
[----:B------:R-:W-:Y:S01]  /*4cc0*/  LDSM.16.MT88.4 R28, [R221+0x2900] ;  /* 0x00290000dd1c783b */ /* 0x000fe20000004200 */
[----:B------:R-:W-:-:S02]  /*4cd0*/  IMAD.MOV.U32 R126, RZ, RZ, R13 ;  /* 0x000000ffff7e7224 */ /* 0x000fc400078e000d */
[--C-:B------:R-:W-:Y:S01]  /*4ce0*/  FFMA.FTZ R13, R152, c[0x0][0x2d0], -R3.reuse ;  /* 0x0000b400980d7a23 */ /* 0x100fe20000010803 */
[----:B------:R1:W-:Y:S02]  /*4cf0*/  MUFU.EX2 R184, R8 ;  /* 0x0000000800b87308 */ /* 0x0003e40000000800 */
[C---:B------:R-:W-:Y:S06]  /*4d00*/  HMMA.16816.F32.BF16 R60, R4.reuse, R32, R48 ;  /* 0x00000020043c723c */ /* 0x040fec0000041830 */
[----:B------:R2:W-:Y:S02]  /*4d10*/  MUFU.EX2 R178, R13 ;  /* 0x0000000d00b27308 */ /* 0x0005e40000000800 */
[----:B------:R-:W-:Y:S01]  /*4d20*/  HMMA.16816.F32.BF16 R196, R4, R36, R44 ;  /* 0x0000002404c4723c */ /* 0x000fe2000004182c */
[----:B-1----:R-:W-:-:S07]  /*4d30*/  FFMA.FTZ R8, R127, c[0x0][0x2d0], -R3 ;  /* 0x0000b4007f087a23 */ /* 0x002fce0000010803 */
[----:B------:R-:W-:Y:S01]  /*4d40*/  HMMA.16816.F32.BF16 R48, R4, R22, R132 ;  /* 0x000000160430723c */ /* 0x000fe20000041884 */
[----:B------:R-:W-:Y:S01]  /*4d50*/  IMAD.MOV.U32 R127, RZ, RZ, R177 ;  /* 0x000000ffff7f7224 */ /* 0x000fe200078e00b1 */
[----:B------:R1:W3:Y:S01]  /*4d60*/  MUFU.EX2 R179, R8 ;  /* 0x0000000800b37308 */ /* 0x0002e20000000800 */
[----:B------:R-:W4:Y:S01]  /*4d70*/  LDSM.16.MT88.4 R20, [R221+0x900] ;  /* 0x00090000dd14783b */ /* 0x000f220000004200 */
[----:B--2---:R-:W-:-:S04]  /*4d80*/  FFMA.FTZ R13, R167, c[0x0][0x2d0], -R0 ;  /* 0x0000b400a70d7a23 */ /* 0x004fc80000010800 */
[----:B------:R-:W-:Y:S01]  /*4d90*/  HMMA.16816.F32.BF16 R52, R4, R34, R156 ;  /* 0x000000220434723c */ /* 0x000fe2000004189c */
[----:B------:R-:W2:Y:S01]  /*4da0*/  LDSM.16.MT88.4 R32, [R222+0x2900] ;  /* 0x00290000de20783b */ /* 0x000ea20000004200 */
[----:B------:R3:W-:Y:S01]  /*4db0*/  MUFU.EX2 R151, R13 ;  /* 0x0000000d00977308 */ /* 0x0007e20000000800 */
[----:B------:R-:W-:-:S05]  /*4dc0*/  IMAD.MOV.U32 R167, RZ, RZ, R189 ;  /* 0x000000ffffa77224 */ /* 0x000fca00078e00bd */
[----:B------:R-:W-:Y:S01]  /*4dd0*/  HMMA.16816.F32.BF16 R44, R4, R18, R128 ;  /* 0x00000012042c723c */ /* 0x000fe20000041880 */
[----:B------:R-:W2:Y:S01]  /*4de0*/  LDSM.16.MT88.4 R16, [R222+0x900] ;  /* 0x00090000de10783b */ /* 0x000ea20000004200 */
[----:B-1----:R-:W-:-:S04]  /*4df0*/  FFMA.FTZ R8, R143, c[0x0][0x2d0], -R3 ;  /* 0x0000b4008f087a23 */ /* 0x002fc80000010803 */
[----:B------:R1:W1:Y:S02]  /*4e00*/  MUFU.EX2 R177, R8 ;  /* 0x0000000800b17308 */ /* 0x0002640000000800 */
[----:B------:R-:W-:Y:S01]  /*4e10*/  HMMA.16816.F32.BF16 R36, R4, R38, R168 ;  /* 0x000000260424723c */ /* 0x000fe200000418a8 */
[----:B---3--:R-:W-:-:S05]  /*4e20*/  FFMA.FTZ R13, R176, c[0x0][0x2d0], -R0 ;  /* 0x0000b400b00d7a23 */ /* 0x008fca0000010800 */
[----:B------:R3:W2:Y:S01]  /*4e30*/  MUFU.EX2 R149, R13 ;  /* 0x0000000d00957308 */ /* 0x0006a20000000800 */
[----:B-----5:R-:W-:Y:S02]  /*4e40*/  F2FP.BF16.PACK_AB R4, R187, R200 ;  /* 0x000000c8bb04723e */ /* 0x020fe400000010ff */
[----:B------:R-:W-:Y:S02]  /*4e50*/  F2FP.BF16.PACK_AB R5, R179, R184 ;  /* 0x000000b8b305723e */ /* 0x000fe400000010ff */
[----:B------:R-:W-:Y:S01]  /*4e60*/  F2FP.BF16.PACK_AB R6, R185, R186 ;  /* 0x000000bab906723e */ /* 0x000fe200000010ff */
[----:B-1----:R-:W1:Y:S01]  /*4e70*/  LDSM.16.MT88.4 R8, [R221+0x1900] ;  /* 0x00190000dd08783b */ /* 0x002e620000004200 */
[----:B------:R-:W-:Y:S01]  /*4e80*/  F2FP.BF16.PACK_AB R7, R178, R177 ;  /* 0x000000b1b207723e */ /* 0x000fe200000010ff */
[----:B---3--:R-:W-:-:S06]  /*4e90*/  FFMA.FTZ R13, R181, c[0x0][0x2d0], -R0 ;  /* 0x0000b400b50d7a23 */ /* 0x008fcc0000010800 */
[C---:B----4-:R-:W-:Y:S01]  /*4ea0*/  HMMA.16816.F32.BF16 R156, R4.reuse, R20, R172 ;  /* 0x00000014049c723c */ /* 0x050fe200000418ac */
[----:B------:R3:W-:Y:S07]  /*4eb0*/  MUFU.EX2 R150, R13 ;  /* 0x0000000d00967308 */ /* 0x0007ee0000000800 */
[C---:B--2---:R-:W-:Y:S08]  /*4ec0*/  HMMA.16816.F32.BF16 R192, R4.reuse, R32, R96 ;  /* 0x0000002004c0723c */ /* 0x044ff00000041860 */
[----:B------:R-:W-:Y:S01]  /*4ed0*/  HMMA.16816.F32.BF16 R120, R4, R16, R116 ;  /* 0x000000100478723c */ /* 0x000fe20000041874 */
[----:B---3--:R-:W-:-:S04]  /*4ee0*/  FFMA.FTZ R13, R180, c[0x0][0x2d0], -R0 ;  /* 0x0000b400b40d7a23 */ /* 0x008fc80000010800 */
[----:B------:R2:W-:Y:S03]  /*4ef0*/  MUFU.EX2 R176, R13 ;  /* 0x0000000d00b07308 */ /* 0x0005e60000000800 */
[C---:B------:R-:W-:Y:S08]  /*4f00*/  HMMA.16816.F32.BF16 R172, R4.reuse, R24, R104 ;  /* 0x0000001804ac723c */ /* 0x040ff00000041868 */
[----:B-1----:R-:W-:Y:S01]  /*4f10*/  HMMA.16816.F32.BF16 R132, R4, R8, R112 ;  /* 0x000000080484723c */ /* 0x002fe20000041870 */
[----:B--2---:R-:W-:-:S07]  /*4f20*/  FFMA.FTZ R13, R166, c[0x0][0x2d0], -R2 ;  /* 0x0000b400a60d7a23 */ /* 0x004fce0000010802 */
[----:B------:R-:W-:Y:S01]  /*4f30*/  HMMA.16816.F32.BF16 R160, R4, R22, R160 ;  /* 0x0000001604a0723c */ /* 0x000fe200000418a0 */
[----:B------:R-:W-:Y:S01]  /*4f40*/  IMAD.MOV.U32 R166, RZ, RZ, R188 ;  /* 0x000000ffffa67224 */ /* 0x000fe200078e00bc */
[----:B------:R1:W-:Y:S01]  /*4f50*/  MUFU.EX2 R141, R13 ;  /* 0x0000000d008d7308 */ /* 0x0003e20000000800 */
[----:B------:R-:W-:Y:S02]  /*4f60*/  IMAD.MOV.U32 R114, RZ, RZ, R183 ;  /* 0x000000ffff727224 */ /* 0x000fe400078e00b7 */
[----:B------:R-:W-:-:S03]  /*4f70*/  IMAD.MOV.U32 R115, RZ, RZ, R182 ;  /* 0x000000ffff737224 */ /* 0x000fc600078e00b6 */
        /* <DEDUP_REMOVED lines=8> */
[----:B------:R1:W-:Y:S07]  /*5000*/  MUFU.EX2 R147, R13 ;  /* 0x0000000d00937308 */ /* 0x0003ee0000000800 */
[----:B------:R-:W-:Y:S01]  /*5010*/  HMMA.16816.F32.BF16 R96, R4, R34, R80 ;  /* 0x000000220460723c */ /* 0x000fe20000041850 */
[----:B------:R-:W-:Y:S06]  /*5020*/  LDSM.16.MT88.4 R80, [R221+0x2d00] ;  /* 0x002d0000dd50783b */ /* 0x000fec0000004200 */
[----:B------:R-:W-:-:S02]  /*5030*/  F2FP.BF16.PACK_AB R4, R149, R151 ;  /* 0x000000979504723e */ /* 0x000fc400000010ff */
[----:B--2---:R-:W-:Y:S01]  /*5040*/  F2FP.BF16.PACK_AB R5, R148, R141 ;  /* 0x0000008d9405723e */ /* 0x004fe200000010ff */
[----:B-1----:R-:W-:Y:S01]  /*5050*/  FFMA.FTZ R13, R154, c[0x0][0x2d0], -R2 ;  /* 0x0000b4009a0d7a23 */ /* 0x002fe20000010802 */
[----:B------:R-:W-:-:S03]  /*5060*/  F2FP.BF16.PACK_AB R6, R176, R150 ;  /* 0x00000096b006723e */ /* 0x000fc600000010ff */
[----:B------:R-:W1:Y:S02]  /*5070*/  MUFU.EX2 R143, R13 ;  /* 0x0000000d008f7308 */ /* 0x000e640000000800 */
        /* <DEDUP_REMOVED lines=12> */
[----:B------:R-:W1:Y:S01]  /*5140*/  MUFU.EX2 R48, R8 ;  /* 0x0000000800307308 */ /* 0x000e620000000800 */
[----:B------:R-:W2:Y:S05]  /*5150*/  LDSM.16.MT88.4 R112, [R222+0xd00] ;  /* 0x000d0000de70783b */ /* 0x000eaa0000004200 */
[C---:B------:R-:W-:Y:S07]  /*5160*/  HMMA.16816.F32.BF16 R56, R4.reuse, R10, R44 ;  /* 0x0000000a0438723c */ /* 0x040fee000004182c */
[----:B------:R-:W-:Y:S01]  /*5170*/  IMAD.MOV.U32 R47, RZ, RZ, R127 ;  /* 0x000000ffff2f7224 */ /* 0x000fe200078e007f */
[----:B------:R-:W-:Y:S01]  /*5180*/  HMMA.16816.F32.BF16 R64, R4, R24, R64 ;  /* 0x000000180440723c */ /* 0x000fe20000041840 */
[----:B------:R-:W-:Y:S01]  /*5190*/  IMAD.MOV.U32 R46, RZ, RZ, R126 ;  /* 0x000000ffff2e7224 */ /* 0x000fe200078e007e */
[----:B-1----:R-:W-:Y:S01]  /*51a0*/  F2FP.BF16.PACK_AB R92, R48, R49 ;  /* 0x00000031305c723e */ /* 0x002fe200000010ff */
[----:B------:R-:W-:-:S02]  /*51b0*/  FFMA.FTZ R8, R208, c[0x0][0x2d0], -R12 ;  /* 0x0000b400d0087a23 */ /* 0x000fc4000001080c */
[----:B------:R-:W-:Y:S02]  /*51c0*/  IMAD.MOV.U32 R10, RZ, RZ, R137 ;  /* 0x000000ffff0a7224 */ /* 0x000fe400078e0089 */
[----:B------:R1:W-:Y:S01]  /*51d0*/  MUFU.EX2 R44, R8 ;  /* 0x00000008002c7308 */ /* 0x0003e20000000800 */
[C---:B------:R-:W-:Y:S01]  /*51e0*/  HMMA.16816.F32.BF16 R152, R4.reuse, R20, R76 ;  /* 0x000000140498723c */ /* 0x040fe2000004184c */
[----:B------:R-:W-:Y:S02]  /*51f0*/  IMAD.MOV.U32 R25, RZ, RZ, R124 ;  /* 0x000000ffff197224 */ /* 0x000fe400078e007c */
[----:B------:R-:W-:Y:S02]  /*5200*/  IMAD.MOV.U32 R11, RZ, RZ, R138 ;  /* 0x000000ffff0b7224 */ /* 0x000fe400078e008a */
[----:B------:R-:W-:Y:S02]  /*5210*/  IMAD.MOV.U32 R208, RZ, RZ, R139 ;  /* 0x000000ffffd07224 */ /* 0x000fe400078e008b */
[----:B------:R-:W-:Y:S01]  /*5220*/  LDSM.16.MT88.4 R136, [R222+0x1d00] ;  /* 0x001d0000de88783b */ /* 0x000fe20000004200 */
[----:B------:R-:W-:Y:S01]  /*5230*/  HMMA.16816.F32.BF16 R100, R4, R16, R72 ;  /* 0x000000100464723c */ /* 0x000fe20000041848 */
[----:B------:R-:W-:-:S02]  /*5240*/  IMAD.MOV.U32 R45, RZ, RZ, R165 ;  /* 0x000000ffff2d7224 */ /* 0x000fc400078e00a5 */
[----:B------:R-:W-:Y:S01]  /*5250*/  LDSM.16.MT88.4 R164, [R221+0xd00] ;  /* 0x000d0000dda4783b */ /* 0x000fe20000004200 */
[----:B-1----:R-:W-:-:S04]  /*5260*/  FFMA.FTZ R8, R202, c[0x0][0x2d0], -R12 ;  /* 0x0000b400ca087a23 */ /* 0x002fc8000001080c */
[C---:B------:R-:W-:Y:S01]  /*5270*/  HMMA.16816.F32.BF16 R40, R4.reuse, R26, R40 ;  /* 0x0000001a0428723c */ /* 0x040fe20000041828 */
[----:B------:R-:W-:Y:S01]  /*5280*/  IMAD.MOV.U32 R202, RZ, RZ, R125 ;  /* 0x000000ffffca7224 */ /* 0x000fe200078e007d */
[----:B------:R1:W3:Y:S01]  /*5290*/  MUFU.EX2 R24, R8 ;  /* 0x0000000800187308 */ /* 0x0002e20000000800 */
[----:B------:R-:W4:Y:S04]  /*52a0*/  LDSM.16.MT88.4 R124, [R221+0x1d00] ;  /* 0x001d0000dd7c783b */ /* 0x000f280000004200 */
[----:B------:R-:W-:Y:S01]  /*52b0*/  IMAD.MOV.U32 R27, RZ, RZ, R15 ;  /* 0x000000ffff1b7224 */ /* 0x000fe200078e000f */
[----:B------:R-:W-:Y:S01]  /*52c0*/  HMMA.16816.F32.BF16 R60, R4, R28, R60 ;  /* 0x0000001c043c723c */ /* 0x000fe2000004183c */
[----:B------:R-:W-:-:S07]  /*52d0*/  IMAD.MOV.U32 R26, RZ, RZ, R14 ;  /* 0x000000ffff1a7224 */ /* 0x000fce00078e000e */
[----:B------:R-:W-:Y:S01]  /*52e0*/  HMMA.16816.F32.BF16 R52, R4, R30, R52 ;  /* 0x0000001e0434723c */ /* 0x000fe20000041834 */
[----:B-1----:R-:W-:Y:S01]  /*52f0*/  FFMA.FTZ R8, R206, c[0x0][0x2d0], -R3 ;  /* 0x0000b400ce087a23 */ /* 0x002fe20000010803 */
[----:B---3--:R-:W-:-:S03]  /*5300*/  F2FP.BF16.PACK_AB R94, R24, R44 ;  /* 0x0000002c185e723e */ /* 0x008fc600000010ff */
[----:B------:R1:W-:Y:S03]  /*5310*/  MUFU.EX2 R23, R8 ;  /* 0x0000000800177308 */ /* 0x0003e60000000800 */
[C---:B------:R-:W-:Y:S08]  /*5320*/  HMMA.16816.F32.BF16 R84, R4.reuse, R32, R196 ;  /* 0x000000200454723c */ /* 0x040ff000000418c4 */
[----:B------:R-:W-:Y:S01]  /*5330*/  HMMA.16816.F32.BF16 R36, R4, R34, R36 ;  /* 0x000000220424723c */ /* 0x000fe20000041824 */
[----:B------:R-:W3:Y:S01]  /*5340*/  LDSM.16.MT88.4 R4, [R222+0x2d00] ;  /* 0x002d0000de04783b */ /* 0x000ee20000004200 */
[----:B-1----:R-:W-:-:S04]  /*5350*/  FFMA.FTZ R8, R209, c[0x0][0x2d0], -R3 ;  /* 0x0000b400d1087a23 */ /* 0x002fc80000010803 */
[----:B------:R1:W5:Y:S02]  /*5360*/  MUFU.EX2 R22, R8 ;  /* 0x0000000800167308 */ /* 0x0003640000000800 */
[--C-:B-1----:R-:W-:Y:S01]  /*5370*/  FFMA.FTZ R8, R205, c[0x0][0x2d0], -R3.reuse ;  /* 0x0000b400cd087a23 */ /* 0x102fe20000010803 */
[----:B-----5:R-:W-:Y:S01]  /*5380*/  F2FP.BF16.PACK_AB R93, R22, R23 ;  /* 0x00000017165d723e */ /* 0x020fe200000010ff */
[----:B------:R-:W-:-:S04]  /*5390*/  FFMA.FTZ R3, R211, c[0x0][0x2d0], -R3 ;  /* 0x0000b400d3037a23 */ /* 0x000fc80000010803 */
[----:B------:R1:W-:Y:S08]  /*53a0*/  MUFU.EX2 R20, R8 ;  /* 0x0000000800147308 */ /* 0x0003f00000000800 */
[----:B------:R5:W2:Y:S01]  /*53b0*/  MUFU.EX2 R21, R3 ;  /* 0x0000000300157308 */ /* 0x000aa20000000800 */
[----:B-1----:R-:W-:Y:S02]  /*53c0*/  FADD.FTZ R8, R249, R248 ;  /* 0x000000f8f9087221 */ /* 0x002fe40000010000 */
[----:B-----5:R-:W-:Y:S01]  /*53d0*/  FFMA.FTZ R3, R239, c[0x0][0x2d0], -R0 ;  /* 0x0000b400ef037a23 */ /* 0x020fe20000010800 */
[----:B--2---:R-:W-:-:S04]  /*53e0*/  F2FP.BF16.PACK_AB R95, R21, R20 ;  /* 0x00000014155f723e */ /* 0x004fc800000010ff */
[----:B------:R1:W-:Y:S03]  /*53f0*/  MUFU.EX2 R19, R3 ;  /* 0x0000000300137308 */ /* 0x0003e60000000800 */
        /* <DEDUP_REMOVED lines=8> */
[----:B------:R-:W-:Y:S01]  /*5480*/  FFMA.FTZ R0, R240, c[0x0][0x2d0], -R0 ;  /* 0x0000b400f0007a23 */ /* 0x000fe20000010800 */
[----:B------:R1:W-:Y:S06]  /*5490*/  MUFU.EX2 R17, R3 ;  /* 0x0000000300117308 */ /* 0x0003ec0000000800 */
[C---:B------:R-:W-:Y:S02]  /*54a0*/  HMMA.16816.F32.BF16 R160, R92.reuse, R166, R160 ;  /* 0x000000a65ca0723c */ /* 0x040fe400000418a0 */
[----:B------:R4:W5:Y:S06]  /*54b0*/  MUFU.EX2 R16, R0 ;  /* 0x0000000000107308 */ /* 0x00096c0000000800 */
[----:B------:R-:W-:Y:S01]  /*54c0*/  HMMA.16816.F32.BF16 R108, R92, R114, R108 ;  /* 0x000000725c6c723c */ /* 0x000fe2000004186c */
[----:B-1----:R-:W-:-:S04]  /*54d0*/  FADD.FTZ R3, R202, R27 ;  /* 0x0000001bca037221 */ /* 0x002fc80000010000 */
[----:B------:R-:W-:-:S03]  /*54e0*/  FADD.FTZ R10, R10, R3 ;  /* 0x000000030a0a7221 */ /* 0x000fc60000010000 */
[----:B------:R-:W-:Y:S01]  /*54f0*/  HMMA.16816.F32.BF16 R168, R92, R126, R168 ;  /* 0x0000007e5ca8723c */ /* 0x000fe200000418a8 */
[----:B----4-:R-:W-:-:S04]  /*5500*/  FFMA.FTZ R0, R214, c[0x0][0x2d0], -R2 ;  /* 0x0000b400d6007a23 */ /* 0x010fc80000010802 */
[----:B------:R1:W-:Y:S03]  /*5510*/  MUFU.EX2 R12, R0 ;  /* 0x00000000000c7308 */ /* 0x0003e60000000800 */
[C---:B------:R-:W-:Y:S08]  /*5520*/  HMMA.16816.F32.BF16 R72, R92.reuse, R80, R188 ;  /* 0x000000505c48723c */ /* 0x040ff000000418bc */
[----:B------:R-:W-:Y:S01]  /*5530*/  HMMA.16816.F32.BF16 R76, R92, R82, R128 ;  /* 0x000000525c4c723c */ /* 0x000fe20000041880 */
[----:B-1----:R-:W-:-:S07]  /*5540*/  FFMA.FTZ R0, R217, c[0x0][0x2d0], -R2 ;  /* 0x0000b400d9007a23 */ /* 0x002fce0000010802 */
[C---:B---3--:R-:W-:Y:S01]  /*5550*/  HMMA.16816.F32.BF16 R88, R92.reuse, R4, R192 ;  /* 0x000000045c58723c */ /* 0x048fe200000418c0 */
[----:B------:R1:W3:Y:S07]  /*5560*/  MUFU.EX2 R13, R0 ;  /* 0x00000000000d7308 */ /* 0x0002ee0000000800 */
[----:B------:R-:W-:Y:S07]  /*5570*/  HMMA.16816.F32.BF16 R92, R92, R6, R96 ;  /* 0x000000065c5c723c */ /* 0x000fee0000041860 */
[----:B--2---:R-:W-:-:S02]  /*5580*/  F2FP.BF16.PACK_AB R96, R18, R19 ;  /* 0x000000131260723e */ /* 0x004fc400000010ff */
[----:B-----5:R-:W-:Y:S01]  /*5590*/  F2FP.BF16.PACK_AB R98, R16, R17 ;  /* 0x000000111062723e */ /* 0x020fe200000010ff */
[--C-:B-1----:R-:W-:Y:S01]  /*55a0*/  FFMA.FTZ R0, R241, c[0x0][0x2d0], -R2.reuse ;  /* 0x0000b400f1007a23 */ /* 0x102fe20000010802 */
[----:B---3--:R-:W-:Y:S01]  /*55b0*/  F2FP.BF16.PACK_AB R97, R13, R12 ;  /* 0x0000000c0d61723e */ /* 0x008fe200000010ff */
[----:B------:R-:W-:Y:S02]  /*55c0*/  FFMA.FTZ R2, R242, c[0x0][0x2d0], -R2 ;  /* 0x0000b400f2027a23 */ /* 0x000fe40000010802 */
[----:B------:R1:W-:Y:S08]  /*55d0*/  MUFU.EX2 R14, R0 ;  /* 0x00000000000e7308 */ /* 0x0003f00000000800 */
        /* <DEDUP_REMOVED lines=71> */
[----:B------:R-:W-:Y:S02]  /*5a50*/  FADD.FTZ R0, R21, R4 ;  /* 0x0000000415007221 */ /* 0x000fe40000010000 */
[----:B------:R-:W-:Y:S01]  /*5a60*/  IMAD.U32 R216, RZ, RZ, UR6 ;  /* 0x00000006ffd87e24 */ /* 0x000fe2000f8e00ff */
[----:B------:R1:W-:Y:S04]  /*5a70*/  STL [R1+0x28], R3 ;  /* 0x0000280301007387 */ /* 0x0003e80000100800 */
[----:B------:R1:W-:Y:S01]  /*5a80*/  STL [R1+0x30], R0 ;  /* 0x0000300001007387 */ /* 0x0003e20000100800 */
[----:B------:R-:W-:-:S03]  /*5a90*/  ISETP.GE.AND P0, PT, R216, UR4, PT ;  /* 0x00000004d8007c0c */ /* 0x000fc6000bf06270 */
[----:B------:R1:W-:Y:S10]  /*5aa0*/  STL [R1+0x2c], R2 ;  /* 0x00002c0201007387 */ /* 0x0003f40000100800 */
        /* <DEDUP_REMOVED lines=13> */
[----:B------:R-:W-:Y:S01]  /*5b80*/  MOV R240, R216 ;  /* 0x000000d800f07202 */ /* 0x000fe20000000f00 */
[----:B------:R-:W-:Y:S01]  /*5b90*/  IMAD.MOV.U32 R147, RZ, RZ, R144 ;  /* 0x000000ffff937224 */ /* 0x000fe200078e0090 */
[----:B------:R-:W-:Y:S01]  /*5ba0*/  SEL R3, RZ, 0x10, P5 ;  /* 0x00000010ff037807 */ /* 0x000fe20002800000 */
        /* <DEDUP_REMOVED lines=8> */
.L_x_1572:
        /* <DEDUP_REMOVED lines=66> */
.L_x_1570:
        /* <DEDUP_REMOVED lines=8> */
[----:B------:R-:W-:Y:S07]  /*60d0*/  LDSM.16.M88.4 R212, [R220+0x4500] ;  /* 0x00450000dcd4783b */ /* 0x000fee0000000200 */
[-C--:B------:R-:W-:Y:S01]  /*60e0*/  HMMA.16816.F32.BF16 R20, R64, R32.reuse, RZ ;  /* 0x000000204014723c */ /* 0x080fe200000418ff */
[----:B------:R-:W-:Y:S07]  /*60f0*/  LDSM.16.M88.4 R216, [R220+0x5100] ;  /* 0x00510000dcd8783b */ /* 0x000fee0000000200 */
        /* <DEDUP_REMOVED lines=32> */
[----:B------:R-:W2:Y:S07]  /*6300*/  LDSM.16.M88.4 R180, [R224+0x8100] ;  /* 0x00810000e0b4783b */ /* 0x000eae0000000200 */
[-C--:B-1----:R-:W-:Y:S01]  /*6310*/  HMMA.16816.F32.BF16 R4, R176, R204.reuse, R4 ;  /* 0x000000ccb004723c */ /* 0x082fe20000041804 */
[----:B------:R-:W-:Y:S07]  /*6320*/  LDSM.16.M88.4 R200, [R231] ;  /* 0x00000000e7c8783b */ /* 0x000fee0000000200 */
        /* <DEDUP_REMOVED lines=13> */
[----:B------:R-:W1:Y:S07]  /*6400*/  LDSM.16.M88.4 R184, [R232] ;  /* 0x00000000e8b8783b */ /* 0x000e6e0000000200 */
[-C--:B----4-:R-:W-:Y:S08]  /*6410*/  HMMA.16816.F32.BF16 R52, R176, R192.reuse, R52 ;  /* 0x000000c0b034723c */ /* 0x090ff00000041834 */
[C---:B------:R-:W-:Y:S08]  /*6420*/  HMMA.16816.F32.BF16 R56, R208.reuse, R192, R56 ;  /* 0x000000c0d038723c */ /* 0x040ff00000041838 */
[-C--:B------:R-:W-:Y:S01]  /*6430*/  HMMA.16816.F32.BF16 R60, R208, R194.reuse, R60 ;  /* 0x000000c2d03c723c */ /* 0x080fe2000004183c */
[----:B------:R-:W3:Y:S07]  /*6440*/  LDSM.16.M88.4 R208, [R223+0xb100] ;  /* 0x00b10000dfd0783b */ /* 0x000eee0000000200 */
[----:B------:R-:W-:Y:S01]  /*6450*/  HMMA.16816.F32.BF16 R64, R176, R194, R64 ;  /* 0x000000c2b040723c */ /* 0x000fe20000041840 */
[----:B------:R-:W4:Y:S07]  /*6460*/  LDSM.16.M88.4 R176, [R220+0x5500] ;  /* 0x00550000dcb0783b */ /* 0x000f2e0000000200 */
[-C--:B--2---:R-:W-:Y:S01]  /*6470*/  HMMA.16816.F32.BF16 R4, R180, R188.reuse, R4 ;  /* 0x000000bcb404723c */ /* 0x084fe20000041804 */
[----:B------:R-:W-:Y:S07]  /*6480*/  LDSM.16.M88.4 R192, [R229] ;  /* 0x00000000e5c0783b */ /* 0x000fee0000000200 */
        /* <DEDUP_REMOVED lines=19> */
[----:B------:R-:W1:Y:S07]  /*65c0*/  LDSM.16.M88.4 R180, [R220+0x5900] ;  /* 0x00590000dcb4783b */ /* 0x000e6e0000000200 */
[-C--:B------:R-:W-:Y:S01]  /*65d0*/  HMMA.16816.F32.BF16 R4, R212, R216.reuse, R4 ;  /* 0x000000d8d404723c */ /* 0x080fe20000041804 */
[----:B------:R-:W2:Y:S07]  /*65e0*/  LDSM.16.M88.4 R204, [R227] ;  /* 0x00000000e3cc783b */ /* 0x000eae0000000200 */
[C---:B---3--:R-:W-:Y:S08]  /*65f0*/  HMMA.16816.F32.BF16 R8, R208.reuse, R216, R8 ;  /* 0x000000d8d008723c */ /* 0x048ff00000041808 */
[-C--:B------:R-:W-:Y:S08]  /*6600*/  HMMA.16816.F32.BF16 R12, R208, R218.reuse, R12 ;  /* 0x000000dad00c723c */ /* 0x080ff0000004180c */
[C---:B------:R-:W-:Y:S01]  /*6610*/  HMMA.16816.F32.BF16 R16, R212.reuse, R218, R16 ;  /* 0x000000dad410723c */ /* 0x040fe20000041810 */
[----:B------:R-:W3:Y:S01]  /*6620*/  LDSM.16.M88.4 R216, [R226] ;  /* 0x00000000e2d8783b */ /* 0x000ee20000000200 */
[----:B------:R-:W-:Y:S06]  /*6630*/  DEPBAR.LE SB0, 0x0 ;  /* 0x000080000000791a */ /* 0x000fec0000000000 */
[-C--:B----4-:R-:W-:Y:S01]  /*6640*/  HMMA.16816.F32.BF16 R20, R212, R176.reuse, R20 ;  /* 0x000000b0d414723c */ /* 0x090fe20000041814 */
[----:B------:R-:W-:Y:S07]  /*6650*/  BAR.SYNC.DEFER_BLOCKING 0x0 ;  /* 0x0000000000007b1d */ /* 0x000fee0000010000 */
        /* <DEDUP_REMOVED lines=28> */
[----:B------:R-:W-:Y:S01]  /*6820*/  LEA R2, R240, UR11, 0x6 ;  /* 0x0000000bf0027c11 */ /* 0x000fe2000f8e30ff */
[----:B------:R-:W2:Y:S01]  /*6830*/  LDL R0, [R1+0x20] ;  /* 0x0000200001007983 */ /* 0x000ea20000100800 */
[----:B------:R-:W-:Y:S01]  /*6840*/  IADD3 R178, -R239, 0x10, RZ ;  /* 0x00000010efb27810 */ /* 0x000fe20007ffe1ff */
[----:B------:R-:W-:Y:S01]  /*6850*/  IMAD.MOV.U32 R237, RZ, RZ, RZ ;  /* 0x000000ffffed7224 */ /* 0x000fe200078e00ff */
[----:B------:R-:W-:Y:S01]  /*6860*/  IADD3 R176, -R146, 0x10, RZ ;  /* 0x0000001092b07810 */ /* 0x000fe20007ffe1ff */
[----:B------:R-:W3:Y:S01]  /*6870*/  LDL R142, [R1] ;  /* 0x00000000018e7983 */ /* 0x000ee20000100800 */
        /* <DEDUP_REMOVED lines=28> */
[----:B------:R-:W4:Y:S04]  /*6a40*/  SHFL.IDX PT, R3, R3, RZ, 0x1c1f ;  /* 0x001c1fff03037589 */ /* 0x000f2800000e0000 */
[----:B------:R-:W3:Y:S01]  /*6a50*/  SHFL.IDX PT, R141, R141, RZ, 0x1c1f ;  /* 0x001c1fff8d8d7589 */ /* 0x000ee200000e0000 */
[----:B-1---5:R-:W-:Y:S04]  /*6a60*/  IADD3 R178, P1, P0, R178, R0, R151 ;  /* 0x00000000b2b27210 */ /* 0x022fe8000783e097 */
[----:B--2---:R-:W-:Y:S02]  /*6a70*/  IADD3.X R179, RZ, R2, R243, P1, P0 ;  /* 0x00000002ffb37210 */ /* 0x004fe40000fe04f3 */
[----:B------:R-:W-:Y:S04]  /*6a80*/  IADD3 R176, P1, P0, R176, R0, R150 ;  /* 0x00000000b0b07210 */ /* 0x000fe8000783e096 */
[----:B------:R-:W-:Y:S02]  /*6a90*/  IADD3.X R177, RZ, R2, R241, P1, P0 ;  /* 0x00000002ffb17210 */ /* 0x000fe40000fe04f1 */
[C---:B----4-:R-:W-:Y:S02]  /*6aa0*/  IADD3 R182, P1, R3.reuse, R242, RZ ;  /* 0x000000f203b67210 */ /* 0x050fe40007f3e0ff */
[----:B------:R-:W-:Y:S03]  /*6ab0*/  IADD3 R180, P0, R3, R151, RZ ;  /* 0x0000009703b47210 */ /* 0x000fe60007f1e0ff */
[----:B---3--:R-:W-:Y:S01]  /*6ac0*/  IMAD.X R183, R141, 0x1, R149, P1 ;  /* 0x000000018db77824 */ /* 0x008fe200008e0695 */
[----:B------:R-:W-:Y:S01]  /*6ad0*/  IADD3 R150, P1, R3, R150, RZ ;  /* 0x0000009603967210 */ /* 0x000fe20007f3e0ff */
[C---:B------:R-:W-:Y:S01]  /*6ae0*/  IMAD.X R181, R141.reuse, 0x1, R243, P0 ;  /* 0x000000018db57824 */ /* 0x040fe200000e06f3 */
[----:B------:R-:W-:Y:S02]  /*6af0*/  IADD3 R144, P0, R0, R242, RZ ;  /* 0x000000f200907210 */ /* 0x000fe40007f1e0ff */
[----:B------:R1:W-:Y:S01]  /*6b00*/  LDGSTS.E.BYPASS.LTC128B.128 [R142+0x3100], [R182.64], !P6 ;  /* 0x03100000b68e7fae */ /* 0x0003e2000f101d4e */
        /* <DEDUP_REMOVED lines=9> */
.L_x_1571:
[----:B------:R-:W2:Y:S01]  /*6ba0*/  LDL R0, [R1+0x34] ;  /* 0x0000340001007983 */ /* 0x000ea20000100800 */
[----:B------:R-:W-:Y:S01]  /*6bb0*/  PLOP3.LUT P1, PT, PT, PT, UP1, 0x80, 0x0 ;  /* 0x000000000000781c */ /* 0x000fe20003f2f018 */
[----:B-1----:R-:W-:Y:S01]  /*6bc0*/  IMAD.MOV.U32 R142, RZ, RZ, 0x1 ;  /* 0x00000001ff8e7424 */ /* 0x002fe200078e00ff */
        /* <DEDUP_REMOVED lines=9> */
[----:B------:R-:W2:Y:S08]  /*6c60*/  SHFL.IDX PT, R3, R0, 0x1, 0x1c1f ;  /* 0x003c1f0000037f89 */ /* 0x000eb000000e0000 */
[----:B------:R-:W3:Y:S01]  /*6c70*/  SHFL.IDX PT, R2, R0, 0x2, 0x1c1f ;  /* 0x005c1f0000027f89 */ /* 0x000ee200000e0000 */
[C---:B-1----:R-:W-:Y:S07]  /*6c80*/  IMAD.IADD R141, R142.reuse, 0x1, R141 ;  /* 0x000000018e8d7824 */ /* 0x042fee00078e028d */
[----:B------:R-:W1:Y:S01]  /*6c90*/  SHFL.IDX PT, R0, R0, 0x3, 0x1c1f ;  /* 0x007c1f0000007f89 */ /* 0x000e6200000e0000 */
[C---:B------:R-:W-:Y:S02]  /*6ca0*/  ISETP.GT.AND P1, PT, R141.reuse, RZ, PT ;  /* 0x000000ff8d00720c */ /* 0x040fe40003f24270 */
[----:B------:R-:W-:Y:S02]  /*6cb0*/  ISETP.GT.AND P0, PT, R141, 0x1, PT ;  /* 0x000000018d00780c */ /* 0x000fe40003f04270 */
[----:B--2---:R-:W-:Y:S02]  /*6cc0*/  IADD3 R3, R142, R3, RZ ;  /* 0x000000038e037210 */ /* 0x004fe40007ffe0ff */
[----:B-----5:R-:W-:Y:S02]  /*6cd0*/  FSEL R149, R4, -INF , P1 ;  /* 0xff80000004957808 */ /* 0x020fe40000800000 */
[----:B------:R-:W-:Y:S02]  /*6ce0*/  ISETP.GT.AND P1, PT, R3, RZ, PT ;  /* 0x000000ff0300720c */ /* 0x000fe40003f24270 */
[----:B------:R-:W-:Y:S01]  /*6cf0*/  FSEL R151, R5, -INF , P0 ;  /* 0xff80000005977808 */ /* 0x000fe20000000000 */
[----:B---3--:R-:W-:Y:S01]  /*6d00*/  IMAD.IADD R2, R142, 0x1, R2 ;  /* 0x000000018e027824 */ /* 0x008fe200078e0202 */
[----:B------:R-:W-:Y:S02]  /*6d10*/  ISETP.GT.AND P0, PT, R3, 0x1, PT ;  /* 0x000000010300780c */ /* 0x000fe40003f04270 */
[----:B------:R-:W-:Y:S02]  /*6d20*/  FSEL R6, R6, -INF , P1 ;  /* 0xff80000006067808 */ /* 0x000fe40000800000 */
[----:B------:R-:W-:Y:S02]  /*6d30*/  ISETP.GT.AND P1, PT, R141, 0x8, PT ;  /* 0x000000088d00780c */ /* 0x000fe40003f24270 */
[----:B------:R-:W-:Y:S02]  /*6d40*/  FSEL R7, R7, -INF , P0 ;  /* 0xff80000007077808 */ /* 0x000fe40000000000 */
[----:B------:R-:W-:Y:S01]  /*6d50*/  ISETP.GT.AND P0, PT, R141, 0x9, PT ;  /* 0x000000098d00780c */ /* 0x000fe20003f04270 */
[----:B-1----:R-:W-:Y:S01]  /*6d60*/  IMAD.IADD R0, R142, 0x1, R0 ;  /* 0x000000018e007824 */ /* 0x002fe200078e0200 */
        /* <DEDUP_REMOVED lines=14> */
[----:B------:R-:W-:Y:S02]  /*6e50*/  ISETP.GT.AND P0, PT, R3, 0x11, PT ;  /* 0x000000110300780c */ /* 0x000fe40003f04270 */
[----:B------:R-:W-:Y:S02]  /*6e60*/  ISETP.GT.AND P1, PT, R141, 0x18, PT ;  /* 0x000000188d00780c */ /* 0x000fe40003f24270 */
[----:B------:R-:W-:Y:S02]  /*6e70*/  FMNMX.FTZ R146, R16, R146, !PT ;  /* 0x0000009210927209 */ /* 0x000fe40007810000 */
[----:B------:R-:W-:Y:S02]  /*6e80*/  FSEL R189, R23, -INF , P0 ;  /* 0xff80000017bd7808 */ /* 0x000fe40000000000 */
[----:B------:R-:W-:Y:S01]  /*6e90*/  FSEL R192, R32, -INF , P1 ;  /* 0xff80000020c07808 */ /* 0x000fe20000800000 */
[----:B------:R-:W-:Y:S01]  /*6ea0*/  LDSM.16.MT88.4 R20, [R221+0x100] ;  /* 0x00010000dd14783b */ /* 0x000fe20000004200 */
[----:B------:R-:W-:Y:S02]  /*6eb0*/  ISETP.GT.AND P0, PT, R141, 0x19, PT ;  /* 0x000000198d00780c */ /* 0x000fe40003f04270 */
        /* <DEDUP_REMOVED lines=18> */
[----:B------:R-:W-:Y:S01]  /*6fe0*/  ISETP.GT.AND P0, PT, R141, 0x29, PT ;  /* 0x000000298d00780c */ /* 0x000fe20003f04270 */
[----:B------:R-:W-:Y:S01]  /*6ff0*/  LDSM.16.MT88.4 R36, [R222+0x100] ;  /* 0x00010000de24783b */ /* 0x000fe20000004200 */
        /* <DEDUP_REMOVED lines=16> */
[----:B------:R-:W-:Y:S02]  /*7100*/  ISETP.GT.AND P1, PT, R2, RZ, PT ;  /* 0x000000ff0200720c */ /* 0x000fe40003f24270 */
[----:B------:R-:W-:Y:S02]  /*7110*/  FMNMX.FTZ R146, R208, R146, !PT ;  /* 0x00000092d0927209 */ /* 0x000fe40007810000 */
[----:B------:R-:W-:Y:S02]  /*7120*/  FSEL R212, R55, -INF , P0 ;  /* 0xff80000037d47808 */ /* 0x000fe40000000000 */
[----:B------:R-:W-:Y:S01]  /*7130*/  FSEL R8, R8, -INF , P1 ;  /* 0xff80000008087808 */ /* 0x000fe20000800000 */
[----:B------:R-:W-:Y:S01]  /*7140*/  LDSM.16.MT88.4 R52, [R221+0x1100] ;  /* 0x00110000dd34783b */ /* 0x000fe20000004200 */
[----:B------:R-:W-:Y:S02]  /*7150*/  ISETP.GT.AND P0, PT, R2, 0x1, PT ;  /* 0x000000010200780c */ /* 0x000fe40003f04270 */
[----:B------:R-:W-:Y:S02]  /*7160*/  ISETP.GT.AND P1, PT, R0, RZ, PT ;  /* 0x000000ff0000720c */ /* 0x000fe40003f24270 */
        /* <DEDUP_REMOVED lines=9> */
[----:B------:R-:W-:Y:S02]  /*7200*/  FMNMX.FTZ R146, R213, R146, !PT ;  /* 0x00000092d5927209 */ /* 0x000fe40007810000 */
[----:B------:R-:W-:Y:S02]  /*7210*/  FSEL R65, R65, -INF , P0 ;  /* 0xff80000041417808 */ /* 0x000fe40000000000 */
[----:B------:R-:W-:Y:S02]  /*7220*/  FMNMX.FTZ R146, R64, R146, !PT ;  /* 0x0000009240927209 */ /* 0x000fe40007810000 */
[----:B------:R-:W-:Y:S02]  /*7230*/  ISETP.GT.AND P1, PT, R3, 0x38, PT ;  /* 0x000000380300780c */ /* 0x000fe40003f24270 */
[----:B------:R-:W-:Y:S02]  /*7240*/  FMNMX.FTZ R146, R65, R146, !PT ;  /* 0x0000009241927209 */ /* 0x000fe40007810000 */
[----:B------:R-:W-:Y:S02]  /*7250*/  ISETP.GT.AND P0, PT, R3, 0x39, PT ;  /* 0x000000390300780c */ /* 0x000fe40003f04270 */
[----:B------:R-:W-:Y:S01]  /*7260*/  FMNMX.FTZ R145, R6, R143, !PT ;  /* 0x0000008f06917209 */ /* 0x000fe20007810000 */
        /* <DEDUP_REMOVED lines=12> */
[C---:B------:R-:W-:Y:S02]  /*7330*/  ISETP.GT.AND P1, PT, R0.reuse, 0x8, PT ;  /* 0x000000080000780c */ /* 0x040fe40003f24270 */
[----:B------:R-:W-:Y:S02]  /*7340*/  FMNMX.FTZ R145, R19, R145, !PT ;  /* 0x0000009113917209 */ /* 0x000fe40007810000 */
[----:B------:R-:W-:Y:S02]  /*7350*/  FSEL R191, R25, -INF , P0 ;  /* 0xff80000019bf7808 */ /* 0x000fe40000000000 */
[----:B------:R-:W-:Y:S02]  /*7360*/  ISETP.GT.AND P0, PT, R0, 0x11, PT ;  /* 0x000000110000780c */ /* 0x000fe40003f04270 */
[----:B------:R-:W-:Y:S02]  /*7370*/  FSEL R14, R14, -INF , P1 ;  /* 0xff8000000e0e7808 */ /* 0x000fe40000800000 */
[----:B------:R-:W-:Y:S02]  /*7380*/  ISETP.GT.AND P1, PT, R2, 0x10, PT ;  /* 0x000000100200780c */ /* 0x000fe40003f24270 */
[----:B-1----:R-:W-:Y:S02]  /*7390*/  FMNMX.FTZ R146, R3, R146, !PT ;  /* 0x0000009203927209 */ /* 0x002fe40007810000 */
[----:B------:R-:W-:Y:S02]  /*73a0*/  FMNMX.FTZ R145, R188, R145, !PT ;  /* 0x00000091bc917209 */ /* 0x000fe40007810000 */
[----:B------:R-:W-:Y:S01]  /*73b0*/  FSEL R199, R27, -INF , P0 ;  /* 0xff8000001bc77808 */ /* 0x000fe20000000000 */
[----:B------:R-:W1:Y:S01]  /*73c0*/  SHFL.BFLY PT, R4, R146, 0x1, 0x1f ;  /* 0x0c201f0092047f89 */ /* 0x000e6200000e0000 */
        /* <DEDUP_REMOVED lines=27> */
[----:B------:R-:W-:Y:S02]  /*7580*/  FMNMX.FTZ R3, R10, R148, !PT ;  /* 0x000000940a037209 */ /* 0x000fe40007810000 */
[----:B------:R-:W-:Y:S02]  /*7590*/  ISETP.GT.AND P1, PT, R2, 0x28, PT ;  /* 0x000000280200780c */ /* 0x000fe40003f24270 */
[----:B------:R-:W-:Y:S02]  /*75a0*/  FMNMX.FTZ R145, R244, R145, !PT ;  /* 0x00000091f4917209 */ /* 0x000fe40007810000 */
[----:B------:R-:W-:Y:S02]  /*75b0*/  FSEL R243, R47, -INF , P0 ;  /* 0xff8000002ff37808 */ /* 0x000fe40000000000 */
[----:B------:R-:W-:Y:S02]  /*75c0*/  ISETP.GT.AND P0, PT, R2, 0x31, PT ;  /* 0x000000310200780c */ /* 0x000fe40003f04270 */
[----:B------:R-:W-:Y:S02]  /*75d0*/  FSEL R217, R44, -INF , P1 ;  /* 0xff8000002cd97808 */ /* 0x000fe40000800000 */
[----:B------:R-:W-:Y:S02]  /*75e0*/  FMNMX.FTZ R3, R11, R3, !PT ;  /* 0x000000030b037209 */ /* 0x000fe40007810000 */
[----:B------:R-:W-:Y:S02]  /*75f0*/  ISETP.GT.AND P1, PT, R0, 0x28, PT ;  /* 0x000000280000780c */ /* 0x000fe40003f24270 */
[----:B-1----:R-:W-:Y:S02]  /*7600*/  FMNMX.FTZ R146, R146, R4, !PT ;  /* 0x0000000492927209 */ /* 0x002fe40007810000 */
[----:B------:R-:W-:Y:S02]  /*7610*/  FMNMX.FTZ R145, R245, R145, !PT ;  /* 0x00000091f5917209 */ /* 0x000fe40007810000 */
[----:B------:R-:W-:Y:S01]  /*7620*/  FSEL R57, R57, -INF , P0 ;  /* 0xff80000039397808 */ /* 0x000fe20000000000 */
[----:B------:R-:W-:Y:S01]  /*7630*/  FMUL.FTZ R150, R146, c[0x0][0x2d0] ;  /* 0x0000b40092967a20 */ /* 0x000fe20000410000 */
[----:B------:R-:W-:Y:S02]  /*7640*/  ISETP.GT.AND P0, PT, R2, 0x39, PT ;  /* 0x000000390200780c */ /* 0x000fe40003f04270 */
[----:B------:R-:W-:Y:S02]  /*7650*/  FMNMX.FTZ R3, R14, R3, !PT ;  /* 0x000000030e037209 */ /* 0x000fe40007810000 */
[----:B------:R-:W-:Y:S02]  /*7660*/  FSEL R239, R46, -INF , P1 ;  /* 0xff8000002eef7808 */ /* 0x000fe40000800000 */
[----:B------:R-:W-:Y:S02]  /*7670*/  ISETP.GT.AND P1, PT, R2, 0x30, PT ;  /* 0x000000300200780c */ /* 0x000fe40003f24270 */
[----:B------:R-:W-:Y:S02]  /*7680*/  FMNMX.FTZ R145, R211, R145, !PT ;  /* 0x00000091d3917209 */ /* 0x000fe40007810000 */
[----:B------:R-:W-:Y:S02]  /*7690*/  FSEL R61, R61, -INF , P0 ;  /* 0xff8000003d3d7808 */ /* 0x000fe40000000000 */
[----:B------:R-:W-:Y:S02]  /*76a0*/  FSETP.NEU.FTZ.AND P0, PT, R146, -INF , PT ;  /* 0xff8000009200780b */ /* 0x000fe40003f1d000 */
[----:B------:R-:W-:Y:S02]  /*76b0*/  FMNMX.FTZ R3, R15, R3, !PT ;  /* 0x000000030f037209 */ /* 0x000fe40007810000 */
[----:B------:R-:W-:Y:S02]  /*76c0*/  FSEL R56, R56, -INF , P1 ;  /* 0xff80000038387808 */ /* 0x000fe40000800000 */
[----:B------:R-:W-:Y:S02]  /*76d0*/  ISETP.GT.AND P1, PT, R2, 0x38, PT ;  /* 0x000000380200780c */ /* 0x000fe40003f24270 */
[----:B------:R-:W-:Y:S02]  /*76e0*/  FMNMX.FTZ R145, R212, R145, !PT ;  /* 0x00000091d4917209 */ /* 0x000fe40007810000 */
[----:B------:R-:W-:Y:S02]  /*76f0*/  FSEL R150, R150, RZ, P0 ;  /* 0x000000ff96967208 */ /* 0x000fe40000000000 */
[----:B------:R-:W-:Y:S02]  /*7700*/  FSEL R60, R60, -INF , P1 ;  /* 0xff8000003c3c7808 */ /* 0x000fe40000800000 */
[----:B------:R-:W-:Y:S01]  /*7710*/  FMNMX.FTZ R3, R198, R3, !PT ;  /* 0x00000003c6037209 */ /* 0x000fe20007810000 */
[--C-:B------:R-:W-:Y:S01]  /*7720*/  FFMA.FTZ R2, R149, c[0x0][0x2d0], -R150.reuse ;  /* 0x0000b40095027a23 */ /* 0x100fe20000010896 */
[----:B------:R-:W-:Y:S02]  /*7730*/  ISETP.GT.AND P1, PT, R0, 0x30, PT ;  /* 0x000000300000780c */ /* 0x000fe40003f24270 */
[----:B------:R-:W-:Y:S01]  /*7740*/  FMNMX.FTZ R145, R66, R145, !PT ;  /* 0x0000009142917209 */ /* 0x000fe20007810000 */
[----:B------:R1:W-:Y:S01]  /*7750*/  MUFU.EX2 R252, R2 ;  /* 0x0000000200fc7308 */ /* 0x0003e20000000800 */
[----:B------:R-:W-:Y:S02]  /*7760*/  FSEL R58, R58, -INF , P1 ;  /* 0xff8000003a3a7808 */ /* 0x000fe40000800000 */
[----:B------:R-:W-:Y:S02]  /*7770*/  ISETP.GT.AND P1, PT, R0, 0x31, PT ;  /* 0x000000310000780c */ /* 0x000fe40003f24270 */
[----:B------:R-:W-:Y:S02]  /*7780*/  FMNMX.FTZ R3, R199, R3, !PT ;  /* 0x00000003c7037209 */ /* 0x000fe40007810000 */
[----:B------:R-:W-:Y:S02]  /*7790*/  FMNMX.FTZ R145, R67, R145, !PT ;  /* 0x0000009143917209 */ /* 0x000fe40007810000 */
[----:B------:R-:W-:Y:S02]  /*77a0*/  FSEL R59, R59, -INF , P1 ;  /* 0xff8000003b3b7808 */ /* 0x000fe40000800000 */
[----:B------:R-:W-:Y:S01]  /*77b0*/  FMNMX.FTZ R3, R200, R3, !PT ;  /* 0x00000003c8037209 */ /* 0x000fe20007810000 */
[----:B------:R-:W2:Y:S01]  /*77c0*/  SHFL.BFLY PT, R5, R145, 0x2, 0x1f ;  /* 0x0c401f0091057f89 */ /* 0x000ea200000e0000 */
[----:B------:R-:W-:Y:S02]  /*77d0*/  ISETP.GT.AND P1, PT, R0, 0x38, PT ;  /* 0x000000380000780c */ /* 0x000fe40003f24270 */
[----:B------:R-:W-:Y:S02]  /*77e0*/  FMNMX.FTZ R144, R8, R147, !PT ;  /* 0x0000009308907209 */ /* 0x000fe40007810000 */
[----:B------:R-:W-:Y:S02]  /*77f0*/  FSEL R62, R62, -INF , P1 ;  /* 0xff8000003e3e7808 */ /* 0x000fe40000800000 */
[----:B------:R-:W-:Y:S02]  /*7800*/  FMNMX.FTZ R3, R201, R3, !PT ;  /* 0x00000003c9037209 */ /* 0x000fe40007810000 */
[----:B------:R-:W-:Y:S01]  /*7810*/  ISETP.GT.AND P1, PT, R0, 0x39, PT ;  /* 0x000000390000780c */ /* 0x000fe20003f24270 */
[--C-:B------:R-:W-:Y:S01]  /*7820*/  FFMA.FTZ R0, R151, c[0x0][0x2d0], -R150.reuse ;  /* 0x0000b40097007a23 */ /* 0x100fe20000010896 */
[----:B------:R-:W-:Y:S02]  /*7830*/  FMNMX.FTZ R144, R9, R144, !PT ;  /* 0x0000009009907209 */ /* 0x000fe40007810000 */
[----:B------:R-:W-:Y:S01]  /*7840*/  FMNMX.FTZ R3, R216, R3, !PT ;  /* 0x00000003d8037209 */ /* 0x000fe20007810000 */
[----:B------:R3:W-:Y:S01]  /*7850*/  MUFU.EX2 R48, R0 ;  /* 0x0000000000307308 */ /* 0x0007e20000000800 */
[----:B------:R-:W-:Y:S02]  /*7860*/  FMNMX.FTZ R144, R12, R144, !PT ;  /* 0x000000900c907209 */ /* 0x000fe40007810000 */
[----:B------:R-:W-:Y:S02]  /*7870*/  FMNMX.FTZ R3, R218, R3, !PT ;  /* 0x00000003da037209 */ /* 0x000fe40007810000 */
[----:B------:R-:W-:Y:S02]  /*7880*/  FMNMX.FTZ R144, R13, R144, !PT ;  /* 0x000000900d907209 */ /* 0x000fe40007810000 */
[----:B------:R-:W-:Y:S02]  /*7890*/  FMNMX.FTZ R3, R239, R3, !PT ;  /* 0x00000003ef037209 */ /* 0x000fe40007810000 */
[----:B------:R-:W-:Y:S02]  /*78a0*/  FMNMX.FTZ R144, R190, R144, !PT ;  /* 0x00000090be907209 */ /* 0x000fe40007810000 */
[----:B------:R-:W-:Y:S02]  /*78b0*/  FMNMX.FTZ R3, R243, R3, !PT ;  /* 0x00000003f3037209 */ /* 0x000fe40007810000 */
[----:B------:R-:W-:Y:S02]  /*78c0*/  FMNMX.FTZ R144, R191, R144, !PT ;  /* 0x00000090bf907209 */ /* 0x000fe40007810000 */
[----:B-1----:R-:W-:Y:S01]  /*78d0*/  FMNMX.FTZ R2, R58, R3, !PT ;  /* 0x000000033a027209 */ /* 0x002fe20007810000 */
[--C-:B------:R-:W-:Y:S01]  /*78e0*/  FFMA.FTZ R3, R17, c[0x0][0x2d0], -R150.reuse ;  /* 0x0000b40011037a23 */ /* 0x100fe20000010896 */
[----:B------:R-:W-:Y:S02]  /*78f0*/  FMNMX.FTZ R144, R194, R144, !PT ;  /* 0x00000090c2907209 */ /* 0x000fe40007810000 */
[----:B--2---:R-:W-:Y:S01]  /*7900*/  FMNMX.FTZ R145, R145, R5, !PT ;  /* 0x0000000591917209 */ /* 0x004fe20007810000 */
[----:B------:R-:W-:Y:S01]  /*7910*/  MUFU.EX2 R247, R3 ;  /* 0x0000000300f77308 */ /* 0x000fe20000000800 */
[----:B------:R-:W-:Y:S02]  /*7920*/  FMNMX.FTZ R2, R59, R2, !PT ;  /* 0x000000023b027209 */ /* 0x000fe40007810000 */
[----:B------:R-:W-:Y:S01]  /*7930*/  FMNMX.FTZ R144, R195, R144, !PT ;  /* 0x00000090c3907209 */ /* 0x000fe20007810000 */
[----:B------:R-:W1:Y:S01]  /*7940*/  SHFL.BFLY PT, R5, R145, 0x1, 0x1f ;  /* 0x0c201f0091057f89 */ /* 0x000e6200000e0000 */
[----:B---3--:R-:W-:Y:S01]  /*7950*/  FMNMX.FTZ R0, R62, R2, !PT ;  /* 0x000000023e007209 */ /* 0x008fe20007810000 */
[----:B------:R-:W-:Y:S01]  /*7960*/  FFMA.FTZ R2, R16, c[0x0][0x2d0], -R150 ;  /* 0x0000b40010027a23 */ /* 0x000fe20000010896 */
[----:B------:R-:W-:Y:S02]  /*7970*/  FMNMX.FTZ R144, R202, R144, !PT ;  /* 0x00000090ca907209 */ /* 0x000fe40007810000 */
[----:B------:R-:W-:Y:S01]  /*7980*/  FSEL R149, R63, -INF , P1 ;  /* 0xff8000003f957808 */ /* 0x000fe20000800000 */
[----:B------:R2:W-:Y:S01]  /*7990*/  MUFU.EX2 R176, R2 ;  /* 0x0000000200b07308 */ /* 0x0005e20000000800 */
[----:B------:R-:W-:Y:S02]  /*79a0*/  FMNMX.FTZ R144, R204, R144, !PT ;  /* 0x00000090cc907209 */ /* 0x000fe40007810000 */
[----:B------:R-:W-:Y:S02]  /*79b0*/  FMNMX.FTZ R0, R149, R0, !PT ;  /* 0x0000000095007209 */ /* 0x000fe40007810000 */
[----:B------:R-:W-:Y:S04]  /*79c0*/  FMNMX.FTZ R144, R217, R144, !PT ;  /* 0x00000090d9907209 */ /* 0x000fe80007810000 */
[----:B------:R-:W-:Y:S04]  /*79d0*/  FMNMX.FTZ R144, R241, R144, !PT ;  /* 0x00000090f1907209 */ /* 0x000fe80007810000 */
[----:B------:R-:W-:Y:S04]  /*79e0*/  FMNMX.FTZ R144, R56, R144, !PT ;  /* 0x0000009038907209 */ /* 0x000fe80007810000 */
[----:B------:R-:W-:Y:S02]  /*79f0*/  FMNMX.FTZ R144, R57, R144, !PT ;  /* 0x0000009039907209 */ /* 0x000fe40007810000 */
[----:B-1----:R-:W-:Y:S02]  /*7a00*/  FMNMX.FTZ R145, R145, R5, !PT ;  /* 0x0000000591917209 */ /* 0x002fe40007810000 */
[----:B------:R-:W-:Y:S02]  /*7a10*/  FMNMX.FTZ R144, R60, R144, !PT ;  /* 0x000000903c907209 */ /* 0x000fe40007810000 */
[C---:B------:R-:W-:Y:S01]  /*7a20*/  FSETP.NEU.FTZ.AND P1, PT, R145.reuse, -INF , PT ;  /* 0xff8000009100780b */ /* 0x040fe20003f3d000 */
[----:B--2---:R-:W1:Y:S01]  /*7a30*/  SHFL.BFLY PT, R2, R0, 0x2, 0x1f ;  /* 0x0c401f0000027f89 */ /* 0x004e6200000e0000 */
[----:B------:R-:W-:Y:S01]  /*7a40*/  FMUL.FTZ R151, R145, c[0x0][0x2d0] ;  /* 0x0000b40091977a20 */ /* 0x000fe20000410000 */
[----:B------:R-:W-:Y:S04]  /*7a50*/  FMNMX.FTZ R144, R61, R144, !PT ;  /* 0x000000903d907209 */ /* 0x000fe80007810000 */
[----:B------:R-:W-:Y:S02]  /*7a60*/  FSEL R151, R151, RZ, P1 ;  /* 0x000000ff97977208 */ /* 0x000fe40000800000 */
[----:B------:R-:W2:Y:S03]  /*7a70*/  SHFL.BFLY PT, R4, R144, 0x2, 0x1f ;  /* 0x0c401f0090047f89 */ /* 0x000ea600000e0000 */
[--C-:B------:R-:W-:Y:S04]  /*7a80*/  FFMA.FTZ R3, R6, c[0x0][0x2d0], -R151.reuse ;  /* 0x0000b40006037a23 */ /* 0x100fe80000010897 */
[----:B------:R3:W-:Y:S01]  /*7a90*/  MUFU.EX2 R251, R3 ;  /* 0x0000000300fb7308 */ /* 0x0007e20000000800 */
[----:B-1----:R-:W-:Y:S01]  /*7aa0*/  FMNMX.FTZ R0, R0, R2, !PT ;  /* 0x0000000200007209 */ /* 0x002fe20007810000 */
[--C-:B------:R-:W-:Y:S08]  /*7ab0*/  FFMA.FTZ R2, R18, c[0x0][0x2d0], -R151.reuse ;  /* 0x0000b40012027a23 */ /* 0x100ff00000010897 */
[----:B------:R1:W-:Y:S01]  /*7ac0*/  MUFU.EX2 R219, R2 ;  /* 0x0000000200db7308 */ /* 0x0003e20000000800 */
[----:B--2---:R-:W-:Y:S05]  /*7ad0*/  FMNMX.FTZ R144, R144, R4, !PT ;  /* 0x0000000490907209 */ /* 0x004fea0007810000 */
[----:B------:R-:W2:Y:S01]  /*7ae0*/  SHFL.BFLY PT, R4, R144, 0x1, 0x1f ;  /* 0x0c201f0090047f89 */ /* 0x000ea200000e0000 */
[--C-:B---3--:R-:W-:Y:S04]  /*7af0*/  FFMA.FTZ R3, R7, c[0x0][0x2d0], -R151.reuse ;  /* 0x0000b40007037a23 */ /* 0x108fe80000010897 */
[----:B------:R3:W-:Y:S03]  /*7b00*/  MUFU.EX2 R242, R3 ;  /* 0x0000000300f27308 */ /* 0x0007e60000000800 */
[----:B-1----:R-:W1:Y:S01]  /*7b10*/  SHFL.BFLY PT, R2, R0, 0x1, 0x1f ;  /* 0x0c201f0000027f89 */ /* 0x002e6200000e0000 */
[----:B--2---:R-:W-:Y:S01]  /*7b20*/  FMNMX.FTZ R144, R144, R4, !PT ;  /* 0x0000000490907209 */ /* 0x004fe20007810000 */
[----:B------:R-:W-:Y:S04]  /*7b30*/  FFMA.FTZ R4, R19, c[0x0][0x2d0], -R151 ;  /* 0x0000b40013047a23 */ /* 0x000fe80000010897 */
[----:B------:R-:W-:Y:S01]  /*7b40*/  FMUL.FTZ R184, R144, c[0x0][0x2d0] ;  /* 0x0000b40090b87a20 */ /* 0x000fe20000410000 */
[----:B---3--:R-:W-:Y:S01]  /*7b50*/  FSEL R3, R146, RZ, P0 ;  /* 0x000000ff92037208 */ /* 0x008fe20000000000 */
[----:B------:R2:W3:Y:S01]  /*7b60*/  MUFU.EX2 R250, R4 ;  /* 0x0000000400fa7308 */ /* 0x0004e20000000800 */
[----:B------:R-:W-:Y:S04]  /*7b70*/  FSETP.NEU.FTZ.AND P0, PT, R144, -INF , PT ;  /* 0xff8000009000780b */ /* 0x000fe80003f1d000 */
[----:B------:R-:W-:Y:S02]  /*7b80*/  FSEL R184, R184, RZ, P0 ;  /* 0x000000ffb8b87208 */ /* 0x000fe40000000000 */
[----:B-1----:R-:W-:Y:S03]  /*7b90*/  FMNMX.FTZ R142, R2, R0, !PT ;  /* 0x00000000028e7209 */ /* 0x002fe60007810000 */
[--C-:B------:R-:W-:Y:S01]  /*7ba0*/  FFMA.FTZ R0, R12, c[0x0][0x2d0], -R184.reuse ;  /* 0x0000b4000c007a23 */ /* 0x100fe200000108b8 */
[----:B------:R-:W-:Y:S02]  /*7bb0*/  FSEL R2, R145, RZ, P1 ;  /* 0x000000ff91027208 */ /* 0x000fe40000800000 */
[C---:B------:R-:W-:Y:S01]  /*7bc0*/  FSETP.NEU.FTZ.AND P1, PT, R142.reuse, -INF , PT ;  /* 0xff8000008e00780b */ /* 0x040fe20003f3d000 */
[----:B------:R1:W-:Y:S01]  /*7bd0*/  MUFU.EX2 R215, R0 ;  /* 0x0000000000d77308 */ /* 0x0003e20000000800 */
[----:B------:R-:W-:Y:S05]  /*7be0*/  FMUL.FTZ R185, R142, c[0x0][0x2d0] ;  /* 0x0000b4008eb97a20 */ /* 0x000fea0000410000 */
[----:B------:R-:W-:Y:S01]  /*7bf0*/  FSEL R185, R185, RZ, P1 ;  /* 0x000000ffb9b97208 */ /* 0x000fe20000800000 */
[--C-:B--2---:R-:W-:Y:S01]  /*7c00*/  FFMA.FTZ R4, R8, c[0x0][0x2d0], -R184.reuse ;  /* 0x0000b40008047a23 */ /* 0x104fe200000108b8 */
[----:B---3--:R-:W-:Y:S03]  /*7c10*/  F2FP.BF16.PACK_AB R179, R250, R219 ;  /* 0x000000dbfab3723e */ /* 0x008fe600000010ff */
[--C-:B------:R-:W-:Y:S01]  /*7c20*/  FFMA.FTZ R5, R10, c[0x0][0x2d0], -R185.reuse ;  /* 0x0000b4000a057a23 */ /* 0x100fe200000108b9 */
[----:B------:R2:W-:Y:S01]  /*7c30*/  MUFU.EX2 R177, R4 ;  /* 0x0000000400b17308 */ /* 0x0005e20000000800 */
[--C-:B-1----:R-:W-:Y:S09]  /*7c40*/  FFMA.FTZ R0, R13, c[0x0][0x2d0], -R184.reuse ;  /* 0x0000b4000d007a23 */ /* 0x102ff200000108b8 */
[----:B------:R-:W-:Y:S10]  /*7c50*/  MUFU.EX2 R181, R5 ;  /* 0x0000000500b57308 */ /* 0x000ff40000000800 */
[----:B------:R1:W-:Y:S01]  /*7c60*/  MUFU.EX2 R249, R0 ;  /* 0x0000000000f97308 */ /* 0x0003e20000000800 */
[----:B--2---:R-:W-:Y:S09]  /*7c70*/  FFMA.FTZ R4, R9, c[0x0][0x2d0], -R184 ;  /* 0x0000b40009047a23 */ /* 0x004ff200000108b8 */
[----:B------:R2:W-:Y:S01]  /*7c80*/  MUFU.EX2 R246, R4 ;  /* 0x0000000400f67308 */ /* 0x0005e20000000800 */
[--C-:B-1----:R-:W-:Y:S09]  /*7c90*/  FFMA.FTZ R0, R14, c[0x0][0x2d0], -R185.reuse ;  /* 0x0000b4000e007a23 */ /* 0x102ff200000108b9 */
[----:B------:R1:W-:Y:S01]  /*7ca0*/  MUFU.EX2 R214, R0 ;  /* 0x0000000000d67308 */ /* 0x0003e20000000800 */
[--C-:B--2---:R-:W-:Y:S09]  /*7cb0*/  FFMA.FTZ R4, R11, c[0x0][0x2d0], -R185.reuse ;  /* 0x0000b4000b047a23 */ /* 0x104ff200000108b9 */
[----:B------:R-:W-:Y:S01]  /*7cc0*/  MUFU.EX2 R182, R4 ;  /* 0x0000000400b67308 */ /* 0x000fe20000000800 */
[----:B-1----:R-:W-:Y:S09]  /*7cd0*/  FFMA.FTZ R0, R15, c[0x0][0x2d0], -R185 ;  /* 0x0000b4000f007a23 */ /* 0x002ff200000108b9 */
[----:B------:R1:W2:Y:S02]  /*7ce0*/  MUFU.EX2 R248, R0 ;  /* 0x0000000000f87308 */ /* 0x0002a40000000800 */
[----:B-1----:R-:W-:Y:S01]  /*7cf0*/  FADD.FTZ R0, -R3, R140 ;  /* 0x0000008c03007221 */ /* 0x002fe20000010100 */
[----:B--2---:R-:W-:Y:S03]  /*7d00*/  F2FP.BF16.PACK_AB R183, R248, R214 ;  /* 0x000000d6f8b7723e */ /* 0x004fe600000010ff */
[----:B------:R-:W-:Y:S04]  /*7d10*/  FMUL.FTZ R0, R0, c[0x0][0x2d0] ;  /* 0x0000b40000007a20 */ /* 0x000fe80000410000 */
[----:B------:R1:W2:Y:S02]  /*7d20*/  MUFU.EX2 R141, R0 ;  /* 0x00000000008d7308 */ /* 0x0002a40000000800 */
[----:B-1----:R-:W-:Y:S01]  /*7d30*/  FADD.FTZ R0, -R2, R143 ;  /* 0x0000008f02007221 */ /* 0x002fe20000010100 */
[----:B------:R-:W-:Y:S01]  /*7d40*/  FSEL R2, R144, RZ, P0 ;  /* 0x000000ff90027208 */ /* 0x000fe20000000000 */
[----:B--2---:R-:W-:Y:S01]  /*7d50*/  FMUL.FTZ R4, R141, R152 ;  /* 0x000000988d047220 */ /* 0x004fe20000410000 */
[----:B------:R-:W-:Y:S01]  /*7d60*/  MOV R143, R177 ;  /* 0x000000b1008f7202 */ /* 0x000fe20000000f00 */
[----:B------:R-:W-:Y:S01]  /*7d70*/  FMUL.FTZ R0, R0, c[0x0][0x2d0] ;  /* 0x0000b40000007a20 */ /* 0x000fe20000410000 */
[----:B------:R-:W-:Y:S01]  /*7d80*/  F2FP.BF16.PACK_AB R177, R242, R251 ;  /* 0x000000fbf2b1723e */ /* 0x000fe200000010ff */
[----:B------:R-:W-:Y:S01]  /*7d90*/  IMAD.MOV.U32 R152, RZ, RZ, R182 ;  /* 0x000000ffff987224 */ /* 0x000fe200078e00b6 */
[----:B------:R-:W-:Y:S01]  /*7da0*/  F2FP.BF16.PACK_AB R182, R249, R215 ;  /* 0x000000d7f9b6723e */ /* 0x000fe200000010ff */
[----:B------:R1:W2:Y:S01]  /*7db0*/  MUFU.EX2 R140, R0 ;  /* 0x00000000008c7308 */ /* 0x0002a20000000800 */
[----:B------:R-:W-:Y:S01]  /*7dc0*/  F2FP.BF16.PACK_AB R180, R246, R143 ;  /* 0x0000008ff6b4723e */ /* 0x000fe200000010ff */
[C---:B------:R-:W-:Y:S01]  /*7dd0*/  FMUL.FTZ R5, R141.reuse, R153 ;  /* 0x000000998d057220 */ /* 0x040fe20000410000 */
[----:B------:R-:W-:Y:S01]  /*7de0*/  MOV R153, R246 ;  /* 0x000000f600997202 */ /* 0x000fe20000000f00 */
[C---:B------:R-:W-:Y:S01]  /*7df0*/  FMUL.FTZ R16, R141.reuse, R164 ;  /* 0x000000a48d107220 */ /* 0x040fe20000410000 */
[----:B------:R-:W-:Y:S01]  /*7e00*/  ISETP.GT.AND P0, PT, R240, UR4, PT ;  /* 0x00000004f0007c0c */ /* 0x000fe2000bf04270 */
[C---:B------:R-:W-:Y:S01]  /*7e10*/  FMUL.FTZ R17, R141.reuse, R165 ;  /* 0x000000a58d117220 */ /* 0x040fe20000410000 */
[----:B------:R-:W-:Y:S01]  /*7e20*/  MOV R165, R59 ;  /* 0x0000003b00a57202 */ /* 0x000fe20000000f00 */
[C---:B------:R-:W-:Y:S02]  /*7e30*/  FMUL.FTZ R32, R141.reuse, R112 ;  /* 0x000000708d207220 */ /* 0x040fe40000410000 */
[C---:B------:R-:W-:Y:S02]  /*7e40*/  FMUL.FTZ R33, R141.reuse, R113 ;  /* 0x000000718d217220 */ /* 0x040fe40000410000 */
[C---:B------:R-:W-:Y:S02]  /*7e50*/  FMUL.FTZ R49, R141.reuse, R125 ;  /* 0x0000007d8d317220 */ /* 0x040fe40000410000 */
[----:B------:R-:W-:Y:S02]  /*7e60*/  IMAD.MOV.U32 R164, RZ, RZ, R61 ;  /* 0x000000ffffa47224 */ /* 0x000fe400078e003d */
[----:B------:R-:W-:Y:S02]  /*7e70*/  IMAD.MOV.U32 R125, RZ, RZ, R64 ;  /* 0x000000ffff7d7224 */ /* 0x000fe400078e0040 */
[C---:B------:R-:W-:Y:S02]  /*7e80*/  FMUL.FTZ R64, R141.reuse, R136 ;  /* 0x000000888d407220 */ /* 0x040fe40000410000 */
[C---:B------:R-:W-:Y:S02]  /*7e90*/  FMUL.FTZ R68, R141.reuse, R68 ;  /* 0x000000448d447220 */ /* 0x040fe40000410000 */
[----:B------:R-:W-:Y:S02]  /*7ea0*/  FMUL.FTZ R69, R141, R69 ;  /* 0x000000458d457220 */ /* 0x000fe40000410000 */
[----:B-1----:R-:W-:Y:S01]  /*7eb0*/  FADD.FTZ R0, -R2, R147 ;  /* 0x0000009302007221 */ /* 0x002fe20000010100 */
[----:B------:R-:W-:Y:S01]  /*7ec0*/  FSEL R2, R142, RZ, P1 ;  /* 0x000000ff8e027208 */ /* 0x000fe20000800000 */
[----:B--2---:R-:W-:Y:S02]  /*7ed0*/  FMUL.FTZ R18, R140, R166 ;  /* 0x000000a68c127220 */ /* 0x004fe40000410000 */
[----:B------:R-:W-:Y:S02]  /*7ee0*/  FMUL.FTZ R0, R0, c[0x0][0x2d0] ;  /* 0x0000b40000007a20 */ /* 0x000fe40000410000 */
[----:B------:R-:W-:Y:S02]  /*7ef0*/  IMAD.MOV.U32 R166, RZ, RZ, R249 ;  /* 0x000000ffffa67224 */ /* 0x000fe400078e00f9 */
[----:B------:R1:W2:Y:S01]  /*7f00*/  MUFU.EX2 R3, R0 ;  /* 0x0000000000037308 */ /* 0x0002a20000000800 */
[C---:B------:R-:W-:Y:S01]  /*7f10*/  FMUL.FTZ R19, R140.reuse, R167 ;  /* 0x000000a78c137220 */ /* 0x040fe20000410000 */
[----:B------:R-:W-:Y:S01]  /*7f20*/  MOV R167, R248 ;  /* 0x000000f800a77202 */ /* 0x000fe20000000f00 */
[C---:B------:R-:W-:Y:S02]  /*7f30*/  FMUL.FTZ R6, R140.reuse, R154 ;  /* 0x0000009a8c067220 */ /* 0x040fe40000410000 */
[----:B------:R-:W-:Y:S02]  /*7f40*/  IMAD.MOV.U32 R154, RZ, RZ, R242 ;  /* 0x000000ffff9a7224 */ /* 0x000fe400078e00f2 */
[C---:B------:R-:W-:Y:S01]  /*7f50*/  FMUL.FTZ R50, R140.reuse, R126 ;  /* 0x0000007e8c327220 */ /* 0x040fe20000410000 */
[----:B------:R-:W-:Y:S01]  /*7f60*/  MOV R126, R212 ;  /* 0x000000d4007e7202 */ /* 0x000fe20000000f00 */
[C---:B------:R-:W-:Y:S02]  /*7f70*/  FMUL.FTZ R51, R140.reuse, R127 ;  /* 0x0000007f8c337220 */ /* 0x040fe40000410000 */
[----:B------:R-:W-:Y:S02]  /*7f80*/  IMAD.MOV.U32 R127, RZ, RZ, R211 ;  /* 0x000000ffff7f7224 */ /* 0x000fe400078e00d3 */
[C---:B------:R-:W-:Y:S01]  /*7f90*/  FMUL.FTZ R7, R140.reuse, R155 ;  /* 0x0000009b8c077220 */ /* 0x040fe20000410000 */
[----:B------:R-:W-:Y:S01]  /*7fa0*/  MOV R155, R181 ;  /* 0x000000b5009b7202 */ /* 0x000fe20000000f00 */
[C---:B------:R-:W-:Y:S02]  /*7fb0*/  FMUL.FTZ R34, R140.reuse, R114 ;  /* 0x000000728c227220 */ /* 0x040fe40000410000 */
[----:B------:R-:W-:Y:S01]  /*7fc0*/  FMUL.FTZ R35, R140, R115 ;  /* 0x000000738c237220 */ /* 0x000fe20000410000 */
[----:B------:R-:W-:Y:S01]  /*7fd0*/  F2FP.BF16.PACK_AB R181, R152, R155 ;  /* 0x0000009b98b5723e */ /* 0x000fe200000010ff */
[----:B------:R-:W-:Y:S01]  /*7fe0*/  IMAD.MOV.U32 R147, RZ, RZ, R60 ;  /* 0x000000ffff937224 */ /* 0x000fe200078e003c */
[----:B------:R-:W-:Y:S01]  /*7ff0*/  LDSM.16.MT88.4 R112, [R222+0x500] ;  /* 0x00050000de70783b */ /* 0x000fe20000004200 */
[C---:B------:R-:W-:Y:S02]  /*8000*/  FMUL.FTZ R70, R140.reuse, R70 ;  /* 0x000000468c467220 */ /* 0x040fe40000410000 */
[----:B------:R-:W-:Y:S02]  /*8010*/  FMUL.FTZ R71, R140, R71 ;  /* 0x000000478c477220 */ /* 0x000fe40000410000 */
[----:B-1----:R-:W-:Y:S02]  /*8020*/  FADD.FTZ R0, -R2, R148 ;  /* 0x0000009402007221 */ /* 0x002fe40000010100 */
[----:B------:R-:W-:Y:S02]  /*8030*/  FFMA.FTZ R2, R186, c[0x0][0x2d0], -R150 ;  /* 0x0000b400ba027a23 */ /* 0x000fe40000010896 */
[----:B------:R-:W-:Y:S02]  /*8040*/  FMUL.FTZ R0, R0, c[0x0][0x2d0] ;  /* 0x0000b40000007a20 */ /* 0x000fe40000410000 */
[----:B------:R1:W-:Y:S01]  /*8050*/  MUFU.EX2 R44, R2 ;  /* 0x00000002002c7308 */ /* 0x0003e20000000800 */
[C---:B--2---:R-:W-:Y:S02]  /*8060*/  FMUL.FTZ R13, R3.reuse, R161 ;  /* 0x000000a1030d7220 */ /* 0x044fe40000410000 */
[----:B------:R-:W-:Y:S01]  /*8070*/  IMAD.MOV.U32 R148, RZ, RZ, R176 ;  /* 0x000000ffff947224 */ /* 0x000fe200078e00b0 */
[----:B------:R-:W-:Y:S01]  /*8080*/  F2FP.BF16.PACK_AB R176, R48, R252 ;  /* 0x000000fc30b0723e */ /* 0x000fe200000010ff */
[----:B------:R-:W-:Y:S02]  /*8090*/  IMAD.MOV.U32 R161, RZ, RZ, R252 ;  /* 0x000000ffffa17224 */ /* 0x000fe400078e00fc */
[----:B------:R-:W-:Y:S01]  /*80a0*/  FMUL.FTZ R8, R3, R156 ;  /* 0x0000009c03087220 */ /* 0x000fe20000410000 */
[----:B------:R-:W-:Y:S01]  /*80b0*/  F2FP.BF16.PACK_AB R178, R247, R148 ;  /* 0x00000094f7b2723e */ /* 0x000fe200000010ff */
[----:B------:R-:W-:Y:S01]  /*80c0*/  IMAD.MOV.U32 R156, RZ, RZ, R247 ;  /* 0x000000ffff9c7224 */ /* 0x000fe200078e00f7 */
[----:B------:R-:W2:Y:S01]  /*80d0*/  MUFU.EX2 R0, R0 ;  /* 0x0000000000007308 */ /* 0x000ea20000000800 */
[C---:B------:R-:W-:Y:S01]  /*80e0*/  FMUL.FTZ R9, R3.reuse, R157 ;  /* 0x0000009d03097220 */ /* 0x040fe20000410000 */
[----:B------:R-:W-:Y:S01]  /*80f0*/  MOV R157, R214 ;  /* 0x000000d6009d7202 */ /* 0x000fe20000000f00 */
[C---:B------:R-:W-:Y:S02]  /*8100*/  FMUL.FTZ R24, R3.reuse, R104 ;  /* 0x0000006803187220 */ /* 0x040fe40000410000 */
[-C--:B------:R-:W-:Y:S01]  /*8110*/  HMMA.16816.F32.BF16 R4, R176, R20.reuse, R4 ;  /* 0x00000014b004723c */ /* 0x080fe20000041804 */
[C---:B------:R-:W-:Y:S02]  /*8120*/  FMUL.FTZ R12, R3.reuse, R160 ;  /* 0x000000a0030c7220 */ /* 0x040fe40000410000 */
[C---:B------:R-:W-:Y:S02]  /*8130*/  FMUL.FTZ R25, R3.reuse, R105 ;  /* 0x0000006903197220 */ /* 0x040fe40000410000 */
[C---:B------:R-:W-:Y:S02]  /*8140*/  FMUL.FTZ R28, R3.reuse, R108 ;  /* 0x0000006c031c7220 */ /* 0x040fe40000410000 */
[----:B------:R-:W-:Y:S02]  /*8150*/  FMUL.FTZ R29, R3, R109 ;  /* 0x0000006d031d7220 */ /* 0x000fe40000410000 */
[----:B-1----:R-:W-:Y:S03]  /*8160*/  FFMA.FTZ R2, R187, c[0x0][0x2d0], -R150 ;  /* 0x0000b400bb027a23 */ /* 0x002fe60000010896 */
[C---:B------:R-:W-:Y:S01]  /*8170*/  FMUL.FTZ R40, R3.reuse, R120 ;  /* 0x0000007803287220 */ /* 0x040fe20000410000 */
[----:B------:R1:W-:Y:S01]  /*8180*/  MUFU.EX2 R46, R2 ;  /* 0x00000002002e7308 */ /* 0x0003e20000000800 */
[----:B------:R-:W-:Y:S02]  /*8190*/  FMUL.FTZ R41, R3, R121 ;  /* 0x0000007903297220 */ /* 0x000fe40000410000 */
[----:B------:R-:W-:Y:S02]  /*81a0*/  IMAD.MOV.U32 R160, RZ, RZ, R48 ;  /* 0x000000ffffa07224 */ /* 0x000fe400078e0030 */
[----:B------:R-:W-:Y:S01]  /*81b0*/  FMUL.FTZ R48, R141, R124 ;  /* 0x0000007c8d307220 */ /* 0x000fe20000410000 */
[----:B------:R-:W-:Y:S01]  /*81c0*/  MOV R124, R65 ;  /* 0x00000041007c7202 */ /* 0x000fe20000000f00 */
[C---:B--2---:R-:W-:Y:S02]  /*81d0*/  FMUL.FTZ R43, R0.reuse, R123 ;  /* 0x0000007b002b7220 */ /* 0x044fe40000410000 */
[----:B------:R-:W-:Y:S02]  /*81e0*/  IMAD.MOV.U32 R123, RZ, RZ, R44 ;  /* 0x000000ffff7b7224 */ /* 0x000fe400078e002c */
[----:B------:R-:W-:Y:S02]  /*81f0*/  FMUL.FTZ R44, R3, R168 ;  /* 0x000000a8032c7220 */ /* 0x000fe40000410000 */
[C---:B------:R-:W-:Y:S02]  /*8200*/  FMUL.FTZ R47, R0.reuse, R171 ;  /* 0x000000ab002f7220 */ /* 0x040fe40000410000 */
[C---:B------:R-:W-:Y:S01]  /*8210*/  FMUL.FTZ R14, R0.reuse, R162 ;  /* 0x000000a2000e7220 */ /* 0x040fe20000410000 */
[----:B------:R-:W-:Y:S01]  /*8220*/  MOV R162, R251 ;  /* 0x000000fb00a27202 */ /* 0x000fe20000000f00 */
[C---:B------:R-:W-:Y:S02]  /*8230*/  FMUL.FTZ R15, R0.reuse, R163 ;  /* 0x000000a3000f7220 */ /* 0x040fe40000410000 */
[----:B------:R-:W-:Y:S02]  /*8240*/  IMAD.MOV.U32 R163, RZ, RZ, R250 ;  /* 0x000000ffffa37224 */ /* 0x000fe400078e00fa */
[----:B------:R-:W-:Y:S02]  /*8250*/  FMUL.FTZ R11, R0, R159 ;  /* 0x0000009f000b7220 */ /* 0x000fe40000410000 */
[----:B------:R-:W-:Y:S02]  /*8260*/  IMAD.MOV.U32 R159, RZ, RZ, R219 ;  /* 0x000000ffff9f7224 */ /* 0x000fe400078e00db */
[----:B-1----:R-:W-:Y:S01]  /*8270*/  FFMA.FTZ R2, R188, c[0x0][0x2d0], -R151 ;  /* 0x0000b400bc027a23 */ /* 0x002fe20000010897 */
[----:B------:R-:W-:Y:S01]  /*8280*/  MOV R188, R67 ;  /* 0x0000004300bc7202 */ /* 0x000fe20000000f00 */
[C---:B------:R-:W-:Y:S02]  /*8290*/  FMUL.FTZ R10, R0.reuse, R158 ;  /* 0x0000009e000a7220 */ /* 0x040fe40000410000 */
[----:B------:R1:W2:Y:S01]  /*82a0*/  MUFU.EX2 R45, R2 ;  /* 0x00000002002d7308 */ /* 0x0002a20000000800 */
[----:B------:R-:W-:Y:S02]  /*82b0*/  IMAD.MOV.U32 R158, RZ, RZ, R215 ;  /* 0x000000ffff9e7224 */ /* 0x000fe400078e00d7 */
[C---:B------:R-:W-:Y:S02]  /*82c0*/  FMUL.FTZ R26, R0.reuse, R106 ;  /* 0x0000006a001a7220 */ /* 0x040fe40000410000 */
[C---:B------:R-:W-:Y:S01]  /*82d0*/  HMMA.16816.F32.BF16 R8, R180.reuse, R20, R8 ;  /* 0x00000014b408723c */ /* 0x040fe20000041808 */
[----:B------:R-:W-:Y:S02]  /*82e0*/  FMUL.FTZ R27, R0, R107 ;  /* 0x0000006b001b7220 */ /* 0x000fe40000410000 */
[----:B------:R-:W-:Y:S01]  /*82f0*/  LDSM.16.MT88.4 R104, [R221+0x2100] ;  /* 0x00210000dd68783b */ /* 0x000fe20000004200 */
[C---:B------:R-:W-:Y:S02]  /*8300*/  FMUL.FTZ R65, R141.reuse, R137 ;  /* 0x000000898d417220 */ /* 0x040fe40000410000 */
[----:B------:R-:W-:Y:S02]  /*8310*/  FMUL.FTZ R67, R140, R139 ;  /* 0x0000008b8c437220 */ /* 0x000fe40000410000 */
[-C--:B------:R-:W-:Y:S01]  /*8320*/  HMMA.16816.F32.BF16 R12, R180, R22.reuse, R12 ;  /* 0x00000016b40c723c */ /* 0x080fe2000004180c */
[C---:B------:R-:W-:Y:S03]  /*8330*/  FMUL.FTZ R20, R141.reuse, R100 ;  /* 0x000000648d147220 */ /* 0x040fe60000410000 */
[----:B------:R-:W-:Y:S02]  /*8340*/  FMUL.FTZ R21, R141, R101 ;  /* 0x000000658d157220 */ /* 0x000fe40000410000 */
[C---:B------:R-:W-:Y:S02]  /*8350*/  FMUL.FTZ R30, R0.reuse, R110 ;  /* 0x0000006e001e7220 */ /* 0x040fe40000410000 */
[C---:B------:R-:W-:Y:S01]  /*8360*/  HMMA.16816.F32.BF16 R16, R176.reuse, R22, R16 ;  /* 0x00000016b010723c */ /* 0x040fe20000041810 */
[C---:B------:R-:W-:Y:S03]  /*8370*/  FMUL.FTZ R31, R0.reuse, R111 ;  /* 0x0000006f001f7220 */ /* 0x040fe60000410000 */
[----:B-1----:R-:W-:Y:S02]  /*8380*/  FFMA.FTZ R2, R189, c[0x0][0x2d0], -R151 ;  /* 0x0000b400bd027a23 */ /* 0x002fe40000010897 */
[----:B--2---:R-:W-:Y:S02]  /*8390*/  IMAD.MOV.U32 R168, RZ, RZ, R45 ;  /* 0x000000ffffa87224 */ /* 0x004fe400078e002d */
[C---:B------:R-:W-:Y:S01]  /*83a0*/  FMUL.FTZ R45, R3.reuse, R169 ;  /* 0x000000a9032d7220 */ /* 0x040fe20000410000 */
[----:B------:R-:W-:Y:S03]  /*83b0*/  MOV R169, R46 ;  /* 0x0000002e00a97202 */ /* 0x000fe60000000f00 */
[----:B------:R-:W-:Y:S02]  /*83c0*/  FMUL.FTZ R46, R0, R170 ;  /* 0x000000aa002e7220 */ /* 0x000fe40000410000 */
[----:B------:R1:W2:Y:S01]  /*83d0*/  MUFU.EX2 R170, R2 ;  /* 0x0000000200aa7308 */ /* 0x0002a20000000800 */
[C---:B------:R-:W-:Y:S02]  /*83e0*/  FMUL.FTZ R22, R140.reuse, R102 ;  /* 0x000000668c167220 */ /* 0x040fe40000410000 */
[----:B------:R-:W-:Y:S02]  /*83f0*/  FMUL.FTZ R23, R140, R103 ;  /* 0x000000678c177220 */ /* 0x000fe40000410000 */
[----:B------:R-:W3:Y:S01]  /*8400*/  LDSM.16.MT88.4 R100, [R222+0x1100] ;  /* 0x00110000de64783b */ /* 0x000ee20000004200 */
[C---:B------:R-:W-:Y:S01]  /*8410*/  FMUL.FTZ R42, R0.reuse, R122 ;  /* 0x0000007a002a7220 */ /* 0x040fe20000410000 */
[----:B------:R-:W-:Y:S01]  /*8420*/  MOV R122, R56 ;  /* 0x00000038007a7202 */ /* 0x000fe20000000f00 */
[C---:B------:R-:W-:Y:S02]  /*8430*/  FMUL.FTZ R56, R3.reuse, R132 ;  /* 0x0000008403387220 */ /* 0x040fe40000410000 */
[-C--:B------:R-:W-:Y:S01]  /*8440*/  HMMA.16816.F32.BF16 R20, R176, R36.reuse, R20 ;  /* 0x00000024b014723c */ /* 0x080fe20000041814 */
[C---:B------:R-:W-:Y:S02]  /*8450*/  FMUL.FTZ R59, R0.reuse, R135 ;  /* 0x00000087003b7220 */ /* 0x040fe40000410000 */
[----:B------:R-:W-:Y:S02]  /*8460*/  IMAD.MOV.U32 R121, RZ, RZ, R62 ;  /* 0x000000ffff797224 */ /* 0x000fe400078e003e */
[C---:B------:R-:W-:Y:S02]  /*8470*/  FMUL.FTZ R60, R3.reuse, R172 ;  /* 0x000000ac033c7220 */ /* 0x040fe40000410000 */
[----:B------:R-:W-:Y:S01]  /*8480*/  FMUL.FTZ R61, R3, R173 ;  /* 0x000000ad033d7220 */ /* 0x000fe20000410000 */
[C---:B------:R-:W-:Y:S01]  /*8490*/  HMMA.16816.F32.BF16 R24, R180.reuse, R36, R24 ;  /* 0x00000024b418723c */ /* 0x040fe20000041818 */
[C---:B------:R-:W-:Y:S03]  /*84a0*/  FMUL.FTZ R62, R0.reuse, R174 ;  /* 0x000000ae003e7220 */ /* 0x040fe60000410000 */
[----:B------:R-:W-:Y:S02]  /*84b0*/  FMUL.FTZ R63, R0, R175 ;  /* 0x000000af003f7220 */ /* 0x000fe40000410000 */
[----:B-1----:R-:W-:Y:S02]  /*84c0*/  FFMA.FTZ R2, R192, c[0x0][0x2d0], -R150 ;  /* 0x0000b400c0027a23 */ /* 0x002fe40000010896 */
[-C--:B------:R-:W-:Y:S01]  /*84d0*/  HMMA.16816.F32.BF16 R28, R180, R38.reuse, R28 ;  /* 0x00000026b41c723c */ /* 0x080fe2000004181c */
[----:B------:R-:W-:Y:S01]  /*84e0*/  IMAD.MOV.U32 R192, RZ, RZ, R213 ;  /* 0x000000ffffc07224 */ /* 0x000fe200078e00d5 */
[----:B------:R1:W-:Y:S02]  /*84f0*/  MUFU.EX2 R171, R2 ;  /* 0x0000000200ab7308 */ /* 0x0003e40000000800 */
[C---:B------:R-:W-:Y:S02]  /*8500*/  FMUL.FTZ R36, R141.reuse, R116 ;  /* 0x000000748d247220 */ /* 0x040fe40000410000 */
[----:B------:R-:W-:Y:S02]  /*8510*/  FMUL.FTZ R37, R141, R117 ;  /* 0x000000758d257220 */ /* 0x000fe40000410000 */
[C---:B------:R-:W-:Y:S01]  /*8520*/  HMMA.16816.F32.BF16 R32, R176.reuse, R38, R32 ;  /* 0x00000026b020723c */ /* 0x040fe20000041820 */
[----:B------:R-:W-:Y:S03]  /*8530*/  IMAD.MOV.U32 R186, RZ, RZ, R58 ;  /* 0x000000ffffba7224 */ /* 0x000fe600078e003a */
[----:B------:R-:W-:Y:S02]  /*8540*/  FMUL.FTZ R58, R0, R134 ;  /* 0x00000086003a7220 */ /* 0x000fe40000410000 */
[----:B------:R-:W-:Y:S02]  /*8550*/  IMAD.MOV.U32 R187, RZ, RZ, R57 ;  /* 0x000000ffffbb7224 */ /* 0x000fe400078e0039 */
[C---:B------:R-:W-:Y:S04]  /*8560*/  FMUL.FTZ R38, R140.reuse, R118 ;  /* 0x000000768c267220 */ /* 0x040fe80000410000 */
[C---:B------:R-:W-:Y:S02]  /*8570*/  FMUL.FTZ R39, R140.reuse, R119 ;  /* 0x000000778c277220 */ /* 0x040fe40000410000 */
[----:B------:R-:W-:Y:S01]  /*8580*/  LDSM.16.MT88.4 R116, [R221+0x1500] ;  /* 0x00150000dd74783b */ /* 0x000fe20000004200 */
[----:B------:R-:W-:Y:S02]  /*8590*/  FMUL.FTZ R57, R3, R133 ;  /* 0x0000008503397220 */ /* 0x000fe40000410000 */
[----:B------:R-:W-:Y:S02]  /*85a0*/  IMAD.MOV.U32 R189, RZ, RZ, R66 ;  /* 0x000000ffffbd7224 */ /* 0x000fe400078e0042 */
[-C--:B------:R-:W-:Y:S01]  /*85b0*/  HMMA.16816.F32.BF16 R36, R176, R52.reuse, R36 ;  /* 0x00000034b024723c */ /* 0x080fe20000041824 */
[----:B-1----:R-:W-:Y:S01]  /*85c0*/  FFMA.FTZ R2, R193, c[0x0][0x2d0], -R150 ;  /* 0x0000b400c1027a23 */ /* 0x002fe20000010896 */
[----:B------:R-:W-:Y:S01]  /*85d0*/  MOV R193, R209 ;  /* 0x000000d100c17202 */ /* 0x000fe20000000f00 */
[----:B------:R-:W-:Y:S02]  /*85e0*/  FMUL.FTZ R66, R140, R138 ;  /* 0x0000008a8c427220 */ /* 0x000fe40000410000 */
[----:B------:R1:W4:Y:S01]  /*85f0*/  MUFU.EX2 R252, R2 ;  /* 0x0000000200fc7308 */ /* 0x0003220000000800 */
[----:B------:R-:W-:Y:S01]  /*8600*/  LDSM.16.MT88.4 R136, [R222+0x1d00] ;  /* 0x001d0000de88783b */ /* 0x000fe20000004200 */
[C---:B------:R-:W-:Y:S01]  /*8610*/  FMUL.FTZ R72, R3.reuse, R72 ;  /* 0x0000004803487220 */ /* 0x040fe20000410000 */
[C---:B------:R-:W-:Y:S01]  /*8620*/  HMMA.16816.F32.BF16 R40, R180.reuse, R52, R40 ;  /* 0x00000034b428723c */ /* 0x040fe20000041828 */
[----:B------:R-:W-:Y:S03]  /*8630*/  FMUL.FTZ R73, R3, R73 ;  /* 0x0000004903497220 */ /* 0x000fe60000410000 */
[C---:B------:R-:W-:Y:S02]  /*8640*/  FMUL.FTZ R74, R0.reuse, R74 ;  /* 0x0000004a004a7220 */ /* 0x040fe40000410000 */
[C---:B------:R-:W-:Y:S02]  /*8650*/  FMUL.FTZ R75, R0.reuse, R75 ;  /* 0x0000004b004b7220 */ /* 0x040fe40000410000 */
[-C--:B------:R-:W-:Y:S01]  /*8660*/  HMMA.16816.F32.BF16 R44, R180, R54.reuse, R44 ;  /* 0x00000036b42c723c */ /* 0x080fe2000004182c */
[C---:B------:R-:W-:Y:S03]  /*8670*/  FMUL.FTZ R52, R141.reuse, R128 ;  /* 0x000000808d347220 */ /* 0x040fe60000410000 */
[----:B------:R-:W-:Y:S01]  /*8680*/  FMUL.FTZ R53, R141, R129 ;  /* 0x000000818d357220 */ /* 0x000fe20000410000 */
[----:B------:R-:W-:Y:S01]  /*8690*/  MOV R129, R154 ;  /* 0x0000009a00817202 */ /* 0x000fe20000000f00 */
[C---:B------:R-:W-:Y:S02]  /*86a0*/  FMUL.FTZ R76, R3.reuse, R76 ;  /* 0x0000004c034c7220 */ /* 0x040fe40000410000 */
[C---:B------:R-:W-:Y:S01]  /*86b0*/  HMMA.16816.F32.BF16 R48, R176.reuse, R54, R48 ;  /* 0x00000036b030723c */ /* 0x040fe20000041830 */
[----:B------:R-:W-:Y:S03]  /*86c0*/  FMUL.FTZ R77, R3, R77 ;  /* 0x0000004d034d7220 */ /* 0x000fe60000410000 */
[----:B------:R-:W-:Y:S02]  /*86d0*/  FMUL.FTZ R78, R0, R78 ;  /* 0x0000004e004e7220 */ /* 0x000fe40000410000 */
[--C-:B-1----:R-:W-:Y:S02]  /*86e0*/  FFMA.FTZ R2, R196, c[0x0][0x2d0], -R151.reuse ;  /* 0x0000b400c4027a23 */ /* 0x102fe40000010897 */
[C---:B------:R-:W-:Y:S02]  /*86f0*/  FMUL.FTZ R54, R140.reuse, R130 ;  /* 0x000000828c367220 */ /* 0x040fe40000410000 */
[----:B------:R1:W-:Y:S02]  /*8700*/  MUFU.EX2 R251, R2 ;  /* 0x0000000200fb7308 */ /* 0x0003e40000000800 */
[----:B------:R-:W-:Y:S02]  /*8710*/  FMUL.FTZ R55, R140, R131 ;  /* 0x000000838c377220 */ /* 0x000fe40000410000 */
[----:B------:R-:W-:Y:S02]  /*8720*/  FMUL.FTZ R79, R0, R79 ;  /* 0x0000004f004f7220 */ /* 0x000fe40000410000 */
[C---:B------:R-:W-:Y:S02]  /*8730*/  FMUL.FTZ R80, R141.reuse, R80 ;  /* 0x000000508d507220 */ /* 0x040fe40000410000 */
[----:B------:R-:W-:Y:S01]  /*8740*/  FMUL.FTZ R81, R141, R81 ;  /* 0x000000518d517220 */ /* 0x000fe20000410000 */
[-C--:B---3--:R-:W-:Y:S01]  /*8750*/  HMMA.16816.F32.BF16 R52, R176, R100.reuse, R52 ;  /* 0x00000064b034723c */ /* 0x088fe20000041834 */
[C---:B------:R-:W-:Y:S02]  /*8760*/  FMUL.FTZ R82, R140.reuse, R82 ;  /* 0x000000528c527220 */ /* 0x040fe40000410000 */
[----:B------:R-:W-:Y:S02]  /*8770*/  FMUL.FTZ R83, R140, R83 ;  /* 0x000000538c537220 */ /* 0x000fe40000410000 */
[C---:B------:R-:W-:Y:S02]  /*8780*/  FMUL.FTZ R88, R3.reuse, R88 ;  /* 0x0000005803587220 */ /* 0x040fe40000410000 */
[C---:B------:R-:W-:Y:S01]  /*8790*/  FMUL.FTZ R89, R3.reuse, R89 ;  /* 0x0000005903597220 */ /* 0x040fe20000410000 */
[C---:B------:R-:W-:Y:S01]  /*87a0*/  HMMA.16816.F32.BF16 R56, R180.reuse, R100, R56 ;  /* 0x00000064b438723c */ /* 0x040fe20000041838 */
[C---:B------:R-:W-:Y:S03]  /*87b0*/  FMUL.FTZ R90, R0.reuse, R90 ;  /* 0x0000005a005a7220 */ /* 0x040fe60000410000 */
[C---:B------:R-:W-:Y:S02]  /*87c0*/  FMUL.FTZ R91, R0.reuse, R91 ;  /* 0x0000005b005b7220 */ /* 0x040fe40000410000 */
[----:B------:R-:W-:Y:S02]  /*87d0*/  FMUL.FTZ R92, R3, R92 ;  /* 0x0000005c035c7220 */ /* 0x000fe40000410000 */
[-C--:B------:R-:W-:Y:S01]  /*87e0*/  HMMA.16816.F32.BF16 R60, R180, R102.reuse, R60 ;  /* 0x00000066b43c723c */ /* 0x080fe2000004183c */
[----:B-1----:R-:W-:Y:S03]  /*87f0*/  FFMA.FTZ R2, R197, c[0x0][0x2d0], -R151 ;  /* 0x0000b400c5027a23 */ /* 0x002fe60000010897 */
[----:B------:R-:W-:Y:S01]  /*8800*/  FMUL.FTZ R93, R3, R93 ;  /* 0x0000005d035d7220 */ /* 0x000fe20000410000 */
[----:B------:R1:W3:Y:S01]  /*8810*/  MUFU.EX2 R250, R2 ;  /* 0x0000000200fa7308 */ /* 0x0002e20000000800 */
[C---:B------:R-:W-:Y:S02]  /*8820*/  FMUL.FTZ R94, R0.reuse, R94 ;  /* 0x0000005e005e7220 */ /* 0x040fe40000410000 */
[C---:B------:R-:W-:Y:S01]  /*8830*/  HMMA.16816.F32.BF16 R64, R176.reuse, R102, R64 ;  /* 0x00000066b040723c */ /* 0x040fe20000041840 */
[----:B------:R-:W2:Y:S03]  /*8840*/  LDSM.16.MT88.4 R100, [R222+0x2100] ;  /* 0x00210000de64783b */ /* 0x000ea60000004200 */
[----:B------:R-:W-:Y:S02]  /*8850*/  FMUL.FTZ R95, R0, R95 ;  /* 0x0000005f005f7220 */ /* 0x000fe40000410000 */
[----:B------:R-:W-:Y:S02]  /*8860*/  IMAD.MOV.U32 R128, RZ, RZ, R153 ;  /* 0x000000ffff807224 */ /* 0x000fe400078e0099 */
[-C--:B------:R-:W-:Y:S01]  /*8870*/  HMMA.16816.F32.BF16 R68, R176, R104.reuse, R68 ;  /* 0x00000068b044723c */ /* 0x080fe20000041844 */
[C---:B------:R-:W-:Y:S03]  /*8880*/  FMUL.FTZ R84, R141.reuse, R84 ;  /* 0x000000548d547220 */ /* 0x040fe60000410000 */
[C---:B------:R-:W-:Y:S02]  /*8890*/  FMUL.FTZ R85, R141.reuse, R85 ;  /* 0x000000558d557220 */ /* 0x040fe40000410000 */
[C---:B------:R-:W-:Y:S02]  /*88a0*/  FMUL.FTZ R86, R140.reuse, R86 ;  /* 0x000000568c567220 */ /* 0x040fe40000410000 */
[C---:B------:R-:W-:Y:S01]  /*88b0*/  HMMA.16816.F32.BF16 R72, R180.reuse, R104, R72 ;  /* 0x00000068b448723c */ /* 0x040fe20000041848 */
[----:B------:R-:W-:Y:S03]  /*88c0*/  FMUL.FTZ R87, R140, R87 ;  /* 0x000000578c577220 */ /* 0x000fe60000410000 */
[C---:B------:R-:W-:Y:S02]  /*88d0*/  FMUL.FTZ R96, R141.reuse, R96 ;  /* 0x000000608d607220 */ /* 0x040fe40000410000 */
[----:B-1----:R-:W-:Y:S02]  /*88e0*/  FFMA.FTZ R2, R190, c[0x0][0x2d0], -R184 ;  /* 0x0000b400be027a23 */ /* 0x002fe400000108b8 */
[-C--:B------:R-:W-:Y:S01]  /*88f0*/  HMMA.16816.F32.BF16 R76, R180, R106.reuse, R76 ;  /* 0x0000006ab44c723c */ /* 0x080fe2000004184c */
[----:B------:R-:W-:Y:S01]  /*8900*/  FMUL.FTZ R97, R141, R97 ;  /* 0x000000618d617220 */ /* 0x000fe20000410000 */
[----:B------:R1:W-:Y:S02]  /*8910*/  MUFU.EX2 R249, R2 ;  /* 0x0000000200f97308 */ /* 0x0003e40000000800 */
[C---:B------:R-:W-:Y:S02]  /*8920*/  FMUL.FTZ R98, R140.reuse, R98 ;  /* 0x000000628c627220 */ /* 0x040fe40000410000 */
[----:B------:R-:W-:Y:S02]  /*8930*/  FMUL.FTZ R99, R140, R99 ;  /* 0x000000638c637220 */ /* 0x000fe40000410000 */
[C---:B------:R-:W-:Y:S01]  /*8940*/  HMMA.16816.F32.BF16 R80, R176.reuse, R106, R80 ;  /* 0x0000006ab050723c */ /* 0x040fe20000041850 */
[----:B------:R-:W3:Y:S03]  /*8950*/  LDSM.16.MT88.4 R104, [R221+0x500] ;  /* 0x00050000dd68783b */ /* 0x000ee60000004200 */
[----:B------:R-:W-:Y:S04]  /*8960*/  FFMA.FTZ R120, R210, c[0x0][0x2d0], -R150 ;  /* 0x0000b400d2787a23 */ /* 0x000fe80000010896 */
[----:B------:R-:W-:Y:S01]  /*8970*/  MUFU.EX2 R210, R120 ;  /* 0x0000007800d27308 */ /* 0x000fe20000000800 */
[-C--:B--2---:R-:W-:Y:S08]  /*8980*/  HMMA.16816.F32.BF16 R84, R176, R100.reuse, R84 ;  /* 0x00000064b054723c */ /* 0x084ff00000041854 */
[C---:B------:R-:W-:Y:S01]  /*8990*/  HMMA.16816.F32.BF16 R88, R180.reuse, R100, R88 ;  /* 0x00000064b458723c */ /* 0x040fe20000041858 */
[--C-:B-1----:R-:W-:Y:S04]  /*89a0*/  FFMA.FTZ R2, R191, c[0x0][0x2d0], -R184.reuse ;  /* 0x0000b400bf027a23 */ /* 0x102fe800000108b8 */
[----:B------:R1:W2:Y:S02]  /*89b0*/  MUFU.EX2 R248, R2 ;  /* 0x0000000200f87308 */ /* 0x0002a40000000800 */
[----:B------:R-:W-:Y:S01]  /*89c0*/  F2FP.BF16.PACK_AB R100, R169, R123 ;  /* 0x0000007ba964723e */ /* 0x000fe200000010ff */
[-C--:B------:R-:W-:Y:S01]  /*89d0*/  HMMA.16816.F32.BF16 R92, R180, R102.reuse, R92 ;  /* 0x00000066b45c723c */ /* 0x080fe2000004185c */
[----:B------:R-:W-:Y:S03]  /*89e0*/  LDSM.16.MT88.4 R180, [R221+0x2d00] ;  /* 0x002d0000ddb4783b */ /* 0x000fe60000004200 */
[----:B------:R-:W-:Y:S04]  /*89f0*/  F2FP.BF16.PACK_AB R101, R170, R168 ;  /* 0x000000a8aa65723e */ /* 0x000fe800000010ff */
[----:B------:R-:W-:Y:S07]  /*8a00*/  HMMA.16816.F32.BF16 R96, R176, R102, R96 ;  /* 0x00000066b060723c */ /* 0x000fee0000041860 */
[----:B----4-:R-:W-:Y:S02]  /*8a10*/  F2FP.BF16.PACK_AB R102, R252, R171 ;  /* 0x000000abfc66723e */ /* 0x010fe400000010ff */
[----:B---3--:R-:W-:Y:S03]  /*8a20*/  F2FP.BF16.PACK_AB R103, R250, R251 ;  /* 0x000000fbfa67723e */ /* 0x008fe600000010ff */
[--C-:B-1----:R-:W-:Y:S01]  /*8a30*/  FFMA.FTZ R2, R194, c[0x0][0x2d0], -R184.reuse ;  /* 0x0000b400c2027a23 */ /* 0x102fe200000108b8 */
[----:B--2---:R-:W-:Y:S03]  /*8a40*/  F2FP.BF16.PACK_AB R108, R248, R249 ;  /* 0x000000f9f86c723e */ /* 0x004fe600000010ff */
[-C--:B------:R-:W-:Y:S01]  /*8a50*/  HMMA.16816.F32.BF16 R4, R100, R104.reuse, R4 ;  /* 0x000000686404723c */ /* 0x080fe20000041804 */
        /* <DEDUP_REMOVED lines=20> */
[----:B-1----:R-:W-:Y:S04]  /*8ba0*/  FFMA.FTZ R2, R205, c[0x0][0x2d0], -R150 ;  /* 0x0000b400cd027a23 */ /* 0x002fe80000010896 */
        /* <DEDUP_REMOVED lines=16> */
[C---:B------:R-:W-:Y:S07]  /*8cb0*/  HMMA.16816.F32.BF16 R56, R108.reuse, R104, R56 ;  /* 0x000000686c38723c */ /* 0x040fee0000041838 */
[----:B------:R-:W-:Y:S01]  /*8cc0*/  FFMA.FTZ R104, R204, c[0x0][0x2d0], -R184 ;  /* 0x0000b400cc687a23 */ /* 0x000fe200000108b8 */
[-C--:B------:R-:W-:Y:S01]  /*8cd0*/  HMMA.16816.F32.BF16 R60, R108, R106.reuse, R60 ;  /* 0x0000006a6c3c723c */ /* 0x080fe2000004183c */
[----:B----4-:R-:W-:Y:S02]  /*8ce0*/  FFMA.FTZ R2, R208, c[0x0][0x2d0], -R150 ;  /* 0x0000b400d0027a23 */ /* 0x010fe40000010896 */
[----:B------:R2:W-:Y:S05]  /*8cf0*/  MUFU.EX2 R204, R104 ;  /* 0x0000006800cc7308 */ /* 0x0005ea0000000800 */
[C---:B------:R-:W-:Y:S05]  /*8d00*/  HMMA.16816.F32.BF16 R64, R100.reuse, R106, R64 ;  /* 0x0000006a6440723c */ /* 0x040fea0000041840 */
[----:B------:R4:W3:Y:S03]  /*8d10*/  MUFU.EX2 R208, R2 ;  /* 0x0000000200d07308 */ /* 0x0008e60000000800 */
[-C--:B-1----:R-:W-:Y:S08]  /*8d20*/  HMMA.16816.F32.BF16 R68, R100, R112.reuse, R68 ;  /* 0x000000706444723c */ /* 0x082ff00000041844 */
[C---:B------:R-:W-:Y:S01]  /*8d30*/  HMMA.16816.F32.BF16 R72, R108.reuse, R112, R72 ;  /* 0x000000706c48723c */ /* 0x040fe20000041848 */
[----:B--2---:R-:W1:Y:S07]  /*8d40*/  LDSM.16.MT88.4 R104, [R221+0x900] ;  /* 0x00090000dd68783b */ /* 0x004e6e0000004200 */
[-C--:B------:R-:W-:Y:S01]  /*8d50*/  HMMA.16816.F32.BF16 R76, R108, R114.reuse, R76 ;  /* 0x000000726c4c723c */ /* 0x080fe2000004184c */
[--C-:B----4-:R-:W-:Y:S03]  /*8d60*/  FFMA.FTZ R2, R244, c[0x0][0x2d0], -R151.reuse ;  /* 0x0000b400f4027a23 */ /* 0x110fe60000010897 */
[----:B------:R-:W-:Y:S04]  /*8d70*/  MOV R244, R171 ;  /* 0x000000ab00f47202 */ /* 0x000fe80000000f00 */
[C---:B------:R-:W-:Y:S01]  /*8d80*/  HMMA.16816.F32.BF16 R80, R100.reuse, R114, R80 ;  /* 0x000000726450723c */ /* 0x040fe20000041850 */
[----:B------:R2:W-:Y:S01]  /*8d90*/  MUFU.EX2 R207, R2 ;  /* 0x0000000200cf7308 */ /* 0x0005e20000000800 */
[----:B------:R-:W4:Y:S02]  /*8da0*/  LDSM.16.MT88.4 R112, [R222+0x900] ;  /* 0x00090000de70783b */ /* 0x000f240000004200 */
[----:B------:R-:W-:Y:S04]  /*8db0*/  MOV R171, R152 ;  /* 0x0000009800ab7202 */ /* 0x000fe80000000f00 */
[-C--:B---3--:R-:W-:Y:S08]  /*8dc0*/  HMMA.16816.F32.BF16 R84, R100, R116.reuse, R84 ;  /* 0x000000746454723c */ /* 0x088ff00000041854 */
[C---:B------:R-:W-:Y:S08]  /*8dd0*/  HMMA.16816.F32.BF16 R88, R108.reuse, R116, R88 ;  /* 0x000000746c58723c */ /* 0x040ff00000041858 */
[-C--:B------:R-:W-:Y:S01]  /*8de0*/  HMMA.16816.F32.BF16 R92, R108, R118.reuse, R92 ;  /* 0x000000766c5c723c */ /* 0x080fe2000004185c */
[----:B--2---:R-:W-:Y:S03]  /*8df0*/  FFMA.FTZ R2, R245, c[0x0][0x2d0], -R151 ;  /* 0x0000b400f5027a23 */ /* 0x004fe60000010897 */
[----:B------:R-:W-:Y:S01]  /*8e00*/  IMAD.MOV.U32 R245, RZ, RZ, R170 ;  /* 0x000000fffff57224 */ /* 0x000fe200078e00aa */
[----:B------:R2:W3:Y:S01]  /*8e10*/  MUFU.EX2 R206, R2 ;  /* 0x0000000200ce7308 */ /* 0x0004e20000000800 */
[----:B------:R-:W-:Y:S02]  /*8e20*/  IMAD.MOV.U32 R170, RZ, RZ, R148 ;  /* 0x000000ffffaa7224 */ /* 0x000fe400078e0094 */
[----:B------:R-:W-:Y:S01]  /*8e30*/  HMMA.16816.F32.BF16 R96, R100, R118, R96 ;  /* 0x000000766460723c */ /* 0x000fe20000041860 */
[----:B------:R-:W4:Y:S06]  /*8e40*/  LDSM.16.MT88.4 R116, [R221+0x1900] ;  /* 0x00190000dd74783b */ /* 0x000f2c0000004200 */
[----:B------:R-:W-:Y:S02]  /*8e50*/  F2FP.BF16.PACK_AB R100, R213, R212 ;  /* 0x000000d4d564723e */ /* 0x000fe400000010ff */
[----:B------:R-:W-:Y:S03]  /*8e60*/  F2FP.BF16.PACK_AB R101, R211, R209 ;  /* 0x000000d1d365723e */ /* 0x000fe600000010ff */
[----:B------:R-:W-:Y:S01]  /*8e70*/  F2FP.BF16.PACK_AB R102, R210, R208 ;  /* 0x000000d0d266723e */ /* 0x000fe200000010ff */
[----:B--2---:R-:W-:Y:S01]  /*8e80*/  FFMA.FTZ R2, R202, c[0x0][0x2d0], -R184 ;  /* 0x0000b400ca027a23 */ /* 0x004fe200000108b8 */
[----:B---3--:R-:W-:Y:S03]  /*8e90*/  F2FP.BF16.PACK_AB R103, R206, R207 ;  /* 0x000000cfce67723e */ /* 0x008fe600000010ff */
[----:B------:R2:W3:Y:S04]  /*8ea0*/  MUFU.EX2 R205, R2 ;  /* 0x0000000200cd7308 */ /* 0x0004e80000000800 */
[-C--:B-1----:R-:W-:Y:S01]  /*8eb0*/  HMMA.16816.F32.BF16 R4, R100, R104.reuse, R4 ;  /* 0x000000686404723c */ /* 0x082fe20000041804 */
[--C-:B--2---:R-:W-:Y:S01]  /*8ec0*/  FFMA.FTZ R2, R216, c[0x0][0x2d0], -R185.reuse ;  /* 0x0000b400d8027a23 */ /* 0x104fe200000108b9 */
[----:B---3--:R-:W-:Y:S02]  /*8ed0*/  F2FP.BF16.PACK_AB R108, R204, R205 ;  /* 0x000000cdcc6c723e */ /* 0x008fe400000010ff */
[----:B------:R-:W-:Y:S02]  /*8ee0*/  MOV R216, R169 ;  /* 0x000000a900d87202 */ /* 0x000fe40000000f00 */
[----:B------:R1:W-:Y:S01]  /*8ef0*/  MUFU.EX2 R203, R2 ;  /* 0x0000000200cb7308 */ /* 0x0003e20000000800 */
[----:B------:R-:W-:Y:S01]  /*8f00*/  MOV R169, R143 ;  /* 0x0000008f00a97202 */ /* 0x000fe20000000f00 */
[----:B-1----:R-:W-:Y:S04]  /*8f10*/  FFMA.FTZ R2, R218, c[0x0][0x2d0], -R185 ;  /* 0x0000b400da027a23 */ /* 0x002fe800000108b9 */
[----:B------:R-:W-:Y:S04]  /*8f20*/  IMAD.MOV.U32 R218, RZ, RZ, R168 ;  /* 0x000000ffffda7224 */ /* 0x000fe800078e00a8 */
[----:B------:R1:W2:Y:S01]  /*8f30*/  MUFU.EX2 R201, R2 ;  /* 0x0000000200c97308 */ /* 0x0002a20000000800 */
[----:B------:R-:W-:Y:S02]  /*8f40*/  IMAD.MOV.U32 R168, RZ, RZ, R155 ;  /* 0x000000ffffa87224 */ /* 0x000fe400078e009b */
[--C-:B-1----:R-:W-:Y:S01]  /*8f50*/  FFMA.FTZ R2, R217, c[0x0][0x2d0], -R184.reuse ;  /* 0x0000b400d9027a23 */ /* 0x102fe200000108b8 */
[----:B--2---:R-:W-:Y:S02]  /*8f60*/  F2FP.BF16.PACK_AB R109, R201, R203 ;  /* 0x000000cbc96d723e */ /* 0x004fe400000010ff */
[----:B------:R-:W-:Y:S04]  /*8f70*/  MOV R217, R123 ;  /* 0x0000007b00d97202 */ /* 0x000fe80000000f00 */
[----:B------:R1:W-:Y:S01]  /*8f80*/  MUFU.EX2 R202, R2 ;  /* 0x0000000200ca7308 */ /* 0x0003e20000000800 */
[----:B------:R-:W-:Y:S02]  /*8f90*/  MOV R123, R160 ;  /* 0x000000a0007b7202 */ /* 0x000fe40000000f00 */
[----:B------:R-:W-:Y:S01]  /*8fa0*/  MOV R160, R156 ;  /* 0x0000009c00a07202 */ /* 0x000fe20000000f00 */
[----:B-1----:R-:W-:Y:S06]  /*8fb0*/  FFMA.FTZ R2, R241, c[0x0][0x2d0], -R184 ;  /* 0x0000b400f1027a23 */ /* 0x002fec00000108b8 */
[----:B------:R1:W2:Y:S02]  /*8fc0*/  MUFU.EX2 R200, R2 ;  /* 0x0000000200c87308 */ /* 0x0002a40000000800 */
[--C-:B-1----:R-:W-:Y:S01]  /*8fd0*/  FFMA.FTZ R2, R239, c[0x0][0x2d0], -R185.reuse ;  /* 0x0000b400ef027a23 */ /* 0x102fe200000108b9 */
[----:B--2---:R-:W-:Y:S07]  /*8fe0*/  F2FP.BF16.PACK_AB R110, R200, R202 ;  /* 0x000000cac86e723e */ /* 0x004fee00000010ff */
[----:B------:R1:W-:Y:S02]  /*8ff0*/  MUFU.EX2 R199, R2 ;  /* 0x0000000200c77308 */ /* 0x0003e40000000800 */
[----:B-1----:R-:W-:Y:S02]  /*9000*/  FFMA.FTZ R2, R243, c[0x0][0x2d0], -R185 ;  /* 0x0000b400f3027a23 */ /* 0x002fe400000108b9 */
[----:B------:R-:W-:Y:S06]  /*9010*/  IMAD.MOV.U32 R243, RZ, RZ, R163 ;  /* 0x000000fffff37224 */ /* 0x000fec00078e00a3 */
[----:B------:R1:W2:Y:S01]  /*9020*/  MUFU.EX2 R198, R2 ;  /* 0x0000000200c67308 */ /* 0x0002a20000000800 */
[----:B------:R-:W-:Y:S02]  /*9030*/  IMAD.MOV.U32 R163, RZ, RZ, R159 ;  /* 0x000000ffffa37224 */ /* 0x000fe400078e009f */
[--C-:B-1----:R-:W-:Y:S01]  /*9040*/  FFMA.FTZ R2, R193, c[0x0][0x2d0], -R150.reuse ;  /* 0x0000b400c1027a23 */ /* 0x102fe20000010896 */
[----:B--2---:R-:W-:Y:S06]  /*9050*/  F2FP.BF16.PACK_AB R111, R198, R199 ;  /* 0x000000c7c66f723e */ /* 0x004fec00000010ff */
[----:B------:R1:W-:Y:S01]  /*9060*/  MUFU.EX2 R197, R2 ;  /* 0x0000000200c57308 */ /* 0x0003e20000000800 */
[C---:B------:R-:W-:Y:S08]  /*9070*/  HMMA.16816.F32.BF16 R8, R108.reuse, R104, R8 ;  /* 0x000000686c08723c */ /* 0x040ff00000041808 */
[-C--:B------:R-:W-:Y:S08]  /*9080*/  HMMA.16816.F32.BF16 R12, R108, R106.reuse, R12 ;  /* 0x0000006a6c0c723c */ /* 0x080ff0000004180c */
[C---:B------:R-:W-:Y:S01]  /*9090*/  HMMA.16816.F32.BF16 R16, R100.reuse, R106, R16 ;  /* 0x0000006a6410723c */ /* 0x040fe20000041810 */
[----:B------:R-:W2:Y:S03]  /*90a0*/  LDSM.16.MT88.4 R104, [R222+0x1900] ;  /* 0x00190000de68783b */ /* 0x000ea60000004200 */
[--C-:B-1----:R-:W-:Y:S04]  /*90b0*/  FFMA.FTZ R2, R192, c[0x0][0x2d0], -R150.reuse ;  /* 0x0000b400c0027a23 */ /* 0x102fe80000010896 */
[-C--:B----4-:R-:W-:Y:S01]  /*90c0*/  HMMA.16816.F32.BF16 R20, R100, R112.reuse, R20 ;  /* 0x000000706414723c */ /* 0x090fe20000041814 */
        /* <DEDUP_REMOVED lines=11> */
[----:B---3--:R-:W-:Y:S07]  /*9180*/  FFMA.FTZ R2, R126, c[0x0][0x2d0], -R151 ;  /* 0x0000b4007e027a23 */ /* 0x008fee0000010897 */
        /* <DEDUP_REMOVED lines=9> */
[----:B------:R-:W-:Y:S02]  /*9220*/  IMAD.MOV.U32 R124, RZ, RZ, R121 ;  /* 0x000000ffff7c7224 */ /* 0x000fe400078e0079 */
[C---:B------:R-:W-:Y:S01]  /*9230*/  HMMA.16816.F32.BF16 R64, R100.reuse, R106, R64 ;  /* 0x0000006a6440723c */ /* 0x040fe20000041840 */
[----:B------:R-:W-:Y:S05]  /*9240*/  IMAD.MOV.U32 R121, RZ, RZ, R166 ;  /* 0x000000ffff797224 */ /* 0x000fea00078e00a6 */
[----:B------:R-:W-:Y:S01]  /*9250*/  MOV R239, R121 ;  /* 0x0000007900ef7202 */ /* 0x000fe20000000f00 */
[----:B------:R-:W3:Y:S01]  /*9260*/  MUFU.EX2 R192, R150 ;  /* 0x0000009600c07308 */ /* 0x000ee20000000800 */
[-C--:B-1----:R-:W-:Y:S01]  /*9270*/  HMMA.16816.F32.BF16 R68, R100, R112.reuse, R68 ;  /* 0x000000706444723c */ /* 0x082fe20000041844 */
[----:B------:R-:W-:Y:S03]  /*9280*/  MOV R121, R162 ;  /* 0x000000a200797202 */ /* 0x000fe60000000f00 */
[----:B------:R-:W-:Y:S04]  /*9290*/  MOV R162, R158 ;  /* 0x0000009e00a27202 */ /* 0x000fe80000000f00 */
[C---:B------:R-:W-:Y:S01]  /*92a0*/  HMMA.16816.F32.BF16 R72, R108.reuse, R112, R72 ;  /* 0x000000706c48723c */ /* 0x040fe20000041848 */
[--C-:B--2---:R-:W-:Y:S03]  /*92b0*/  FFMA.FTZ R2, R189, c[0x0][0x2d0], -R151.reuse ;  /* 0x0000b400bd027a23 */ /* 0x104fe60000010897 */
[----:B------:R-:W-:Y:S04]  /*92c0*/  FFMA.FTZ R151, R188, c[0x0][0x2d0], -R151 ;  /* 0x0000b400bc977a23 */ /* 0x000fe80000010897 */
[-C--:B------:R-:W-:Y:S01]  /*92d0*/  HMMA.16816.F32.BF16 R76, R108, R114.reuse, R76 ;  /* 0x000000726c4c723c */ /* 0x080fe2000004184c */
[----:B------:R1:W-:Y:S03]  /*92e0*/  MUFU.EX2 R191, R2 ;  /* 0x0000000200bf7308 */ /* 0x0003e60000000800 */
[----:B---3--:R-:W-:Y:S04]  /*92f0*/  F2FP.BF16.PACK_AB R150, R192, R194 ;  /* 0x000000c2c096723e */ /* 0x008fe800000010ff */
[C---:B------:R-:W-:Y:S01]  /*9300*/  HMMA.16816.F32.BF16 R80, R100.reuse, R114, R80 ;  /* 0x000000726450723c */ /* 0x040fe20000041850 */
[----:B------:R-:W-:Y:S02]  /*9310*/  LDSM.16.MT88.4 R112, [R222+0xd00] ;  /* 0x000d0000de70783b */ /* 0x000fe40000004200 */
[----:B------:R-:W2:Y:S05]  /*9320*/  MUFU.EX2 R190, R151 ;  /* 0x0000009700be7308 */ /* 0x000eaa0000000800 */
[-C--:B----4-:R-:W-:Y:S08]  /*9330*/  HMMA.16816.F32.BF16 R84, R100, R116.reuse, R84 ;  /* 0x000000746454723c */ /* 0x090ff00000041854 */
[C---:B------:R-:W-:Y:S01]  /*9340*/  HMMA.16816.F32.BF16 R88, R108.reuse, R116, R88 ;  /* 0x000000746c58723c */ /* 0x040fe20000041858 */
[----:B-1----:R-:W-:Y:S03]  /*9350*/  FFMA.FTZ R2, R122, c[0x0][0x2d0], -R184 ;  /* 0x0000b4007a027a23 */ /* 0x002fe600000108b8 */
[----:B------:R-:W-:Y:S01]  /*9360*/  MOV R122, R167 ;  /* 0x000000a7007a7202 */ /* 0x000fe20000000f00 */
[----:B------:R1:W-:Y:S03]  /*9370*/  MUFU.EX2 R189, R2 ;  /* 0x0000000200bd7308 */ /* 0x0003e60000000800 */
[-C--:B------:R-:W-:Y:S01]  /*9380*/  HMMA.16816.F32.BF16 R92, R108, R118.reuse, R92 ;  /* 0x000000766c5c723c */ /* 0x080fe2000004185c */
[----:B------:R-:W-:Y:S03]  /*9390*/  IMAD.MOV.U32 R241, RZ, RZ, R122 ;  /* 0x000000fffff17224 */ /* 0x000fe600078e007a */
[----:B--2---:R-:W-:Y:S01]  /*93a0*/  F2FP.BF16.PACK_AB R151, R190, R191 ;  /* 0x000000bfbe97723e */ /* 0x004fe200000010ff */
[----:B------:R-:W-:Y:S02]  /*93b0*/  IMAD.MOV.U32 R122, RZ, RZ, R161 ;  /* 0x000000ffff7a7224 */ /* 0x000fe400078e00a1 */
[----:B------:R-:W-:Y:S01]  /*93c0*/  IMAD.MOV.U32 R161, RZ, RZ, R157 ;  /* 0x000000ffffa17224 */ /* 0x000fe200078e009d */
[----:B------:R-:W-:Y:S01]  /*93d0*/  HMMA.16816.F32.BF16 R96, R100, R118, R96 ;  /* 0x000000766460723c */ /* 0x000fe20000041860 */
[--C-:B-1----:R-:W-:Y:S04]  /*93e0*/  FFMA.FTZ R2, R187, c[0x0][0x2d0], -R184.reuse ;  /* 0x0000b400bb027a23 */ /* 0x102fe800000108b8 */
[----:B------:R1:W2:Y:S02]  /*93f0*/  MUFU.EX2 R188, R2 ;  /* 0x0000000200bc7308 */ /* 0x0002a40000000800 */
[--C-:B-1----:R-:W-:Y:S01]  /*9400*/  FFMA.FTZ R2, R186, c[0x0][0x2d0], -R185.reuse ;  /* 0x0000b400ba027a23 */ /* 0x102fe200000108b9 */
[----:B--2---:R-:W-:Y:S07]  /*9410*/  F2FP.BF16.PACK_AB R176, R188, R189 ;  /* 0x000000bdbcb0723e */ /* 0x004fee00000010ff */
        /* <DEDUP_REMOVED lines=13> */
[----:B------:R-:W1:Y:S01]  /*94f0*/  LDSM.16.MT88.4 R124, [R221+0x1d00] ;  /* 0x001d0000dd7c783b */ /* 0x000e620000004200 */
[----:B---3--:R-:W-:Y:S08]  /*9500*/  F2FP.BF16.PACK_AB R178, R184, R147 ;  /* 0x00000093b8b2723e */ /* 0x008ff000000010ff */
[----:B------:R-:W3:Y:S01]  /*9510*/  MUFU.EX2 R185, R185 ;  /* 0x000000b900b97308 */ /* 0x000ee20000000800 */
[-C--:B--2---:R-:W-:Y:S01]  /*9520*/  HMMA.16816.F32.BF16 R152, R148, R164.reuse, R4 ;  /* 0x000000a49498723c */ /* 0x084fe20000041804 */
[----:B------:R-:W2:Y:S01]  /*9530*/  LDSM.16.MT88.4 R4, [R222+0x2d00] ;  /* 0x002d0000de04783b */ /* 0x000ea20000004200 */
[----:B---3--:R-:W-:Y:S07]  /*9540*/  F2FP.BF16.PACK_AB R179, R185, R143 ;  /* 0x0000008fb9b3723e */ /* 0x008fee00000010ff */
[C---:B------:R-:W-:Y:S07]  /*9550*/  HMMA.16816.F32.BF16 R156, R176.reuse, R164, R8 ;  /* 0x000000a4b09c723c */ /* 0x040fee0000041808 */
[----:B------:R-:W-:Y:S01]  /*9560*/  IMAD.MOV.U32 R8, RZ, RZ, R163 ;  /* 0x000000ffff087224 */ /* 0x000fe200078e00a3 */
[----:B------:R-:W-:Y:S01]  /*9570*/  MOV R10, R162 ;  /* 0x000000a2000a7202 */ /* 0x000fe20000000f00 */
[----:B------:R-:W-:Y:S03]  /*9580*/  IMAD.MOV.U32 R9, RZ, RZ, R161 ;  /* 0x000000ffff097224 */ /* 0x000fe600078e00a1 */
[----:B------:R-:W-:Y:S02]  /*9590*/  MOV R11, R160 ;  /* 0x000000a0000b7202 */ /* 0x000fe40000000f00 */
[-C--:B------:R-:W-:Y:S07]  /*95a0*/  HMMA.16816.F32.BF16 R160, R176, R166.reuse, R12 ;  /* 0x000000a6b0a0723c */ /* 0x080fee000004180c */
[----:B------:R-:W-:Y:S01]  /*95b0*/  IMAD.MOV.U32 R14, RZ, RZ, R171 ;  /* 0x000000ffff0e7224 */ /* 0x000fe200078e00ab */
[C---:B------:R-:W-:Y:S01]  /*95c0*/  HMMA.16816.F32.BF16 R164, R148.reuse, R166, R16 ;  /* 0x000000a694a4723c */ /* 0x040fe20000041810 */
[----:B------:R-:W3:Y:S03]  /*95d0*/  LDL.LU R16, [R1+0x2c] ;  /* 0x00002c0001107983 */ /* 0x000ee60000300800 */
[----:B------:R-:W-:Y:S01]  /*95e0*/  MOV R15, R170 ;  /* 0x000000aa000f7202 */ /* 0x000fe20000000f00 */
[----:B------:R-:W4:Y:S01]  /*95f0*/  LDL.LU R2, [R1+0x30] ;  /* 0x0000300001027983 */ /* 0x000f220000300800 */
[----:B------:R-:W-:Y:S01]  /*9600*/  MOV R13, R128 ;  /* 0x00000080000d7202 */ /* 0x000fe20000000f00 */
[----:B------:R-:W-:Y:S01]  /*9610*/  IMAD.MOV.U32 R19, RZ, RZ, R123 ;  /* 0x000000ffff137224 */ /* 0x000fe200078e007b */
[-C--:B------:R-:W-:Y:S01]  /*9620*/  HMMA.16816.F32.BF16 R100, R148, R112.reuse, R20 ;  /* 0x000000709464723c */ /* 0x080fe20000041814 */
[----:B------:R-:W4:Y:S03]  /*9630*/  LDL.LU R21, [R1+0x24] ;  /* 0x0000240001157983 */ /* 0x000f260000300800 */
[----:B------:R-:W-:Y:S01]  /*9640*/  IMAD.MOV.U32 R17, RZ, RZ, R169 ;  /* 0x000000ffff117224 */ /* 0x000fe200078e00a9 */
[----:B------:R-:W4:Y:S01]  /*9650*/  LDL.LU R23, [R1+0x28] ;  /* 0x0000280001177983 */ /* 0x000f220000300800 */
[----:B------:R-:W-:Y:S01]  /*9660*/  MOV R18, R168 ;  /* 0x000000a800127202 */ /* 0x000fe20000000f00 */
[----:B------:R-:W-:Y:S01]  /*9670*/  IMAD.MOV.U32 R12, RZ, RZ, R129 ;  /* 0x000000ffff0c7224 */ /* 0x000fe200078e0081 */
[C---:B------:R-:W-:Y:S01]  /*9680*/  HMMA.16816.F32.BF16 R104, R176.reuse, R112, R24 ;  /* 0x00000070b068723c */ /* 0x040fe20000041818 */
[----:B------:R-:W-:Y:S03]  /*9690*/  MOV R20, R122 ;  /* 0x0000007a00147202 */ /* 0x000fe60000000f00 */
[----:B------:R-:W-:Y:S04]  /*96a0*/  IMAD.MOV.U32 R22, RZ, RZ, R121 ;  /* 0x000000ffff167224 */ /* 0x000fe800078e0079 */
        /* <DEDUP_REMOVED lines=93> */
.L_x_1569:
[----:B------:R-:W-:-:S13]  /*9c80*/  ISETP.GE.AND P0, PT, R216, RZ, PT ;  /* 0x000000ffd800720c */ /* 0x000fda0003f06270 */
[----:B------:R-:W-:Y:S05]  /*9c90*/  @!P0 BRA `(.L_x_1573) ;  /* 0x0000324000008947 */ /* 0x000fea0003800000 */
[----:B------:R-:W2:Y:S01]  /*9ca0*/  LDL.LU R6, [R1+0x44] ;  /* 0x0000440001067983 */ /* 0x000ea20000300800 */
[----:B-1----:R-:W-:Y:S01]  /*9cb0*/  IMAD.MOV.U32 R3, RZ, RZ, R145 ;  /* 0x000000ffff037224 */ /* 0x002fe200078e0091 */
[----:B------:R-:W-:Y:S01]  /*9cc0*/  MOV R147, R142 ;  /* 0x0000008e00937202 */ /* 0x000fe20000000f00 */
[----:B------:R-:W-:Y:S01]  /*9cd0*/  IMAD.MOV.U32 R140, RZ, RZ, R144 ;  /* 0x000000ffff8c7224 */ /* 0x000fe200078e0090 */
[----:B------:R-:W2:Y:S04]  /*9ce0*/  LDL.LU R5, [R1+0x3c] ;  /* 0x00003c0001057983 */ /* 0x000ea80000300800 */
[----:B------:R-:W3:Y:S04]  /*9cf0*/  LDL.LU R4, [R1+0x48] ;  /* 0x0000480001047983 */ /* 0x000ee80000300800 */
[----:B------:R-:W3:Y:S04]  /*9d00*/  LDL.LU R2, [R1+0x40] ;  /* 0x0000400001027983 */ /* 0x000ee80000300800 */
[----:B------:R-:W1:Y:S02]  /*9d10*/  S2R R0, SR_TID.X ;  /* 0x0000000000007919 */ /* 0x000e640000002100 */
        /* <DEDUP_REMOVED lines=8> */
[----:B------:R-:W-:Y:S01]  /*9da0*/  IMAD.SHL.U32 R240, R240, 0x2, RZ ;  /* 0x00000002f0f07824 */ /* 0x000fe200078e00ff */
[C---:B--2---:R-:W-:Y:S02]  /*9db0*/  SHF.L.U64.HI R239, R5.reuse, 0x1, R6 ;  /* 0x0000000105ef7819 */ /* 0x044fe40000010206 */
[----:B------:R-:W-:Y:S02]  /*9dc0*/  SHF.L.U32 R219, R5, 0x1, RZ ;  /* 0x0000000105db7819 */ /* 0x000fe400000006ff */
[C---:B---3--:R-:W-:Y:S01]  /*9dd0*/  SHF.L.U64.HI R218, R2.reuse, 0x1, R4 ;  /* 0x0000000102da7819 */ /* 0x048fe20000010204 */
[----:B------:R-:W-:Y:S01]  /*9de0*/  IMAD.SHL.U32 R217, R2, 0x2, RZ ;  /* 0x0000000202d97824 */ /* 0x000fe200078e00ff */
[----:B------:R-:W-:Y:S05]  /*9df0*/  BRA `(.L_x_1574) ;  /* 0x0000033000007947 */ /* 0x000fea0003800000 */
.L_x_1576:
[----:B------:R-:W2:Y:S01]  /*9e00*/  LDL R2, [R1+0x20] ;  /* 0x0000200001027983 */ /* 0x000ea20000100800 */
[----:B------:R-:W-:Y:S01]  /*9e10*/  LEA R141, R216, UR11, 0x6 ;  /* 0x0000000bd88d7c11 */ /* 0x000fe2000f8e30ff */
[----:B------:R-:W-:Y:S02]  /*9e20*/  IMAD.MOV.U32 R237, RZ, RZ, RZ ;  /* 0x000000ffffed7224 */ /* 0x000fe400078e00ff */
[----:B------:R-:W3:Y:S01]  /*9e30*/  LDL R146, [R1] ;  /* 0x0000000001927983 */ /* 0x000ee20000100800 */
[----:B--2---:R-:W-:Y:S05]  /*9e40*/  IADD3 R141, R141, -0x40, R2 ;  /* 0xffffffc08d8d7810 */ /* 0x004fea0007ffe002 */
        /* <DEDUP_REMOVED lines=23> */
[----:B------:R-:W1:Y:S04]  /*9fc0*/  SHFL.IDX PT, R142, R144, RZ, 0x1c1f ;  /* 0x001c1fff908e7589 */ /* 0x000e6800000e0000 */
[----:B------:R2:W-:Y:S04]  /*9fd0*/  SHFL.IDX PT, R2, R144, 0x1, 0x1c1f ;  /* 0x003c1f0090027f89 */ /* 0x0005e800000e0000 */
[----:B------:R-:W4:Y:S04]  /*9fe0*/  SHFL.IDX PT, R143, R141, RZ, 0x1c1f ;  /* 0x001c1fff8d8f7589 */ /* 0x000f2800000e0000 */
[----:B------:R-:W5:Y:S01]  /*9ff0*/  SHFL.IDX PT, R141, R141, 0x1, 0x1c1f ;  /* 0x003c1f008d8d7f89 */ /* 0x000f6200000e0000 */
[C---:B-1----:R-:W-:Y:S02]  /*a000*/  IADD3 R176, P0, R142.reuse, R219, RZ ;  /* 0x000000db8eb07210 */ /* 0x042fe40007f1e0ff */
[CC--:B--2---:R-:W-:Y:S05]  /*a010*/  IADD3 R144, P1, R142.reuse, R240.reuse, RZ ;  /* 0x000000f08e907210 */ /* 0x0c4fea0007f3e0ff */
[C---:B----4-:R-:W-:Y:S01]  /*a020*/  IMAD.X R145, R143.reuse, 0x1, R241, P1 ;  /* 0x000000018f917824 */ /* 0x050fe200008e06f1 */
[-C--:B------:R-:W-:Y:S01]  /*a030*/  IADD3 R150, P1, R142, R217.reuse, RZ ;  /* 0x000000d98e967210 */ /* 0x080fe20007f3e0ff */
[C---:B------:R-:W-:Y:S01]  /*a040*/  IMAD.X R177, R143.reuse, 0x1, R239, P0 ;  /* 0x000000018fb17824 */ /* 0x040fe200000e06ef */
[C---:B------:R-:W-:Y:S02]  /*a050*/  IADD3 R148, P0, R2.reuse, R240, RZ ;  /* 0x000000f002947210 */ /* 0x040fe40007f1e0ff */
[----:B---3--:R1:W-:Y:S01]  /*a060*/  LDGSTS.E.BYPASS.LTC128B.128 [R146+0x3100], [R144.64], !P6 ;  /* 0x0310000090927fae */ /* 0x0083e2000f101d4e */
[--C-:B------:R-:W-:Y:S02]  /*a070*/  IMAD.X R151, R143, 0x1, R218.reuse, P1 ;  /* 0x000000018f977824 */ /* 0x100fe400008e06da */
[C---:B-----5:R-:W-:Y:S01]  /*a080*/  IMAD.X R149, R141.reuse, 0x1, R241, P0 ;  /* 0x000000018d957824 */ /* 0x060fe200000e06f1 */
[----:B------:R2:W-:Y:S01]  /*a090*/  LDGSTS.E.BYPASS.LTC128B.128 [R146+0x4100], [R176.64], !P5 ;  /* 0x04100000b0927fae */ /* 0x0005e2000e901d4e */
[C---:B------:R-:W-:Y:S03]  /*a0a0*/  IADD3 R142, P0, R2.reuse, R217, RZ ;  /* 0x000000d9028e7210 */ /* 0x040fe60007f1e0ff */
[----:B------:R2:W-:Y:S02]  /*a0b0*/  LDGSTS.E.BYPASS.LTC128B.128 [R146+0x5100], [R150.64], !P4 ;  /* 0x0510000096927fae */ /* 0x0005e4000e101d4e */
[C---:B------:R-:W-:Y:S02]  /*a0c0*/  IMAD.X R143, R141.reuse, 0x1, R218, P0 ;  /* 0x000000018d8f7824 */ /* 0x040fe400000e06da */
[----:B------:R2:W-:Y:S01]  /*a0d0*/  LDGSTS.E.BYPASS.LTC128B.128 [R146+0x3900], [R148.64], !P6 ;  /* 0x0390000094927fae */ /* 0x0005e2000f101d4e */
[----:B-1----:R-:W-:Y:S05]  /*a0e0*/  IADD3 R144, P1, R2, R219, RZ ;  /* 0x000000db02907210 */ /* 0x002fea0007f3e0ff */
[----:B------:R-:W-:Y:S05]  /*a0f0*/  IMAD.X R145, R141, 0x1, R239, P1 ;  /* 0x000000018d917824 */ /* 0x000fea00008e06ef */
[----:B------:R2:W-:Y:S04]  /*a100*/  LDGSTS.E.BYPASS.LTC128B.128 [R146+0x4900], [R144.64], !P5 ;  /* 0x0490000090927fae */ /* 0x0005e8000e901d4e */
[----:B------:R2:W-:Y:S01]  /*a110*/  LDGSTS.E.BYPASS.LTC128B.128 [R146+0x5900], [R142.64], !P4 ;  /* 0x059000008e927fae */ /* 0x0005e2000e101d4e */
[----:B------:R-:W-:-:S05]  /*a120*/  BRA `(.L_x_1575) ;  /* 0x00000b2000007947 */ /* 0x000fca0003800000 */
.L_x_1574:
[----:B------:R-:W2:Y:S01]  /*a130*/  LDL R146, [R1+0x4] ;  /* 0x0000040001927983 */ /* 0x000ea20000100800 */
[----:B------:R-:W-:Y:S04]  /*a140*/  DEPBAR.LE SB0, 0x0 ;  /* 0x000080000000791a */ /* 0x000fe80000000000 */
[----:B------:R-:W-:Y:S01]  /*a150*/  IMAD.WIDE.U32 R28, R238, c[0x0][0x208], RZ ;  /* 0x00008200ee1c7a25 */ /* 0x000fe200078e00ff */
[----:B------:R-:W-:Y:S01]  /*a160*/  BAR.SYNC.DEFER_BLOCKING 0x0 ;  /* 0x0000000000007b1d */ /* 0x000fe20000010000 */
[----:B------:R-:W-:Y:S05]  /*a170*/  SHF.R.S32.HI R2, RZ, 0x1f, R238 ;  /* 0x0000001fff027819 */ /* 0x000fea00000114ee */
[----:B------:R-:W-:Y:S04]  /*a180*/  IMAD R2, R2, c[0x0][0x208], RZ ;  /* 0x0000820002027a24 */ /* 0x000fe800078e02ff */
[----:B------:R-:W-:Y:S04]  /*a190*/  IMAD R2, R238, c[0x0][0x20c], R2 ;  /* 0x00008300ee027a24 */ /* 0x000fe800078e0202 */
[----:B------:R-:W-:Y:S01]  /*a1a0*/  IMAD.IADD R29, R29, 0x1, R2 ;  /* 0x000000011d1d7824 */ /* 0x000fe200078e0202 */
[----:B------:R-:W-:Y:S03]  /*a1b0*/  SHF.R.S32.HI R2, RZ, 0x1f, R237 ;  /* 0x0000001fff027819 */ /* 0x000fe600000114ed */
[C---:B------:R-:W-:Y:S04]  /*a1c0*/  IMAD.WIDE.U32 R36, R237.reuse, c[0x0][0x218], R28 ;  /* 0x00008600ed247a25 */ /* 0x040fe800078e001c */
[----:B------:R-:W-:Y:S01]  /*a1d0*/  IMAD R2, R2, c[0x0][0x218], RZ ;  /* 0x0000860002027a24 */ /* 0x000fe200078e02ff */
[----:B------:R-:W-:Y:S03]  /*a1e0*/  LDSM.16.M88.4 R64, [R223+0x6100] ;  /* 0x00610000df40783b */ /* 0x000fe60000000200 */
[----:B------:R-:W-:Y:S01]  /*a1f0*/  IMAD R38, R237, c[0x0][0x21c], R2 ;  /* 0x00008700ed267a24 */ /* 0x000fe200078e0202 */
[----:B------:R-:W-:Y:S02]  /*a200*/  IADD3 R2, P0, R36, UR22, RZ ;  /* 0x0000001624027c10 */ /* 0x000fe4000ff1e0ff */
[----:B------:R-:W1:Y:S02]  /*a210*/  LDSM.16.M88.4 R16, [R220+0x3100] ;  /* 0x00310000dc10783b */ /* 0x000e640000000200 */
[----:B------:R-:W-:Y:S02]  /*a220*/  IADD3.X R40, R37, UR17, R38, P0, !PT ;  /* 0x0000001125287c10 */ /* 0x000fe400087fe426 */
[C---:B------:R-:W-:Y:S02]  /*a230*/  LEA R141, P0, R2.reuse, c[0x0][0x1f8], 0x1 ;  /* 0x00007e00028d7a11 */ /* 0x040fe400078008ff */
[----:B------:R-:W3:Y:S02]  /*a240*/  LDSM.16.M88.4 R60, [R223+0x7100] ;  /* 0x00710000df3c783b */ /* 0x000ee40000000200 */
[----:B------:R-:W-:Y:S04]  /*a250*/  LEA.HI.X R2, R2, c[0x0][0x1fc], R40, 0x1, P0 ;  /* 0x00007f0002027a11 */ /* 0x000fe800000f0c28 */
[----:B------:R-:W4:Y:S06]  /*a260*/  LDSM.16.M88.4 R32, [R220+0x3500] ;  /* 0x00350000dc20783b */ /* 0x000f2c0000000200 */
[----:B------:R-:W-:Y:S06]  /*a270*/  LDSM.16.M88.4 R48, [R220+0x3900] ;  /* 0x00390000dc30783b */ /* 0x000fec0000000200 */
[----:B------:R-:W-:Y:S06]  /*a280*/  LDSM.16.M88.4 R148, [R220+0x3d00] ;  /* 0x003d0000dc94783b */ /* 0x000fec0000000200 */
[----:B------:R-:W-:Y:S06]  /*a290*/  LDSM.16.M88.4 R176, [R224+0x6100] ;  /* 0x00610000e0b0783b */ /* 0x000fec0000000200 */
[----:B------:R-:W-:Y:S01]  /*a2a0*/  LDSM.16.M88.4 R180, [R225] ;  /* 0x00000000e1b4783b */ /* 0x000fe20000000200 */
[-C--:B-1----:R-:W-:Y:S05]  /*a2b0*/  HMMA.16816.F32.BF16 R4, R64, R16.reuse, RZ ;  /* 0x000000104004723c */ /* 0x082fea00000418ff */
[----:B------:R-:W-:Y:S03]  /*a2c0*/  LDSM.16.M88.4 R184, [R224+0x7100] ;  /* 0x00710000e0b8783b */ /* 0x000fe60000000200 */
[C---:B---3--:R-:W-:Y:S03]  /*a2d0*/  HMMA.16816.F32.BF16 R8, R60.reuse, R16, RZ ;  /* 0x000000103c08723c */ /* 0x048fe600000418ff */
[----:B------:R-:W-:Y:S06]  /*a2e0*/  LDSM.16.M88.4 R188, [R235] ;  /* 0x00000000ebbc783b */ /* 0x000fec0000000200 */
[----:B------:R-:W-:Y:S01]  /*a2f0*/  LDSM.16.M88.4 R192, [R234] ;  /* 0x00000000eac0783b */ /* 0x000fe20000000200 */
[-C--:B------:R-:W-:Y:S05]  /*a300*/  HMMA.16816.F32.BF16 R12, R60, R18.reuse, RZ ;  /* 0x000000123c0c723c */ /* 0x080fea00000418ff */
[----:B------:R-:W1:Y:S03]  /*a310*/  SHFL.IDX PT, R143, R141, RZ, 0x1c1f ;  /* 0x001c1fff8d8f7589 */ /* 0x000e6600000e0000 */
[C---:B------:R-:W-:Y:S03]  /*a320*/  HMMA.16816.F32.BF16 R16, R64.reuse, R18, RZ ;  /* 0x000000124010723c */ /* 0x040fe600000418ff */
[----:B------:R-:W3:Y:S05]  /*a330*/  SHFL.IDX PT, R142, R2, RZ, 0x1c1f ;  /* 0x001c1fff028e7589 */ /* 0x000eea00000e0000 */
[-C--:B----4-:R-:W-:Y:S01]  /*a340*/  HMMA.16816.F32.BF16 R20, R64, R32.reuse, RZ ;  /* 0x000000204014723c */ /* 0x090fe200000418ff */
[----:B------:R-:W-:Y:S06]  /*a350*/  SHFL.IDX PT, R141, R141, 0x1, 0x1c1f ;  /* 0x003c1f008d8d7f89 */ /* 0x000fec00000e0000 */
[----:B------:R-:W-:Y:S01]  /*a360*/  SHFL.IDX PT, R2, R2, 0x1, 0x1c1f ;  /* 0x003c1f0002027f89 */ /* 0x000fe200000e0000 */
[C---:B------:R-:W-:Y:S04]  /*a370*/  HMMA.16816.F32.BF16 R24, R60.reuse, R32, RZ ;  /* 0x000000203c18723c */ /* 0x040fe800000418ff */
[CC--:B-1----:R-:W-:Y:S02]  /*a380*/  IADD3 R196, P1, R143.reuse, R240.reuse, RZ ;  /* 0x000000f08fc47210 */ /* 0x0c2fe40007f3e0ff */
[C---:B------:R-:W-:Y:S02]  /*a390*/  IADD3 R144, P0, R143.reuse, R219, RZ ;  /* 0x000000db8f907210 */ /* 0x040fe40007f1e0ff */
[-C--:B------:R-:W-:Y:S01]  /*a3a0*/  HMMA.16816.F32.BF16 R28, R60, R34.reuse, RZ ;  /* 0x000000223c1c723c */ /* 0x080fe200000418ff */
[C---:B---3--:R-:W-:Y:S03]  /*a3b0*/  IMAD.X R197, R142.reuse, 0x1, R241, P1 ;  /* 0x000000018ec57824 */ /* 0x048fe600008e06f1 */
[C---:B------:R-:W-:Y:S04]  /*a3c0*/  IMAD.X R145, R142.reuse, 0x1, R239, P0 ;  /* 0x000000018e917824 */ /* 0x040fe800000e06ef */
        /* <DEDUP_REMOVED lines=21> */
[C---:B------:R-:W-:Y:S01]  /*a520*/  HMMA.16816.F32.BF16 R48, R176.reuse, R190, R48 ;  /* 0x000000beb030723c */ /* 0x040fe20000041830 */
[----:B------:R-:W-:Y:S01]  /*a530*/  @!PT LDS RZ, [RZ] ;  /* 0x00000000fffff984 */ /* 0x000fe20000000800 */
[----:B------:R-:W-:Y:S01]  /*a540*/  @!PT LDS RZ, [RZ] ;  /* 0x00000000fffff984 */ /* 0x000fe20000000800 */
[----:B------:R-:W-:Y:S01]  /*a550*/  @!PT LDS RZ, [RZ] ;  /* 0x00000000fffff984 */ /* 0x000fe20000000800 */
[----:B--2---:R1:W-:Y:S07]  /*a560*/  LDGSTS.E.BYPASS.LTC128B.128 [R146], [R196.64], !P6 ;  /* 0x00000000c4927fae */ /* 0x0043ee000f101d4e */
[-C--:B------:R-:W-:Y:S01]  /*a570*/  HMMA.16816.F32.BF16 R52, R176, R192.reuse, R52 ;  /* 0x000000c0b034723c */ /* 0x080fe20000041834 */
[----:B------:R2:W-:Y:S07]  /*a580*/  LDGSTS.E.BYPASS.LTC128B.128 [R146+0x1000], [R144.64], !P5 ;  /* 0x0100000090927fae */ /* 0x0005ee000e901d4e */
[C---:B------:R-:W-:Y:S08]  /*a590*/  HMMA.16816.F32.BF16 R56, R184.reuse, R192, R56 ;  /* 0x000000c0b838723c */ /* 0x040ff00000041838 */
[-C--:B------:R-:W-:Y:S08]  /*a5a0*/  HMMA.16816.F32.BF16 R60, R184, R194.reuse, R60 ;  /* 0x000000c2b83c723c */ /* 0x080ff0000004183c */
[----:B------:R-:W-:Y:S04]  /*a5b0*/  HMMA.16816.F32.BF16 R64, R176, R194, R64 ;  /* 0x000000c2b040723c */ /* 0x000fe80000041840 */
[----:B-1----:R-:W-:Y:S02]  /*a5c0*/  IADD3 R196, P1, R143, R217, RZ ;  /* 0x000000d98fc47210 */ /* 0x002fe40007f3e0ff */
[C---:B--2---:R-:W-:Y:S03]  /*a5d0*/  IADD3 R144, P0, R141.reuse, R240, RZ ;  /* 0x000000f08d907210 */ /* 0x044fe60007f1e0ff */
[--C-:B------:R-:W-:Y:S03]  /*a5e0*/  IMAD.X R197, R142, 0x1, R218.reuse, P1 ;  /* 0x000000018ec57824 */ /* 0x100fe600008e06da */
[C---:B------:R-:W-:Y:S01]  /*a5f0*/  IADD3 R198, P1, R141.reuse, R219, RZ ;  /* 0x000000db8dc67210 */ /* 0x040fe20007f3e0ff */
[C---:B------:R-:W-:Y:S01]  /*a600*/  IMAD.X R145, R2.reuse, 0x1, R241, P0 ;  /* 0x0000000102917824 */ /* 0x040fe200000e06f1 */
[----:B------:R1:W-:Y:S01]  /*a610*/  LDGSTS.E.BYPASS.LTC128B.128 [R146+0x2000], [R196.64], !P4 ;  /* 0x02000000c4927fae */ /* 0x0003e2000e101d4e */
[----:B------:R-:W-:Y:S02]  /*a620*/  IADD3 R142, P0, R141, R217, RZ ;  /* 0x000000d98d8e7210 */ /* 0x000fe40007f1e0ff */
[C---:B------:R-:W-:Y:S03]  /*a630*/  IMAD.X R199, R2.reuse, 0x1, R239, P1 ;  /* 0x0000000102c77824 */ /* 0x040fe600008e06ef */
[----:B------:R2:W-:Y:S01]  /*a640*/  LDGSTS.E.BYPASS.LTC128B.128 [R146+0x800], [R144.64], !P6 ;  /* 0x0080000090927fae */ /* 0x0005e2000f101d4e */
[----:B------:R-:W-:Y:S01]  /*a650*/  IMAD.X R143, R2, 0x1, R218, P0 ;  /* 0x00000001028f7824 */ /* 0x000fe200000e06da */
[----:B------:R-:W-:Y:S04]  /*a660*/  ISETP.GE.AND P0, PT, R216, 0x1, PT ;  /* 0x00000001d800780c */ /* 0x000fe80003f06270 */
[----:B------:R1:W-:Y:S06]  /*a670*/  LDGSTS.E.BYPASS.LTC128B.128 [R146+0x1800], [R198.64], !P5 ;  /* 0x01800000c6927fae */ /* 0x0003ec000e901d4e */
[----:B------:R2:W-:Y:S06]  /*a680*/  LDGSTS.E.BYPASS.LTC128B.128 [R146+0x2800], [R142.64], !P4 ;  /* 0x028000008e927fae */ /* 0x0005ec000e101d4e */
[----:B------:R-:W-:Y:S06]  /*a690*/  LDSM.16.M88.4 R200, [R220+0x4100] ;  /* 0x00410000dcc8783b */ /* 0x000fec0000000200 */
[----:B------:R-:W-:Y:S06]  /*a6a0*/  LDSM.16.M88.4 R204, [R223+0x9100] ;  /* 0x00910000dfcc783b */ /* 0x000fec0000000200 */
[----:B------:R-:W-:Y:S06]  /*a6b0*/  LDSM.16.M88.4 R180, [R220+0x4500] ;  /* 0x00450000dcb4783b */ /* 0x000fec0000000200 */
[----:B-1----:R-:W1:Y:S06]  /*a6c0*/  LDSM.16.M88.4 R196, [R223+0x8100] ;  /* 0x00810000dfc4783b */ /* 0x002e6c0000000200 */
[----:B------:R-:W0:Y:S06]  /*a6d0*/  LDGDEPBAR ;  /* 0x00000000000079af */ /* 0x000e2c0000000000 */
[----:B------:R-:W3:Y:S06]  /*a6e0*/  LDSM.16.M88.4 R148, [R220+0x4900] ;  /* 0x00490000dc94783b */ /* 0x000eec0000000200 */
[----:B------:R-:W4:Y:S06]  /*a6f0*/  LDSM.16.M88.4 R184, [R220+0x4d00] ;  /* 0x004d0000dcb8783b */ /* 0x000f2c0000000200 */
[----:B------:R-:W-:Y:S06]  /*a700*/  LDSM.16.M88.4 R176, [R224+0x8100] ;  /* 0x00810000e0b0783b */ /* 0x000fec0000000200 */
[----:B------:R-:W5:Y:S06]  /*a710*/  LDSM.16.M88.4 R188, [R233] ;  /* 0x00000000e9bc783b */ /* 0x000f6c0000000200 */
[----:B------:R-:W2:Y:S01]  /*a720*/  LDSM.16.M88.4 R192, [R224+0x9100] ;  /* 0x00910000e0c0783b */ /* 0x000ea20000000200 */
[-C--:B-1----:R-:W-:Y:S05]  /*a730*/  HMMA.16816.F32.BF16 R4, R196, R200.reuse, R4 ;  /* 0x000000c8c404723c */ /* 0x082fea0000041804 */
[----:B------:R-:W-:Y:S03]  /*a740*/  LDSM.16.M88.4 R208, [R231] ;  /* 0x00000000e7d0783b */ /* 0x000fe60000000200 */
[C---:B------:R-:W-:Y:S03]  /*a750*/  HMMA.16816.F32.BF16 R8, R204.reuse, R200, R8 ;  /* 0x000000c8cc08723c */ /* 0x040fe60000041808 */
[----:B------:R-:W-:Y:S05]  /*a760*/  LDSM.16.M88.4 R212, [R230] ;  /* 0x00000000e6d4783b */ /* 0x000fea0000000200 */
        /* <DEDUP_REMOVED lines=12> */
[----:B------:R-:W3:Y:S07]  /*a830*/  LDSM.16.M88.4 R148, [R223+0xa100] ;  /* 0x00a10000df94783b */ /* 0x000eee0000000200 */
[-C--:B----4-:R-:W-:Y:S08]  /*a840*/  HMMA.16816.F32.BF16 R52, R196, R184.reuse, R52 ;  /* 0x000000b8c434723c */ /* 0x090ff00000041834 */
[C---:B------:R-:W-:Y:S08]  /*a850*/  HMMA.16816.F32.BF16 R56, R204.reuse, R184, R56 ;  /* 0x000000b8cc38723c */ /* 0x040ff00000041838 */
[-C--:B------:R-:W-:Y:S01]  /*a860*/  HMMA.16816.F32.BF16 R60, R204, R186.reuse, R60 ;  /* 0x000000bacc3c723c */ /* 0x080fe2000004183c */
[----:B------:R-:W-:Y:S07]  /*a870*/  LDSM.16.M88.4 R204, [R224+0xb100] ;  /* 0x00b10000e0cc783b */ /* 0x000fee0000000200 */
[----:B------:R-:W-:Y:S01]  /*a880*/  HMMA.16816.F32.BF16 R64, R196, R186, R64 ;  /* 0x000000bac440723c */ /* 0x000fe20000041840 */
[----:B------:R-:W4:Y:S06]  /*a890*/  LDSM.16.M88.4 R184, [R223+0xb100] ;  /* 0x00b10000dfb8783b */ /* 0x000f2c0000000200 */
[----:B------:R-:W-:Y:S01]  /*a8a0*/  LDSM.16.M88.4 R196, [R220+0x5d00] ;  /* 0x005d0000dcc4783b */ /* 0x000fe20000000200 */
[-C--:B-----5:R-:W-:Y:S08]  /*a8b0*/  HMMA.16816.F32.BF16 R4, R176, R188.reuse, R4 ;  /* 0x000000bcb004723c */ /* 0x0a0ff00000041804 */
[C---:B--2---:R-:W-:Y:S08]  /*a8c0*/  HMMA.16816.F32.BF16 R8, R192.reuse, R188, R8 ;  /* 0x000000bcc008723c */ /* 0x044ff00000041808 */
[-C--:B------:R-:W-:Y:S08]  /*a8d0*/  HMMA.16816.F32.BF16 R12, R192, R190.reuse, R12 ;  /* 0x000000bec00c723c */ /* 0x080ff0000004180c */
[C---:B------:R-:W-:Y:S01]  /*a8e0*/  HMMA.16816.F32.BF16 R16, R176.reuse, R190, R16 ;  /* 0x000000beb010723c */ /* 0x040fe20000041810 */
[----:B------:R-:W2:Y:S07]  /*a8f0*/  LDSM.16.M88.4 R188, [R220+0x5500] ;  /* 0x00550000dcbc783b */ /* 0x000eae0000000200 */
[-C--:B-1----:R-:W-:Y:S08]  /*a900*/  HMMA.16816.F32.BF16 R20, R176, R200.reuse, R20 ;  /* 0x000000c8b014723c */ /* 0x082ff00000041814 */
        /* <DEDUP_REMOVED lines=12> */
[----:B------:R-:W1:Y:S07]  /*a9d0*/  LDSM.16.M88.4 R192, [R220+0x5900] ;  /* 0x00590000dcc0783b */ /* 0x000e6e0000000200 */
[----:B------:R-:W-:Y:S01]  /*a9e0*/  HMMA.16816.F32.BF16 R64, R176, R214, R64 ;  /* 0x000000d6b040723c */ /* 0x000fe20000041840 */
[----:B------:R-:W5:Y:S06]  /*a9f0*/  LDSM.16.M88.4 R176, [R224+0xa100] ;  /* 0x00a10000e0b0783b */ /* 0x000f6c0000000200 */
[----:B------:R-:W1:Y:S01]  /*aa00*/  LDSM.16.M88.4 R212, [R227] ;  /* 0x00000000e3d4783b */ /* 0x000e620000000200 */
[-C--:B---3--:R-:W-:Y:S08]  /*aa10*/  HMMA.16816.F32.BF16 R4, R148, R180.reuse, R4 ;  /* 0x000000b49404723c */ /* 0x088ff00000041804 */
[C---:B----4-:R-:W-:Y:S08]  /*aa20*/  HMMA.16816.F32.BF16 R8, R184.reuse, R180, R8 ;  /* 0x000000b4b808723c */ /* 0x050ff00000041808 */
[-C--:B------:R-:W-:Y:S08]  /*aa30*/  HMMA.16816.F32.BF16 R12, R184, R182.reuse, R12 ;  /* 0x000000b6b80c723c */ /* 0x080ff0000004180c */
[C---:B------:R-:W-:Y:S01]  /*aa40*/  HMMA.16816.F32.BF16 R16, R148.reuse, R182, R16 ;  /* 0x000000b69410723c */ /* 0x040fe20000041810 */
[----:B------:R-:W3:Y:S01]  /*aa50*/  LDSM.16.M88.4 R180, [R226] ;  /* 0x00000000e2b4783b */ /* 0x000ee20000000200 */
[----:B------:R-:W-:Y:S05]  /*aa60*/  DEPBAR.LE SB0, 0x0 ;  /* 0x000080000000791a */ /* 0x000fea0000000000 */
[----:B------:R-:W-:Y:S01]  /*aa70*/  BAR.SYNC.DEFER_BLOCKING 0x0 ;  /* 0x0000000000007b1d */ /* 0x000fe20000010000 */
        /* <DEDUP_REMOVED lines=27> */
[----:B------:R-:W-:Y:S01]  /*ac30*/  HMMA.16816.F32.BF16 R64, R176, R182, R64 ;  /* 0x000000b6b040723c */ /* 0x000fe20000041840 */
[----:B------:R-:W-:-:S07]  /*ac40*/  @P0 BRA `(.L_x_1576) ;  /* 0xfffff1b000000947 */ /* 0x000fce000383ffff */
.L_x_1575:
[----:B------:R-:W-:Y:S01]  /*ac50*/  FMNMX.FTZ R2, R4, R0, !PT ;  /* 0x0000000004027209 */ /* 0x000fe20007810000 */
[----:B--2---:R-:W-:Y:S01]  /*ac60*/  LDSM.16.MT88.4 R176, [R221+0x100] ;  /* 0x00010000ddb0783b */ /* 0x004fe20000004200 */
        /* <DEDUP_REMOVED lines=63> */
[----:B------:R-:W-:Y:S01]  /*b060*/  ISETP.GT.AND P0, PT, R216, RZ, PT ;  /* 0x000000ffd800720c */ /* 0x000fe20003f04270 */
[----:B------:R-:W1:Y:S01]  /*b070*/  SHFL.BFLY PT, R148, R141, 0x2, 0x1f ;  /* 0x0c401f008d947f89 */ /* 0x000e6200000e0000 */
[----:B------:R-:W-:Y:S04]  /*b080*/  FMNMX.FTZ R143, R42, R143, !PT ;  /* 0x0000008f2a8f7209 */ /* 0x000fe80007810000 */
[----:B------:R-:W-:Y:S04]  /*b090*/  FMNMX.FTZ R143, R43, R143, !PT ;  /* 0x0000008f2b8f7209 */ /* 0x000fe80007810000 */
[----:B------:R-:W-:Y:S02]  /*b0a0*/  FMNMX.FTZ R143, R46, R143, !PT ;  /* 0x0000008f2e8f7209 */ /* 0x000fe40007810000 */
[----:B-1----:R-:W-:Y:S02]  /*b0b0*/  FMNMX.FTZ R2, R2, R145, !PT ;  /* 0x0000009102027209 */ /* 0x002fe40007810000 */
[----:B------:R-:W-:Y:S03]  /*b0c0*/  FMNMX.FTZ R142, R142, R144, !PT ;  /* 0x000000908e8e7209 */ /* 0x000fe60007810000 */
[----:B------:R-:W1:Y:S08]  /*b0d0*/  SHFL.BFLY PT, R146, R2, 0x1, 0x1f ;  /* 0x0c201f0002927f89 */ /* 0x000e7000000e0000 */
[----:B------:R-:W1:Y:S01]  /*b0e0*/  SHFL.BFLY PT, R145, R142, 0x1, 0x1f ;  /* 0x0c201f008e917f89 */ /* 0x000e6200000e0000 */
[----:B------:R-:W-:Y:S07]  /*b0f0*/  FMNMX.FTZ R141, R141, R148, !PT ;  /* 0x000000948d8d7209 */ /* 0x000fee0007810000 */
[----:B------:R-:W1:Y:S02]  /*b100*/  SHFL.BFLY PT, R144, R141, 0x1, 0x1f ;  /* 0x0c201f008d907f89 */ /* 0x000e6400000e0000 */
[----:B-1----:R-:W-:Y:S02]  /*b110*/  FMNMX.FTZ R146, R2, R146, !PT ;  /* 0x0000009202927209 */ /* 0x002fe40007810000 */
[----:B------:R-:W-:Y:S03]  /*b120*/  FMNMX.FTZ R2, R47, R143, !PT ;  /* 0x0000008f2f027209 */ /* 0x000fe60007810000 */
[----:B------:R-:W-:Y:S01]  /*b130*/  FADD.FTZ R0, -R146, R0 ;  /* 0x0000000092007221 */ /* 0x000fe20000010100 */
[----:B------:R-:W-:Y:S01]  /*b140*/  FMNMX.FTZ R143, R58, R2, !PT ;  /* 0x000000023a8f7209 */ /* 0x000fe20007810000 */
[----:B------:R-:W-:Y:S01]  /*b150*/  FMUL.FTZ R184, R146, c[0x0][0x2d0] ;  /* 0x0000b40092b87a20 */ /* 0x000fe20000410000 */
[----:B------:R-:W-:Y:S01]  /*b160*/  FMNMX.FTZ R145, R142, R145, !PT ;  /* 0x000000918e917209 */ /* 0x000fe20007810000 */
[----:B------:R-:W-:Y:S01]  /*b170*/  FMUL.FTZ R2, R0, c[0x0][0x2d0] ;  /* 0x0000b40000027a20 */ /* 0x000fe20000410000 */
[----:B------:R-:W-:Y:S01]  /*b180*/  FMNMX.FTZ R0, R59, R143, !PT ;  /* 0x0000008f3b007209 */ /* 0x000fe20007810000 */
[--C-:B------:R-:W-:Y:S02]  /*b190*/  FFMA.FTZ R16, R16, c[0x0][0x2d0], -R184.reuse ;  /* 0x0000b40010107a23 */ /* 0x100fe400000108b8 */
[----:B------:R1:W1:Y:S01]  /*b1a0*/  MUFU.EX2 R143, R2 ;  /* 0x00000002008f7308 */ /* 0x0002620000000800 */
[----:B------:R-:W-:Y:S01]  /*b1b0*/  FMNMX.FTZ R0, R62, R0, !PT ;  /* 0x000000003e007209 */ /* 0x000fe20007810000 */
[----:B------:R-:W-:Y:S01]  /*b1c0*/  FMUL.FTZ R185, R145, c[0x0][0x2d0] ;  /* 0x0000b40091b97a20 */ /* 0x000fe20000410000 */
[----:B------:R-:W-:Y:S01]  /*b1d0*/  FMNMX.FTZ R144, R141, R144, !PT ;  /* 0x000000908d907209 */ /* 0x000fe20007810000 */
[--C-:B------:R-:W-:Y:S01]  /*b1e0*/  FFMA.FTZ R17, R17, c[0x0][0x2d0], -R184.reuse ;  /* 0x0000b40011117a23 */ /* 0x100fe200000108b8 */
[----:B------:R-:W-:Y:S01]  /*b1f0*/  FMNMX.FTZ R0, R63, R0, !PT ;  /* 0x000000003f007209 */ /* 0x000fe20007810000 */
[--C-:B------:R-:W-:Y:S02]  /*b200*/  FFMA.FTZ R18, R18, c[0x0][0x2d0], -R185.reuse ;  /* 0x0000b40012127a23 */ /* 0x100fe400000108b9 */
[--C-:B------:R-:W-:Y:S02]  /*b210*/  FFMA.FTZ R19, R19, c[0x0][0x2d0], -R185.reuse ;  /* 0x0000b40013137a23 */ /* 0x100fe400000108b9 */
        /* <DEDUP_REMOVED lines=8> */
[----:B------:R-:W-:Y:S02]  /*b2a0*/  FFMA.FTZ R38, R38, c[0x0][0x2d0], -R185 ;  /* 0x0000b40026267a23 */ /* 0x000fe400000108b9 */
[----:B-1----:R-:W-:Y:S02]  /*b2b0*/  FADD.FTZ R2, -R145, R3 ;  /* 0x0000000391027221 */ /* 0x002fe40000010100 */
[----:B------:R-:W1:Y:S01]  /*b2c0*/  SHFL.BFLY PT, R3, R0, 0x2, 0x1f ;  /* 0x0c401f0000037f89 */ /* 0x000e6200000e0000 */
[C---:B------:R-:W-:Y:S02]  /*b2d0*/  FMUL.FTZ R100, R143.reuse, R100 ;  /* 0x000000648f647220 */ /* 0x040fe40000410000 */
[----:B------:R-:W-:Y:S02]  /*b2e0*/  FMUL.FTZ R2, R2, c[0x0][0x2d0] ;  /* 0x0000b40002027a20 */ /* 0x000fe40000410000 */
[----:B------:R-:W1:Y:S01]  /*b2f0*/  MUFU.EX2 R247, R5 ;  /* 0x0000000500f77308 */ /* 0x000e620000000800 */
[----:B------:R-:W-:Y:S02]  /*b300*/  FMUL.FTZ R101, R143, R101 ;  /* 0x000000658f657220 */ /* 0x000fe40000410000 */
[--C-:B------:R-:W-:Y:S02]  /*b310*/  FFMA.FTZ R39, R39, c[0x0][0x2d0], -R185.reuse ;  /* 0x0000b40027277a23 */ /* 0x100fe400000108b9 */
[----:B------:R-:W-:Y:S02]  /*b320*/  FMUL.FTZ R16, R143, R164 ;  /* 0x000000a48f107220 */ /* 0x000fe40000410000 */
[--C-:B------:R-:W-:Y:S02]  /*b330*/  FFMA.FTZ R48, R48, c[0x0][0x2d0], -R184.reuse ;  /* 0x0000b40030307a23 */ /* 0x100fe400000108b8 */
[----:B------:R-:W-:Y:S01]  /*b340*/  FFMA.FTZ R49, R49, c[0x0][0x2d0], -R184 ;  /* 0x0000b40031317a23 */ /* 0x000fe200000108b8 */
[----:B------:R1:W1:Y:S01]  /*b350*/  MUFU.EX2 R141, R2 ;  /* 0x00000002008d7308 */ /* 0x0002620000000800 */
[--C-:B------:R-:W-:Y:S02]  /*b360*/  FFMA.FTZ R50, R50, c[0x0][0x2d0], -R185.reuse ;  /* 0x0000b40032327a23 */ /* 0x100fe400000108b9 */
[----:B------:R-:W-:Y:S02]  /*b370*/  FFMA.FTZ R51, R51, c[0x0][0x2d0], -R185 ;  /* 0x0000b40033337a23 */ /* 0x000fe400000108b9 */
[C---:B------:R-:W-:Y:S02]  /*b380*/  FMUL.FTZ R4, R143.reuse, R152 ;  /* 0x000000988f047220 */ /* 0x040fe40000410000 */
[C---:B------:R-:W-:Y:S01]  /*b390*/  FMUL.FTZ R112, R143.reuse, R112 ;  /* 0x000000708f707220 */ /* 0x040fe20000410000 */
[----:B-1----:R-:W-:Y:S02]  /*b3a0*/  FMNMX.FTZ R0, R0, R3, !PT ;  /* 0x0000000300007209 */ /* 0x002fe40007810000 */
[----:B------:R-:W1:Y:S01]  /*b3b0*/  MUFU.EX2 R248, R17 ;  /* 0x0000001100f87308 */ /* 0x000e620000000800 */
[C---:B------:R-:W-:Y:S02]  /*b3c0*/  FMUL.FTZ R113, R143.reuse, R113 ;  /* 0x000000718f717220 */ /* 0x040fe40000410000 */
[----:B------:R-:W-:Y:S01]  /*b3d0*/  FMUL.FTZ R116, R143, R116 ;  /* 0x000000748f747220 */ /* 0x000fe20000410000 */
[----:B------:R-:W-:Y:S01]  /*b3e0*/  F2FP.BF16.PACK_AB R148, R247, R245 ;  /* 0x000000f5f794723e */ /* 0x000fe200000010ff */
[C---:B------:R-:W-:Y:S02]  /*b3f0*/  FMUL.FTZ R5, R143.reuse, R153 ;  /* 0x000000998f057220 */ /* 0x040fe40000410000 */
[C---:B------:R-:W-:Y:S02]  /*b400*/  FMUL.FTZ R117, R143.reuse, R117 ;  /* 0x000000758f757220 */ /* 0x040fe40000410000 */
[C---:B------:R-:W-:Y:S01]  /*b410*/  FMUL.FTZ R124, R143.reuse, R124 ;  /* 0x0000007c8f7c7220 */ /* 0x040fe20000410000 */
[----:B------:R1:W-:Y:S01]  /*b420*/  MUFU.EX2 R215, R6 ;  /* 0x0000000600d77308 */ /* 0x0003e20000000800 */
[C---:B------:R-:W-:Y:S02]  /*b430*/  FMUL.FTZ R125, R143.reuse, R125 ;  /* 0x0000007d8f7d7220 */ /* 0x040fe40000410000 */
[----:B------:R-:W-:Y:S02]  /*b440*/  FMUL.FTZ R128, R143, R128 ;  /* 0x000000808f807220 */ /* 0x000fe40000410000 */
[----:B------:R-:W-:Y:S02]  /*b450*/  FADD.FTZ R2, -R144, R140 ;  /* 0x0000008c90027221 */ /* 0x000fe40000010100 */
[C---:B------:R-:W-:Y:S02]  /*b460*/  FMUL.FTZ R102, R141.reuse, R102 ;  /* 0x000000668d667220 */ /* 0x040fe40000410000 */
[----:B------:R-:W-:Y:S01]  /*b470*/  FMUL.FTZ R2, R2, c[0x0][0x2d0] ;  /* 0x0000b40002027a20 */ /* 0x000fe20000410000 */
[----:B------:R-:W1:Y:S01]  /*b480*/  MUFU.EX2 R242, R7 ;  /* 0x0000000700f27308 */ /* 0x000e620000000800 */
[C---:B------:R-:W-:Y:S02]  /*b490*/  FMUL.FTZ R103, R141.reuse, R103 ;  /* 0x000000678d677220 */ /* 0x040fe40000410000 */
[----:B------:R-:W-:Y:S01]  /*b4a0*/  FMUL.FTZ R114, R141, R114 ;  /* 0x000000728d727220 */ /* 0x000fe20000410000 */
[----:B-1----:R-:W-:Y:S01]  /*b4b0*/  F2FP.BF16.PACK_AB R150, R248, R246 ;  /* 0x000000f6f896723e */ /* 0x002fe200000010ff */
[----:B------:R-:W-:Y:S02]  /*b4c0*/  FMUL.FTZ R17, R143, R165 ;  /* 0x000000a58f117220 */ /* 0x000fe40000410000 */
[C---:B------:R-:W-:Y:S02]  /*b4d0*/  FMUL.FTZ R115, R141.reuse, R115 ;  /* 0x000000738d737220 */ /* 0x040fe40000410000 */
[C---:B------:R-:W-:Y:S01]  /*b4e0*/  FMUL.FTZ R118, R141.reuse, R118 ;  /* 0x000000768d767220 */ /* 0x040fe20000410000 */
[----:B------:R1:W1:Y:S01]  /*b4f0*/  MUFU.EX2 R140, R2 ;  /* 0x00000002008c7308 */ /* 0x0002620000000800 */
[C---:B------:R-:W-:Y:S02]  /*b500*/  FMUL.FTZ R119, R141.reuse, R119 ;  /* 0x000000778d777220 */ /* 0x040fe40000410000 */
[C---:B------:R-:W-:Y:S02]  /*b510*/  FMUL.FTZ R126, R141.reuse, R126 ;  /* 0x0000007e8d7e7220 */ /* 0x040fe40000410000 */
[C---:B------:R-:W-:Y:S02]  /*b520*/  FMUL.FTZ R6, R141.reuse, R154 ;  /* 0x0000009a8d067220 */ /* 0x040fe40000410000 */
[----:B------:R-:W-:Y:S02]  /*b530*/  FMUL.FTZ R127, R141, R127 ;  /* 0x0000007f8d7f7220 */ /* 0x000fe40000410000 */
[----:B------:R-:W-:Y:S01]  /*b540*/  FMUL.FTZ R129, R143, R129 ;  /* 0x000000818f817220 */ /* 0x000fe20000410000 */
[----:B------:R1:W-:Y:S01]  /*b550*/  MUFU.EX2 R244, R18 ;  /* 0x0000001200f47308 */ /* 0x0003e20000000800 */
[C---:B------:R-:W-:Y:S02]  /*b560*/  FMUL.FTZ R130, R141.reuse, R130 ;  /* 0x000000828d827220 */ /* 0x040fe40000410000 */
[C---:B------:R-:W-:Y:S01]  /*b570*/  FMUL.FTZ R131, R141.reuse, R131 ;  /* 0x000000838d837220 */ /* 0x040fe20000410000 */
[----:B------:R-:W-:Y:S01]  /*b580*/  F2FP.BF16.PACK_AB R149, R242, R215 ;  /* 0x000000d7f295723e */ /* 0x000fe200000010ff */
[----:B------:R-:W-:Y:S02]  /*b590*/  FMUL.FTZ R7, R141, R155 ;  /* 0x0000009b8d077220 */ /* 0x000fe40000410000 */
[C---:B------:R-:W-:Y:S02]  /*b5a0*/  FMUL.FTZ R136, R143.reuse, R136 ;  /* 0x000000888f887220 */ /* 0x040fe40000410000 */
[----:B------:R-:W-:Y:S01]  /*b5b0*/  FMUL.FTZ R137, R143, R137 ;  /* 0x000000898f897220 */ /* 0x000fe20000410000 */
[----:B------:R-:W1:Y:S01]  /*b5c0*/  MUFU.EX2 R243, R19 ;  /* 0x0000001300f37308 */ /* 0x000e620000000800 */
[C---:B------:R-:W-:Y:S02]  /*b5d0*/  FMUL.FTZ R138, R141.reuse, R138 ;  /* 0x0000008a8d8a7220 */ /* 0x040fe40000410000 */
[C---:B------:R-:W-:Y:S01]  /*b5e0*/  FMUL.FTZ R139, R141.reuse, R139 ;  /* 0x0000008b8d8b7220 */ /* 0x040fe20000410000 */
[----:B-1----:R-:W1:Y:S01]  /*b5f0*/  SHFL.BFLY PT, R2, R0, 0x1, 0x1f ;  /* 0x0c201f0000027f89 */ /* 0x002e6200000e0000 */
[C---:B------:R-:W-:Y:S02]  /*b600*/  FMUL.FTZ R104, R140.reuse, R104 ;  /* 0x000000688c687220 */ /* 0x040fe40000410000 */
[C---:B------:R-:W-:Y:S02]  /*b610*/  FMUL.FTZ R105, R140.reuse, R105 ;  /* 0x000000698c697220 */ /* 0x040fe40000410000 */
[C---:B------:R-:W-:Y:S01]  /*b620*/  FMUL.FTZ R108, R140.reuse, R108 ;  /* 0x0000006c8c6c7220 */ /* 0x040fe20000410000 */
[----:B------:R-:W-:Y:S01]  /*b630*/  MUFU.EX2 R189, R36 ;  /* 0x0000002400bd7308 */ /* 0x000fe20000000800 */
[C---:B------:R-:W-:Y:S02]  /*b640*/  FMUL.FTZ R109, R140.reuse, R109 ;  /* 0x0000006d8c6d7220 */ /* 0x040fe40000410000 */
[C---:B------:R-:W-:Y:S02]  /*b650*/  FMUL.FTZ R120, R140.reuse, R120 ;  /* 0x000000788c787220 */ /* 0x040fe40000410000 */
[----:B------:R-:W-:Y:S02]  /*b660*/  FMUL.FTZ R18, R141, R166 ;  /* 0x000000a68d127220 */ /* 0x000fe40000410000 */
[C---:B------:R-:W-:Y:S02]  /*b670*/  FMUL.FTZ R121, R140.reuse, R121 ;  /* 0x000000798c797220 */ /* 0x040fe40000410000 */
[C---:B------:R-:W-:Y:S01]  /*b680*/  FMUL.FTZ R132, R140.reuse, R132 ;  /* 0x000000848c847220 */ /* 0x040fe20000410000 */
[----:B------:R-:W-:Y:S01]  /*b690*/  MUFU.EX2 R190, R37 ;  /* 0x0000002500be7308 */ /* 0x000fe20000000800 */
[----:B------:R-:W-:Y:S02]  /*b6a0*/  FMUL.FTZ R133, R140, R133 ;  /* 0x000000858c857220 */ /* 0x000fe40000410000 */
[----:B------:R-:W-:Y:S01]  /*b6b0*/  FMUL.FTZ R68, R143, R68 ;  /* 0x000000448f447220 */ /* 0x000fe20000410000 */
[----:B------:R-:W-:Y:S01]  /*b6c0*/  F2FP.BF16.PACK_AB R151, R243, R244 ;  /* 0x000000f4f397723e */ /* 0x000fe200000010ff */
[----:B------:R-:W-:Y:S02]  /*b6d0*/  FMUL.FTZ R19, R141, R167 ;  /* 0x000000a78d137220 */ /* 0x000fe40000410000 */
[----:B------:R-:W-:Y:S01]  /*b6e0*/  LDSM.16.MT88.4 R164, [R222+0x500] ;  /* 0x00050000dea4783b */ /* 0x000fe20000004200 */
[----:B-1----:R-:W-:Y:S01]  /*b6f0*/  FMNMX.FTZ R142, R2, R0, !PT ;  /* 0x00000000028e7209 */ /* 0x002fe20007810000 */
[----:B------:R-:W-:Y:S01]  /*b700*/  FMUL.FTZ R69, R143, R69 ;  /* 0x000000458f457220 */ /* 0x000fe20000410000 */
[----:B------:R-:W-:Y:S01]  /*b710*/  MUFU.EX2 R187, R38 ;  /* 0x0000002600bb7308 */ /* 0x000fe20000000800 */
[-C--:B------:R-:W-:Y:S05]  /*b720*/  HMMA.16816.F32.BF16 R4, R148, R176.reuse, R4 ;  /* 0x000000b09404723c */ /* 0x080fea0000041804 */
[----:B------:R-:W-:Y:S02]  /*b730*/  FADD.FTZ R0, -R142, R147 ;  /* 0x000000938e007221 */ /* 0x000fe40000010100 */
[----:B------:R-:W-:Y:S02]  /*b740*/  FMUL.FTZ R147, R144, c[0x0][0x2d0] ;  /* 0x0000b40090937a20 */ /* 0x000fe40000410000 */
[----:B------:R-:W-:Y:S01]  /*b750*/  FMUL.FTZ R2, R142, c[0x0][0x2d0] ;  /* 0x0000b4008e027a20 */ /* 0x000fe20000410000 */
[----:B------:R1:W-:Y:S02]  /*b760*/  MUFU.EX2 R188, R39 ;  /* 0x0000002700bc7308 */ /* 0x0003e40000000800 */
[----:B------:R-:W-:Y:S02]  /*b770*/  FMUL.FTZ R0, R0, c[0x0][0x2d0] ;  /* 0x0000b40000007a20 */ /* 0x000fe40000410000 */
[--C-:B------:R-:W-:Y:S02]  /*b780*/  FFMA.FTZ R8, R8, c[0x0][0x2d0], -R147.reuse ;  /* 0x0000b40008087a23 */ /* 0x100fe40000010893 */
[--C-:B------:R-:W-:Y:S02]  /*b790*/  FFMA.FTZ R9, R9, c[0x0][0x2d0], -R147.reuse ;  /* 0x0000b40009097a23 */ /* 0x100fe40000010893 */
[--C-:B------:R-:W-:Y:S02]  /*b7a0*/  FFMA.FTZ R12, R12, c[0x0][0x2d0], -R147.reuse ;  /* 0x0000b4000c0c7a23 */ /* 0x100fe40000010893 */
[----:B------:R-:W-:Y:S01]  /*b7b0*/  FFMA.FTZ R13, R13, c[0x0][0x2d0], -R147 ;  /* 0x0000b4000d0d7a23 */ /* 0x000fe20000010893 */
[----:B------:R-:W2:Y:S01]  /*b7c0*/  MUFU.EX2 R0, R0 ;  /* 0x0000000000007308 */ /* 0x000ea20000000800 */
[--C-:B------:R-:W-:Y:S02]  /*b7d0*/  FFMA.FTZ R10, R10, c[0x0][0x2d0], -R2.reuse ;  /* 0x0000b4000a0a7a23 */ /* 0x100fe40000010802 */
[--C-:B------:R-:W-:Y:S02]  /*b7e0*/  FFMA.FTZ R11, R11, c[0x0][0x2d0], -R2.reuse ;  /* 0x0000b4000b0b7a23 */ /* 0x100fe40000010802 */
[--C-:B------:R-:W-:Y:S02]  /*b7f0*/  FFMA.FTZ R14, R14, c[0x0][0x2d0], -R2.reuse ;  /* 0x0000b4000e0e7a23 */ /* 0x100fe40000010802 */
[----:B------:R-:W-:Y:S02]  /*b800*/  FFMA.FTZ R15, R15, c[0x0][0x2d0], -R2 ;  /* 0x0000b4000f0f7a23 */ /* 0x000fe40000010802 */
[--C-:B------:R-:W-:Y:S01]  /*b810*/  FFMA.FTZ R20, R20, c[0x0][0x2d0], -R184.reuse ;  /* 0x0000b40014147a23 */ /* 0x100fe200000108b8 */
[----:B------:R3:W-:Y:S01]  /*b820*/  MUFU.EX2 R211, R8 ;  /* 0x0000000800d37308 */ /* 0x0007e20000000800 */
[----:B------:R-:W-:Y:S02]  /*b830*/  FFMA.FTZ R21, R21, c[0x0][0x2d0], -R184 ;  /* 0x0000b40015157a23 */ /* 0x000fe400000108b8 */
[----:B------:R-:W-:Y:S01]  /*b840*/  FFMA.FTZ R22, R22, c[0x0][0x2d0], -R185 ;  /* 0x0000b40016167a23 */ /* 0x000fe200000108b9 */
[----:B-1----:R-:W-:Y:S01]  /*b850*/  LDSM.16.MT88.4 R36, [R221+0x2500] ;  /* 0x00250000dd24783b */ /* 0x002fe20000004200 */
[--C-:B------:R-:W-:Y:S02]  /*b860*/  FFMA.FTZ R40, R40, c[0x0][0x2d0], -R147.reuse ;  /* 0x0000b40028287a23 */ /* 0x100fe40000010893 */
[--C-:B------:R-:W-:Y:S02]  /*b870*/  FFMA.FTZ R41, R41, c[0x0][0x2d0], -R147.reuse ;  /* 0x0000b40029297a23 */ /* 0x100fe40000010893 */
[--C-:B------:R-:W-:Y:S01]  /*b880*/  FFMA.FTZ R42, R42, c[0x0][0x2d0], -R2.reuse ;  /* 0x0000b4002a2a7a23 */ /* 0x100fe20000010802 */
[----:B------:R-:W1:Y:S01]  /*b890*/  MUFU.EX2 R212, R9 ;  /* 0x0000000900d47308 */ /* 0x000e620000000800 */
[--C-:B------:R-:W-:Y:S02]  /*b8a0*/  FFMA.FTZ R43, R43, c[0x0][0x2d0], -R2.reuse ;  /* 0x0000b4002b2b7a23 */ /* 0x100fe40000010802 */
[--C-:B------:R-:W-:Y:S02]  /*b8b0*/  FFMA.FTZ R44, R44, c[0x0][0x2d0], -R147.reuse ;  /* 0x0000b4002c2c7a23 */ /* 0x100fe40000010893 */
[C---:B--2---:R-:W-:Y:S02]  /*b8c0*/  FMUL.FTZ R106, R0.reuse, R106 ;  /* 0x0000006a006a7220 */ /* 0x044fe40000410000 */
[C---:B------:R-:W-:Y:S02]  /*b8d0*/  FMUL.FTZ R107, R0.reuse, R107 ;  /* 0x0000006b006b7220 */ /* 0x040fe40000410000 */
[C---:B------:R-:W-:Y:S01]  /*b8e0*/  FMUL.FTZ R110, R0.reuse, R110 ;  /* 0x0000006e006e7220 */ /* 0x040fe20000410000 */
[----:B------:R2:W-:Y:S01]  /*b8f0*/  MUFU.EX2 R213, R12 ;  /* 0x0000000c00d57308 */ /* 0x0005e20000000800 */
[----:B------:R-:W-:Y:S02]  /*b900*/  FMUL.FTZ R111, R0, R111 ;  /* 0x0000006f006f7220 */ /* 0x000fe40000410000 */
[----:B------:R-:W-:Y:S02]  /*b910*/  FFMA.FTZ R45, R45, c[0x0][0x2d0], -R147 ;  /* 0x0000b4002d2d7a23 */ /* 0x000fe40000010893 */
[----:B---3--:R-:W-:Y:S02]  /*b920*/  FMUL.FTZ R8, R140, R156 ;  /* 0x0000009c8c087220 */ /* 0x008fe40000410000 */
[--C-:B------:R-:W-:Y:S02]  /*b930*/  FFMA.FTZ R46, R46, c[0x0][0x2d0], -R2.reuse ;  /* 0x0000b4002e2e7a23 */ /* 0x100fe40000010802 */
[----:B------:R-:W-:Y:S01]  /*b940*/  FFMA.FTZ R47, R47, c[0x0][0x2d0], -R2 ;  /* 0x0000b4002f2f7a23 */ /* 0x000fe20000010802 */
[----:B------:R-:W3:Y:S01]  /*b950*/  MUFU.EX2 R214, R13 ;  /* 0x0000000d00d67308 */ /* 0x000ee20000000800 */
[C---:B------:R-:W-:Y:S02]  /*b960*/  FMUL.FTZ R122, R0.reuse, R122 ;  /* 0x0000007a007a7220 */ /* 0x040fe40000410000 */
[----:B------:R-:W-:Y:S01]  /*b970*/  FMUL.FTZ R123, R0, R123 ;  /* 0x0000007b007b7220 */ /* 0x000fe20000410000 */
[----:B-1----:R-:W-:Y:S01]  /*b980*/  F2FP.BF16.PACK_AB R152, R212, R211 ;  /* 0x000000d3d498723e */ /* 0x002fe200000010ff */
[----:B------:R-:W-:Y:S02]  /*b990*/  FMUL.FTZ R9, R140, R157 ;  /* 0x0000009d8c097220 */ /* 0x000fe40000410000 */
[C---:B------:R-:W-:Y:S02]  /*b9a0*/  FMUL.FTZ R134, R0.reuse, R134 ;  /* 0x0000008600867220 */ /* 0x040fe40000410000 */
[----:B------:R-:W-:Y:S01]  /*b9b0*/  FMUL.FTZ R135, R0, R135 ;  /* 0x0000008700877220 */ /* 0x000fe20000410000 */
[----:B------:R1:W-:Y:S01]  /*b9c0*/  MUFU.EX2 R207, R10 ;  /* 0x0000000a00cf7308 */ /* 0x0003e20000000800 */
[C---:B------:R-:W-:Y:S02]  /*b9d0*/  FMUL.FTZ R70, R141.reuse, R70 ;  /* 0x000000468d467220 */ /* 0x040fe40000410000 */
[----:B------:R-:W-:Y:S02]  /*b9e0*/  FMUL.FTZ R71, R141, R71 ;  /* 0x000000478d477220 */ /* 0x000fe40000410000 */
[C---:B--2---:R-:W-:Y:S02]  /*b9f0*/  FMUL.FTZ R12, R140.reuse, R160 ;  /* 0x000000a08c0c7220 */ /* 0x044fe40000410000 */
[C---:B------:R-:W-:Y:S02]  /*ba00*/  FMUL.FTZ R72, R140.reuse, R72 ;  /* 0x000000488c487220 */ /* 0x040fe40000410000 */
[----:B------:R-:W-:Y:S01]  /*ba10*/  FMUL.FTZ R73, R140, R73 ;  /* 0x000000498c497220 */ /* 0x000fe20000410000 */
[----:B------:R-:W2:Y:S01]  /*ba20*/  MUFU.EX2 R208, R11 ;  /* 0x0000000b00d07308 */ /* 0x000ea20000000800 */
[C---:B------:R-:W-:Y:S02]  /*ba30*/  FMUL.FTZ R74, R0.reuse, R74 ;  /* 0x0000004a004a7220 */ /* 0x040fe40000410000 */
[----:B------:R-:W-:Y:S01]  /*ba40*/  FMUL.FTZ R75, R0, R75 ;  /* 0x0000004b004b7220 */ /* 0x000fe20000410000 */
[----:B---3--:R-:W-:Y:S01]  /*ba50*/  F2FP.BF16.PACK_AB R154, R214, R213 ;  /* 0x000000d5d69a723e */ /* 0x008fe200000010ff */
[C---:B------:R-:W-:Y:S02]  /*ba60*/  FMUL.FTZ R13, R140.reuse, R161 ;  /* 0x000000a18c0d7220 */ /* 0x040fe40000410000 */
[C---:B------:R-:W-:Y:S02]  /*ba70*/  FMUL.FTZ R76, R140.reuse, R76 ;  /* 0x0000004c8c4c7220 */ /* 0x040fe40000410000 */
[----:B------:R-:W-:Y:S01]  /*ba80*/  FMUL.FTZ R77, R140, R77 ;  /* 0x0000004d8c4d7220 */ /* 0x000fe20000410000 */
[----:B------:R3:W-:Y:S01]  /*ba90*/  MUFU.EX2 R209, R14 ;  /* 0x0000000e00d17308 */ /* 0x0007e20000000800 */
[C---:B------:R-:W-:Y:S02]  /*baa0*/  FMUL.FTZ R78, R0.reuse, R78 ;  /* 0x0000004e004e7220 */ /* 0x040fe40000410000 */
[C---:B------:R-:W-:Y:S02]  /*bab0*/  FMUL.FTZ R79, R0.reuse, R79 ;  /* 0x0000004f004f7220 */ /* 0x040fe40000410000 */
[----:B-1----:R-:W-:Y:S02]  /*bac0*/  FMUL.FTZ R10, R0, R158 ;  /* 0x0000009e000a7220 */ /* 0x002fe40000410000 */
[C---:B------:R-:W-:Y:S02]  /*bad0*/  FMUL.FTZ R80, R143.reuse, R80 ;  /* 0x000000508f507220 */ /* 0x040fe40000410000 */
[----:B------:R-:W-:Y:S01]  /*bae0*/  FMUL.FTZ R81, R143, R81 ;  /* 0x000000518f517220 */ /* 0x000fe20000410000 */
[----:B------:R-:W1:Y:S01]  /*baf0*/  MUFU.EX2 R210, R15 ;  /* 0x0000000f00d27308 */ /* 0x000e620000000800 */
[C---:B------:R-:W-:Y:S02]  /*bb00*/  FMUL.FTZ R82, R141.reuse, R82 ;  /* 0x000000528d527220 */ /* 0x040fe40000410000 */
[----:B------:R-:W-:Y:S01]  /*bb10*/  FMUL.FTZ R83, R141, R83 ;  /* 0x000000538d537220 */ /* 0x000fe20000410000 */
[----:B--2---:R-:W-:Y:S01]  /*bb20*/  F2FP.BF16.PACK_AB R153, R208, R207 ;  /* 0x000000cfd099723e */ /* 0x004fe200000010ff */
[C---:B------:R-:W-:Y:S02]  /*bb30*/  FMUL.FTZ R11, R0.reuse, R159 ;  /* 0x0000009f000b7220 */ /* 0x040fe40000410000 */
[----:B------:R-:W2:Y:S01]  /*bb40*/  LDSM.16.MT88.4 R156, [R221+0x1100] ;  /* 0x00110000dd9c783b */ /* 0x000ea20000004200 */
[C---:B------:R-:W-:Y:S02]  /*bb50*/  FMUL.FTZ R84, R143.reuse, R84 ;  /* 0x000000548f547220 */ /* 0x040fe40000410000 */
[----:B------:R4:W-:Y:S01]  /*bb60*/  MUFU.EX2 R206, R20 ;  /* 0x0000001400ce7308 */ /* 0x0009e20000000800 */
[----:B------:R-:W-:Y:S02]  /*bb70*/  FMUL.FTZ R85, R143, R85 ;  /* 0x000000558f557220 */ /* 0x000fe40000410000 */
[C---:B------:R-:W-:Y:S02]  /*bb80*/  FMUL.FTZ R86, R141.reuse, R86 ;  /* 0x000000568d567220 */ /* 0x040fe40000410000 */
[----:B---3--:R-:W-:Y:S02]  /*bb90*/  FMUL.FTZ R14, R0, R162 ;  /* 0x000000a2000e7220 */ /* 0x008fe40000410000 */
[----:B------:R-:W-:Y:S02]  /*bba0*/  FMUL.FTZ R87, R141, R87 ;  /* 0x000000578d577220 */ /* 0x000fe40000410000 */
[C---:B------:R-:W-:Y:S01]  /*bbb0*/  FMUL.FTZ R88, R140.reuse, R88 ;  /* 0x000000588c587220 */ /* 0x040fe20000410000 */
[----:B------:R3:W2:Y:S01]  /*bbc0*/  MUFU.EX2 R205, R21 ;  /* 0x0000001500cd7308 */ /* 0x0006a20000000800 */
[----:B------:R-:W-:Y:S02]  /*bbd0*/  FMUL.FTZ R89, R140, R89 ;  /* 0x000000598c597220 */ /* 0x000fe40000410000 */
[----:B------:R-:W-:Y:S01]  /*bbe0*/  FMUL.FTZ R90, R0, R90 ;  /* 0x0000005a005a7220 */ /* 0x000fe20000410000 */
[----:B-1----:R-:W-:Y:S01]  /*bbf0*/  F2FP.BF16.PACK_AB R155, R210, R209 ;  /* 0x000000d1d29b723e */ /* 0x002fe200000010ff */
[C---:B------:R-:W-:Y:S02]  /*bc00*/  FMUL.FTZ R15, R0.reuse, R163 ;  /* 0x000000a3000f7220 */ /* 0x040fe40000410000 */
[----:B------:R-:W1:Y:S01]  /*bc10*/  LDSM.16.MT88.4 R160, [R222+0x1100] ;  /* 0x00110000dea0783b */ /* 0x000e620000004200 */
[----:B------:R-:W-:Y:S02]  /*bc20*/  FMUL.FTZ R91, R0, R91 ;  /* 0x0000005b005b7220 */ /* 0x000fe40000410000 */
[----:B------:R-:W-:Y:S01]  /*bc30*/  MUFU.EX2 R186, R49 ;  /* 0x0000003100ba7308 */ /* 0x000fe20000000800 */
[C---:B------:R-:W-:Y:S04]  /*bc40*/  HMMA.16816.F32.BF16 R8, R152.reuse, R176, R8 ;  /* 0x000000b09808723c */ /* 0x040fe80000041808 */
[C---:B----4-:R-:W-:Y:S02]  /*bc50*/  FMUL.FTZ R20, R140.reuse, R168 ;  /* 0x000000a88c147220 */ /* 0x050fe40000410000 */
[C---:B------:R-:W-:Y:S02]  /*bc60*/  FMUL.FTZ R92, R140.reuse, R92 ;  /* 0x0000005c8c5c7220 */ /* 0x040fe40000410000 */
[-C--:B------:R-:W-:Y:S01]  /*bc70*/  HMMA.16816.F32.BF16 R12, R152, R178.reuse, R12 ;  /* 0x000000b2980c723c */ /* 0x080fe2000004180c */
[----:B------:R-:W-:Y:S03]  /*bc80*/  MUFU.EX2 R177, R43 ;  /* 0x0000002b00b17308 */ /* 0x000fe60000000800 */
[C---:B------:R-:W-:Y:S02]  /*bc90*/  FMUL.FTZ R93, R140.reuse, R93 ;  /* 0x0000005d8c5d7220 */ /* 0x040fe40000410000 */
[----:B---3--:R-:W-:Y:S02]  /*bca0*/  FMUL.FTZ R21, R140, R169 ;  /* 0x000000a98c157220 */ /* 0x008fe40000410000 */
[C---:B------:R-:W-:Y:S03]  /*bcb0*/  HMMA.16816.F32.BF16 R16, R148.reuse, R178, R16 ;  /* 0x000000b29410723c */ /* 0x040fe60000041810 */
[----:B------:R-:W-:Y:S01]  /*bcc0*/  MUFU.EX2 R179, R41 ;  /* 0x0000002900b37308 */ /* 0x000fe20000000800 */
[C---:B------:R-:W-:Y:S02]  /*bcd0*/  FMUL.FTZ R94, R0.reuse, R94 ;  /* 0x0000005e005e7220 */ /* 0x040fe40000410000 */
[C---:B------:R-:W-:Y:S02]  /*bce0*/  FMUL.FTZ R95, R0.reuse, R95 ;  /* 0x0000005f005f7220 */ /* 0x040fe40000410000 */
[-C--:B------:R-:W-:Y:S04]  /*bcf0*/  HMMA.16816.F32.BF16 R100, R148, R180.reuse, R100 ;  /* 0x000000b49464723c */ /* 0x080fe80000041864 */
[C---:B------:R-:W-:Y:S01]  /*bd00*/  FMUL.FTZ R96, R143.reuse, R96 ;  /* 0x000000608f607220 */ /* 0x040fe20000410000 */
[----:B------:R-:W-:Y:S01]  /*bd10*/  MUFU.EX2 R178, R42 ;  /* 0x0000002a00b27308 */ /* 0x000fe20000000800 */
[----:B------:R-:W-:Y:S02]  /*bd20*/  FMUL.FTZ R97, R143, R97 ;  /* 0x000000618f617220 */ /* 0x000fe40000410000 */
[C---:B------:R-:W-:Y:S04]  /*bd30*/  HMMA.16816.F32.BF16 R104, R152.reuse, R180, R104 ;  /* 0x000000b49868723c */ /* 0x040fe80000041868 */
[C---:B------:R-:W-:Y:S02]  /*bd40*/  FMUL.FTZ R98, R141.reuse, R98 ;  /* 0x000000628d627220 */ /* 0x040fe40000410000 */
[----:B------:R-:W-:Y:S01]  /*bd50*/  FMUL.FTZ R99, R141, R99 ;  /* 0x000000638d637220 */ /* 0x000fe20000410000 */
[----:B------:R-:W-:Y:S01]  /*bd60*/  MUFU.EX2 R181, R51 ;  /* 0x0000003300b57308 */ /* 0x000fe20000000800 */
[-C--:B------:R-:W-:Y:S04]  /*bd70*/  HMMA.16816.F32.BF16 R108, R152, R182.reuse, R108 ;  /* 0x000000b6986c723c */ /* 0x080fe8000004186c */
[--C-:B------:R-:W-:Y:S02]  /*bd80*/  FFMA.FTZ R3, R23, c[0x0][0x2d0], -R185.reuse ;  /* 0x0000b40017037a23 */ /* 0x100fe400000108b9 */
[----:B------:R-:W-:Y:S02]  /*bd90*/  FMUL.FTZ R23, R0, R171 ;  /* 0x000000ab00177220 */ /* 0x000fe40000410000 */
[C---:B------:R-:W-:Y:S01]  /*bda0*/  HMMA.16816.F32.BF16 R112, R148.reuse, R182, R112 ;  /* 0x000000b69470723c */ /* 0x040fe20000041870 */
[----:B------:R3:W-:Y:S03]  /*bdb0*/  MUFU.EX2 R204, R22 ;  /* 0x0000001600cc7308 */ /* 0x0007e60000000800 */
[--C-:B------:R-:W-:Y:S02]  /*bdc0*/  FFMA.FTZ R32, R32, c[0x0][0x2d0], -R184.reuse ;  /* 0x0000b40020207a23 */ /* 0x100fe400000108b8 */
[----:B------:R-:W-:Y:S02]  /*bdd0*/  FFMA.FTZ R33, R33, c[0x0][0x2d0], -R184 ;  /* 0x0000b40021217a23 */ /* 0x000fe400000108b8 */
[-C--:B--2---:R-:W-:Y:S03]  /*bde0*/  HMMA.16816.F32.BF16 R116, R148, R156.reuse, R116 ;  /* 0x0000009c9474723c */ /* 0x084fe60000041874 */
[----:B------:R-:W-:Y:S01]  /*bdf0*/  MUFU.EX2 R183, R48 ;  /* 0x0000003000b77308 */ /* 0x000fe20000000800 */
[----:B------:R-:W-:Y:S02]  /*be00*/  FFMA.FTZ R34, R34, c[0x0][0x2d0], -R185 ;  /* 0x0000b40022227a23 */ /* 0x000fe400000108b9 */
[--C-:B------:R-:W-:Y:S02]  /*be10*/  FFMA.FTZ R24, R24, c[0x0][0x2d0], -R147.reuse ;  /* 0x0000b40018187a23 */ /* 0x100fe40000010893 */
[C---:B------:R-:W-:Y:S04]  /*be20*/  HMMA.16816.F32.BF16 R120, R152.reuse, R156, R120 ;  /* 0x0000009c9878723c */ /* 0x040fe80000041878 */
[--C-:B------:R-:W-:Y:S01]  /*be30*/  FFMA.FTZ R25, R25, c[0x0][0x2d0], -R147.reuse ;  /* 0x0000b40019197a23 */ /* 0x100fe20000010893 */
[----:B------:R2:W4:Y:S01]  /*be40*/  MUFU.EX2 R203, R3 ;  /* 0x0000000300cb7308 */ /* 0x0005220000000800 */
[--C-:B------:R-:W-:Y:S02]  /*be50*/  FFMA.FTZ R26, R26, c[0x0][0x2d0], -R2.reuse ;  /* 0x0000b4001a1a7a23 */ /* 0x100fe40000010802 */
[--C-:B------:R-:W-:Y:S04]  /*be60*/  FFMA.FTZ R27, R27, c[0x0][0x2d0], -R2.reuse ;  /* 0x0000b4001b1b7a23 */ /* 0x100fe80000010802 */
[----:B---3--:R-:W-:Y:S02]  /*be70*/  FMUL.FTZ R22, R0, R170 ;  /* 0x000000aa00167220 */ /* 0x008fe40000410000 */
[--C-:B------:R-:W-:Y:S01]  /*be80*/  FFMA.FTZ R28, R28, c[0x0][0x2d0], -R147.reuse ;  /* 0x0000b4001c1c7a23 */ /* 0x100fe20000010893 */
[----:B------:R3:W-:Y:S01]  /*be90*/  MUFU.EX2 R182, R50 ;  /* 0x0000003200b67308 */ /* 0x0007e20000000800 */
[----:B------:R-:W-:Y:S02]  /*bea0*/  FFMA.FTZ R29, R29, c[0x0][0x2d0], -R147 ;  /* 0x0000b4001d1d7a23 */ /* 0x000fe40000010893 */
[--C-:B------:R-:W-:Y:S01]  /*beb0*/  FFMA.FTZ R30, R30, c[0x0][0x2d0], -R2.reuse ;  /* 0x0000b4001e1e7a23 */ /* 0x100fe20000010802 */
[-C--:B------:R-:W-:Y:S03]  /*bec0*/  HMMA.16816.F32.BF16 R20, R152, R158.reuse, R20 ;  /* 0x0000009e9814723c */ /* 0x080fe60000041814 */
[----:B------:R-:W-:Y:S02]  /*bed0*/  FFMA.FTZ R31, R31, c[0x0][0x2d0], -R2 ;  /* 0x0000b4001f1f7a23 */ /* 0x000fe40000010802 */
[--C-:B------:R-:W-:Y:S01]  /*bee0*/  FFMA.FTZ R65, R65, c[0x0][0x2d0], -R184.reuse ;  /* 0x0000b40041417a23 */ /* 0x100fe200000108b8 */
[----:B------:R4:W-:Y:S01]  /*bef0*/  MUFU.EX2 R202, R32 ;  /* 0x0000002000ca7308 */ /* 0x0009e20000000800 */
[--C-:B------:R-:W-:Y:S01]  /*bf00*/  FFMA.FTZ R67, R67, c[0x0][0x2d0], -R185.reuse ;  /* 0x0000b40043437a23 */ /* 0x100fe200000108b9 */
[C---:B------:R-:W-:Y:S01]  /*bf10*/  HMMA.16816.F32.BF16 R124, R148.reuse, R158, R124 ;  /* 0x0000009e947c723c */ /* 0x040fe2000004187c */
[----:B------:R-:W5:Y:S03]  /*bf20*/  LDSM.16.MT88.4 R156, [R221+0x2100] ;  /* 0x00210000dd9c783b */ /* 0x000f660000004200 */
[----:B--2---:R-:W-:Y:S02]  /*bf30*/  FFMA.FTZ R3, R35, c[0x0][0x2d0], -R185 ;  /* 0x0000b40023037a23 */ /* 0x004fe400000108b9 */
[----:B------:R-:W-:Y:S02]  /*bf40*/  FMUL.FTZ R35, R0, R175 ;  /* 0x000000af00237220 */ /* 0x000fe40000410000 */
[-C--:B-1----:R-:W-:Y:S01]  /*bf50*/  HMMA.16816.F32.BF16 R128, R148, R160.reuse, R128 ;  /* 0x000000a09480723c */ /* 0x082fe20000041880 */
[----:B------:R1:W2:Y:S01]  /*bf60*/  MUFU.EX2 R201, R33 ;  /* 0x0000002100c97308 */ /* 0x0002a20000000800 */
[----:B---3--:R-:W-:Y:S02]  /*bf70*/  LDSM.16.MT88.4 R48, [R222+0x2500] ;  /* 0x00250000de30783b */ /* 0x008fe40000004200 */
[--C-:B------:R-:W-:Y:S02]  /*bf80*/  FFMA.FTZ R52, R52, c[0x0][0x2d0], -R184.reuse ;  /* 0x0000b40034347a23 */ /* 0x100fe400000108b8 */
[----:B------:R-:W-:Y:S02]  /*bf90*/  FFMA.FTZ R61, R61, c[0x0][0x2d0], -R147 ;  /* 0x0000b4003d3d7a23 */ /* 0x000fe40000010893 */
[C---:B------:R-:W-:Y:S03]  /*bfa0*/  HMMA.16816.F32.BF16 R132, R152.reuse, R160, R132 ;  /* 0x000000a09884723c */ /* 0x040fe60000041884 */
[----:B------:R3:W-:Y:S01]  /*bfb0*/  MUFU.EX2 R200, R34 ;  /* 0x0000002200c87308 */ /* 0x0007e20000000800 */
[--C-:B------:R-:W-:Y:S02]  /*bfc0*/  FFMA.FTZ R53, R53, c[0x0][0x2d0], -R184.reuse ;  /* 0x0000b40035357a23 */ /* 0x100fe400000108b8 */
[----:B----4-:R-:W-:Y:S02]  /*bfd0*/  FMUL.FTZ R32, R140, R172 ;  /* 0x000000ac8c207220 */ /* 0x010fe40000410000 */
[--C-:B------:R-:W-:Y:S04]  /*bfe0*/  FFMA.FTZ R54, R54, c[0x0][0x2d0], -R185.reuse ;  /* 0x0000b40036367a23 */ /* 0x100fe800000108b9 */
[--C-:B------:R-:W-:Y:S01]  /*bff0*/  FFMA.FTZ R55, R55, c[0x0][0x2d0], -R185.reuse ;  /* 0x0000b40037377a23 */ /* 0x100fe200000108b9 */
[----:B------:R4:W-:Y:S01]  /*c000*/  MUFU.EX2 R180, R40 ;  /* 0x0000002800b47308 */ /* 0x0009e20000000800 */
[----:B------:R-:W-:Y:S02]  /*c010*/  FFMA.FTZ R64, R64, c[0x0][0x2d0], -R184 ;  /* 0x0000b40040407a23 */ /* 0x000fe400000108b8 */
[----:B------:R-:W-:Y:S02]  /*c020*/  FFMA.FTZ R66, R66, c[0x0][0x2d0], -R185 ;  /* 0x0000b40042427a23 */ /* 0x000fe400000108b9 */
[----:B-1----:R-:W-:Y:S02]  /*c030*/  FMUL.FTZ R33, R140, R173 ;  /* 0x000000ad8c217220 */ /* 0x002fe40000410000 */
[--C-:B------:R-:W-:Y:S02]  /*c040*/  FFMA.FTZ R58, R58, c[0x0][0x2d0], -R2.reuse ;  /* 0x0000b4003a3a7a23 */ /* 0x100fe40000010802 */
[--C-:B------:R-:W-:Y:S01]  /*c050*/  FFMA.FTZ R59, R59, c[0x0][0x2d0], -R2.reuse ;  /* 0x0000b4003b3b7a23 */ /* 0x100fe20000010802 */
[----:B------:R-:W-:Y:S01]  /*c060*/  MUFU.EX2 R176, R44 ;  /* 0x0000002c00b07308 */ /* 0x000fe20000000800 */
[--C-:B------:R-:W-:Y:S02]  /*c070*/  FFMA.FTZ R60, R60, c[0x0][0x2d0], -R147.reuse ;  /* 0x0000b4003c3c7a23 */ /* 0x100fe40000010893 */
[--C-:B------:R-:W-:Y:S02]  /*c080*/  FFMA.FTZ R62, R62, c[0x0][0x2d0], -R2.reuse ;  /* 0x0000b4003e3e7a23 */ /* 0x100fe40000010802 */
[----:B---3--:R-:W-:Y:S02]  /*c090*/  FMUL.FTZ R34, R0, R174 ;  /* 0x000000ae00227220 */ /* 0x008fe40000410000 */
[----:B------:R-:W-:Y:S02]  /*c0a0*/  FFMA.FTZ R2, R63, c[0x0][0x2d0], -R2 ;  /* 0x0000b4003f027a23 */ /* 0x000fe40000010802 */
[--C-:B------:R-:W-:Y:S01]  /*c0b0*/  FFMA.FTZ R57, R57, c[0x0][0x2d0], -R147.reuse ;  /* 0x0000b40039397a23 */ /* 0x100fe20000010893 */
[----:B------:R-:W-:Y:S01]  /*c0c0*/  MUFU.EX2 R65, R65 ;  /* 0x0000004100417308 */ /* 0x000fe20000000800 */
[----:B------:R-:W-:Y:S01]  /*c0d0*/  FFMA.FTZ R56, R56, c[0x0][0x2d0], -R147 ;  /* 0x0000b40038387a23 */ /* 0x000fe20000010893 */
[-C--:B------:R-:W-:Y:S01]  /*c0e0*/  HMMA.16816.F32.BF16 R32, R152, R162.reuse, R32 ;  /* 0x000000a29820723c */ /* 0x080fe20000041820 */
[----:B----4-:R-:W-:Y:S02]  /*c0f0*/  LDSM.16.MT88.4 R40, [R221+0x900] ;  /* 0x00090000dd28783b */ /* 0x010fe40000004200 */
[----:B-----5:R-:W-:Y:S01]  /*c100*/  FFMA.FTZ R0, R0, R249, R207 ;  /* 0x000000f900007223 */ /* 0x020fe200000100cf */
[----:B------:R-:W-:Y:S01]  /*c110*/  MOV R147, R142 ;  /* 0x0000008e00937202 */ /* 0x000fe20000000f00 */
[----:B------:R-:W-:Y:S02]  /*c120*/  FFMA.FTZ R143, R143, R252, R245 ;  /* 0x000000fc8f8f7223 */ /* 0x000fe400000100f5 */
[----:B------:R-:W-:Y:S01]  /*c130*/  FADD.FTZ R0, R208, R0 ;  /* 0x00000000d0007221 */ /* 0x000fe20000010000 */
[C---:B------:R-:W-:Y:S01]  /*c140*/  HMMA.16816.F32.BF16 R136, R148.reuse, R162, R136 ;  /* 0x000000a29488723c */ /* 0x040fe20000041888 */
[----:B------:R-:W-:Y:S01]  /*c150*/  MUFU.EX2 R67, R67 ;  /* 0x0000004300437308 */ /* 0x000fe20000000800 */
[----:B------:R-:W1:Y:S02]  /*c160*/  LDSM.16.MT88.4 R160, [R222+0x2100] ;  /* 0x00210000dea0783b */ /* 0x000e640000004200 */
[----:B------:R-:W-:Y:S02]  /*c170*/  FADD.FTZ R0, R209, R0 ;  /* 0x00000000d1007221 */ /* 0x000fe40000010000 */
[----:B------:R-:W-:Y:S02]  /*c180*/  FFMA.FTZ R141, R141, R251, R215 ;  /* 0x000000fb8d8d7223 */ /* 0x000fe400000100d7 */
[-C--:B------:R-:W-:Y:S03]  /*c190*/  HMMA.16816.F32.BF16 R68, R148, R156.reuse, R68 ;  /* 0x0000009c9444723c */ /* 0x080fe60000041844 */
[----:B------:R-:W-:Y:S01]  /*c1a0*/  MUFU.EX2 R61, R61 ;  /* 0x0000003d003d7308 */ /* 0x000fe20000000800 */
[----:B------:R-:W-:Y:S02]  /*c1b0*/  FADD.FTZ R0, R210, R0 ;  /* 0x00000000d2007221 */ /* 0x000fe40000010000 */
[----:B------:R-:W-:Y:S02]  /*c1c0*/  FFMA.FTZ R140, R140, R250, R211 ;  /* 0x000000fa8c8c7223 */ /* 0x000fe400000100d3 */
[C---:B------:R-:W-:Y:S05]  /*c1d0*/  HMMA.16816.F32.BF16 R72, R152.reuse, R156, R72 ;  /* 0x0000009c9848723c */ /* 0x040fea0000041848 */
[----:B------:R3:W4:Y:S03]  /*c1e0*/  MUFU.EX2 R199, R3 ;  /* 0x0000000300c77308 */ /* 0x0007260000000800 */
[-C--:B------:R-:W-:Y:S07]  /*c1f0*/  HMMA.16816.F32.BF16 R76, R152, R158.reuse, R76 ;  /* 0x0000009e984c723c */ /* 0x080fee000004184c */
[----:B------:R5:W-:Y:S01]  /*c200*/  MUFU.EX2 R198, R24 ;  /* 0x0000001800c67308 */ /* 0x000be20000000800 */
[C---:B------:R-:W-:Y:S01]  /*c210*/  HMMA.16816.F32.BF16 R80, R148.reuse, R158, R80 ;  /* 0x0000009e9450723c */ /* 0x040fe20000041850 */
[----:B------:R-:W2:Y:S08]  /*c220*/  LDSM.16.MT88.4 R156, [R221+0x500] ;  /* 0x00050000dd9c783b */ /* 0x000eb00000004200 */
[----:B------:R4:W2:Y:S01]  /*c230*/  MUFU.EX2 R197, R25 ;  /* 0x0000001900c57308 */ /* 0x0008a20000000800 */
[-C--:B-1----:R-:W-:Y:S03]  /*c240*/  HMMA.16816.F32.BF16 R84, R148, R160.reuse, R84 ;  /* 0x000000a09454723c */ /* 0x082fe60000041854 */
[----:B---3--:R-:W-:Y:S04]  /*c250*/  FADD.FTZ R3, R247, R143 ;  /* 0x0000008ff7037221 */ /* 0x008fe80000010000 */
[----:B------:R-:W-:Y:S01]  /*c260*/  FADD.FTZ R3, R246, R3 ;  /* 0x00000003f6037221 */ /* 0x000fe20000010000 */
[C---:B------:R-:W-:Y:S01]  /*c270*/  HMMA.16816.F32.BF16 R88, R152.reuse, R160, R88 ;  /* 0x000000a09858723c */ /* 0x040fe20000041858 */
[----:B------:R2:W-:Y:S03]  /*c280*/  MUFU.EX2 R196, R26 ;  /* 0x0000001a00c47308 */ /* 0x0005e60000000800 */
[----:B------:R-:W-:Y:S01]  /*c290*/  FADD.FTZ R3, R248, R3 ;  /* 0x00000003f8037221 */ /* 0x000fe20000010000 */
[----:B-----5:R-:W-:Y:S03]  /*c2a0*/  F2FP.BF16.PACK_AB R24, R205, R206 ;  /* 0x000000cecd18723e */ /* 0x020fe600000010ff */
[-C--:B------:R-:W-:Y:S01]  /*c2b0*/  HMMA.16816.F32.BF16 R92, R152, R162.reuse, R92 ;  /* 0x000000a2985c723c */ /* 0x080fe2000004185c */
[----:B------:R-:W-:Y:S02]  /*c2c0*/  LDSM.16.MT88.4 R152, [R222+0x1500] ;  /* 0x00150000de98783b */ /* 0x000fe40000004200 */
[----:B------:R1:W3:Y:S01]  /*c2d0*/  MUFU.EX2 R195, R27 ;  /* 0x0000001b00c37308 */ /* 0x0002e20000000800 */
[----:B------:R-:W-:Y:S01]  /*c2e0*/  FADD.FTZ R3, R206, R3 ;  /* 0x00000003ce037221 */ /* 0x000fe20000010000 */
[----:B----4-:R-:W-:Y:S03]  /*c2f0*/  F2FP.BF16.PACK_AB R25, R203, R204 ;  /* 0x000000cccb19723e */ /* 0x010fe600000010ff */
[----:B------:R-:W-:Y:S01]  /*c300*/  HMMA.16816.F32.BF16 R96, R148, R162, R96 ;  /* 0x000000a29460723c */ /* 0x000fe20000041860 */
[----:B------:R-:W4:Y:S03]  /*c310*/  LDSM.16.MT88.4 R148, [R221+0x1500] ;  /* 0x00150000dd94783b */ /* 0x000f260000004200 */
[----:B------:R-:W-:Y:S01]  /*c320*/  FADD.FTZ R3, R205, R3 ;  /* 0x00000003cd037221 */ /* 0x000fe20000010000 */
[----:B------:R5:W-:Y:S01]  /*c330*/  MUFU.EX2 R194, R28 ;  /* 0x0000001c00c27308 */ /* 0x000be20000000800 */
[----:B--2---:R-:W-:Y:S09]  /*c340*/  F2FP.BF16.PACK_AB R26, R201, R202 ;  /* 0x000000cac91a723e */ /* 0x004ff200000010ff */
[----:B------:R3:W2:Y:S01]  /*c350*/  MUFU.EX2 R193, R29 ;  /* 0x0000001d00c17308 */ /* 0x0006a20000000800 */
[----:B-1----:R-:W-:Y:S09]  /*c360*/  F2FP.BF16.PACK_AB R27, R199, R200 ;  /* 0x000000c8c71b723e */ /* 0x002ff200000010ff */
[----:B------:R2:W-:Y:S01]  /*c370*/  MUFU.EX2 R192, R30 ;  /* 0x0000001e00c07308 */ /* 0x0005e20000000800 */
[-C--:B------:R-:W-:Y:S05]  /*c380*/  HMMA.16816.F32.BF16 R4, R24, R156.reuse, R4 ;  /* 0x0000009c1804723c */ /* 0x080fea0000041804 */
[----:B-----5:R-:W-:Y:S04]  /*c390*/  F2FP.BF16.PACK_AB R28, R197, R198 ;  /* 0x000000c6c51c723e */ /* 0x020fe800000010ff */
[----:B------:R-:W1:Y:S03]  /*c3a0*/  MUFU.EX2 R191, R31 ;  /* 0x0000001f00bf7308 */ /* 0x000e660000000800 */
[----:B---3--:R-:W-:Y:S07]  /*c3b0*/  F2FP.BF16.PACK_AB R29, R195, R196 ;  /* 0x000000c4c31d723e */ /* 0x008fee00000010ff */
[----:B------:R-:W-:Y:S01]  /*c3c0*/  MUFU.EX2 R53, R53 ;  /* 0x0000003500357308 */ /* 0x000fe20000000800 */
[----:B--2---:R-:W-:Y:S09]  /*c3d0*/  F2FP.BF16.PACK_AB R30, R193, R194 ;  /* 0x000000c2c11e723e */ /* 0x004ff200000010ff */
[----:B------:R-:W-:Y:S01]  /*c3e0*/  MUFU.EX2 R54, R54 ;  /* 0x0000003600367308 */ /* 0x000fe20000000800 */
[----:B-1----:R-:W-:Y:S09]  /*c3f0*/  F2FP.BF16.PACK_AB R31, R191, R192 ;  /* 0x000000c0bf1f723e */ /* 0x002ff200000010ff */
[----:B------:R-:W-:Y:S01]  /*c400*/  MUFU.EX2 R55, R55 ;  /* 0x0000003700377308 */ /* 0x000fe20000000800 */
[C---:B------:R-:W-:Y:S08]  /*c410*/  HMMA.16816.F32.BF16 R8, R28.reuse, R156, R8 ;  /* 0x0000009c1c08723c */ /* 0x040ff00000041808 */
[-C--:B------:R-:W-:Y:S01]  /*c420*/  HMMA.16816.F32.BF16 R12, R28, R158.reuse, R12 ;  /* 0x0000009e1c0c723c */ /* 0x080fe2000004180c */
[----:B------:R-:W-:Y:S07]  /*c430*/  MUFU.EX2 R64, R64 ;  /* 0x0000004000407308 */ /* 0x000fee0000000800 */
[C---:B------:R-:W-:Y:S03]  /*c440*/  HMMA.16816.F32.BF16 R16, R24.reuse, R158, R16 ;  /* 0x0000009e1810723c */ /* 0x040fe60000041810 */
[----:B------:R-:W-:Y:S05]  /*c450*/  MUFU.EX2 R66, R66 ;  /* 0x0000004200427308 */ /* 0x000fea0000000800 */
[-C--:B------:R-:W-:Y:S05]  /*c460*/  HMMA.16816.F32.BF16 R100, R24, R164.reuse, R100 ;  /* 0x000000a41864723c */ /* 0x080fea0000041864 */
[----:B------:R-:W-:Y:S03]  /*c470*/  MUFU.EX2 R60, R60 ;  /* 0x0000003c003c7308 */ /* 0x000fe60000000800 */
[C---:B------:R-:W-:Y:S07]  /*c480*/  HMMA.16816.F32.BF16 R104, R28.reuse, R164, R104 ;  /* 0x000000a41c68723c */ /* 0x040fee0000041868 */
[----:B------:R-:W-:Y:S01]  /*c490*/  MUFU.EX2 R62, R62 ;  /* 0x0000003e003e7308 */ /* 0x000fe20000000800 */
[-C--:B------:R-:W-:Y:S08]  /*c4a0*/  HMMA.16816.F32.BF16 R108, R28, R166.reuse, R108 ;  /* 0x000000a61c6c723c */ /* 0x080ff0000004186c */
[C---:B------:R-:W-:Y:S01]  /*c4b0*/  HMMA.16816.F32.BF16 R112, R24.reuse, R166, R112 ;  /* 0x000000a61870723c */ /* 0x040fe20000041870 */
[----:B------:R-:W-:Y:S01]  /*c4c0*/  LDSM.16.MT88.4 R164, [R221+0xd00] ;  /* 0x000d0000dda4783b */ /* 0x000fe20000004200 */
[----:B------:R-:W-:Y:S06]  /*c4d0*/  MUFU.EX2 R57, R57 ;  /* 0x0000003900397308 */ /* 0x000fec0000000800 */
[-C--:B----4-:R-:W-:Y:S04]  /*c4e0*/  HMMA.16816.F32.BF16 R116, R24, R148.reuse, R116 ;  /* 0x000000941874723c */ /* 0x090fe80000041874 */
[----:B------:R-:W-:Y:S04]  /*c4f0*/  MUFU.EX2 R58, R58 ;  /* 0x0000003a003a7308 */ /* 0x000fe80000000800 */
[C---:B------:R-:W-:Y:S06]  /*c500*/  HMMA.16816.F32.BF16 R120, R28.reuse, R148, R120 ;  /* 0x000000941c78723c */ /* 0x040fec0000041878 */
[----:B------:R-:W-:Y:S02]  /*c510*/  MUFU.EX2 R149, R47 ;  /* 0x0000002f00957308 */ /* 0x000fe40000000800 */
[-C--:B------:R-:W-:Y:S08]  /*c520*/  HMMA.16816.F32.BF16 R20, R28, R150.reuse, R20 ;  /* 0x000000961c14723c */ /* 0x080ff00000041814 */
[C---:B------:R-:W-:Y:S01]  /*c530*/  HMMA.16816.F32.BF16 R124, R24.reuse, R150, R124 ;  /* 0x00000096187c723c */ /* 0x040fe2000004187c */
[----:B------:R-:W1:Y:S07]  /*c540*/  MUFU.EX2 R151, R45 ;  /* 0x0000002d00977308 */ /* 0x000e6e0000000800 */
[-C--:B------:R-:W-:Y:S03]  /*c550*/  HMMA.16816.F32.BF16 R128, R24, R152.reuse, R128 ;  /* 0x000000981880723c */ /* 0x080fe60000041880 */
[----:B------:R2:W3:Y:S05]  /*c560*/  MUFU.EX2 R150, R46 ;  /* 0x0000002e00967308 */ /* 0x0004ea0000000800 */
[C---:B------:R-:W-:Y:S05]  /*c570*/  HMMA.16816.F32.BF16 R132, R28.reuse, R152, R132 ;  /* 0x000000981c84723c */ /* 0x040fea0000041884 */
[----:B------:R-:W-:Y:S03]  /*c580*/  MUFU.EX2 R148, R52 ;  /* 0x0000003400947308 */ /* 0x000fe60000000800 */
[-C--:B------:R-:W-:Y:S07]  /*c590*/  HMMA.16816.F32.BF16 R32, R28, R154.reuse, R32 ;  /* 0x0000009a1c20723c */ /* 0x080fee0000041820 */
[----:B------:R4:W-:Y:S01]  /*c5a0*/  MUFU.EX2 R52, R2 ;  /* 0x0000000200347308 */ /* 0x0009e20000000800 */
[C---:B------:R-:W-:Y:S01]  /*c5b0*/  HMMA.16816.F32.BF16 R136, R24.reuse, R154, R136 ;  /* 0x0000009a1888723c */ /* 0x040fe20000041888 */
[----:B--2---:R-:W-:Y:S07]  /*c5c0*/  LDSM.16.MT88.4 R44, [R221+0x1900] ;  /* 0x00190000dd2c783b */ /* 0x004fee0000004200 */
[-C--:B------:R-:W-:Y:S01]  /*c5d0*/  HMMA.16816.F32.BF16 R68, R24, R36.reuse, R68 ;  /* 0x000000241844723c */ /* 0x080fe20000041844 */
[----:B------:R-:W-:Y:S07]  /*c5e0*/  MUFU.EX2 R59, R59 ;  /* 0x0000003b003b7308 */ /* 0x000fee0000000800 */
[C---:B------:R-:W-:Y:S03]  /*c5f0*/  HMMA.16816.F32.BF16 R72, R28.reuse, R36, R72 ;  /* 0x000000241c48723c */ /* 0x040fe60000041848 */
[----:B------:R-:W2:Y:S01]  /*c600*/  MUFU.EX2 R56, R56 ;  /* 0x0000003800387308 */ /* 0x000ea20000000800 */
[----:B----4-:R-:W-:Y:S04]  /*c610*/  FADD.FTZ R2, R242, R141 ;  /* 0x0000008df2027221 */ /* 0x010fe80000010000 */
[-C--:B------:R-:W-:Y:S04]  /*c620*/  HMMA.16816.F32.BF16 R76, R28, R38.reuse, R76 ;  /* 0x000000261c4c723c */ /* 0x080fe8000004184c */
[----:B------:R-:W-:Y:S04]  /*c630*/  FADD.FTZ R2, R244, R2 ;  /* 0x00000002f4027221 */ /* 0x000fe80000010000 */
[C---:B------:R-:W-:Y:S01]  /*c640*/  HMMA.16816.F32.BF16 R80, R24.reuse, R38, R80 ;  /* 0x000000261850723c */ /* 0x040fe20000041850 */
[----:B------:R-:W4:Y:S03]  /*c650*/  LDSM.16.MT88.4 R36, [R222+0x900] ;  /* 0x00090000de24783b */ /* 0x000f260000004200 */
[----:B------:R-:W-:Y:S04]  /*c660*/  FADD.FTZ R2, R243, R2 ;  /* 0x00000002f3027221 */ /* 0x000fe80000010000 */
[-C--:B------:R-:W-:Y:S04]  /*c670*/  HMMA.16816.F32.BF16 R84, R24, R48.reuse, R84 ;  /* 0x000000301854723c */ /* 0x080fe80000041854 */
[----:B------:R-:W-:Y:S04]  /*c680*/  FADD.FTZ R2, R204, R2 ;  /* 0x00000002cc027221 */ /* 0x000fe80000010000 */
[C---:B------:R-:W-:Y:S04]  /*c690*/  HMMA.16816.F32.BF16 R88, R28.reuse, R48, R88 ;  /* 0x000000301c58723c */ /* 0x040fe80000041858 */
[----:B------:R-:W-:Y:S04]  /*c6a0*/  FADD.FTZ R2, R203, R2 ;  /* 0x00000002cb027221 */ /* 0x000fe80000010000 */
[-C--:B------:R-:W-:Y:S07]  /*c6b0*/  HMMA.16816.F32.BF16 R92, R28, R50.reuse, R92 ;  /* 0x000000321c5c723c */ /* 0x080fee000004185c */
[----:B------:R-:W-:Y:S01]  /*c6c0*/  F2FP.BF16.PACK_AB R28, R179, R180 ;  /* 0x000000b4b31c723e */ /* 0x000fe200000010ff */
[----:B------:R-:W-:Y:S01]  /*c6d0*/  HMMA.16816.F32.BF16 R96, R24, R50, R96 ;  /* 0x000000321860723c */ /* 0x000fe20000041860 */
[----:B------:R-:W-:Y:S03]  /*c6e0*/  LDSM.16.MT88.4 R48, [R222+0x1d00] ;  /* 0x001d0000de30783b */ /* 0x000fe60000004200 */
[----:B------:R-:W-:Y:S02]  /*c6f0*/  F2FP.BF16.PACK_AB R29, R177, R178 ;  /* 0x000000b2b11d723e */ /* 0x000fe400000010ff */
[----:B-1----:R-:W-:Y:S02]  /*c700*/  F2FP.BF16.PACK_AB R30, R151, R176 ;  /* 0x000000b0971e723e */ /* 0x002fe400000010ff */
[----:B------:R-:W-:Y:S04]  /*c710*/  F2FP.BF16.PACK_AB R24, R190, R189 ;  /* 0x000000bdbe18723e */ /* 0x000fe800000010ff */
[----:B------:R-:W-:Y:S02]  /*c720*/  F2FP.BF16.PACK_AB R25, R188, R187 ;  /* 0x000000bbbc19723e */ /* 0x000fe400000010ff */
[----:B------:R-:W-:Y:S02]  /*c730*/  F2FP.BF16.PACK_AB R26, R186, R183 ;  /* 0x000000b7ba1a723e */ /* 0x000fe400000010ff */
[----:B------:R-:W-:Y:S02]  /*c740*/  F2FP.BF16.PACK_AB R27, R181, R182 ;  /* 0x000000b6b51b723e */ /* 0x000fe400000010ff */
[----:B---3--:R-:W-:Y:S05]  /*c750*/  F2FP.BF16.PACK_AB R31, R149, R150 ;  /* 0x00000096951f723e */ /* 0x008fea00000010ff */
[-C--:B------:R-:W-:Y:S08]  /*c760*/  HMMA.16816.F32.BF16 R4, R24, R40.reuse, R4 ;  /* 0x000000281804723c */ /* 0x080ff00000041804 */
[C---:B------:R-:W-:Y:S08]  /*c770*/  HMMA.16816.F32.BF16 R8, R28.reuse, R40, R8 ;  /* 0x000000281c08723c */ /* 0x040ff00000041808 */
[-C--:B------:R-:W-:Y:S08]  /*c780*/  HMMA.16816.F32.BF16 R12, R28, R42.reuse, R12 ;  /* 0x0000002a1c0c723c */ /* 0x080ff0000004180c */
[C---:B------:R-:W-:Y:S01]  /*c790*/  HMMA.16816.F32.BF16 R16, R24.reuse, R42, R16 ;  /* 0x0000002a1810723c */ /* 0x040fe20000041810 */
[----:B------:R-:W1:Y:S07]  /*c7a0*/  LDSM.16.MT88.4 R40, [R222+0x1900] ;  /* 0x00190000de28783b */ /* 0x000e6e0000004200 */
[-C--:B----4-:R-:W-:Y:S08]  /*c7b0*/  HMMA.16816.F32.BF16 R100, R24, R36.reuse, R100 ;  /* 0x000000241864723c */ /* 0x090ff00000041864 */
[C---:B------:R-:W-:Y:S08]  /*c7c0*/  HMMA.16816.F32.BF16 R104, R28.reuse, R36, R104 ;  /* 0x000000241c68723c */ /* 0x040ff00000041868 */
[-C--:B------:R-:W-:Y:S08]  /*c7d0*/  HMMA.16816.F32.BF16 R108, R28, R38.reuse, R108 ;  /* 0x000000261c6c723c */ /* 0x080ff0000004186c */
[C---:B------:R-:W-:Y:S01]  /*c7e0*/  HMMA.16816.F32.BF16 R112, R24.reuse, R38, R112 ;  /* 0x000000261870723c */ /* 0x040fe20000041870 */
[----:B------:R-:W3:Y:S07]  /*c7f0*/  LDSM.16.MT88.4 R36, [R221+0x2900] ;  /* 0x00290000dd24783b */ /* 0x000eee0000004200 */
[-C--:B------:R-:W-:Y:S08]  /*c800*/  HMMA.16816.F32.BF16 R116, R24, R44.reuse, R116 ;  /* 0x0000002c1874723c */ /* 0x080ff00000041874 */
[C---:B------:R-:W-:Y:S08]  /*c810*/  HMMA.16816.F32.BF16 R120, R28.reuse, R44, R120 ;  /* 0x0000002c1c78723c */ /* 0x040ff00000041878 */
[-C--:B------:R-:W-:Y:S08]  /*c820*/  HMMA.16816.F32.BF16 R20, R28, R46.reuse, R20 ;  /* 0x0000002e1c14723c */ /* 0x080ff00000041814 */
[C---:B------:R-:W-:Y:S01]  /*c830*/  HMMA.16816.F32.BF16 R124, R24.reuse, R46, R124 ;  /* 0x0000002e187c723c */ /* 0x040fe2000004187c */
[----:B------:R-:W4:Y:S07]  /*c840*/  LDSM.16.MT88.4 R44, [R222+0x2900] ;  /* 0x00290000de2c783b */ /* 0x000f2e0000004200 */
[-C--:B-1----:R-:W-:Y:S08]  /*c850*/  HMMA.16816.F32.BF16 R128, R24, R40.reuse, R128 ;  /* 0x000000281880723c */ /* 0x082ff00000041880 */
[C---:B------:R-:W-:Y:S08]  /*c860*/  HMMA.16816.F32.BF16 R132, R28.reuse, R40, R132 ;  /* 0x000000281c84723c */ /* 0x040ff00000041884 */
[-C--:B------:R-:W-:Y:S08]  /*c870*/  HMMA.16816.F32.BF16 R32, R28, R42.reuse, R32 ;  /* 0x0000002a1c20723c */ /* 0x080ff00000041820 */
[C---:B------:R-:W-:Y:S01]  /*c880*/  HMMA.16816.F32.BF16 R136, R24.reuse, R42, R136 ;  /* 0x0000002a1888723c */ /* 0x040fe20000041888 */
[----:B------:R-:W-:Y:S07]  /*c890*/  LDSM.16.MT88.4 R40, [R221+0x1d00] ;  /* 0x001d0000dd28783b */ /* 0x000fee0000004200 */
[-C--:B---3--:R-:W-:Y:S08]  /*c8a0*/  HMMA.16816.F32.BF16 R68, R24, R36.reuse, R68 ;  /* 0x000000241844723c */ /* 0x088ff00000041844 */
[C---:B------:R-:W-:Y:S08]  /*c8b0*/  HMMA.16816.F32.BF16 R72, R28.reuse, R36, R72 ;  /* 0x000000241c48723c */ /* 0x040ff00000041848 */
[-C--:B------:R-:W-:Y:S08]  /*c8c0*/  HMMA.16816.F32.BF16 R76, R28, R38.reuse, R76 ;  /* 0x000000261c4c723c */ /* 0x080ff0000004184c */
[C---:B------:R-:W-:Y:S01]  /*c8d0*/  HMMA.16816.F32.BF16 R80, R24.reuse, R38, R80 ;  /* 0x000000261850723c */ /* 0x040fe20000041850 */
[----:B------:R-:W1:Y:S07]  /*c8e0*/  LDSM.16.MT88.4 R36, [R222+0xd00] ;  /* 0x000d0000de24783b */ /* 0x000e6e0000004200 */
[-C--:B----4-:R-:W-:Y:S08]  /*c8f0*/  HMMA.16816.F32.BF16 R84, R24, R44.reuse, R84 ;  /* 0x0000002c1854723c */ /* 0x090ff00000041854 */
[C---:B------:R-:W-:Y:S08]  /*c900*/  HMMA.16816.F32.BF16 R88, R28.reuse, R44, R88 ;  /* 0x0000002c1c58723c */ /* 0x040ff00000041858 */
[-C--:B------:R-:W-:Y:S07]  /*c910*/  HMMA.16816.F32.BF16 R92, R28, R46.reuse, R92 ;  /* 0x0000002e1c5c723c */ /* 0x080fee000004185c */
[----:B--2---:R-:W-:Y:S01]  /*c920*/  F2FP.BF16.PACK_AB R28, R57, R56 ;  /* 0x00000038391c723e */ /* 0x004fe200000010ff */
        /* <DEDUP_REMOVED lines=15> */
[----:B------:R-:W-:Y:S01]  /*ca20*/  FADD.FTZ R9, R212, R140 ;  /* 0x0000008cd4097221 */ /* 0x000fe20000010000 */
[----:B------:R-:W-:Y:S01]  /*ca30*/  MOV R140, R144 ;  /* 0x00000090008c7202 */ /* 0x000fe20000000f00 */
[C---:B------:R-:W-:Y:S04]  /*ca40*/  HMMA.16816.F32.BF16 R164, R24.reuse, R166, R16 ;  /* 0x000000a618a4723c */ /* 0x040fe80000041810 */
[----:B------:R-:W-:Y:S02]  /*ca50*/  FADD.FTZ R11, R195, R8 ;  /* 0x00000008c30b7221 */ /* 0x000fe40000010000 */
[----:B------:R-:W-:Y:S02]  /*ca60*/  FADD.FTZ R9, R213, R9 ;  /* 0x00000009d5097221 */ /* 0x000fe40000010000 */
[-C--:B-1----:R-:W-:Y:S04]  /*ca70*/  HMMA.16816.F32.BF16 R100, R24, R36.reuse, R100 ;  /* 0x000000241864723c */ /* 0x082fe80000041864 */
[----:B------:R-:W-:Y:S02]  /*ca80*/  FADD.FTZ R3, R192, R11 ;  /* 0x0000000bc0037221 */ /* 0x000fe40000010000 */
[----:B------:R-:W-:Y:S02]  /*ca90*/  FADD.FTZ R9, R214, R9 ;  /* 0x00000009d6097221 */ /* 0x000fe40000010000 */
        /* <DEDUP_REMOVED lines=36> */
[----:B------:R-:W-:Y:S04]  /*cce0*/  FADD.FTZ R3, R53, R3 ;  /* 0x0000000335037221 */ /* 0x000fe80000010000 */
[-C--:B------:R-:W-:Y:S04]  /*ccf0*/  HMMA.16816.F32.BF16 R76, R28, R46.reuse, R76 ;  /* 0x0000002e1c4c723c */ /* 0x080fe8000004184c */
[----:B------:R-:W-:Y:S04]  /*cd00*/  FADD.FTZ R3, R64, R3 ;  /* 0x0000000340037221 */ /* 0x000fe80000010000 */
[C---:B------:R-:W-:Y:S04]  /*cd10*/  HMMA.16816.F32.BF16 R80, R24.reuse, R46, R80 ;  /* 0x0000002e1850723c */ /* 0x040fe80000041850 */
[----:B------:R-:W-:Y:S04]  /*cd20*/  FADD.FTZ R3, R65, R3 ;  /* 0x0000000341037221 */ /* 0x000fe80000010000 */
[-C--:B---3--:R-:W-:Y:S01]  /*cd30*/  HMMA.16816.F32.BF16 R84, R24, R4.reuse, R84 ;  /* 0x000000041854723c */ /* 0x088fe20000041854 */
[----:B------:R1:W-:Y:S07]  /*cd40*/  STL [R1+0x24], R3 ;  /* 0x0000240301007387 */ /* 0x0003ee0000100800 */
        /* <DEDUP_REMOVED lines=14> */
[----:B-1----:R-:W-:Y:S02]  /*ce30*/  FADD.FTZ R3, R61, R4 ;  /* 0x000000043d037221 */ /* 0x002fe40000010000 */
[----:B------:R-:W-:Y:S01]  /*ce40*/  FADD.FTZ R2, R62, R0 ;  /* 0x000000003e027221 */ /* 0x000fe20000010000 */
[----:B------:R-:W-:Y:S01]  /*ce50*/  STL [R1+0x28], R5 ;  /* 0x0000280501007387 */ /* 0x000fe20000100800 */
[----:B------:R-:W-:Y:S02]  /*ce60*/  IADD3 R0, R216, -0x1, RZ ;  /* 0xffffffffd8007810 */ /* 0x000fe40007ffe0ff */
[----:B------:R-:W-:Y:S01]  /*ce70*/  FADD.FTZ R2, R52, R2 ;  /* 0x0000000234027221 */ /* 0x000fe20000010000 */
[----:B------:R1:W-:Y:S01]  /*ce80*/  STL [R1+0x2c], R3 ;  /* 0x00002c0301007387 */ /* 0x0003e20000100800 */
[----:B------:R-:W-:Y:S02]  /*ce90*/  MOV R216, R0 ;  /* 0x0000000000d87202 */ /* 0x000fe40000000f00 */
[----:B------:R-:W-:Y:S01]  /*cea0*/  MOV R0, R146 ;  /* 0x0000009200007202 */ /* 0x000fe20000000f00 */
[----:B------:R2:W-:Y:S01]  /*ceb0*/  STL [R1+0x30], R2 ;  /* 0x0000300201007387 */ /* 0x0005e20000100800 */
[----:B-1----:R-:W-:Y:S01]  /*cec0*/  MOV R3, R145 ;  /* 0x0000009100037202 */ /* 0x002fe20000000f00 */
[----:B--2---:R-:W-:-:S05]  /*ced0*/  @P0 BRA `(.L_x_1574) ;  /* 0xffffd25000000947 */ /* 0x004fca000383ffff */
.L_x_1573:
        /* <DEDUP_REMOVED lines=11> */
[----:B----4-:R-:W3:Y:S01]  /*cf90*/  SHFL.BFLY PT, R6, R7, 0x2, 0x1f ;  /* 0x0c401f0007067f89 */ /* 0x010ee200000e0000 */
[----:B-1----:R-:W-:-:S03]  /*cfa0*/  FADD.FTZ R4, R4, R5 ;  /* 0x0000000504047221 */ /* 0x002fc60000010000 */
[----:B-----5:R-:W1:Y:S01]  /*cfb0*/  SHFL.BFLY PT, R5, R2, 0x2, 0x1f ;  /* 0x0c401f0002057f89 */ /* 0x020e6200000e0000 */
[----:B--2---:R-:W-:-:S03]  /*cfc0*/  FADD.FTZ R8, R8, R9 ;  /* 0x0000000908087221 */ /* 0x004fc60000010000 */
[----:B------:R-:W2:Y:S01]  /*cfd0*/  SHFL.BFLY PT, R0, R4, 0x1, 0x1f ;  /* 0x0c201f0004007f89 */ /* 0x000ea200000e0000 */
[----:B---3--:R-:W-:-:S03]  /*cfe0*/  FADD.FTZ R6, R6, R7 ;  /* 0x0000000706067221 */ /* 0x008fc60000010000 */
[----:B------:R-:W3:Y:S01]  /*cff0*/  SHFL.BFLY PT, R3, R8, 0x1, 0x1f ;  /* 0x0c201f0008037f89 */ /* 0x000ee200000e0000 */
[----:B-1----:R-:W-:-:S03]  /*d000*/  FADD.FTZ R5, R5, R2 ;  /* 0x0000000205057221 */ /* 0x002fc60000010000 */
[----:B------:R-:W1:Y:S01]  /*d010*/  SHFL.BFLY PT, R2, R6, 0x1, 0x1f ;  /* 0x0c201f0006027f89 */ /* 0x000e6200000e0000 */
[----:B--2---:R-:W-:Y:S01]  /*d020*/  FADD.FTZ R4, R4, R0 ;  /* 0x0000000004047221 */ /* 0x004fe20000010000 */
[----:B------:R-:W-:Y:S02]  /*d030*/  MOV R0, RZ ;  /* 0x000000ff00007202 */ /* 0x000fe40000000f00 */
[----:B------:R-:W2:Y:S01]  /*d040*/  SHFL.BFLY PT, R7, R5, 0x1, 0x1f ;  /* 0x0c201f0005077f89 */ /* 0x000ea200000e0000 */
[----:B---3--:R-:W-:Y:S01]  /*d050*/  FADD.FTZ R8, R8, R3 ;  /* 0x0000000308087221 */ /* 0x008fe20000010000 */
[----:B------:R-:W-:Y:S02]  /*d060*/  FSETP.NE.FTZ.AND P3, PT, R4, RZ, PT ;  /* 0x000000ff0400720b */ /* 0x000fe40003f75000 */
[----:B------:R-:W-:Y:S02]  /*d070*/  MOV R3, RZ ;  /* 0x000000ff00037202 */ /* 0x000fe40000000f00 */
[----:B------:R-:W-:-:S09]  /*d080*/  FSETP.NE.FTZ.AND P2, PT, R8, RZ, PT ;  /* 0x000000ff0800720b */ /* 0x000fd20003f55000 */
[----:B------:R-:W3:Y:S01]  /*d090*/  @P3 MUFU.RCP R0, R4 ;  /* 0x0000000400003308 */ /* 0x000ee20000001000 */
[----:B-1----:R-:W-:Y:S01]  /*d0a0*/  FADD.FTZ R6, R6, R2 ;  /* 0x0000000206067221 */ /* 0x002fe20000010000 */
[----:B------:R-:W-:Y:S01]  /*d0b0*/  MOV R2, RZ ;  /* 0x000000ff00027202 */ /* 0x000fe20000000f00 */
[----:B--2---:R-:W-:-:S03]  /*d0c0*/  FADD.FTZ R5, R7, R5 ;  /* 0x0000000507057221 */ /* 0x004fc60000010000 */
[----:B------:R-:W-:Y:S02]  /*d0d0*/  FSETP.NE.FTZ.AND P1, PT, R6, RZ, PT ;  /* 0x000000ff0600720b */ /* 0x000fe40003f35000 */
[----:B------:R-:W-:Y:S01]  /*d0e0*/  @P2 MUFU.RCP R3, R8 ;  /* 0x0000000800032308 */ /* 0x000fe20000001000 */
[----:B------:R-:W-:Y:S01]  /*d0f0*/  FSETP.NE.FTZ.AND P0, PT, R5, RZ, PT ;  /* 0x000000ff0500720b */ /* 0x000fe20003f15000 */
[C---:B---3--:R-:W-:Y:S02]  /*d100*/  FMUL.FTZ R152, R0.reuse, R152 ;  /* 0x0000009800987220 */ /* 0x048fe40000410000 */
[----:B------:R-:W-:-:S04]  /*d110*/  FMUL.FTZ R45, R0, R153 ;  /* 0x00000099002d7220 */ /* 0x000fc80000410000 */
[----:B------:R-:W-:Y:S01]  /*d120*/  @P3 MUFU.LG2 R10, R4 ;  /* 0x00000004000a3308 */ /* 0x000fe20000000c00 */
[C---:B------:R-:W-:Y:S02]  /*d130*/  FMUL.FTZ R164, R0.reuse, R164 ;  /* 0x000000a400a47220 */ /* 0x040fe40000410000 */
[C---:B------:R-:W-:Y:S02]  /*d140*/  FMUL.FTZ R43, R0.reuse, R165 ;  /* 0x000000a5002b7220 */ /* 0x040fe40000410000 */
[C---:B------:R-:W-:Y:S02]  /*d150*/  FMUL.FTZ R100, R0.reuse, R100 ;  /* 0x0000006400647220 */ /* 0x040fe40000410000 */
[C---:B------:R-:W-:Y:S01]  /*d160*/  FMUL.FTZ R41, R0.reuse, R101 ;  /* 0x0000006500297220 */ /* 0x040fe20000410000 */
[----:B------:R-:W1:Y:S01]  /*d170*/  @P1 MUFU.RCP R2, R6 ;  /* 0x0000000600021308 */ /* 0x000e620000001000 */
[C---:B------:R-:W-:Y:S01]  /*d180*/  FMUL.FTZ R112, R0.reuse, R112 ;  /* 0x0000007000707220 */ /* 0x040fe20000410000 */
[----:B------:R-:W-:Y:S01]  /*d190*/  @P0 MOV R7, 0x3f317218 ;  /* 0x3f31721800070802 */ /* 0x000fe20000000f00 */
        /* <DEDUP_REMOVED lines=109> */
.L_x_1561:
        /* <DEDUP_REMOVED lines=164> */
.L_x_1578:
        /* <DEDUP_REMOVED lines=65> */
[----:B------:R-:W-:Y:S01]  /*e6c0*/  IMAD.SHL.U32 R4, R8, 0x8, RZ ;  /* 0x0000000808047824 */ /* 0x000fe200078e00ff */
[----:B------:R-:W-:Y:S01]  /*e6d0*/  UIMAD UR12, UR12, UR4, URZ ;  /* 0x000000040c0c72a4 */ /* 0x000fe2000f8e023f */
[----:B------:R-:W-:Y:S01]  /*e6e0*/  IMAD.MOV.U32 R16, RZ, RZ, R9 ;  /* 0x000000ffff107224 */ /* 0x000fe200078e0009 */
[----:B------:R-:W-:Y:S01]  /*e6f0*/  SHF.R.S32.HI R5, RZ, 0x1f, R0 ;  /* 0x0000001fff057819 */ /* 0x000fe20000011400 */
[----:B------:R-:W-:Y:S01]  /*e700*/  IMAD.WIDE.U32 R2, R0, c[0x0][0x488], R2 ;  /* 0x0001220000027a25 */ /* 0x000fe200078e0002 */
[----:B------:R-:W-:Y:S01]  /*e710*/  UIADD3 UR9, UR21, UR8, URZ ;  /* 0x0000000815097290 */ /* 0x000fe2000fffe03f */
[----:B------:R-:W-:Y:S01]  /*e720*/  @P2 SHF.R.U32.HI R16, RZ, c[0x0][0x4f0], R7 ;  /* 0x00013c00ff102a19 */ /* 0x000fe20000011607 */
[----:B------:R-:W-:Y:S01]  /*e730*/  UIMAD UR5, UR13, UR5, UR12 ;  /* 0x000000050d0572a4 */ /* 0x000fe2000f8e020c */
[----:B------:R-:W-:Y:S01]  /*e740*/  IMAD R5, R5, c[0x0][0x488], RZ ;  /* 0x0001220005057a24 */ /* 0x000fe200078e02ff */
[----:B------:R-:W-:Y:S01]  /*e750*/  LOP3.LUT R4, R4, 0xc0, RZ, 0xc0, !PT ;  /* 0x000000c004047812 */ /* 0x000fe200078ec0ff */
[----:B------:R-:W-:Y:S01]  /*e760*/  IMAD.SHL.U32 R6, R19, 0x8, RZ ;  /* 0x0000000813067824 */ /* 0x000fe200078e00ff */
[----:B------:R-:W-:Y:S01]  /*e770*/  UMOV UR8, UR20 ;  /* 0x0000001400087c82 */ /* 0x000fe20008000000 */
[----:B------:R-:W-:Y:S01]  /*e780*/  IMAD R8, R0, c[0x0][0x48c], R5 ;  /* 0x0001230000087a24 */ /* 0x000fe200078e0205 */
[----:B------:R-:W-:Y:S01]  /*e790*/  LEA R0, P1, R2, c[0x0][0x450], 0x2 ;  /* 0x0001140002007a11 */ /* 0x000fe200078210ff */
[----:B------:R-:W-:Y:S01]  /*e7a0*/  UIMAD.WIDE.U32 UR8, UR13, UR4, UR8 ;  /* 0x000000040d0872a5 */ /* 0x000fe2000f8e0008 */
[----:B------:R-:W-:Y:S01]  /*e7b0*/  SHF.R.U32.HI R11, RZ, 0x3, R4 ;  /* 0x00000003ff0b7819 */ /* 0x000fe20000011604 */
[----:B------:R-:W-:Y:S01]  /*e7c0*/  IMAD.IADD R3, R3, 0x1, R8 ;  /* 0x0000000103037824 */ /* 0x000fe200078e0208 */
[----:B------:R-:W-:Y:S01]  /*e7d0*/  LOP3.LUT R10, R4, 0x18, R6, 0xf8, !PT ;  /* 0x00000018040a7812 */ /* 0x000fe200078ef806 */
[----:B------:R-:W-:Y:S01]  /*e7e0*/  UIADD3 UR5, UR9, UR5, URZ ;  /* 0x0000000509057290 */ /* 0x000fe2000fffe03f */
[----:B------:R-:W-:Y:S01]  /*e7f0*/  IADD3 R7, -R16, RZ, RZ ;  /* 0x000000ff10077210 */ /* 0x000fe20007ffe1ff */
[----:B------:R-:W-:Y:S01]  /*e800*/  SHFL.IDX PT, R12, R0, RZ, 0x1c1f ;  /* 0x001c1fff000c7589 */ /* 0x000fe200000e0000 */
[----:B------:R-:W-:Y:S01]  /*e810*/  LEA.HI.X R2, R2, c[0x0][0x454], R3, 0x2, P1 ;  /* 0x0001150002027a11 */ /* 0x000fe200008f1403 */
[----:B------:R-:W-:Y:S01]  /*e820*/  IMAD.U32 R5, RZ, RZ, UR9 ;  /* 0x00000009ff057e24 */ /* 0x000fe2000f8e00ff */
[----:B------:R-:W-:Y:S01]  /*e830*/  SHF.R.S32.HI R8, RZ, 0x1f, R16 ;  /* 0x0000001fff087819 */ /* 0x000fe20000011410 */
[----:B------:R-:W-:Y:S01]  /*e840*/  IMAD R17, R7, c[0x0][0x4e8], R9 ;  /* 0x00013a0007117a24 */ /* 0x000fe200078e0209 */
[----:B------:R-:W-:Y:S01]  /*e850*/  LOP3.LUT R19, R10, R11, RZ, 0x3c, !PT ;  /* 0x0000000b0a137212 */ /* 0x000fe200078e3cff */
[----:B------:R-:W1:Y:S01]  /*e860*/  SHFL.IDX PT, R13, R2, RZ, 0x1c1f ;  /* 0x001c1fff020d7589 */ /* 0x000e6200000e0000 */
[----:B------:R-:W-:-:S02]  /*e870*/  IMAD R7, R21, 0x80, R14 ;  /* 0x0000008015077824 */ /* 0x000fc400078e020e */
[----:B------:R-:W-:Y:S01]  /*e880*/  IMAD R3, R8, c[0x0][0x3e0], RZ ;  /* 0x0000f80008037a24 */ /* 0x000fe200078e02ff */
[----:B------:R-:W-:Y:S01]  /*e890*/  SHFL.IDX PT, R10, R0, 0x1, 0x1c1f ;  /* 0x003c1f00000a7f89 */ /* 0x000fe200000e0000 */
[----:B------:R-:W-:Y:S01]  /*e8a0*/  IMAD.U32 R4, RZ, RZ, UR8 ;  /* 0x00000008ff047e24 */ /* 0x000fe2000f8e00ff */
[----:B------:R-:W-:Y:S01]  /*e8b0*/  ISETP.GE.OR P3, PT, R7, R24, P0 ;  /* 0x000000180700720c */ /* 0x000fe20000766670 */
[----:B------:R-:W-:Y:S01]  /*e8c0*/  IMAD.U32 R5, RZ, RZ, UR5 ;  /* 0x00000005ff057e24 */ /* 0x000fe2000f8e00ff */
[----:B------:R-:W2:Y:S01]  /*e8d0*/  SHFL.IDX PT, R11, R2, 0x1, 0x1c1f ;  /* 0x003c1f00020b7f89 */ /* 0x000ea200000e0000 */
[----:B------:R-:W-:-:S03]  /*e8e0*/  IMAD R18, R16, c[0x0][0x3e4], R3 ;  /* 0x0000f90010127a24 */ /* 0x000fc600078e0203 */
[----:B------:R-:W-:Y:S04]  /*e8f0*/  SHFL.IDX PT, R14, R0, 0x2, 0x1c1f ;  /* 0x005c1f00000e7f89 */ /* 0x000fe800000e0000 */
[----:B------:R-:W3:Y:S04]  /*e900*/  SHFL.IDX PT, R15, R2, 0x2, 0x1c1f ;  /* 0x005c1f00020f7f89 */ /* 0x000ee800000e0000 */
[----:B------:R4:W-:Y:S04]  /*e910*/  SHFL.IDX PT, R8, R0, 0x3, 0x1c1f ;  /* 0x007c1f0000087f89 */ /* 0x0009e800000e0000 */
[----:B------:R2:W3:Y:S04]  /*e920*/  SHFL.IDX PT, R9, R2, 0x3, 0x1c1f ;  /* 0x007c1f0002097f89 */ /* 0x0004e800000e0000 */
[----:B-1----:R-:W-:Y:S01]  /*e930*/  @!P3 ST.E [R12.64], R51 ;  /* 0x000000330c00b985 */ /* 0x002fe2000c10190e */
[C---:B----4-:R-:W-:Y:S01]  /*e940*/  IADD3 R0, R7.reuse, 0x8, RZ ;  /* 0x0000000807007810 */ /* 0x050fe20007ffe0ff */
[----:B--2---:R-:W-:Y:S01]  /*e950*/  IMAD.WIDE.U32 R2, R16, c[0x0][0x3e0], R4 ;  /* 0x0000f80010027a25 */ /* 0x004fe200078e0004 */
[----:B------:R-:W-:-:S02]  /*e960*/  IADD3 R5, R7, 0x40, RZ ;  /* 0x0000004007057810 */ /* 0x000fc40007ffe0ff */
[----:B------:R-:W-:Y:S02]  /*e970*/  IADD3 R7, R7, 0x48, RZ ;  /* 0x0000004807077810 */ /* 0x000fe40007ffe0ff */
[-C--:B------:R-:W-:Y:S02]  /*e980*/  ISETP.GE.OR P2, PT, R0, R24.reuse, P0 ;  /* 0x000000180000720c */ /* 0x080fe40000746670 */
[----:B------:R-:W-:Y:S02]  /*e990*/  SHF.R.S32.HI R4, RZ, 0x1f, R17 ;  /* 0x0000001fff047819 */ /* 0x000fe40000011411 */
[-C--:B------:R-:W-:Y:S01]  /*e9a0*/  ISETP.GE.OR P1, PT, R5, R24.reuse, P0 ;  /* 0x000000180500720c */ /* 0x080fe20000726670 */
[----:B------:R-:W-:Y:S01]  /*e9b0*/  IMAD.U32 R5, R20, 0x20, R19 ;  /* 0x0000002014057824 */ /* 0x000fe200078e0013 */
[----:B------:R-:W-:Y:S01]  /*e9c0*/  ISETP.GE.OR P0, PT, R7, R24, P0 ;  /* 0x000000180700720c */ /* 0x000fe20000706670 */
[----:B------:R-:W-:Y:S01]  /*e9d0*/  IMAD R0, R4, c[0x0][0x3d8], RZ ;  /* 0x0000f60004007a24 */ /* 0x000fe200078e02ff */
[----:B------:R-:W-:-:S03]  /*e9e0*/  IADD3 R3, R3, R18, RZ ;  /* 0x0000001203037210 */ /* 0x000fc60007ffe0ff */
[----:B------:R-:W-:Y:S02]  /*e9f0*/  IMAD R4, R17, c[0x0][0x3dc], R0 ;  /* 0x0000f70011047a24 */ /* 0x000fe400078e0200 */
[----:B------:R-:W-:Y:S01]  /*ea00*/  IMAD.SHL.U32 R0, R5, 0x2, RZ ;  /* 0x0000000205007824 */ /* 0x000fe200078e00ff */
[----:B------:R1:W-:Y:S01]  /*ea10*/  @!P2 ST.E [R10.64], R52 ;  /* 0x000000340a00a985 */ /* 0x0003e2000c10190e */
[----:B------:R-:W-:-:S03]  /*ea20*/  IMAD.WIDE.U32 R2, R17, c[0x0][0x3d8], R2 ;  /* 0x0000f60011027a25 */ /* 0x000fc600078e0002 */
[----:B---3--:R2:W-:Y:S01]  /*ea30*/  @!P1 ST.E [R14.64], R53 ;  /* 0x000000350e009985 */ /* 0x0085e2000c10190e */
[----:B------:R-:W-:-:S03]  /*ea40*/  IMAD.IADD R3, R3, 0x1, R4 ;  /* 0x0000000103037824 */ /* 0x000fc600078e0204 */
[----:B------:R2:W-:Y:S01]  /*ea50*/  @!P0 ST.E [R8.64], R54 ;  /* 0x0000003608008985 */ /* 0x0005e2000c10190e */
[----:B------:R-:W-:-:S03]  /*ea60*/  LEA R25, P0, R2, c[0x0][0x380], 0x1 ;  /* 0x0000e00002197a11 */ /* 0x000fc600078008ff */
[----:B------:R2:W3:Y:S04]  /*ea70*/  LDS.128 R36, [R0+0x880] ;  /* 0x0008800000247984 */ /* 0x0004e80000000c00 */
[----:B------:R2:W4:Y:S04]  /*ea80*/  LDS.128 R52, [R0+0x1080] ;  /* 0x0010800000347984 */ /* 0x0005280000000c00 */
        /* <DEDUP_REMOVED lines=19> */
[----:B--2---:R2:W4:Y:S01]  /*ebc0*/  LDS.128 R12, [R0+0x4080] ;  /* 0x00408000000c7984 */ /* 0x0045220000000c00 */
[----:B------:R-:W-:-:S09]  /*ebd0*/  ISETP.GE.AND P2, PT, R6, c[0x0][0x3c8], PT ;  /* 0x0000f20006007a0c */ /* 0x000fd20003f46270 */
[----:B------:R-:W-:-:S04]  /*ebe0*/  @!P1 SHF.R.S32.HI R4, RZ, 0x1f, R5 ;  /* 0x0000001fff049819 */ /* 0x000fc80000011405 */
[----:B------:R-:W-:Y:S01]  /*ebf0*/  @!P1 LEA.HI R4, R4, R5, RZ, 0x3 ;  /* 0x0000000504049211 */ /* 0x000fe200078f18ff */
[----:B-1----:R-:W-:-:S03]  /*ec00*/  @!P2 IMAD.WIDE R8, R6, 0x2, R2 ;  /* 0x000000020608a825 */ /* 0x002fc600078e0202 */
[----:B------:R-:W-:Y:S02]  /*ec10*/  @!P1 LOP3.LUT R4, R4, 0xfffffff8, RZ, 0xc0, !PT ;  /* 0xfffffff804049812 */ /* 0x000fe400078ec0ff */
[----:B--2---:R-:W-:-:S03]  /*ec20*/  @!P0 SHF.R.S32.HI R0, RZ, 0x1f, R7 ;  /* 0x0000001fff008819 */ /* 0x004fc60000011407 */
[----:B------:R-:W-:Y:S01]  /*ec30*/  @!P1 IMAD.WIDE R4, R4, 0x2, R2 ;  /* 0x0000000204049825 */ /* 0x000fe200078e0202 */
[----:B------:R-:W-:-:S04]  /*ec40*/  @!P0 LEA.HI R0, R0, R7, RZ, 0x3 ;  /* 0x0000000700008211 */ /* 0x000fc800078f18ff */
[----:B------:R-:W-:Y:S01]  /*ec50*/  @!P0 LOP3.LUT R0, R0, 0xfffffff8, RZ, 0xc0, !PT ;  /* 0xfffffff800008812 */ /* 0x000fe200078ec0ff */
[----:B---3--:R1:W-:Y:S04]  /*ec60*/  @!P2 ST.E.128 [R8.64], R20 ;  /* 0x000000140800a985 */ /* 0x0083e8000c101d0e */
[----:B------:R-:W-:Y:S01]  /*ec70*/  @!P0 IMAD.WIDE R2, R0, 0x2, R2 ;  /* 0x0000000200028825 */ /* 0x000fe200078e0202 */
[----:B-----5:R1:W-:Y:S04]  /*ec80*/  @!P1 ST.E.128 [R4.64], R16 ;  /* 0x0000001004009985 */ /* 0x0203e8000c101d0e */
[----:B----4-:R1:W-:Y:S02]  /*ec90*/  @!P0 ST.E.128 [R2.64], R12 ;  /* 0x0000000c02008985 */ /* 0x0103e4000c101d0e */
.L_x_1580:
[----:B---3--:R-:W-:Y:S05]  /*eca0*/  BSYNC B0 ;  /* 0x0000000000007941 */ /* 0x008fea0003800000 */
.L_x_1579:
        /* <DEDUP_REMOVED lines=23> */
.L_x_1582:
[----:B------:R-:W-:Y:S05]  /*ee20*/  BSYNC B0 ;  /* 0x0000000000007941 */ /* 0x000fea0003800000 */
.L_x_1581:
        /* <DEDUP_REMOVED lines=23> */
.L_x_1584:
[----:B------:R-:W-:Y:S05]  /*efa0*/  BSYNC B0 ;  /* 0x0000000000007941 */ /* 0x000fea0003800000 */
.L_x_1583:
        /* <DEDUP_REMOVED lines=24> */
.L_x_1577:
        /* <DEDUP_REMOVED lines=31> */
.L_x_1585:
        /* <DEDUP_REMOVED lines=13> */
[----:B------:R-:W-:Y:S01]  /*f3f0*/  ULDC.64 UR4, c[0x0][0x490] ;  /* 0x0001240000047ab9 */ /* 0x000fe20000000a00 */
[----:B------:R-:W-:Y:S01]  /*f400*/  IMAD.MOV.U32 R2, RZ, RZ, R3 ;  /* 0x000000ffff027224 */ /* 0x000fe200078e0003 */
[----:B------:R-:W-:Y:S02]  /*f410*/  UIMAD UR7, UR8, UR4, URZ ;  /* 0x00000004080772a4 */ /* 0x000fe4000f8e023f */
[----:B------:R-:W-:Y:S01]  /*f420*/  ISETP.NE.AND P0, PT, R0, 0x1, PT ;  /* 0x000000010000780c */ /* 0x000fe20003f05270 */
[----:B------:R-:W-:Y:S02]  /*f430*/  UMOV UR16, UR10 ;  /* 0x0000000a00107c82 */ /* 0x000fe40008000000 */
        /* <DEDUP_REMOVED lines=19> */
[----:B------:R-:W-:-:S05]  /*f570*/  IMAD R4, R0, c[0x0][0x48c], R4 ;  /* 0x0001230000047a24 */ /* 0x000fca00078e0204 */
[----:B------:R-:W-:Y:S02]  /*f580*/  IADD3 R0, R3, R4, RZ ;  /* 0x0000000403007210 */ /* 0x000fe40007ffe0ff */
[----:B------:R-:W-:-:S04]  /*f590*/  LEA R4, P0, R2, c[0x0][0x450], 0x2 ;  /* 0x0001140002047a11 */ /* 0x000fc800078010ff */
[----:B------:R-:W-:Y:S01]  /*f5a0*/  LEA.HI.X R5, R2, c[0x0][0x454], R0, 0x2, P0 ;  /* 0x0001150002057a11 */ /* 0x000fe200000f1400 */
[----:B------:R-:W-:-:S05]  /*f5b0*/  IMAD.MOV.U32 R0, RZ, RZ, -0x800000 ;  /* 0xff800000ff007424 */ /* 0x000fca00078e00ff */
[----:B------:R1:W-:Y:S03]  /*f5c0*/  STG.E [R4.64], R0 ;  /* 0x0000000004007986 */ /* 0x0003e6000c10190e */
.L_x_1587:
[----:B------:R-:W-:Y:S05]  /*f5d0*/  BSYNC B0 ;  /* 0x0000000000007941 */ /* 0x000fea0003800000 */
.L_x_1586:
        /* <DEDUP_REMOVED lines=70> */
.L_x_1589:
[----:B------:R-:W-:Y:S05]  /*fa40*/  BSYNC B0 ;  /* 0x0000000000007941 */ /* 0x000fea0003800000 */
.L_x_1588:
        /* <DEDUP_REMOVED lines=21> */
.L_x_1591:
[----:B------:R-:W-:Y:S05]  /*fba0*/  BSYNC B0 ;  /* 0x0000000000007941 */ /* 0x000fea0003800000 */
.L_x_1590:
        /* <DEDUP_REMOVED lines=21> */
.L_x_1593:
[----:B------:R-:W-:Y:S05]  /*fd00*/  BSYNC B0 ;  /* 0x0000000000007941 */ /* 0x000fea0003800000 */
.L_x_1592:
        /* <DEDUP_REMOVED lines=22> */
.L_x_1594:
        /* <DEDUP_REMOVED lines=9> */
.L_x_1736:


//--------------------- .text._ZN7cutlass13device_kernelIN5flash19enable_sm80_to_sm89INS1_16FlashAttnFwdSm80INS1_25CollectiveMainloopFwdSm80ILi4ELi1ELb0EN4cute5tupleIJNS5_1CILi128EEENS7_ILi64EEENS7_ILi96EEEEEELi96ENS_10bfloat16_tEfNS_4arch4Sm80ELb1ELb0ELb0ELb1ELb1ELb1ELb1ELb0EEENS1_21CollectiveEpilogueFwdINS6_IJS8_SA_S9_EEENS6_IJNS7_ILi1EEESI_SI_EEESC_SE_Li128ELb1ELb1ELb0ELb0EEENS1_19SingleTileSchedulerILb1ELb0ELb1ELi128EEEEEEEEEvNT_6ParamsE --------------------------
	.section	.text._ZN7cutlass13device_kernelIN5flash19enable_sm80_to_sm89INS1_16FlashAttnFwdSm80INS1_25CollectiveMainloopFwdSm80ILi4ELi1ELb0EN4cute5tupleIJNS5_1CILi128EEENS7_ILi64EEENS7_ILi96EEEEEELi96ENS_10bfloat16_tEfNS_4arch4Sm80ELb1ELb0ELb0ELb1ELb1ELb1ELb1ELb0EEENS1_21CollectiveEpilogueFwdINS6_IJS8_SA_S9_EEENS6_IJNS7_ILi1EEESI_SI_EEESC_SE_Li128ELb1ELb1ELb0ELb0EEENS1_19SingleTileSchedulerILb1ELb0ELb1ELi128EEEEEEEEEvNT_6ParamsE,"ax",@progbits
	.sectioninfo	@"SHI_REGISTERS=255"
	.align	128
.text._ZN7cutlass13device_kernelIN5flash19enable_sm80_to_sm89INS1_16FlashAttnFwdSm80INS1_25CollectiveMainloopFwdSm80ILi4ELi1ELb0EN4cute5tupleIJNS5_1CILi128EEENS7_ILi64EEENS7_ILi96EEEEEELi96ENS_10bfloat16_tEfNS_4arch4Sm80ELb1ELb0ELb0ELb1ELb1ELb1ELb1ELb0EEENS1_21CollectiveEpilogueFwdINS6_IJS8_SA_S9_EEENS6_IJNS7_ILi1EEESI_SI_EEESC_SE_Li128ELb1ELb1ELb0ELb0EEENS1_19SingleTileSchedulerILb1ELb0ELb1ELi128EEEEEEEEEvNT_6ParamsE:
        .type           _ZN7cutlass13device_kernelIN5flash19enable_sm80_to_sm89INS1_16FlashAttnFwdSm80INS1_25CollectiveMainloopFwdSm80ILi4ELi1ELb0EN4cute5tupleIJNS5_1CILi128EEENS7_ILi64EEENS7_ILi96EEEEEELi96ENS_10bfloat16_tEfNS_4arch4Sm80ELb1ELb0ELb0ELb1ELb1ELb1ELb1ELb0EEENS1_21CollectiveEpilogueFwdINS6_IJS8_SA_S9_EEENS6_IJNS7_ILi1EEESI_SI_EEESC_SE_Li128ELb1ELb1ELb0ELb0EEENS1_19SingleTileSchedulerILb1ELb0ELb1ELi128EEEEEEEEEvNT_6ParamsE,@function
        .size           _ZN7cutlass13device_kernelIN5flash19enable_sm80_to_sm89INS1_16FlashAttnFwdSm80INS1_25CollectiveMainloopFwdSm80ILi4ELi1ELb0EN4cute5tupleIJNS5_1CILi128EEENS7_ILi64EEENS7_ILi96EEEEEELi96ENS_10bfloat16_tEfNS_4arch4Sm80ELb1ELb0ELb0ELb1ELb1ELb1ELb1ELb0EEENS1_21CollectiveEpilogueFwdINS6_IJS8_SA_S9_EEENS6_IJNS7_ILi1EEESI_SI_EEESC_SE_Li128ELb1ELb1ELb0ELb0EEENS1_19SingleTileSchedulerILb1ELb0ELb1ELi128EEEEEEEEEvNT_6ParamsE,(.L_x_1737 - _ZN7cutlass13device_kernelIN5flash19enable_sm80_to_sm89INS1_16FlashAttnFwdSm80INS1_25CollectiveMainloopFwdSm80ILi4ELi1ELb0EN4cute5tupleIJNS5_1CILi128EEENS7_ILi64EEENS7_ILi96EEEEEELi96ENS_10bfloat16_tEfNS_4arch4Sm80ELb1ELb0ELb0ELb1ELb1ELb1ELb1ELb0EEENS1_21CollectiveEpilogueFwdINS6_IJS8_SA_S9_EEENS6_IJNS7_ILi1EEESI_SI_EEESC_SE_Li128ELb1ELb1ELb0ELb0EEENS1_19SingleTileSchedulerILb1ELb0ELb1ELi128EEEEEEEEEvNT_6ParamsE)
        .other          _ZN7cutlass13device_kernelIN5flash19enable_sm80_to_sm89INS1_16FlashAttnFwdSm80INS1_25CollectiveMainloopFwdSm80ILi4ELi1ELb0EN4cute5tupleIJNS5_1CILi128EEENS7_ILi64EEENS7_ILi96EEEEEELi96ENS_10bfloat16_tEfNS_4arch4Sm80ELb1ELb0ELb0ELb1ELb1ELb1ELb1ELb0EEENS1_21CollectiveEpilogueFwdINS6_IJS8_SA_S9_EEENS6_IJNS7_ILi1EEESI_SI_EEESC_SE_Li128ELb1ELb1ELb0ELb0EEENS1_19SingleTileSchedulerILb1ELb0ELb1ELi128EEEEEEEEEvNT_6ParamsE,@"STO_CUDA_ENTRY STV_DEFAULT"
_ZN7cutlass13device_kernelIN5flash19enable_sm80_to_sm89INS1_16FlashAttnFwdSm80INS1_25CollectiveMainloopFwdSm80ILi4ELi1ELb0EN4cute5tupleIJNS5_1CILi128EEENS7_ILi64EEENS7_ILi96EEEEEELi96ENS_10bfloat16_tEfNS_4arch4Sm80ELb1ELb0ELb0ELb1ELb1ELb1ELb1ELb0EEENS1_21CollectiveEpilogueFwdINS6_IJS8_SA_S9_EEENS6_IJNS7_ILi1EEESI_SI_EEESC_SE_Li128ELb1ELb1ELb0ELb0EEENS1_19SingleTileSchedulerILb1ELb0ELb1ELi128EEEEEEEEEvNT_6ParamsE:
        /* <DEDUP_REMOVED lines=21> */
.L_x_1596:
        /* <DEDUP_REMOVED lines=13> */
.L_x_1598:
[----:B------:R-:W-:Y:S02]  /*0220*/  ULDC UR5, c[0x0][0x54c] ;  /* 0x0001530000057ab9 */ /* 0x000fe40000000800 */
.L_x_1597:
[----:B------:R-:W-:Y:S02]  /*0230*/  ULDC UR4, c[0x0][0x548] ;  /* 0x0001520000047ab9 */ /* 0x000fe40000000800 */
[----:B------:R-:W-:-:S02]  /*0240*/  USHF.L.U32 UR12, UR12, 0x7, URZ ;  /* 0x000000070c0c7899 */ /* 0x000fc4000800063f */
[----:B------:R-:W-:-:S04]  /*0250*/  UIMAD UR4, UR5, UR4, URZ ;  /* 0x00000004050472a4 */ /* 0x000fc8000f8e023f */
[----:B------:R-:W-:-:S04]  /*0260*/  UISETP.GE.AND UP0, UPT, UR12, UR4, UPT ;  /* 0x000000040c00728c */ /* 0x000fc8000bf06270 */
[----:B------:R-:W-:Y:S01]  /*0270*/  USEL UR18, UR18, 0xffffffff, !UP0 ;  /* 0xffffffff12127887 */ /* 0x000fe2000c000000 */
[----:B------:R-:W-:Y:S05]  /*0280*/  BRA `(.L_x_1599) ;  /* 0x000001b000007947 */ /* 0x000fea0003800000 */
.L_x_1595:
        /* <DEDUP_REMOVED lines=8> */
.L_x_1600:
        /* <DEDUP_REMOVED lines=13> */
.L_x_1602:
[----:B------:R-:W-:Y:S02]  /*03e0*/  ULDC UR5, c[0x0][0x54c] ;  /* 0x0001530000057ab9 */ /* 0x000fe40000000800 */
.L_x_1601:
[----:B------:R-:W-:Y:S02]  /*03f0*/  ULDC UR4, c[0x0][0x548] ;  /* 0x0001520000047ab9 */ /* 0x000fe40000000800 */
[----:B------:R-:W-:-:S02]  /*0400*/  USHF.L.U32 UR12, UR12, 0x7, URZ ;  /* 0x000000070c0c7899 */ /* 0x000fc4000800063f */
[----:B------:R-:W-:-:S04]  /*0410*/  UIMAD UR4, UR5, UR4, URZ ;  /* 0x00000004050472a4 */ /* 0x000fc8000f8e023f */
[----:B------:R-:W-:-:S04]  /*0420*/  UISETP.GE.AND UP0, UPT, UR12, UR4, UPT ;  /* 0x000000040c00728c */ /* 0x000fc8000bf06270 */
[----:B------:R-:W-:-:S06]  /*0430*/  USEL UR18, UR18, 0xffffffff, !UP0 ;  /* 0xffffffff12127887 */ /* 0x000fcc000c000000 */
.L_x_1599:
        /* <DEDUP_REMOVED lines=64> */
.L_x_1603:
        /* <DEDUP_REMOVED lines=10> */
.L_x_1604:
[----:B------:R-:W-:Y:S05]  /*08e0*/  @!P4 BRA `(.L_x_1605) ;  /* 0x000000500000c947 */ /* 0x000fea0003800000 */
[----:B-1--4-:R1:W4:Y:S04]  /*08f0*/  LDG.E R0, [R4.64] ;  /* 0x0000001404007981 */ /* 0x012328000c1e1900 */
[----:B-1-3--:R-:W3:Y:S01]  /*0900*/  LDG.E R4, [R4.64+0x4] ;  /* 0x0000041404047981 */ /* 0x00aee2000c1e1900 */
[----:B----4-:R-:W1:Y:S08]  /*0910*/  R2UR UR16, R0 ;  /* 0x00000000001073c2 */ /* 0x010e7000000e0000 */
[----:B---3--:R-:W1:Y:S02]  /*0920*/  R2UR UR4, R4 ;  /* 0x00000000040473c2 */ /* 0x008e6400000e0000 */
[----:B-1----:R-:W-:-:S06]  /*0930*/  UIADD3 UR16, -UR16, UR4, URZ ;  /* 0x0000000410107290 */ /* 0x002fcc000fffe13f */
.L_x_1605:
        /* <DEDUP_REMOVED lines=338> */
.L_x_1631:
[----:B------:R-:W-:Y:S01]  /*1e60*/  IMAD.SHL.U32 R91, R79, 0x40, RZ ;  /* 0x000000404f5b7824 */ /* 0x000fe200078e00ff */
[----:B------:R-:W-:Y:S04]  /*1e70*/  DEPBAR.LE SB0, 0x0 ;  /* 0x000080000000791a */ /* 0x000fe80000000000 */
[----:B------:R-:W-:Y:S01]  /*1e80*/  IMAD.IADD R0, R111, 0x1, R91 ;  /* 0x000000016f007824 */ /* 0x000fe200078e025b */
[----:B------:R-:W-:Y:S01]  /*1e90*/  ISETP.NE.AND P1, PT, R159, 0x1, PT ;  /* 0x000000019f00780c */ /* 0x000fe20003f25270 */
[----:B------:R-:W-:Y:S01]  /*1ea0*/  IMAD.MOV.U32 R83, RZ, RZ, RZ ;  /* 0x000000ffff537224 */ /* 0x000fe200078e00ff */
[----:B------:R-:W-:Y:S01]  /*1eb0*/  ISETP.GE.AND P2, PT, R158, 0x1, PT ;  /* 0x000000019e00780c */ /* 0x000fe20003f46270 */
[----:B-1----:R-:W-:Y:S01]  /*1ec0*/  IMAD.IADD R2, R141, 0x1, R0 ;  /* 0x000000018d027824 */ /* 0x002fe200078e0200 */
        /* <DEDUP_REMOVED lines=100> */
.L_x_1611:
[----:B------:R-:W-:Y:S05]  /*2510*/  BSYNC B0 ;  /* 0x0000000000007941 */ /* 0x000fea0003800000 */
.L_x_1610:
        /* <DEDUP_REMOVED lines=94> */
.L_x_1614:
[----:B------:R-:W-:Y:S05]  /*2b00*/  BSYNC B0 ;  /* 0x0000000000007941 */ /* 0x000fea0003800000 */
.L_x_1613:
        /* <DEDUP_REMOVED lines=58> */
.L_x_1616:
[----:B------:R-:W-:Y:S05]  /*2eb0*/  BSYNC B0 ;  /* 0x0000000000007941 */ /* 0x000fea0003800000 */
.L_x_1615:
        /* <DEDUP_REMOVED lines=58> */
.L_x_1618:
[----:B------:R-:W-:Y:S05]  /*3260*/  BSYNC B0 ;  /* 0x0000000000007941 */ /* 0x000fea0003800000 */
.L_x_1617:
        /* <DEDUP_REMOVED lines=58> */
.L_x_1620:
[----:B------:R-:W-:Y:S05]  /*3610*/  BSYNC B0 ;  /* 0x0000000000007941 */ /* 0x000fea0003800000 */
.L_x_1619:
        /* <DEDUP_REMOVED lines=58> */
.L_x_1622:
[----:B------:R-:W-:Y:S05]  /*39c0*/  BSYNC B0 ;  /* 0x0000000000007941 */ /* 0x000fea0003800000 */
.L_x_1621:
        /* <DEDUP_REMOVED lines=58> */
.L_x_1609:
        /* <DEDUP_REMOVED lines=47> */
.L_x_1624:
[----:B------:R-:W-:Y:S05]  /*4060*/  BSYNC B0 ;  /* 0x0000000000007941 */ /* 0x000fea0003800000 */
.L_x_1623:
        /* <DEDUP_REMOVED lines=158> */
.L_x_1626:
[----:B------:R-:W-:Y:S05]  /*4a50*/  BSYNC B0 ;  /* 0x0000000000007941 */ /* 0x000fea0003800000 */
.L_x_1625:
        /* <DEDUP_REMOVED lines=123> */
.L_x_1628:
[----:B------:R-:W-:Y:S05]  /*5210*/  BSYNC B0 ;  /* 0x0000000000007941 */ /* 0x000fea0003800000 */
.L_x_1627:
        /* <DEDUP_REMOVED lines=126> */
.L_x_1608:
        /* <DEDUP_REMOVED lines=38> */
.L_x_1612:
[----:B------:R-:W-:Y:S05]  /*5c60*/  BSYNC B1 ;  /* 0x0000000000017941 */ /* 0x000fea0003800000 */
.L_x_1607:
        /* <DEDUP_REMOVED lines=84> */
.L_x_1630:
[----:B--2---:R-:W-:Y:S05]  /*61b0*/  BSYNC B0 ;  /* 0x0000000000007941 */ /* 0x004fea0003800000 */
.L_x_1629:
        /* <DEDUP_REMOVED lines=26> */
.L_x_1606:
        /* <DEDUP_REMOVED lines=204> */
.L_x_1634:
[----:B---34-:R-:W-:Y:S05]  /*7020*/  BSYNC B0 ;  /* 0x0000000000007941 */ /* 0x018fea0003800000 */
.L_x_1633:
        /* <DEDUP_REMOVED lines=20> */
.L_x_1636:
[----:B------:R-:W-:Y:S05]  /*7170*/  BSYNC B0 ;  /* 0x0000000000007941 */ /* 0x000fea0003800000 */
.L_x_1635:
        /* <DEDUP_REMOVED lines=20> */
.L_x_1638:
[----:B------:R-:W-:Y:S05]  /*72c0*/  BSYNC B0 ;  /* 0x0000000000007941 */ /* 0x000fea0003800000 */
.L_x_1637:
        /* <DEDUP_REMOVED lines=73> */
[----:B------:R-:W-:Y:S03]  /*7760*/  STL [R1], R112 ;  /* 0x0000007001007387 */ /* 0x000fe60000100800 */
        /* <DEDUP_REMOVED lines=44> */
.L_x_1639:
        /* <DEDUP_REMOVED lines=11> */
[----:B------:R-:W-:Y:S01]  /*7ae0*/  IMAD R0, R147, c[0x0][0x294], R0 ;  /* 0x0000a50093007a24 */ /* 0x000fe200078e0200 */
        /* <DEDUP_REMOVED lines=110> */
.L_x_1643:
[----:B------:R-:W-:Y:S05]  /*81d0*/  BSYNC B0 ;  /* 0x0000000000007941 */ /* 0x000fea0003800000 */
.L_x_1642:
        /* <DEDUP_REMOVED lines=121> */
.L_x_1645:
[----:B--23--:R-:W-:Y:S05]  /*8970*/  BSYNC B0 ;  /* 0x0000000000007941 */ /* 0x00cfea0003800000 */
.L_x_1644:
[----:B-----5:R-:W-:Y:S01]  /*8980*/  IMAD.MOV.U32 R0, RZ, RZ, R68 ;  /* 0x000000ffff007224 */ /* 0x020fe200078e0044 */
[----:B------:R-:W-:Y:S01]  /*8990*/  UIADD3 UR4, -UR12, UR7, URZ ;  /* 0x000000070c047290 */ /* 0x000fe2000fffe13f */
[----:B-1----:R-:W-:Y:S01]  /*89a0*/  IMAD.MOV.U32 R5, RZ, RZ, R69 ;  /* 0x000000ffff057224 */ /* 0x002fe200078e0045 */
[----:B------:R-:W-:Y:S01]  /*89b0*/  LEA.HI R7, R47, R47, RZ, 0x1 ;  /* 0x0000002f2f077211 */ /* 0x000fe200078f08ff */
        /* <DEDUP_REMOVED lines=113> */
.L_x_1649:
[----:B------:R-:W-:Y:S05]  /*90d0*/  BSYNC B0 ;  /* 0x0000000000007941 */ /* 0x000fea0003800000 */
.L_x_1648:
        /* <DEDUP_REMOVED lines=50> */
.L_x_1651:
[----:B------:R-:W-:Y:S05]  /*9400*/  BSYNC B0 ;  /* 0x0000000000007941 */ /* 0x000fea0003800000 */
.L_x_1650:
        /* <DEDUP_REMOVED lines=50> */
.L_x_1653:
[----:B------:R-:W-:Y:S05]  /*9730*/  BSYNC B0 ;  /* 0x0000000000007941 */ /* 0x000fea0003800000 */
.L_x_1652:
        /* <DEDUP_REMOVED lines=50> */
.L_x_1655:
[----:B------:R-:W-:Y:S05]  /*9a60*/  BSYNC B0 ;  /* 0x0000000000007941 */ /* 0x000fea0003800000 */
.L_x_1654:
        /* <DEDUP_REMOVED lines=50> */
.L_x_1657:
[----:B------:R-:W-:Y:S05]  /*9d90*/  BSYNC B0 ;  /* 0x0000000000007941 */ /* 0x000fea0003800000 */
.L_x_1656:
        /* <DEDUP_REMOVED lines=49> */
.L_x_1647:
[----:B------:R-:W-:Y:S05]  /*a0b0*/  BSYNC B1 ;  /* 0x0000000000017941 */ /* 0x000fea0003800000 */
.L_x_1646:
        /* <DEDUP_REMOVED lines=52> */
.L_x_1660:
[----:B------:R-:W-:Y:S05]  /*a400*/  BSYNC B0 ;  /* 0x0000000000007941 */ /* 0x000fea0003800000 */
.L_x_1659:
        /* <DEDUP_REMOVED lines=50> */
.L_x_1662:
[----:B------:R-:W-:Y:S05]  /*a730*/  BSYNC B0 ;  /* 0x0000000000007941 */ /* 0x000fea0003800000 */
.L_x_1661:
        /* <DEDUP_REMOVED lines=50> */
.L_x_1664:
[----:B------:R-:W-:Y:S05]  /*aa60*/  BSYNC B0 ;  /* 0x0000000000007941 */ /* 0x000fea0003800000 */
.L_x_1663:
        /* <DEDUP_REMOVED lines=50> */
.L_x_1666:
[----:B------:R-:W-:Y:S05]  /*ad90*/  BSYNC B0 ;  /* 0x0000000000007941 */ /* 0x000fea0003800000 */
.L_x_1665:
        /* <DEDUP_REMOVED lines=50> */
.L_x_1668:
[----:B------:R-:W-:Y:S05]  /*b0c0*/  BSYNC B0 ;  /* 0x0000000000007941 */ /* 0x000fea0003800000 */
.L_x_1667:
        /* <DEDUP_REMOVED lines=50> */
.L_x_1641:
        /* <DEDUP_REMOVED lines=74> */
.L_x_1670:
[----:B------:R-:W-:Y:S05]  /*b890*/  BSYNC B0 ;  /* 0x0000000000007941 */ /* 0x000fea0003800000 */
.L_x_1669:
[----:B------:R-:W-:Y:S01]  /*b8a0*/  IADD3 R3, R24, 0x40, RZ ;  /* 0x0000004018037810 */ /* 0x000fe20007ffe0ff */
[----:B-----5:R-:W-:Y:S01]  /*b8b0*/  IMAD.MOV.U32 R0, RZ, RZ, R50 ;  /* 0x000000ffff007224 */ /* 0x020fe200078e0032 */
[----:B-1--4-:R1:W4:Y:S01]  /*b8c0*/  SHFL.IDX PT, R7, R15, 0x1, 0x1e1f ;  /* 0x003e1f000f077f89 */ /* 0x01232200000e0000 */
[----:B------:R-:W-:Y:S01]  /*b8d0*/  IMAD.MOV.U32 R5, RZ, RZ, R51 ;  /* 0x000000ffff057224 */ /* 0x000fe200078e0033 */
[----:B------:R-:W-:Y:S01]  /*b8e0*/  ISETP.GE.AND P0, PT, R3, UR7, PT ;  /* 0x0000000703007c0c */ /* 0x000fe2000bf06270 */
[----:B---3--:R-:W-:Y:S01]  /*b8f0*/  IMAD.MOV.U32 R4, RZ, RZ, R48 ;  /* 0x000000ffff047224 */ /* 0x008fe200078e0030 */
[----:B--2---:R1:W2:Y:S01]  /*b900*/  SHFL.IDX PT, R6, R25, 0x1, 0x1e1f ;  /* 0x003e1f0019067f89 */ /* 0x0042a200000e0000 */
        /* <DEDUP_REMOVED lines=33> */
[----:B------:R1:W3:Y:S01]  /*bb20*/  SHFL.IDX PT, R5, R14, 0x1, 0x1e1f ;  /* 0x003e1f000e057f89 */ /* 0x0002e200000e0000 */
        /* <DEDUP_REMOVED lines=9> */
[----:B------:R-:W-:Y:S01]  /*bbc0*/  PRMT R27, R8, 0x5410, R9 ;  /* 0x00005410081b7816 */ /* 0x000fe20000000009 */
        /* <DEDUP_REMOVED lines=8> */
[C---:B--2-4-:R-:W-:Y:S01]  /*bc50*/  ISETP.GE.AND P0, PT, R64.reuse, c[0x0][0x27c], PT ;  /* 0x00009f0040007a0c */ /* 0x054fe20003f06270 */
[----:B------:R-:W-:Y:S01]  /*bc60*/  CS2R R58, SRZ ;  /* 0x00000000003a7805 */ /* 0x000fe2000001ff00 */
[----:B------:R-:W-:Y:S01]  /*bc70*/  CS2R R56, SRZ ;  /* 0x0000000000387805 */ /* 0x000fe2000001ff00 */
[----:B------:R-:W-:Y:S01]  /*bc80*/  CS2R R62, SRZ ;  /* 0x00000000003e7805 */ /* 0x000fe2000001ff00 */
[----:B------:R-:W-:Y:S01]  /*bc90*/  CS2R R60, SRZ ;  /* 0x00000000003c7805 */ /* 0x000fe2000001ff00 */
[----:B------:R-:W-:-:S02]  /*bca0*/  IADD3 R12, R64, 0x10, RZ ;  /* 0x00000010400c7810 */ /* 0x000fc40007ffe0ff */
[----:B------:R-:W-:-:S06]  /*bcb0*/  IADD3 R13, R64, 0x20, RZ ;  /* 0x00000020400d7810 */ /* 0x000fcc0007ffe0ff */
[----:B------:R-:W-:-:S04]  /*bcc0*/  @!P0 IMAD.WIDE R10, R64, 0x2, R6 ;  /* 0x00000002400a8825 */ /* 0x000fc800078e0206 */
        /* <DEDUP_REMOVED lines=27> */
.L_x_1672:
[----:B--2-4-:R-:W-:Y:S05]  /*be80*/  BSYNC B0 ;  /* 0x0000000000007941 */ /* 0x014fea0003800000 */
.L_x_1671:
[----:B-----5:R-:W-:Y:S01]  /*be90*/  IMAD.MOV.U32 R0, RZ, RZ, R82 ;  /* 0x000000ffff007224 */ /* 0x020fe200078e0052 */
[----:B------:R-:W-:Y:S01]  /*bea0*/  UIADD3 UR4, -UR12, UR7, URZ ;  /* 0x000000070c047290 */ /* 0x000fe2000fffe13f */
[----:B-1-3--:R-:W-:Y:S01]  /*beb0*/  IMAD.MOV.U32 R5, RZ, RZ, R83 ;  /* 0x000000ffff057224 */ /* 0x00afe200078e0053 */
        /* <DEDUP_REMOVED lines=70> */
[----:B------:R-:W-:Y:S02]  /*c320*/  SHF.R.U64 R14, R20, 0x10, R21 ;  /* 0x00000010140e7819 */ /* 0x000fe40000001215 */
[----:B------:R-:W-:Y:S02]  /*c330*/  IADD3 R0, R0, R3, R5 ;  /* 0x0000000300007210 */ /* 0x000fe40007ffe005 */
[----:B------:R-:W1:Y:S01]  /*c340*/  LDS.128 R8, [R44+0x6100] ;  /* 0x006100002c087984 */ /* 0x000e620000000c00 */
[----:B------:R-:W-:Y:S02]  /*c350*/  PRMT R25, R29, 0x5432, R12 ;  /* 0x000054321d197816 */ /* 0x000fe4000000000c */
[----:B------:R-:W-:Y:S01]  /*c360*/  IMAD.SHL.U32 R42, R0, 0x2, RZ ;  /* 0x00000002002a7824 */ /* 0x000fe200078e00ff */
[----:B------:R-:W-:-:S02]  /*c370*/  SHF.R.U64 R0, R16, 0x10, R17 ;  /* 0x0000001010007819 */ /* 0x000fc40000001211 */
[----:B------:R-:W-:Y:S02]  /*c380*/  SHF.R.U32.HI R3, RZ, 0x10, R17 ;  /* 0x00000010ff037819 */ /* 0x000fe40000011611 */
[----:B------:R-:W2:Y:S01]  /*c390*/  LDS.128 R4, [R42+0x6100] ;  /* 0x006100002a047984 */ /* 0x000ea20000000c00 */
[----:B------:R-:W-:Y:S02]  /*c3a0*/  SHF.R.U32.HI R13, RZ, 0x10, R19 ;  /* 0x00000010ff0d7819 */ /* 0x000fe40000011613 */
[----:B------:R-:W-:Y:S02]  /*c3b0*/  PRMT R12, R24, 0x5432, R14 ;  /* 0x00005432180c7816 */ /* 0x000fe4000000000e */
[--C-:B------:R-:W-:Y:S02]  /*c3c0*/  SHF.R.U64 R16, R22, 0x10, R23.reuse ;  /* 0x0000001016107819 */ /* 0x100fe40000001217 */
[----:B------:R-:W-:Y:S02]  /*c3d0*/  SHF.R.U32.HI R17, RZ, 0x10, R23 ;  /* 0x00000010ff117819 */ /* 0x000fe40000011617 */
[----:B------:R-:W-:-:S02]  /*c3e0*/  PRMT R18, R28, 0x5432, R0 ;  /* 0x000054321c127816 */ /* 0x000fc40000000000 */
[----:B------:R-:W-:Y:S02]  /*c3f0*/  PRMT R20, R28, 0x5410, R3 ;  /* 0x000054101c147816 */ /* 0x000fe40000000003 */
[----:B------:R-:W-:Y:S01]  /*c400*/  PRMT R26, R29, 0x5410, R13 ;  /* 0x000054101d1a7816 */ /* 0x000fe2000000000d */
[----:B------:R-:W-:Y:S01]  /*c410*/  IMAD.U32 R29, R12, 0x10000, RZ ;  /* 0x000100000c1d7824 */ /* 0x000fe200078e00ff */
[----:B------:R-:W-:Y:S02]  /*c420*/  SHF.R.U32.HI R15, RZ, 0x10, R21 ;  /* 0x00000010ff0f7819 */ /* 0x000fe40000011615 */
[C---:B------:R-:W-:Y:S02]  /*c430*/  PRMT R22, R27.reuse, 0x5432, R16 ;  /* 0x000054321b167816 */ /* 0x040fe40000000010 */
[----:B------:R-:W-:Y:S02]  /*c440*/  PRMT R23, R27, 0x5410, R17 ;  /* 0x000054101b177816 */ /* 0x000fe40000000011 */
[----:B------:R-:W-:-:S02]  /*c450*/  PRMT R19, R24, 0x5410, R15 ;  /* 0x0000541018137816 */ /* 0x000fc4000000000f */
[----:B------:R-:W-:-:S03]  /*c460*/  LOP3.LUT R31, R12, 0xffff0000, RZ, 0xc0, !PT ;  /* 0xffff00000c1f7812 */ /* 0x000fc600078ec0ff */
[----:B------:R-:W-:Y:S01]  /*c470*/  IMAD.U32 R12, R19, 0x10000, RZ ;  /* 0x00010000130c7824 */ /* 0x000fe200078e00ff */
[C---:B-1----:R-:W-:Y:S01]  /*c480*/  SHF.L.U32 R16, R11.reuse, 0x10, RZ ;  /* 0x000000100b107819 */ /* 0x042fe200000006ff */
[----:B------:R-:W-:Y:S01]  /*c490*/  IMAD.U32 R13, R8, 0x10000, RZ ;  /* 0x00010000080d7824 */ /* 0x000fe200078e00ff */
[----:B------:R-:W-:Y:S01]  /*c4a0*/  LOP3.LUT R27, R11, 0xffff0000, RZ, 0xc0, !PT ;  /* 0xffff00000b1b7812 */ /* 0x000fe200078ec0ff */
[----:B------:R-:W-:Y:S01]  /*c4b0*/  IMAD.U32 R24, R10, 0x10000, RZ ;  /* 0x000100000a187824 */ /* 0x000fe200078e00ff */
        /* <DEDUP_REMOVED lines=16> */
[----:B------:R-:W-:Y:S01]  /*c5c0*/  FFMA.FTZ R41, R13, R29, R3 ;  /* 0x0000001d0d297223 */ /* 0x000fe20000010003 */
[----:B------:R-:W-:Y:S01]  /*c5d0*/  SHF.L.U32 R13, R23, 0x10, RZ ;  /* 0x00000010170d7819 */ /* 0x000fe200000006ff */
[----:B------:R-:W-:Y:S02]  /*c5e0*/  IMAD.U32 R6, R20, 0x10000, RZ ;  /* 0x0001000014067824 */ /* 0x000fe400078e00ff */
[-C--:B------:R-:W-:Y:S02]  /*c5f0*/  FMUL.FTZ R4, R4, R11.reuse ;  /* 0x0000000b04047220 */ /* 0x080fe40000410000 */
[----:B------:R-:W-:Y:S02]  /*c600*/  FMUL.FTZ R3, R8, R12 ;  /* 0x0000000c08037220 */ /* 0x000fe40000410000 */
[C---:B------:R-:W-:Y:S01]  /*c610*/  IMAD.U32 R5, R7.reuse, 0x10000, RZ ;  /* 0x0001000007057824 */ /* 0x040fe200078e00ff */
[----:B------:R-:W-:Y:S01]  /*c620*/  LOP3.LUT R7, R7, 0xffff0000, RZ, 0xc0, !PT ;  /* 0xffff000007077812 */ /* 0x000fe200078ec0ff */
[----:B------:R-:W-:Y:S01]  /*c630*/  FFMA.FTZ R40, R14, R11, -R0 ;  /* 0x0000000b0e287223 */ /* 0x000fe20000010800 */
[----:B------:R-:W-:Y:S01]  /*c640*/  LOP3.LUT R11, R20, 0xffff0000, RZ, 0xc0, !PT ;  /* 0xffff0000140b7812 */ /* 0x000fe200078ec0ff */
[-C--:B------:R-:W-:Y:S01]  /*c650*/  FMUL.FTZ R0, R8, R6.reuse ;  /* 0x0000000608007220 */ /* 0x080fe20000410000 */
[----:B------:R-:W-:Y:S01]  /*c660*/  LOP3.LUT R8, R19, 0xffff0000, RZ, 0xc0, !PT ;  /* 0xffff000013087812 */ /* 0x000fe200078ec0ff */
[----:B------:R-:W-:Y:S01]  /*c670*/  FFMA.FTZ R31, R14, R31, R4 ;  /* 0x0000001f0e1f7223 */ /* 0x000fe20000010004 */
        /* <DEDUP_REMOVED lines=14> */
[----:B------:R-:W-:Y:S01]  /*c760*/  FFMA.FTZ R12, R17, R8, R4 ;  /* 0x00000008110c7223 */ /* 0x000fe20000010004 */
[----:B------:R-:W-:Y:S01]  /*c770*/  LOP3.LUT R8, R22, 0xffff0000, RZ, 0xc0, !PT ;  /* 0xffff000016087812 */ /* 0x000fe200078ec0ff */
[----:B------:R-:W-:-:S02]  /*c780*/  FMUL.FTZ R0, R10, R6 ;  /* 0x000000060a007220 */ /* 0x000fc40000410000 */
[C---:B------:R-:W-:Y:S01]  /*c790*/  FFMA.FTZ R10, R24.reuse, R6, -R3 ;  /* 0x00000006180a7223 */ /* 0x040fe20000010803 */
[----:B------:R-:W-:Y:S01]  /*c7a0*/  LOP3.LUT R6, R25, 0xffff0000, RZ, 0xc0, !PT ;  /* 0xffff000019067812 */ /* 0x000fe200078ec0ff */
[----:B------:R-:W-:Y:S02]  /*c7b0*/  FFMA.FTZ R13, R17, R11, -R5 ;  /* 0x0000000b110d7223 */ /* 0x000fe40000010805 */
[C---:B------:R-:W-:Y:S02]  /*c7c0*/  FMUL.FTZ R5, R21.reuse, R8 ;  /* 0x0000000815057220 */ /* 0x040fe40000410000 */
[----:B------:R-:W-:Y:S02]  /*c7d0*/  FMUL.FTZ R4, R21, R6 ;  /* 0x0000000615047220 */ /* 0x000fe40000410000 */
        /* <DEDUP_REMOVED lines=17> */
.L_x_1676:
[----:B------:R-:W-:Y:S05]  /*c8f0*/  BSYNC B0 ;  /* 0x0000000000007941 */ /* 0x000fea0003800000 */
.L_x_1675:
        /* <DEDUP_REMOVED lines=32> */
[----:B------:R-:W-:Y:S01]  /*cb00*/  SHF.R.U64 R14, R36, 0x10, R37 ;  /* 0x00000010240e7819 */ /* 0x000fe20000001225 */
        /* <DEDUP_REMOVED lines=11> */
[C---:B------:R-:W-:Y:S02]  /*cbc0*/  PRMT R18, R67.reuse, 0x5432, R0 ;  /* 0x0000543243127816 */ /* 0x040fe40000000000 */
[----:B------:R-:W-:Y:S02]  /*cbd0*/  PRMT R20, R67, 0x5410, R3 ;  /* 0x0000541043147816 */ /* 0x000fe40000000003 */
[----:B------:R-:W-:Y:S02]  /*cbe0*/  SHF.R.U32.HI R15, RZ, 0x10, R37 ;  /* 0x00000010ff0f7819 */ /* 0x000fe40000011625 */
[----:B------:R-:W-:Y:S02]  /*cbf0*/  PRMT R22, R66, 0x5432, R16 ;  /* 0x0000543242167816 */ /* 0x000fe40000000010 */
[----:B------:R-:W-:-:S02]  /*cc00*/  PRMT R26, R84, 0x5410, R13 ;  /* 0x00005410541a7816 */ /* 0x000fc4000000000d */
        /* <DEDUP_REMOVED lines=21> */
[----:B------:R-:W-:Y:S01]  /*cd60*/  IMAD.U32 R15, R9, 0x10000, RZ ;  /* 0x00010000090f7824 */ /* 0x000fe200078e00ff */
[----:B------:R-:W-:Y:S01]  /*cd70*/  LOP3.LUT R9, R5, 0xffff0000, RZ, 0xc0, !PT ;  /* 0xffff000005097812 */ /* 0x000fe200078ec0ff */
[----:B------:R-:W-:Y:S02]  /*cd80*/  IMAD.U32 R10, R6, 0x10000, RZ ;  /* 0x00010000060a7824 */ /* 0x000fe400078e00ff */
[----:B------:R-:W-:Y:S02]  /*cd90*/  FMUL.FTZ R0, R4, R31 ;  /* 0x0000001f04007220 */ /* 0x000fe40000410000 */
[----:B------:R-:W-:Y:S02]  /*cda0*/  FFMA.FTZ R33, R13, R29, R3 ;  /* 0x0000001d0d217223 */ /* 0x000fe40000010003 */
[----:B------:R-:W-:-:S02]  /*cdb0*/  IMAD.U32 R6, R20, 0x10000, RZ ;  /* 0x0001000014067824 */ /* 0x000fc400078e00ff */
[-C--:B------:R-:W-:Y:S02]  /*cdc0*/  FMUL.FTZ R4, R4, R11.reuse ;  /* 0x0000000b04047220 */ /* 0x080fe40000410000 */
[----:B------:R-:W-:Y:S02]  /*cdd0*/  FMUL.FTZ R3, R8, R12 ;  /* 0x0000000c08037220 */ /* 0x000fe40000410000 */
[C---:B------:R-:W-:Y:S01]  /*cde0*/  IMAD.U32 R5, R7.reuse, 0x10000, RZ ;  /* 0x0001000007057824 */ /* 0x040fe200078e00ff */
[----:B------:R-:W-:Y:S01]  /*cdf0*/  LOP3.LUT R7, R7, 0xffff0000, RZ, 0xc0, !PT ;  /* 0xffff000007077812 */ /* 0x000fe200078ec0ff */
[----:B------:R-:W-:Y:S02]  /*ce00*/  IMAD.U32 R13, R23, 0x10000, RZ ;  /* 0x00010000170d7824 */ /* 0x000fe400078e00ff */
        /* <DEDUP_REMOVED lines=44> */
.L_x_1678:
[----:B------:R-:W-:Y:S05]  /*d0d0*/  BSYNC B0 ;  /* 0x0000000000007941 */ /* 0x000fea0003800000 */
.L_x_1677:
        /* <DEDUP_REMOVED lines=124> */
.L_x_1674:
[----:B------:R-:W-:Y:S05]  /*d8a0*/  BSYNC B1 ;  /* 0x0000000000017941 */ /* 0x000fea0003800000 */
.L_x_1673:
        /* <DEDUP_REMOVED lines=32> */
[----:B------:R-:W-:Y:S02]  /*dab0*/  SHF.R.U64 R14, R60, 0x10, R61 ;  /* 0x000000103c0e7819 */ /* 0x000fe4000000123d */
        /* <DEDUP_REMOVED lines=31> */
[C---:B------:R-:W-:Y:S01]  /*dcb0*/  LOP3.LUT R22, R6.reuse, 0xffff0000, RZ, 0xc0, !PT ;  /* 0xffff000006167812 */ /* 0x040fe200078ec0ff */
[----:B------:R-:W-:Y:S01]  /*dcc0*/  FFMA.FTZ R37, R13, R11, -R0 ;  /* 0x0000000b0d257223 */ /* 0x000fe20000010800 */
[----:B------:R-:W-:Y:S01]  /*dcd0*/  LOP3.LUT R11, R19, 0xffff0000, RZ, 0xc0, !PT ;  /* 0xffff0000130b7812 */ /* 0x000fe200078ec0ff */
[----:B------:R-:W-:Y:S01]  /*dce0*/  IMAD.U32 R8, R5, 0x10000, RZ ;  /* 0x0001000005087824 */ /* 0x000fe200078e00ff */
[----:B------:R-:W-:Y:S01]  /*dcf0*/  LOP3.LUT R17, R9, 0xffff0000, RZ, 0xc0, !PT ;  /* 0xffff000009117812 */ /* 0x000fe200078ec0ff */
[----:B------:R-:W-:-:S02]  /*dd00*/  IMAD.U32 R10, R6, 0x10000, RZ ;  /* 0x00010000060a7824 */ /* 0x000fc400078e00ff */
[C---:B------:R-:W-:Y:S02]  /*dd10*/  FMUL.FTZ R0, R4.reuse, R31 ;  /* 0x0000001f04007220 */ /* 0x040fe40000410000 */
[----:B------:R-:W-:Y:S01]  /*dd20*/  IMAD.U32 R15, R9, 0x10000, RZ ;  /* 0x00010000090f7824 */ /* 0x000fe200078e00ff */
[----:B------:R-:W-:Y:S01]  /*dd30*/  LOP3.LUT R9, R5, 0xffff0000, RZ, 0xc0, !PT ;  /* 0xffff000005097812 */ /* 0x000fe200078ec0ff */
[----:B------:R-:W-:Y:S02]  /*dd40*/  FFMA.FTZ R36, R13, R30, R3 ;  /* 0x0000001e0d247223 */ /* 0x000fe40000010003 */
[----:B------:R-:W-:Y:S02]  /*dd50*/  IMAD.U32 R6, R21, 0x10000, RZ ;  /* 0x0001000015067824 */ /* 0x000fe400078e00ff */
[----:B------:R-:W-:Y:S02]  /*dd60*/  FMUL.FTZ R4, R4, R11 ;  /* 0x0000000b04047220 */ /* 0x000fe40000410000 */
[----:B------:R-:W-:-:S02]  /*dd70*/  FMUL.FTZ R3, R8, R12 ;  /* 0x0000000c08037220 */ /* 0x000fc40000410000 */
        /* <DEDUP_REMOVED lines=21> */
[----:B------:R-:W-:Y:S02]  /*ded0*/  FMUL.FTZ R0, R10, R6 ;  /* 0x000000060a007220 */ /* 0x000fe40000410000 */
[----:B------:R-:W-:-:S02]  /*dee0*/  FMUL.FTZ R5, R9, R8 ;  /* 0x0000000809057220 */ /* 0x000fc40000410000 */
[----:B------:R-:W-:Y:S01]  /*def0*/  FFMA.FTZ R10, R25, R6, -R3 ;  /* 0x00000006190a7223 */ /* 0x000fe20000010803 */
[----:B------:R-:W-:Y:S01]  /*df00*/  LOP3.LUT R6, R26, 0xffff0000, RZ, 0xc0, !PT ;  /* 0xffff00001a067812 */ /* 0x000fe200078ec0ff */
[----:B------:R-:W-:Y:S01]  /*df10*/  FFMA.FTZ R12, R17, R8, R4 ;  /* 0x00000008110c7223 */ /* 0x000fe20000010004 */
[----:B------:R-:W-:Y:S01]  /*df20*/  LOP3.LUT R8, R27, 0xffff0000, RZ, 0xc0, !PT ;  /* 0xffff00001b087812 */ /* 0x000fe200078ec0ff */
[----:B------:R-:W-:Y:S02]  /*df30*/  FFMA.FTZ R9, R17, R11, -R5 ;  /* 0x0000000b11097223 */ /* 0x000fe40000010805 */
[C---:B------:R-:W-:Y:S02]  /*df40*/  FMUL.FTZ R5, R22.reuse, R14 ;  /* 0x0000000e16057220 */ /* 0x040fe40000410000 */
[----:B------:R-:W-:Y:S01]  /*df50*/  FMUL.FTZ R4, R22, R6 ;  /* 0x0000000616047220 */ /* 0x000fe20000410000 */
[----:B------:R-:W-:Y:S01]  /*df60*/  F2FP.BF16.PACK_AB R9, R9, R31 ;  /* 0x0000001f0909723e */ /* 0x000fe200000010ff */
[----:B------:R-:W-:-:S02]  /*df70*/  FFMA.FTZ R11, R25, R20, R0 ;  /* 0x00000014190b7223 */ /* 0x000fc40000010000 */
[C---:B------:R-:W-:Y:S02]  /*df80*/  FMUL.FTZ R3, R7.reuse, R13 ;  /* 0x0000000d07037220 */ /* 0x040fe40000410000 */
        /* <DEDUP_REMOVED lines=11> */
[----:B------:R-:W-:-:S03]  /*e040*/  F2FP.BF16.PACK_AB R7, R0, R15 ;  /* 0x0000000f0007723e */ /* 0x000fc600000010ff */
[----:B------:R1:W-:Y:S04]  /*e050*/  STS.128 [R35+0x6100], R8 ;  /* 0x0061000823007388 */ /* 0x0003e80000000c00 */
[----:B------:R1:W-:Y:S02]  /*e060*/  STS.128 [R34+0x6100], R4 ;  /* 0x0061000422007388 */ /* 0x0003e40000000c00 */
.L_x_1680:
[----:B------:R-:W-:Y:S05]  /*e070*/  BSYNC B0 ;  /* 0x0000000000007941 */ /* 0x000fea0003800000 */
.L_x_1679:
        /* <DEDUP_REMOVED lines=36> */
[----:B------:R-:W-:Y:S01]  /*e2c0*/  SHF.R.U64 R14, R72, 0x10, R73 ;  /* 0x00000010480e7819 */ /* 0x000fe20000001249 */
        /* <DEDUP_REMOVED lines=28> */
[C---:B------:R-:W-:Y:S01]  /*e490*/  FMUL.FTZ R0, R3.reuse, R30 ;  /* 0x0000001e03007220 */ /* 0x040fe20000410000 */
[----:B------:R-:W-:Y:S01]  /*e4a0*/  LOP3.LUT R22, R6, 0xffff0000, RZ, 0xc0, !PT ;  /* 0xffff000006167812 */ /* 0x000fe200078ec0ff */
[-C--:B------:R-:W-:Y:S01]  /*e4b0*/  FMUL.FTZ R3, R3, R11.reuse ;  /* 0x0000000b03037220 */ /* 0x080fe20000410000 */
[----:B------:R-:W-:Y:S01]  /*e4c0*/  LOP3.LUT R17, R9, 0xffff0000, RZ, 0xc0, !PT ;  /* 0xffff000009117812 */ /* 0x000fe200078ec0ff */
[----:B------:R-:W-:Y:S01]  /*e4d0*/  FFMA.FTZ R37, R13, R11, -R0 ;  /* 0x0000000b0d257223 */ /* 0x000fe20000010800 */
[----:B------:R-:W-:Y:S01]  /*e4e0*/  LOP3.LUT R11, R19, 0xffff0000, RZ, 0xc0, !PT ;  /* 0xffff0000130b7812 */ /* 0x000fe200078ec0ff */
[----:B------:R-:W-:-:S02]  /*e4f0*/  IMAD.U32 R8, R5, 0x10000, RZ ;  /* 0x0001000005087824 */ /* 0x000fc400078e00ff */
[----:B------:R-:W-:Y:S02]  /*e500*/  IMAD.U32 R25, R10, 0x10000, RZ ;  /* 0x000100000a197824 */ /* 0x000fe400078e00ff */
[----:B------:R-:W-:Y:S02]  /*e510*/  IMAD.U32 R10, R6, 0x10000, RZ ;  /* 0x00010000060a7824 */ /* 0x000fe400078e00ff */
[----:B------:R-:W-:Y:S02]  /*e520*/  FMUL.FTZ R0, R4, R31 ;  /* 0x0000001f04007220 */ /* 0x000fe40000410000 */
[----:B------:R-:W-:Y:S01]  /*e530*/  IMAD.U32 R15, R9, 0x10000, RZ ;  /* 0x00010000090f7824 */ /* 0x000fe200078e00ff */
[----:B------:R-:W-:Y:S01]  /*e540*/  LOP3.LUT R9, R5, 0xffff0000, RZ, 0xc0, !PT ;  /* 0xffff000005097812 */ /* 0x000fe200078ec0ff */
        /* <DEDUP_REMOVED lines=51> */
.L_x_1682:
[----:B------:R-:W-:Y:S05]  /*e880*/  BSYNC B0 ;  /* 0x0000000000007941 */ /* 0x000fea0003800000 */
.L_x_1681:
        /* <DEDUP_REMOVED lines=34> */
[----:B------:R-:W-:Y:S01]  /*eab0*/  SHF.R.U64 R14, R76, 0x10, R77 ;  /* 0x000000104c0e7819 */ /* 0x000fe2000000124d */
        /* <DEDUP_REMOVED lines=15> */
[C---:B------:R-:W-:Y:S02]  /*ebb0*/  PRMT R23, R102.reuse, 0x5432, R16 ;  /* 0x0000543266177816 */ /* 0x040fe40000000010 */
[----:B------:R-:W-:Y:S02]  /*ebc0*/  PRMT R19, R101, 0x5410, R15 ;  /* 0x0000541065137816 */ /* 0x000fe4000000000f */
[----:B------:R-:W-:Y:S02]  /*ebd0*/  PRMT R27, R105, 0x5410, R13 ;  /* 0x00005410691b7816 */ /* 0x000fe4000000000d */
[----:B------:R-:W-:-:S02]  /*ebe0*/  PRMT R24, R102, 0x5410, R17 ;  /* 0x0000541066187816 */ /* 0x000fc40000000011 */
[----:B------:R-:W-:-:S03]  /*ebf0*/  LOP3.LUT R12, R12, 0xffff0000, RZ, 0xc0, !PT ;  /* 0xffff00000c0c7812 */ /* 0x000fc600078ec0ff */
[----:B------:R-:W-:Y:S02]  /*ec00*/  IMAD.U32 R37, R24, 0x10000, RZ ;  /* 0x0001000018257824 */ /* 0x000fe400078e00ff */
        /* <DEDUP_REMOVED lines=23> */
[----:B------:R-:W-:Y:S01]  /*ed80*/  FFMA.FTZ R34, R13, R30, R3 ;  /* 0x0000001e0d227223 */ /* 0x000fe20000010003 */
[----:B------:R-:W-:Y:S01]  /*ed90*/  LOP3.LUT R13, R19, 0xffff0000, RZ, 0xc0, !PT ;  /* 0xffff0000130d7812 */ /* 0x000fe200078ec0ff */
[C---:B------:R-:W-:Y:S01]  /*eda0*/  IMAD.U32 R6, R20.reuse, 0x10000, RZ ;  /* 0x0001000014067824 */ /* 0x040fe200078e00ff */
[----:B------:R-:W-:Y:S01]  /*edb0*/  LOP3.LUT R20, R20, 0xffff0000, RZ, 0xc0, !PT ;  /* 0xffff000014147812 */ /* 0x000fe200078ec0ff */
[----:B------:R-:W-:-:S02]  /*edc0*/  FMUL.FTZ R4, R4, R18 ;  /* 0x0000001204047220 */ /* 0x000fc40000410000 */
[----:B------:R-:W-:Y:S02]  /*edd0*/  FMUL.FTZ R3, R8, R7 ;  /* 0x0000000708037220 */ /* 0x000fe40000410000 */
[----:B------:R-:W-:Y:S02]  /*ede0*/  FFMA.FTZ R32, R14, R18, -R0 ;  /* 0x000000120e207223 */ /* 0x000fe40000010800 */
[----:B------:R-:W-:Y:S01]  /*edf0*/  FMUL.FTZ R0, R8, R6 ;  /* 0x0000000608007220 */ /* 0x000fe20000410000 */
[----:B------:R-:W-:Y:S01]  /*ee00*/  LOP3.LUT R8, R27, 0xffff0000, RZ, 0xc0, !PT ;  /* 0xffff00001b087812 */ /* 0x000fe200078ec0ff */
[----:B------:R-:W-:Y:S01]  /*ee10*/  FFMA.FTZ R31, R14, R12, R4 ;  /* 0x0000000c0e1f7223 */ /* 0x000fe20000010004 */
[----:B------:R-:W-:Y:S01]  /*ee20*/  LOP3.LUT R14, R24, 0xffff0000, RZ, 0xc0, !PT ;  /* 0xffff0000180e7812 */ /* 0x000fe200078ec0ff */
[----:B------:R-:W-:Y:S02]  /*ee30*/  FFMA.FTZ R30, R15, R6, -R3 ;  /* 0x000000060f1e7223 */ /* 0x000fe40000010803 */
[----:B------:R-:W-:-:S02]  /*ee40*/  IMAD.U32 R4, R27, 0x10000, RZ ;  /* 0x000100001b047824 */ /* 0x000fc400078e00ff */
[----:B------:R-:W-:Y:S02]  /*ee50*/  FMUL.FTZ R3, R5, R37 ;  /* 0x0000002505037220 */ /* 0x000fe40000410000 */
[----:B------:R-:W-:Y:S02]  /*ee60*/  IMAD.U32 R11, R23, 0x10000, RZ ;  /* 0x00010000170b7824 */ /* 0x000fe400078e00ff */
[----:B------:R-:W-:Y:S01]  /*ee70*/  FFMA.FTZ R18, R15, R7, R0 ;  /* 0x000000070f127223 */ /* 0x000fe20000010000 */
[----:B------:R-:W-:Y:S01]  /*ee80*/  LOP3.LUT R7, R23, 0xffff0000, RZ, 0xc0, !PT ;  /* 0xffff000017077812 */ /* 0x000fe200078ec0ff */
[-C--:B------:R-:W-:Y:S02]  /*ee90*/  FMUL.FTZ R0, R5, R4.reuse ;  /* 0x0000000405007220 */ /* 0x080fe40000410000 */
[----:B------:R-:W-:Y:S02]  /*eea0*/  FFMA.FTZ R15, R16, R4, -R3 ;  /* 0x00000004100f7223 */ /* 0x000fe40000010803 */
[----:B------:R-:W-:-:S02]  /*eeb0*/  IMAD.U32 R6, R26, 0x10000, RZ ;  /* 0x000100001a067824 */ /* 0x000fc400078e00ff */
[----:B------:R-:W-:Y:S02]  /*eec0*/  FMUL.FTZ R3, R10, R11 ;  /* 0x0000000b0a037220 */ /* 0x000fe40000410000 */
[----:B------:R-:W-:Y:S02]  /*eed0*/  FFMA.FTZ R16, R16, R37, R0 ;  /* 0x0000002510107223 */ /* 0x000fe40000010000 */
[----:B------:R-:W-:Y:S02]  /*eee0*/  FMUL.FTZ R5, R9, R13 ;  /* 0x0000000d09057220 */ /* 0x000fe40000410000 */
[-C--:B------:R-:W-:Y:S02]  /*eef0*/  FMUL.FTZ R0, R10, R6.reuse ;  /* 0x000000060a007220 */ /* 0x080fe40000410000 */
[----:B------:R-:W-:Y:S01]  /*ef00*/  FFMA.FTZ R12, R25, R6, -R3 ;  /* 0x00000006190c7223 */ /* 0x000fe20000010803 */
[----:B------:R-:W-:Y:S01]  /*ef10*/  LOP3.LUT R6, R26, 0xffff0000, RZ, 0xc0, !PT ;  /* 0xffff00001a067812 */ /* 0x000fe200078ec0ff */
[----:B------:R-:W-:-:S02]  /*ef20*/  FMUL.FTZ R4, R9, R20 ;  /* 0x0000001409047220 */ /* 0x000fc40000410000 */
[C---:B------:R-:W-:Y:S02]  /*ef30*/  FFMA.FTZ R9, R17.reuse, R20, -R5 ;  /* 0x0000001411097223 */ /* 0x040fe40000010805 */
[----:B------:R-:W-:Y:S02]  /*ef40*/  FFMA.FTZ R13, R17, R13, R4 ;  /* 0x0000000d110d7223 */ /* 0x000fe40000010004 */
[C---:B------:R-:W-:Y:S01]  /*ef50*/  FMUL.FTZ R5, R22.reuse, R7 ;  /* 0x0000000716057220 */ /* 0x040fe20000410000 */
[----:B------:R-:W-:Y:S01]  /*ef60*/  F2FP.BF16.PACK_AB R9, R9, R30 ;  /* 0x0000001e0909723e */ /* 0x000fe200000010ff */
        /* <DEDUP_REMOVED lines=17> */
.L_x_1658:
[----:B------:R-:W-:Y:S05]  /*f080*/  BSYNC B2 ;  /* 0x0000000000027941 */ /* 0x000fea0003800000 */
.L_x_1640:
        /* <DEDUP_REMOVED lines=19> */
[----:B------:R-:W-:-:S03]  /*f1c0*/  IMAD.WIDE R14, R160, 0x2, RZ ;  /* 0x00000002a00e7825 */ /* 0x000fc600078e02ff */
[----:B------:R-:W-:Y:S01]  /*f1d0*/  IADD3.X R4, R5, UR10, R0, P0, !PT ;  /* 0x0000000a05047c10 */ /* 0x000fe200087fe400 */
[----:B------:R-:W-:Y:S01]  /*f1e0*/  IMAD.SHL.U32 R248, R248, 0x2, RZ ;  /* 0x00000002f8f87824 */ /* 0x000fe200078e00ff */
[C---:B------:R-:W-:Y:S02]  /*f1f0*/  LEA R0, P0, R6.reuse, c[0x0][0x1f8], 0x1 ;  /* 0x00007e0006007a11 */ /* 0x040fe400078008ff */
        /* <DEDUP_REMOVED lines=54> */
[----:B------:R-:W-:Y:S01]  /*f560*/  STL [R1+0x48], R161 ;  /* 0x000048a101007387 */ /* 0x000fe20000100800 */
        /* <DEDUP_REMOVED lines=46> */
[----:B------:R-:W-:Y:S04]  /*f850*/  HMMA.16816.F32.BF16 R76, R4, R32, RZ ;  /* 0x00000020044c723c */ /* 0x000fe800000418ff */
[----:B------:R1:W-:Y:S01]  /*f860*/  LDGSTS.E.BYPASS.LTC128B.128 [R248+0x1100], [R54.64], !P0 ;  /* 0x0110000036f87fae */ /* 0x0003e2000c101d54 */
[----:B------:R-:W-:-:S03]  /*f870*/  ISETP.GE.AND P0, PT, R94, c[0x0][0x1d4], PT ;  /* 0x000075005e007a0c */ /* 0x000fc60003f06270 */
[----:B--2---:R-:W-:Y:S01]  /*f880*/  HMMA.16816.F32.BF16 R68, R4, R28, RZ ;  /* 0x0000001c0444723c */ /* 0x004fe200000418ff */
[C---:B------:R-:W-:Y:S02]  /*f890*/  ISETP.LT.OR P3, PT, R104.reuse, 0x1, P0 ;  /* 0x000000016800780c */ /* 0x040fe40000761670 */
[----:B------:R-:W-:-:S05]  /*f8a0*/  ISETP.LT.OR P0, PT, R104, 0x21, P0 ;  /* 0x000000216800780c */ /* 0x000fca0000701670 */
[C---:B------:R-:W-:Y:S06]  /*f8b0*/  HMMA.16816.F32.BF16 R72, R4.reuse, R34, RZ ;  /* 0x000000220448723c */ /* 0x040fec00000418ff */
        /* <DEDUP_REMOVED lines=82> */
[----:B------:R-:W-:Y:S07]  /*fde0*/  LDSM.16.M88.4 R4, [R224+0xb100] ;  /* 0x00b10000e004783b */ /* 0x000fee0000000200 */
[C---:B------:R-:W-:Y:S01]  /*fdf0*/  HMMA.16816.F32.BF16 R108, R20.reuse, R40, R8 ;  /* 0x00000028146c723c */ /* 0x040fe20000041808 */
[----:B------:R-:W-:Y:S07]  /*fe00*/  LDSM.16.M88.4 R8, [R224+0xa100] ;  /* 0x00a10000e008783b */ /* 0x000fee0000000200 */
[C---:B------:R-:W-:Y:S01]  /*fe10*/  HMMA.16816.F32.BF16 R104, R20.reuse, R42, R36 ;  /* 0x0000002a1468723c */ /* 0x040fe20000041824 */
[----:B------:R-:W5:Y:S04]  /*fe20*/  LDSM.16.M88.4 R40, [R225+0x2000] ;  /* 0x00200000e128783b */ /* 0x000f680000000200 */
[----:B------:R-:W-:Y:S03]  /*fe30*/  LDSM.16.M88.4 R36, [R225+0x2c00] ;  /* 0x002c0000e124783b */ /* 0x000fe60000000200 */
        /* <DEDUP_REMOVED lines=70> */
[----:B------:R1:W-:Y:S03]  /*102a0*/  STL [R1], R8 ;  /* 0x0000000801007387 */ /* 0x0003e60000100800 */
        /* <DEDUP_REMOVED lines=36> */
.L_x_1683:
[----:B------:R-:W-:Y:S01]  /*104f0*/  LOP3.LUT R3, R153, 0xffffffe0, RZ, 0xc0, !PT ;  /* 0xffffffe099037812 */ /* 0x000fe200078ec0ff */
[----:B------:R-:W-:Y:S01]  /*10500*/  UMOV UR4, 0xffffffc0 ;  /* 0xffffffc000047882 */ /* 0x000fe20000000000 */
[----:B-1----:R-:W-:Y:S01]  /*10510*/  SHF.R.S32.HI R5, RZ, 0x1f, R152 ;  /* 0x0000001fff057819 */ /* 0x002fe20000011498 */
        /* <DEDUP_REMOVED lines=23> */
[----:B------:R-:W-:Y:S01]  /*10690*/  IMAD.U32 R7, RZ, RZ, UR4 ;  /* 0x00000004ff077e24 */ /* 0x000fe2000f8e00ff */
[----:B------:R-:W-:Y:S01]  /*106a0*/  ULDC.64 UR4, c[0x0][0x2c8] ;  /* 0x0000b20000047ab9 */ /* 0x000fe20000000a00 */
[----:B------:R-:W-:Y:S01]  /*106b0*/  IMAD R9, R6, 0x8, R3 ;  /* 0x0000000806097824 */ /* 0x000fe200078e0203 */
[----:B------:R-:W-:Y:S01]  /*106c0*/  UIMAD.WIDE.U32 UR22, UR12, UR4, URZ ;  /* 0x000000040c1672a5 */ /* 0x000fe2000f8e003f */
[----:B------:R-:W-:Y:S02]  /*106d0*/  IMAD.SHL.U32 R8, R4, 0x2, RZ ;  /* 0x0000000204087824 */ /* 0x000fe400078e00ff */
[----:B------:R-:W-:Y:S01]  /*106e0*/  @P1 IMAD.HI.U32 R6, R9, c[0x0][0x2c8], RZ ;  /* 0x0000b20009061a27 */ /* 0x000fe200078e00ff */
[----:B------:R-:W-:Y:S02]  /*106f0*/  STL [R1+0x30], R9 ;  /* 0x0000300901007387 */ /* 0x000fe40000100800 */
[----:B------:R-:W-:Y:S01]  /*10700*/  IADD3 R7, -R8, UR9, R7 ;  /* 0x0000000908077c10 */ /* 0x000fe2000fffe107 */
[----:B------:R-:W-:Y:S01]  /*10710*/  IMAD.MOV.U32 R3, RZ, RZ, R9 ;  /* 0x000000ffff037224 */ /* 0x000fe200078e0009 */
[----:B------:R-:W-:Y:S01]  /*10720*/  @P0 SHF.R.U32.HI R3, RZ, c[0x0][0x2cc], R6 ;  /* 0x0000b300ff030a19 */ /* 0x000fe20000011606 */
[----:B------:R1:W-:Y:S01]  /*10730*/  STL [R1+0x40], R8 ;  /* 0x0000400801007387 */ /* 0x0003e20000100800 */
[----:B------:R-:W-:Y:S01]  /*10740*/  IADD3 R7, R7, -UR17, RZ ;  /* 0x8000001107077c10 */ /* 0x000fe2000fffe0ff */
[----:B------:R-:W-:-:S02]  /*10750*/  @UP2 UMOV UR7, UR23 ;  /* 0x0000001700072c82 */ /* 0x000fc40008000000 */
[----:B------:R-:W2:Y:S01]  /*10760*/  SHFL.IDX PT, R6, R3, RZ, 0x1c1f ;  /* 0x001c1fff03067589 */ /* 0x000ea200000e0000 */
[----:B------:R-:W-:-:S03]  /*10770*/  @UP2 USHF.R.U32.HI UR12, URZ, UR5, UR7 ;  /* 0x000000053f0c2299 */ /* 0x000fc60008011607 */
[----:B------:R-:W3:Y:S01]  /*10780*/  SHFL.IDX PT, R4, R3, 0x2, 0x1c1f ;  /* 0x005c1f0003047f89 */ /* 0x000ee200000e0000 */
[----:B------:R-:W-:-:S04]  /*10790*/  UIADD3 UR12, UR12, UR9, -UR17 ;  /* 0x000000090c0c7290 */ /* 0x000fc8000fffe811 */
[----:B------:R-:W-:-:S04]  /*107a0*/  USHF.R.S32.HI UR4, URZ, 0x1f, UR12 ;  /* 0x0000001f3f047899 */ /* 0x000fc8000801140c */
[----:B------:R-:W-:-:S04]  /*107b0*/  ULEA.HI UR4, UR4, UR12, URZ, 0x6 ;  /* 0x0000000c04047291 */ /* 0x000fc8000f8f303f */
[----:B------:R-:W-:Y:S01]  /*107c0*/  USHF.R.S32.HI UR7, URZ, 0x6, UR4 ;  /* 0x000000063f077899 */ /* 0x000fe20008011404 */
[----:B-1----:R-:W-:-:S03]  /*107d0*/  IADD3 R8, -R8, UR19, RZ ;  /* 0x0000001308087c10 */ /* 0x002fc6000fffe1ff */
[----:B------:R-:W-:Y:S01]  /*107e0*/  UISETP.LT.AND UP0, UPT, URZ, UR7, UPT ;  /* 0x000000073f00728c */ /* 0x000fe2000bf01270 */
[C---:B--2---:R-:W-:Y:S02]  /*107f0*/  IMAD.IADD R5, R7.reuse, 0x1, R6 ;  /* 0x0000000107057824 */ /* 0x044fe400078e0206 */
[----:B------:R-:W1:Y:S01]  /*10800*/  SHFL.IDX PT, R6, R3, 0x1, 0x1c1f ;  /* 0x003c1f0003067f89 */ /* 0x000e6200000e0000 */
[----:B------:R-:W-:Y:S01]  /*10810*/  USEL UR7, URZ, UR7, !UP0 ;  /* 0x000000073f077287 */ /* 0x000fe2000c000000 */
[----:B---3--:R-:W-:Y:S01]  /*10820*/  IMAD.IADD R4, R7, 0x1, R4 ;  /* 0x0000000107047824 */ /* 0x008fe200078e0204 */
[----:B------:R-:W-:Y:S01]  /*10830*/  IMNMX R5, R8, R5, PT ;  /* 0x0000000508057217 */ /* 0x000fe20003800200 */
[----:B------:R-:W2:Y:S03]  /*10840*/  SHFL.IDX PT, R3, R3, 0x3, 0x1c1f ;  /* 0x007c1f0003037f89 */ /* 0x000ea600000e0000 */
[----:B------:R-:W-:-:S02]  /*10850*/  ISETP.GT.AND P0, PT, R5, RZ, PT ;  /* 0x000000ff0500720c */ /* 0x000fc40003f04270 */
[C---:B------:R-:W-:Y:S02]  /*10860*/  ISETP.GT.AND P1, PT, R5.reuse, 0x1, PT ;  /* 0x000000010500780c */ /* 0x040fe40003f24270 */
[----:B------:R-:W-:Y:S02]  /*10870*/  FSEL R32, R60, -INF , P0 ;  /* 0xff8000003c207808 */ /* 0x000fe40000000000 */
[----:B------:R-:W-:Y:S02]  /*10880*/  ISETP.GT.AND P0, PT, R5, 0x8, PT ;  /* 0x000000080500780c */ /* 0x000fe40003f04270 */
[----:B------:R-:W-:Y:S02]  /*10890*/  FSEL R36, R61, -INF , P1 ;  /* 0xff8000003d247808 */ /* 0x000fe40000800000 */
[----:B------:R-:W-:Y:S02]  /*108a0*/  FSEL R37, R56, -INF , P0 ;  /* 0xff80000038257808 */ /* 0x000fe40000000000 */
[----:B------:R-:W-:-:S02]  /*108b0*/  ISETP.GT.AND P0, PT, R5, 0x10, PT ;  /* 0x000000100500780c */ /* 0x000fc40003f04270 */
[----:B------:R-:W-:Y:S02]  /*108c0*/  ISETP.GT.AND P1, PT, R5, 0x9, PT ;  /* 0x000000090500780c */ /* 0x000fe40003f24270 */
[----:B------:R-:W-:Y:S01]  /*108d0*/  FSEL R74, R52, -INF , P0 ;  /* 0xff800000344a7808 */ /* 0x000fe20000000000 */
[----:B-1----:R-:W-:Y:S01]  /*108e0*/  IMAD.IADD R6, R7, 0x1, R6 ;  /* 0x0000000107067824 */ /* 0x002fe200078e0206 */
[----:B------:R-:W-:Y:S02]  /*108f0*/  ISETP.GT.AND P0, PT, R5, 0x18, PT ;  /* 0x000000180500780c */ /* 0x000fe40003f04270 */
[----:B------:R-:W-:Y:S01]  /*10900*/  FSEL R39, R57, -INF , P1 ;  /* 0xff80000039277808 */ /* 0x000fe20000800000 */
[----:B--2---:R-:W-:Y:S01]  /*10910*/  IMAD.IADD R3, R7, 0x1, R3 ;  /* 0x0000000107037824 */ /* 0x004fe200078e0203 */
[----:B------:R-:W-:Y:S02]  /*10920*/  FSEL R125, R48, -INF , P0 ;  /* 0xff800000307d7808 */ /* 0x000fe40000000000 */
[----:B------:R-:W-:-:S02]  /*10930*/  ISETP.GT.AND P0, PT, R5, 0x20, PT ;  /* 0x000000200500780c */ /* 0x000fc40003f04270 */
[C---:B------:R-:W-:Y:S02]  /*10940*/  ISETP.GT.AND P1, PT, R5.reuse, 0x11, PT ;  /* 0x000000110500780c */ /* 0x040fe40003f24270 */
[----:B------:R-:W-:Y:S02]  /*10950*/  FSEL R166, R28, -INF , P0 ;  /* 0xff8000001ca67808 */ /* 0x000fe40000000000 */
[----:B------:R-:W-:Y:S02]  /*10960*/  ISETP.GT.AND P0, PT, R5, 0x28, PT ;  /* 0x000000280500780c */ /* 0x000fe40003f04270 */
[----:B------:R-:W-:Y:S02]  /*10970*/  IMNMX R6, R8, R6, PT ;  /* 0x0000000608067217 */ /* 0x000fe40003800200 */
        /* <DEDUP_REMOVED lines=9> */
[C---:B------:R-:W-:Y:S02]  /*10a10*/  ISETP.GT.AND P1, PT, R6.reuse, RZ, PT ;  /* 0x000000ff0600720c */ /* 0x040fe40003f24270 */
        /* <DEDUP_REMOVED lines=10> */
[----:B------:R-:W-:Y:S02]  /*10ac0*/  ISETP.GT.AND P0, PT, R4, RZ, PT ;  /* 0x000000ff0400720c */ /* 0x000fe40003f04270 */
[----:B------:R-:W-:Y:S02]  /*10ad0*/  FSEL R122, R54, -INF , P1 ;  /* 0xff800000367a7808 */ /* 0x000fe40000800000 */
[----:B------:R-:W-:Y:S02]  /*10ae0*/  ISETP.GT.AND P1, PT, R5, 0x29, PT ;  /* 0x000000290500780c */ /* 0x000fe40003f24270 */
[----:B------:R-:W-:Y:S02]  /*10af0*/  FSEL R11, R96, -INF , P0 ;  /* 0xff800000600b7808 */ /* 0x000fe40000000000 */
[----:B------:R-:W-:Y:S02]  /*10b00*/  ISETP.GT.AND P0, PT, R4, 0x8, PT ;  /* 0x000000080400780c */ /* 0x000fe40003f04270 */
        /* <DEDUP_REMOVED lines=8> */
[----:B------:R-:W-:Y:S02]  /*10b90*/  FSEL R13, R97, -INF , P1 ;  /* 0xff800000610d7808 */ /* 0x000fe40000800000 */
[----:B------:R-:W-:Y:S02]  /*10ba0*/  ISETP.GT.AND P1, PT, R4, 0x9, PT ;  /* 0x000000090400780c */ /* 0x000fe40003f24270 */
[----:B------:R-:W-:Y:S02]  /*10bb0*/  FSEL R50, R80, -INF , P0 ;  /* 0xff80000050327808 */ /* 0x000fe40000000000 */
[----:B------:R-:W-:Y:S02]  /*10bc0*/  ISETP.GT.AND P0, PT, R4, 0x20, PT ;  /* 0x000000200400780c */ /* 0x000fe40003f04270 */
[----:B------:R-:W-:-:S02]  /*10bd0*/  FSEL R17, R93, -INF , P1 ;  /* 0xff8000005d117808 */ /* 0x000fc40000800000 */
[----:B------:R-:W-:Y:S02]  /*10be0*/  ISETP.GT.AND P1, PT, R4, 0x11, PT ;  /* 0x000000110400780c */ /* 0x000fe40003f24270 */
[----:B------:R-:W-:Y:S02]  /*10bf0*/  FMNMX.FTZ R7, R11, R13, !PT ;  /* 0x0000000d0b077209 */ /* 0x000fe40007810000 */
[----:B------:R-:W-:Y:S02]  /*10c00*/  FSEL R140, R84, -INF , P0 ;  /* 0xff800000548c7808 */ /* 0x000fe40000000000 */
[----:B------:R-:W-:Y:S02]  /*10c10*/  ISETP.GT.AND P0, PT, R4, 0x28, PT ;  /* 0x000000280400780c */ /* 0x000fe40003f04270 */
[----:B------:R-:W-:Y:S02]  /*10c20*/  FSEL R49, R89, -INF , P1 ;  /* 0xff80000059317808 */ /* 0x000fe40000800000 */
[----:B------:R-:W-:-:S02]  /*10c30*/  FMNMX.FTZ R7, R16, R7, !PT ;  /* 0x0000000710077209 */ /* 0x000fc40007810000 */
[----:B------:R-:W-:Y:S02]  /*10c40*/  ISETP.GT.AND P1, PT, R4, 0x19, PT ;  /* 0x000000190400780c */ /* 0x000fe40003f24270 */
[----:B------:R-:W-:Y:S02]  /*10c50*/  FSEL R143, R76, -INF , P0 ;  /* 0xff8000004c8f7808 */ /* 0x000fe40000000000 */
[----:B------:R-:W-:Y:S02]  /*10c60*/  ISETP.GT.AND P0, PT, R4, 0x30, PT ;  /* 0x000000300400780c */ /* 0x000fe40003f04270 */
[----:B------:R-:W-:Y:S02]  /*10c70*/  IMNMX R3, R8, R3, PT ;  /* 0x0000000308037217 */ /* 0x000fe40003800200 */
        /* <DEDUP_REMOVED lines=12> */
[----:B------:R-:W-:Y:S02]  /*10d40*/  ISETP.GT.AND P1, PT, R3, RZ, PT ;  /* 0x000000ff0300720c */ /* 0x000fe40003f24270 */
[----:B------:R-:W-:-:S02]  /*10d50*/  FMNMX.FTZ R7, R50, R7, !PT ;  /* 0x0000000732077209 */ /* 0x000fc40007810000 */
[----:B------:R-:W-:Y:S02]  /*10d60*/  FSEL R19, R95, -INF , P0 ;  /* 0xff8000005f137808 */ /* 0x000fe40000000000 */
[C---:B------:R-:W-:Y:S02]  /*10d70*/  ISETP.GT.AND P0, PT, R3.reuse, 0x11, PT ;  /* 0x000000110300780c */ /* 0x040fe40003f04270 */
[----:B------:R-:W-:Y:S02]  /*10d80*/  FSEL R14, R98, -INF , P1 ;  /* 0xff800000620e7808 */ /* 0x000fe40000800000 */
[----:B------:R-:W-:Y:S02]  /*10d90*/  FMNMX.FTZ R7, R52, R7, !PT ;  /* 0x0000000734077209 */ /* 0x000fe40007810000 */
[----:B------:R-:W-:Y:S02]  /*10da0*/  ISETP.GT.AND P1, PT, R3, 0x8, PT ;  /* 0x000000080300780c */ /* 0x000fe40003f24270 */
[----:B------:R-:W-:-:S02]  /*10db0*/  FSEL R51, R91, -INF , P0 ;  /* 0xff8000005b337808 */ /* 0x000fc40000000000 */
[C---:B------:R-:W-:Y:S02]  /*10dc0*/  ISETP.GT.AND P0, PT, R3.reuse, 0x19, PT ;  /* 0x000000190300780c */ /* 0x040fe40003f04270 */
[----:B------:R-:W-:Y:S02]  /*10dd0*/  FMNMX.FTZ R7, R140, R7, !PT ;  /* 0x000000078c077209 */ /* 0x000fe40007810000 */
[----:B------:R-:W-:Y:S02]  /*10de0*/  FSEL R18, R94, -INF , P1 ;  /* 0xff8000005e127808 */ /* 0x000fe40000800000 */
[----:B------:R-:W-:Y:S02]  /*10df0*/  ISETP.GT.AND P1, PT, R3, 0x10, PT ;  /* 0x000000100300780c */ /* 0x000fe40003f24270 */
[----:B------:R-:W-:Y:S02]  /*10e00*/  FSEL R73, R83, -INF , P0 ;  /* 0xff80000053497808 */ /* 0x000fe40000000000 */
[----:B------:R-:W-:-:S02]  /*10e10*/  ISETP.GT.AND P0, PT, R3, 0x20, PT ;  /* 0x000000200300780c */ /* 0x000fc40003f04270 */
[----:B------:R-:W-:Y:S02]  /*10e20*/  FMNMX.FTZ R7, R154, R7, !PT ;  /* 0x000000079a077209 */ /* 0x000fe40007810000 */
[----:B------:R-:W-:Y:S02]  /*10e30*/  FMNMX.FTZ R8, R14, R15, !PT ;  /* 0x0000000f0e087209 */ /* 0x000fe40007810000 */
[----:B------:R-:W-:Y:S02]  /*10e40*/  FSEL R48, R90, -INF , P1 ;  /* 0xff8000005a307808 */ /* 0x000fe40000800000 */
[----:B------:R-:W-:Y:S02]  /*10e50*/  ISETP.GT.AND P1, PT, R3, 0x18, PT ;  /* 0x000000180300780c */ /* 0x000fe40003f24270 */
[----:B------:R-:W-:Y:S02]  /*10e60*/  FSEL R126, R86, -INF , P0 ;  /* 0xff800000567e7808 */ /* 0x000fe40000000000 */
[----:B------:R-:W-:-:S02]  /*10e70*/  FMNMX.FTZ R7, R143, R7, !PT ;  /* 0x000000078f077209 */ /* 0x000fc40007810000 */
[----:B------:R-:W-:Y:S02]  /*10e80*/  FMNMX.FTZ R8, R18, R8, !PT ;  /* 0x0000000812087209 */ /* 0x000fe40007810000 */
[----:B------:R-:W-:Y:S02]  /*10e90*/  ISETP.GT.AND P0, PT, R4, 0x38, PT ;  /* 0x000000380400780c */ /* 0x000fe40003f04270 */
[----:B------:R-:W-:Y:S02]  /*10ea0*/  FSEL R72, R82, -INF , P1 ;  /* 0xff80000052487808 */ /* 0x000fe40000800000 */
[----:B------:R-:W-:Y:S02]  /*10eb0*/  ISETP.GT.AND P1, PT, R4, 0x31, PT ;  /* 0x000000310400780c */ /* 0x000fe40003f24270 */
[----:B------:R-:W-:Y:S02]  /*10ec0*/  FMNMX.FTZ R7, R164, R7, !PT ;  /* 0x00000007a4077209 */ /* 0x000fe40007810000 */
[----:B------:R-:W-:-:S02]  /*10ed0*/  FMNMX.FTZ R8, R19, R8, !PT ;  /* 0x0000000813087209 */ /* 0x000fc40007810000 */
[----:B------:R-:W-:Y:S02]  /*10ee0*/  FSEL R207, R100, -INF , P0 ;  /* 0xff80000064cf7808 */ /* 0x000fe40000000000 */
[----:B------:R-:W-:Y:S02]  /*10ef0*/  ISETP.GT.AND P0, PT, R3, 0x28, PT ;  /* 0x000000280300780c */ /* 0x000fe40003f04270 */
[----:B------:R-:W-:Y:S02]  /*10f00*/  FSEL R209, R69, -INF , P1 ;  /* 0xff80000045d17808 */ /* 0x000fe40000800000 */
[----:B------:R-:W-:Y:S02]  /*10f10*/  FMNMX.FTZ R7, R211, R7, !PT ;  /* 0x00000007d3077209 */ /* 0x000fe40007810000 */
[----:B------:R-:W-:Y:S02]  /*10f20*/  FMNMX.FTZ R8, R48, R8, !PT ;  /* 0x0000000830087209 */ /* 0x000fe40007810000 */
[----:B------:R-:W-:-:S02]  /*10f30*/  FSEL R141, R78, -INF , P0 ;  /* 0xff8000004e8d7808 */ /* 0x000fc40000000000 */
[----:B------:R-:W-:Y:S02]  /*10f40*/  ISETP.GT.AND P0, PT, R4, 0x39, PT ;  /* 0x000000390400780c */ /* 0x000fe40003f04270 */
[----:B------:R-:W-:Y:S02]  /*10f50*/  FMNMX.FTZ R4, R209, R7, !PT ;  /* 0x00000007d1047209 */ /* 0x000fe40007810000 */
[----:B------:R-:W-:Y:S02]  /*10f60*/  FMNMX.FTZ R8, R51, R8, !PT ;  /* 0x0000000833087209 */ /* 0x000fe40007810000 */
[----:B------:R-:W-:Y:S02]  /*10f70*/  FSEL R201, R101, -INF , P0 ;  /* 0xff80000065c97808 */ /* 0x000fe40000000000 */
[----:B------:R-:W-:Y:S02]  /*10f80*/  FMNMX.FTZ R4, R207, R4, !PT ;  /* 0x00000004cf047209 */ /* 0x000fe40007810000 */
        /* <DEDUP_REMOVED lines=34> */
[----:B------:R-:W-:Y:S02]  /*111b0*/  ISETP.GT.AND P0, PT, R5, 0x31, PT ;  /* 0x000000310500780c */ /* 0x000fe40003f04270 */
[----:B------:R-:W-:Y:S01]  /*111c0*/  FMNMX.FTZ R9, R166, R3, !PT ;  /* 0x00000003a6097209 */ /* 0x000fe20007810000 */
[----:B------:R-:W1:Y:S01]  /*111d0*/  SHFL.BFLY PT, R144, R4, 0x1, 0x1f ;  /* 0x0c201f0004907f89 */ /* 0x000e6200000e0000 */
[----:B------:R-:W-:Y:S02]  /*111e0*/  FMNMX.FTZ R8, R45, R8, !PT ;  /* 0x000000082d087209 */ /* 0x000fe40007810000 */
[----:B------:R-:W-:-:S02]  /*111f0*/  FMNMX.FTZ R3, R210, R7, !PT ;  /* 0x00000007d2037209 */ /* 0x000fc40007810000 */
[----:B------:R-:W-:Y:S02]  /*11200*/  FSEL R212, R65, -INF , P0 ;  /* 0xff80000041d47808 */ /* 0x000fe40000000000 */
[----:B------:R-:W-:Y:S02]  /*11210*/  FMNMX.FTZ R7, R167, R9, !PT ;  /* 0x00000009a7077209 */ /* 0x000fe40007810000 */
[----:B------:R-:W-:Y:S01]  /*11220*/  ISETP.GT.AND P0, PT, R5, 0x38, PT ;  /* 0x000000380500780c */ /* 0x000fe20003f04270 */
[----:B------:R-:W2:Y:S01]  /*11230*/  SHFL.BFLY PT, R9, R3, 0x2, 0x1f ;  /* 0x0c401f0003097f89 */ /* 0x000ea200000e0000 */
[----:B------:R-:W-:Y:S02]  /*11240*/  FMNMX.FTZ R8, R46, R8, !PT ;  /* 0x000000082e087209 */ /* 0x000fe40007810000 */
[----:B------:R-:W-:Y:S02]  /*11250*/  FMNMX.FTZ R7, R177, R7, !PT ;  /* 0x00000007b1077209 */ /* 0x000fe40007810000 */
[----:B------:R-:W-:-:S02]  /*11260*/  FSEL R240, R40, -INF , P0 ;  /* 0xff80000028f07808 */ /* 0x000fc40000000000 */
[----:B------:R-:W-:Y:S02]  /*11270*/  FMNMX.FTZ R8, R122, R8, !PT ;  /* 0x000000087a087209 */ /* 0x000fe40007810000 */
[----:B------:R-:W-:Y:S02]  /*11280*/  ISETP.GT.AND P0, PT, R6, 0x20, PT ;  /* 0x000000200600780c */ /* 0x000fe40003f04270 */
[----:B------:R-:W-:Y:S02]  /*11290*/  FMNMX.FTZ R7, R176, R7, !PT ;  /* 0x00000007b0077209 */ /* 0x000fe40007810000 */
[----:B------:R-:W-:Y:S02]  /*112a0*/  FMNMX.FTZ R8, R121, R8, !PT ;  /* 0x0000000879087209 */ /* 0x000fe40007810000 */
[----:B------:R-:W-:Y:S02]  /*112b0*/  FSEL R165, R30, -INF , P0 ;  /* 0xff8000001ea57808 */ /* 0x000fe40000000000 */
[----:B------:R-:W-:-:S02]  /*112c0*/  ISETP.GT.AND P0, PT, R5, 0x39, PT ;  /* 0x000000390500780c */ /* 0x000fc40003f04270 */
[----:B------:R-:W-:Y:S02]  /*112d0*/  FMNMX.FTZ R5, R219, R7, !PT ;  /* 0x00000007db057209 */ /* 0x000fe40007810000 */
[----:B------:R-:W-:Y:S02]  /*112e0*/  FMNMX.FTZ R7, R120, R8, !PT ;  /* 0x0000000878077209 */ /* 0x000fe40007810000 */
[----:B------:R-:W-:Y:S02]  /*112f0*/  ISETP.GT.AND P1, PT, R6, 0x21, PT ;  /* 0x000000210600780c */ /* 0x000fe40003f24270 */
[----:B------:R-:W-:Y:S02]  /*11300*/  FMNMX.FTZ R5, R212, R5, !PT ;  /* 0x00000005d4057209 */ /* 0x000fe40007810000 */
[----:B------:R-:W-:Y:S02]  /*11310*/  FMNMX.FTZ R7, R75, R7, !PT ;  /* 0x000000074b077209 */ /* 0x000fe40007810000 */
[----:B------:R-:W-:-:S02]  /*11320*/  FSEL R155, R31, -INF , P1 ;  /* 0xff8000001f9b7808 */ /* 0x000fc40000800000 */
[----:B------:R-:W-:Y:S01]  /*11330*/  FSEL R237, R41, -INF , P0 ;  /* 0xff80000029ed7808 */ /* 0x000fe20000000000 */
[----:B------:R-:W-:Y:S01]  /*11340*/  LDSM.16.MT88.4 R28, [R221+0x100] ;  /* 0x00010000dd1c783b */ /* 0x000fe20000004200 */
[----:B------:R-:W-:Y:S02]  /*11350*/  FMNMX.FTZ R5, R240, R5, !PT ;  /* 0x00000005f0057209 */ /* 0x000fe40007810000 */
[----:B------:R-:W-:Y:S02]  /*11360*/  ISETP.GT.AND P1, PT, R6, 0x28, PT ;  /* 0x000000280600780c */ /* 0x000fe40003f24270 */
        /* <DEDUP_REMOVED lines=12> */
[----:B------:R-:W-:-:S02]  /*11430*/  ISETP.GT.AND P0, PT, R6, 0x31, PT ;  /* 0x000000310600780c */ /* 0x000fc40003f04270 */
[----:B--2---:R-:W-:Y:S02]  /*11440*/  FMNMX.FTZ R3, R3, R9, !PT ;  /* 0x0000000903037209 */ /* 0x004fe40007810000 */
[----:B------:R-:W-:Y:S02]  /*11450*/  FSEL R213, R66, -INF , P1 ;  /* 0xff80000042d57808 */ /* 0x000fe40000800000 */
[----:B------:R-:W-:Y:S01]  /*11460*/  FMNMX.FTZ R4, R153, R4, !PT ;  /* 0x0000000499047209 */ /* 0x000fe20007810000 */
[----:B------:R-:W2:Y:S01]  /*11470*/  SHFL.BFLY PT, R142, R3, 0x1, 0x1f ;  /* 0x0c201f00038e7f89 */ /* 0x000ea200000e0000 */
[----:B------:R-:W-:Y:S02]  /*11480*/  FSEL R216, R67, -INF , P0 ;  /* 0xff80000043d87808 */ /* 0x000fe40000000000 */
[----:B------:R-:W-:Y:S02]  /*11490*/  ISETP.GT.AND P0, PT, R6, 0x38, PT ;  /* 0x000000380600780c */ /* 0x000fe40003f04270 */
[----:B------:R-:W-:-:S02]  /*114a0*/  FMNMX.FTZ R4, R213, R4, !PT ;  /* 0x00000004d5047209 */ /* 0x000fc40007810000 */
[----:B------:R-:W-:Y:S02]  /*114b0*/  FSEL R238, R42, -INF , P0 ;  /* 0xff8000002aee7808 */ /* 0x000fe40000000000 */
[----:B------:R-:W-:Y:S02]  /*114c0*/  ISETP.GT.AND P0, PT, R6, 0x39, PT ;  /* 0x000000390600780c */ /* 0x000fe40003f04270 */
[----:B------:R-:W-:Y:S02]  /*114d0*/  FMNMX.FTZ R4, R216, R4, !PT ;  /* 0x00000004d8047209 */ /* 0x000fe40007810000 */
[----:B------:R-:W-:Y:S02]  /*114e0*/  FSEL R239, R43, -INF , P0 ;  /* 0xff8000002bef7808 */ /* 0x000fe40000000000 */
[----:B------:R-:W-:Y:S01]  /*114f0*/  FMNMX.FTZ R4, R238, R4, !PT ;  /* 0x00000004ee047209 */ /* 0x000fe20007810000 */
[----:B------:R-:W-:Y:S01]  /*11500*/  LDSM.16.MT88.4 R40, [R222+0x2100] ;  /* 0x00210000de28783b */ /* 0x000fe20000004200 */
[----:B-1----:R-:W-:-:S02]  /*11510*/  FMNMX.FTZ R5, R7, R5, !PT ;  /* 0x0000000507057209 */ /* 0x002fc40007810000 */
[----:B------:R-:W-:Y:S02]  /*11520*/  FMNMX.FTZ R4, R239, R4, !PT ;  /* 0x00000004ef047209 */ /* 0x000fe40007810000 */
[----:B------:R-:W-:Y:S01]  /*11530*/  FSETP.NEU.FTZ.AND P1, PT, R144, -INF , PT ;  /* 0xff8000009000780b */ /* 0x000fe20003f3d000 */
[----:B------:R-:W1:Y:S01]  /*11540*/  SHFL.BFLY PT, R146, R5, 0x1, 0x1f ;  /* 0x0c201f0005927f89 */ /* 0x000e6200000e0000 */
[----:B--2---:R-:W-:-:S03]  /*11550*/  FMNMX.FTZ R142, R142, R3, !PT ;  /* 0x000000038e8e7209 */ /* 0x004fc60007810000 */
[----:B------:R-:W2:Y:S01]  /*11560*/  SHFL.BFLY PT, R7, R4, 0x2, 0x1f ;  /* 0x0c401f0004077f89 */ /* 0x000ea200000e0000 */
[----:B------:R-:W-:Y:S01]  /*11570*/  FSEL R12, R12, RZ, P1 ;  /* 0x000000ff0c0c7208 */ /* 0x000fe20000800000 */
[C---:B------:R-:W-:Y:S01]  /*11580*/  FMUL.FTZ R3, R142.reuse, c[0x0][0x2d0] ;  /* 0x0000b4008e037a20 */ /* 0x040fe20000410000 */
[----:B------:R-:W-:-:S03]  /*11590*/  FSETP.NEU.FTZ.AND P0, PT, R142, -INF , PT ;  /* 0xff8000008e00780b */ /* 0x000fc60003f1d000 */
[----:B------:R-:W-:Y:S01]  /*115a0*/  FFMA.FTZ R6, R11, c[0x0][0x2d0], -R12 ;  /* 0x0000b4000b067a23 */ /* 0x000fe2000001080c */
[----:B------:R-:W-:-:S03]  /*115b0*/  FSEL R3, R3, RZ, P0 ;  /* 0x000000ff03037208 */ /* 0x000fc60000000000 */
[----:B------:R3:W-:Y:S02]  /*115c0*/  MUFU.EX2 R161, R6 ;  /* 0x0000000600a17308 */ /* 0x0007e40000000800 */
[--C-:B------:R-:W-:Y:S02]  /*115d0*/  FFMA.FTZ R0, R15, c[0x0][0x2d0], -R3.reuse ;  /* 0x0000b4000f007a23 */ /* 0x100fe40000010803 */
[----:B------:R-:W-:-:S04]  /*115e0*/  FFMA.FTZ R2, R19, c[0x0][0x2d0], -R3 ;  /* 0x0000b40013027a23 */ /* 0x000fc80000010803 */
[----:B------:R4:W-:Y:S01]  /*115f0*/  MUFU.EX2 R160, R0 ;  /* 0x0000000000a07308 */ /* 0x0009e20000000800 */
[----:B-1----:R-:W-:Y:S02]  /*11600*/  FMNMX.FTZ R146, R5, R146, !PT ;  /* 0x0000009205927209 */ /* 0x002fe40007810000 */
[----:B--2---:R-:W-:Y:S01]  /*11610*/  FMNMX.FTZ R4, R4, R7, !PT ;  /* 0x0000000704047209 */ /* 0x004fe20007810000 */
[----:B---3--:R-:W-:Y:S01]  /*11620*/  FFMA.FTZ R6, R13, c[0x0][0x2d0], -R12 ;  /* 0x0000b4000d067a23 */ /* 0x008fe2000001080c */
[----:B------:R-:W-:-:S03]  /*11630*/  FSETP.NEU.FTZ.AND P0, PT, R146, -INF , PT ;  /* 0xff8000009200780b */ /* 0x000fc60003f1d000 */
[----:B------:R-:W-:Y:S01]  /*11640*/  MUFU.EX2 R179, R2 ;  /* 0x0000000200b37308 */ /* 0x000fe20000000800 */
[----:B------:R-:W1:Y:S01]  /*11650*/  SHFL.BFLY PT, R5, R4, 0x1, 0x1f ;  /* 0x0c201f0004057f89 */ /* 0x000e6200000e0000 */
[----:B----4-:R-:W-:-:S06]  /*11660*/  FFMA.FTZ R0, R18, c[0x0][0x2d0], -R3 ;  /* 0x0000b40012007a23 */ /* 0x010fcc0000010803 */
[----:B------:R2:W3:Y:S08]  /*11670*/  MUFU.EX2 R20, R6 ;  /* 0x0000000600147308 */ /* 0x0004f00000000800 */
[----:B------:R4:W5:Y:S01]  /*11680*/  MUFU.EX2 R182, R0 ;  /* 0x0000000000b67308 */ /* 0x0009620000000800 */
[----:B--2---:R-:W-:Y:S01]  /*11690*/  FFMA.FTZ R6, R16, c[0x0][0x2d0], -R12 ;  /* 0x0000b40010067a23 */ /* 0x004fe2000001080c */
[----:B-1----:R-:W-:Y:S01]  /*116a0*/  FMNMX.FTZ R145, R4, R5, !PT ;  /* 0x0000000504917209 */ /* 0x002fe20007810000 */
[----:B---3--:R-:W-:-:S05]  /*116b0*/  IMAD.MOV.U32 R15, RZ, RZ, R20 ;  /* 0x000000ffff0f7224 */ /* 0x008fca00078e0014 */
[----:B------:R1:W-:Y:S01]  /*116c0*/  MUFU.EX2 R183, R6 ;  /* 0x0000000600b77308 */ /* 0x0003e20000000800 */
[----:B------:R-:W2:Y:S01]  /*116d0*/  LDSM.16.MT88.4 R20, [R221+0x1100] ;  /* 0x00110000dd14783b */ /* 0x000ea20000004200 */
[----:B------:R-:W-:Y:S01]  /*116e0*/  F2FP.BF16.PACK_AB R4, R15, R161 ;  /* 0x000000a10f04723e */ /* 0x000fe200000010ff */
[----:B----4-:R-:W-:Y:S01]  /*116f0*/  FMUL.FTZ R0, R146, c[0x0][0x2d0] ;  /* 0x0000b40092007a20 */ /* 0x010fe20000410000 */
[----:B-----5:R-:W-:-:S04]  /*11700*/  F2FP.BF16.PACK_AB R7, R179, R182 ;  /* 0x000000b6b307723e */ /* 0x020fc800000010ff */
[----:B------:R-:W-:Y:S02]  /*11710*/  FSEL R0, R0, RZ, P0 ;  /* 0x000000ff00007208 */ /* 0x000fe40000000000 */
[----:B------:R-:W-:-:S03]  /*11720*/  FSETP.NEU.FTZ.AND P0, PT, R145, -INF , PT ;  /* 0xff8000009100780b */ /* 0x000fc60003f1d000 */
[----:B------:R-:W-:Y:S02]  /*11730*/  FFMA.FTZ R2, R32, c[0x0][0x2d0], -R0 ;  /* 0x0000b40020027a23 */ /* 0x000fe40000010800 */
[----:B-1----:R-:W-:Y:S01]  /*11740*/  FFMA.FTZ R6, R17, c[0x0][0x2d0], -R12 ;  /* 0x0000b40011067a23 */ /* 0x002fe2000001080c */
[----:B------:R-:W-:Y:S01]  /*11750*/  LDSM.16.MT88.4 R32, [R221+0x2100] ;  /* 0x00210000dd20783b */ /* 0x000fe20000004200 */
[----:B------:R-:W-:Y:S02]  /*11760*/  FFMA.FTZ R8, R37, c[0x0][0x2d0], -R0 ;  /* 0x0000b40025087a23 */ /* 0x000fe40000010800 */
[----:B------:R1:W3:Y:S01]  /*11770*/  MUFU.EX2 R180, R6 ;  /* 0x0000000600b47308 */ /* 0x0002e20000000800 */
        /* <DEDUP_REMOVED lines=8> */
[----:B---3--:R-:W-:-:S07]  /*11800*/  F2FP.BF16.PACK_AB R6, R180, R183 ;  /* 0x000000b7b406723e */ /* 0x008fce00000010ff */
[----:B------:R3:W-:Y:S01]  /*11810*/  MUFU.EX2 R250, R2 ;  /* 0x0000000200fa7308 */ /* 0x0007e20000000800 */
[----:B-----5:R-:W-:-:S07]  /*11820*/  F2FP.BF16.PACK_AB R5, R160, R185 ;  /* 0x000000b9a005723e */ /* 0x020fce00000010ff */
[----:B------:R-:W-:Y:S01]  /*11830*/  HMMA.16816.F32.BF16 R116, R4, R28, RZ ;  /* 0x0000001c0474723c */ /* 0x000fe200000418ff */
[----:B-1----:R-:W-:Y:S01]  /*11840*/  F2FP.BF16.PACK_AB R10, R181, R184 ;  /* 0x000000b8b50a723e */ /* 0x002fe200000010ff */
[----:B---3--:R-:W-:-:S06]  /*11850*/  FMUL.FTZ R2, R145, c[0x0][0x2d0] ;  /* 0x0000b40091027a20 */ /* 0x008fcc0000410000 */
[----:B------:R-:W-:Y:S01]  /*11860*/  HMMA.16816.F32.BF16 R112, R4, R24, RZ ;  /* 0x000000180470723c */ /* 0x000fe200000418ff */
[----:B------:R-:W-:-:S07]  /*11870*/  FSEL R2, R2, RZ, P0 ;  /* 0x000000ff02027208 */ /* 0x000fce0000000000 */
[C---:B--2---:R-:W-:Y:S01]  /*11880*/  HMMA.16816.F32.BF16 R108, R4.reuse, R20, RZ ;  /* 0x00000014046c723c */ /* 0x044fe200000418ff */
        /* <DEDUP_REMOVED lines=94> */
[----:B------:R-:W-:Y:S02]  /*11e70*/  IMAD.MOV.U32 R164, RZ, RZ, R181 ;  /* 0x000000ffffa47224 */ /* 0x000fe400078e00b5 */
[----:B------:R1:W-:Y:S03]  /*11e80*/  MUFU.EX2 R196, R8 ;  /* 0x0000000800c47308 */ /* 0x0003e60000000800 */
[----:B------:R-:W-:Y:S07]  /*11e90*/  HMMA.16816.F32.BF16 R80, R4, R38, R64 ;  /* 0x000000260450723c */ /* 0x000fee0000041840 */
[----:B----4-:R-:W-:-:S02]  /*11ea0*/  F2FP.BF16.PACK_AB R4, R217, R218 ;  /* 0x000000dad904723e */ /* 0x010fc400000010ff */
[----:B------:R-:W-:Y:S02]  /*11eb0*/  F2FP.BF16.PACK_AB R5, R206, R203 ;  /* 0x000000cbce05723e */ /* 0x000fe400000010ff */
[----:B------:R-:W-:Y:S02]  /*11ec0*/  F2FP.BF16.PACK_AB R6, R214, R215 ;  /* 0x000000d7d606723e */ /* 0x000fe400000010ff */
[----:B---3--:R-:W-:Y:S01]  /*11ed0*/  F2FP.BF16.PACK_AB R7, R200, R202 ;  /* 0x000000cac807723e */ /* 0x008fe200000010ff */
[----:B-1----:R-:W-:Y:S02]  /*11ee0*/  FFMA.FTZ R8, R126, c[0x0][0x2d0], -R3 ;  /* 0x0000b4007e087a23 */ /* 0x002fe40000010803 */
[----:B------:R-:W-:Y:S02]  /*11ef0*/  IMAD.MOV.U32 R126, RZ, RZ, R13 ;  /* 0x000000ffff7e7224 */ /* 0x000fe400078e000d */
[----:B------:R-:W-:Y:S02]  /*11f00*/  FFMA.FTZ R13, R141, c[0x0][0x2d0], -R3 ;  /* 0x0000b4008d0d7a23 */ /* 0x000fe40000010803 */
        /* <DEDUP_REMOVED lines=15> */
[----:B------:R1:W-:Y:S03]  /*12000*/  MUFU.EX2 R180, R13 ;  /* 0x0000000d00b47308 */ /* 0x0003e60000000800 */
[C---:B------:R-:W-:Y:S05]  /*12010*/  HMMA.16816.F32.BF16 R192, R4.reuse, R36, R44 ;  /* 0x0000002404c0723c */ /* 0x040fea000004182c */
[----:B------:R2:W3:Y:S03]  /*12020*/  MUFU.EX2 R182, R8 ;  /* 0x0000000800b67308 */ /* 0x0004e60000000800 */
[----:B------:R-:W-:Y:S01]  /*12030*/  HMMA.16816.F32.BF16 R60, R4, R32, R48 ;  /* 0x00000020043c723c */ /* 0x000fe20000041830 */
[----:B-1----:R-:W-:-:S07]  /*12040*/  FFMA.FTZ R13, R147, c[0x0][0x2d0], -R3 ;  /* 0x0000b400930d7a23 */ /* 0x002fce0000010803 */
[C---:B------:R-:W-:Y:S01]  /*12050*/  HMMA.16816.F32.BF16 R44, R4.reuse, R18, R128 ;  /* 0x00000012042c723c */ /* 0x040fe20000041880 */
[----:B------:R1:W4:Y:S01]  /*12060*/  MUFU.EX2 R181, R13 ;  /* 0x0000000d00b57308 */ /* 0x0003220000000800 */
[----:B------:R-:W4:Y:S04]  /*12070*/  LDSM.16.MT88.4 R16, [R221+0x900] ;  /* 0x00090000dd10783b */ /* 0x000f280000004200 */
[----:B--2---:R-:W-:Y:S02]  /*12080*/  LDSM.16.MT88.4 R8, [R222+0x900] ;  /* 0x00090000de08783b */ /* 0x004fe40000004200 */
[C---:B------:R-:W-:Y:S02]  /*12090*/  HMMA.16816.F32.BF16 R52, R4.reuse, R34, R156 ;  /* 0x000000220434723c */ /* 0x040fe4000004189c */
[----:B------:R-:W2:Y:S06]  /*120a0*/  LDSM.16.MT88.4 R32, [R222+0x2900] ;  /* 0x00290000de20783b */ /* 0x000eac0000004200 */
[----:B------:R-:W-:Y:S01]  /*120b0*/  HMMA.16816.F32.BF16 R48, R4, R22, R132 ;  /* 0x000000160430723c */ /* 0x000fe20000041884 */
[----:B-1----:R-:W-:Y:S01]  /*120c0*/  FFMA.FTZ R13, R166, c[0x0][0x2d0], -R0 ;  /* 0x0000b400a60d7a23 */ /* 0x002fe20000010800 */
[----:B------:R-:W1:Y:S01]  /*120d0*/  LDSM.16.MT88.4 R20, [R221+0x1900] ;  /* 0x00190000dd14783b */ /* 0x000e620000004200 */
[----:B------:R-:W-:-:S02]  /*120e0*/  IMAD.MOV.U32 R166, RZ, RZ, R179 ;  /* 0x000000ffffa67224 */ /* 0x000fc400078e00b3 */
[----:B------:R4:W-:Y:S03]  /*120f0*/  MUFU.EX2 R150, R13 ;  /* 0x0000000d00967308 */ /* 0x0009e60000000800 */
[----:B------:R-:W-:Y:S07]  /*12100*/  HMMA.16816.F32.BF16 R36, R4, R38, R168 ;  /* 0x000000260424723c */ /* 0x000fee00000418a8 */
[----:B-----5:R-:W-:-:S02]  /*12110*/  F2FP.BF16.PACK_AB R4, R198, R199 ;  /* 0x000000c7c604723e */ /* 0x020fc400000010ff */
[----:B---3--:R-:W-:Y:S02]  /*12120*/  F2FP.BF16.PACK_AB R5, R182, R183 ;  /* 0x000000b7b605723e */ /* 0x008fe400000010ff */
[----:B------:R-:W-:Y:S01]  /*12130*/  F2FP.BF16.PACK_AB R6, R196, R197 ;  /* 0x000000c5c406723e */ /* 0x000fe200000010ff */
[----:B----4-:R-:W-:Y:S01]  /*12140*/  FFMA.FTZ R13, R167, c[0x0][0x2d0], -R0 ;  /* 0x0000b400a70d7a23 */ /* 0x010fe20000010800 */
[----:B------:R-:W-:Y:S01]  /*12150*/  F2FP.BF16.PACK_AB R7, R181, R180 ;  /* 0x000000b4b507723e */ /* 0x000fe200000010ff */
[----:B------:R-:W-:Y:S02]  /*12160*/  IMAD.MOV.U32 R167, RZ, RZ, R178 ;  /* 0x000000ffffa77224 */ /* 0x000fe400078e00b2 */
[----:B------:R3:W4:Y:S04]  /*12170*/  MUFU.EX2 R148, R13 ;  /* 0x0000000d00947308 */ /* 0x0007280000000800 */
[C---:B------:R-:W-:Y:S08]  /*12180*/  HMMA.16816.F32.BF16 R156, R4.reuse, R16, R172 ;  /* 0x00000010049c723c */ /* 0x040ff000000418ac */
[----:B--2---:R-:W-:Y:S01]  /*12190*/  HMMA.16816.F32.BF16 R188, R4, R32, R96 ;  /* 0x0000002004bc723c */ /* 0x004fe20000041860 */
[----:B---3--:R-:W-:-:S04]  /*121a0*/  FFMA.FTZ R13, R177, c[0x0][0x2d0], -R0 ;  /* 0x0000b400b10d7a23 */ /* 0x008fc80000010800 */
[----:B------:R2:W-:Y:S03]  /*121b0*/  MUFU.EX2 R149, R13 ;  /* 0x0000000d00957308 */ /* 0x0005e60000000800 */
[C---:B------:R-:W-:Y:S08]  /*121c0*/  HMMA.16816.F32.BF16 R120, R4.reuse, R8, R116 ;  /* 0x000000080478723c */ /* 0x040ff00000041874 */
[----:B-1----:R-:W-:Y:S01]  /*121d0*/  HMMA.16816.F32.BF16 R132, R4, R20, R112 ;  /* 0x000000140484723c */ /* 0x002fe20000041870 */
[----:B------:R-:W1:Y:S01]  /*121e0*/  LDSM.16.MT88.4 R112, [R222+0xd00] ;  /* 0x000d0000de70783b */ /* 0x000e620000004200 */
[----:B--2---:R-:W-:-:S06]  /*121f0*/  FFMA.FTZ R13, R176, c[0x0][0x2d0], -R0 ;  /* 0x0000b400b00d7a23 */ /* 0x004fcc0000010800 */
[C---:B------:R-:W-:Y:S01]  /*12200*/  HMMA.16816.F32.BF16 R172, R4.reuse, R24, R104 ;  /* 0x0000001804ac723c */ /* 0x040fe20000041868 */
[----:B------:R2:W-:Y:S07]  /*12210*/  MUFU.EX2 R151, R13 ;  /* 0x0000000d00977308 */ /* 0x0005ee0000000800 */
[C---:B------:R-:W-:Y:S08]  /*12220*/  HMMA.16816.F32.BF16 R184, R4.reuse, R28, R100 ;  /* 0x0000001c04b8723c */ /* 0x040ff00000041864 */
[----:B------:R-:W-:Y:S01]  /*12230*/  HMMA.16816.F32.BF16 R160, R4, R18, R160 ;  /* 0x0000001204a0723c */ /* 0x000fe200000418a0 */
[----:B--2---:R-:W-:-:S04]  /*12240*/  FFMA.FTZ R13, R165, c[0x0][0x2d0], -R2 ;  /* 0x0000b400a50d7a23 */ /* 0x004fc80000010802 */
[----:B------:R2:W-:Y:S03]  /*12250*/  MUFU.EX2 R140, R13 ;  /* 0x0000000d008c7308 */ /* 0x0005e60000000800 */
[C---:B------:R-:W-:Y:S08]  /*12260*/  HMMA.16816.F32.BF16 R108, R4.reuse, R10, R108 ;  /* 0x0000000a046c723c */ /* 0x040ff0000004186c */
[----:B------:R-:W-:Y:S01]  /*12270*/  HMMA.16816.F32.BF16 R168, R4, R22, R92 ;  /* 0x0000001604a8723c */ /* 0x000fe2000004185c */
[----:B--2---:R-:W-:-:S07]  /*12280*/  FFMA.FTZ R13, R155, c[0x0][0x2d0], -R2 ;  /* 0x0000b4009b0d7a23 */ /* 0x004fce0000010802 */
[C---:B------:R-:W-:Y:S01]  /*12290*/  HMMA.16816.F32.BF16 R88, R4.reuse, R26, R88 ;  /* 0x0000001a0458723c */ /* 0x040fe20000041858 */
[----:B------:R2:W3:Y:S07]  /*122a0*/  MUFU.EX2 R147, R13 ;  /* 0x0000000d00937308 */ /* 0x0004ee0000000800 */
[C---:B------:R-:W-:Y:S08]  /*122b0*/  HMMA.16816.F32.BF16 R128, R4.reuse, R30, R84 ;  /* 0x0000001e0480723c */ /* 0x040ff00000041854 */
[----:B------:R-:W-:Y:S01]  /*122c0*/  HMMA.16816.F32.BF16 R96, R4, R34, R80 ;  /* 0x000000220460723c */ /* 0x000fe20000041850 */
[----:B------:R-:W-:Y:S01]  /*122d0*/  LDSM.16.MT88.4 R80, [R221+0x2d00] ;  /* 0x002d0000dd50783b */ /* 0x000fe20000004200 */
[----:B--2---:R-:W-:-:S04]  /*122e0*/  FFMA.FTZ R13, R152, c[0x0][0x2d0], -R2 ;  /* 0x0000b400980d7a23 */ /* 0x004fc80000010802 */
[----:B------:R2:W-:Y:S01]  /*122f0*/  MUFU.EX2 R143, R13 ;  /* 0x0000000d008f7308 */ /* 0x0005e20000000800 */
[----:B----4-:R-:W-:Y:S02]  /*12300*/  F2FP.BF16.PACK_AB R4, R148, R150 ;  /* 0x000000969404723e */ /* 0x010fe400000010ff */
[----:B---3--:R-:W-:Y:S02]  /*12310*/  F2FP.BF16.PACK_AB R5, R147, R140 ;  /* 0x0000008c9305723e */ /* 0x008fe400000010ff */
[----:B------:R-:W-:Y:S01]  /*12320*/  F2FP.BF16.PACK_AB R6, R151, R149 ;  /* 0x000000959706723e */ /* 0x000fe200000010ff */
[----:B--2---:R-:W-:-:S04]  /*12330*/  FFMA.FTZ R13, R153, c[0x0][0x2d0], -R2 ;  /* 0x0000b400990d7a23 */ /* 0x004fc80000010802 */
[----:B------:R-:W2:Y:S02]  /*12340*/  MUFU.EX2 R141, R13 ;  /* 0x0000000d008d7308 */ /* 0x000ea40000000800 */
[----:B--2---:R-:W-:-:S07]  /*12350*/  F2FP.BF16.PACK_AB R7, R141, R143 ;  /* 0x0000008f8d07723e */ /* 0x004fce00000010ff */
        /* <DEDUP_REMOVED lines=12> */
[----:B--2---:R-:W-:Y:S02]  /*12420*/  FFMA.FTZ R8, R209, c[0x0][0x2d0], -R12 ;  /* 0x0000b400d1087a23 */ /* 0x004fe4000001080c */
[----:B------:R-:W-:Y:S02]  /*12430*/  IMAD.MOV.U32 R209, RZ, RZ, R126 ;  /* 0x000000ffffd17224 */ /* 0x000fe400078e007e */
[----:B------:R2:W3:Y:S03]  /*12440*/  MUFU.EX2 R48, R8 ;  /* 0x0000000800307308 */ /* 0x0004e60000000800 */
[----:B------:R-:W-:Y:S01]  /*12450*/  HMMA.16816.F32.BF16 R64, R4, R24, R64 ;  /* 0x000000180440723c */ /* 0x000fe20000041840 */
[----:B------:R-:W-:Y:S02]  /*12460*/  IMAD.MOV.U32 R45, RZ, RZ, R124 ;  /* 0x000000ffff2d7224 */ /* 0x000fe400078e007c */
[----:B------:R-:W-:-:S02]  /*12470*/  IMAD.MOV.U32 R46, RZ, RZ, R139 ;  /* 0x000000ffff2e7224 */ /* 0x000fc400078e008b */
[----:B------:R-:W-:Y:S01]  /*12480*/  LDSM.16.MT88.4 R136, [R222+0x1d00] ;  /* 0x001d0000de88783b */ /* 0x000fe20000004200 */
[----:B------:R-:W-:Y:S02]  /*12490*/  IMAD.MOV.U32 R47, RZ, RZ, R164 ;  /* 0x000000ffff2f7224 */ /* 0x000fe400078e00a4 */
[----:B------:R-:W-:Y:S01]  /*124a0*/  HMMA.16816.F32.BF16 R68, R4, R20, R68 ;  /* 0x000000140444723c */ /* 0x000fe20000041844 */
[----:B------:R-:W-:Y:S01]  /*124b0*/  LDSM.16.MT88.4 R164, [R221+0xd00] ;  /* 0x000d0000dda4783b */ /* 0x000fe20000004200 */
[----:B------:R-:W-:Y:S02]  /*124c0*/  IMAD.MOV.U32 R25, RZ, RZ, R15 ;  /* 0x000000ffff197224 */ /* 0x000fe400078e000f */
[----:B--2---:R-:W-:-:S04]  /*124d0*/  FFMA.FTZ R8, R207, c[0x0][0x2d0], -R12 ;  /* 0x0000b400cf087a23 */ /* 0x004fc8000001080c */
[C---:B------:R-:W-:Y:S01]  /*124e0*/  HMMA.16816.F32.BF16 R152, R4.reuse, R16, R76 ;  /* 0x000000100498723c */ /* 0x040fe2000004184c */
[----:B------:R-:W-:Y:S01]  /*124f0*/  IMAD.MOV.U32 R207, RZ, RZ, R125 ;  /* 0x000000ffffcf7224 */ /* 0x000fe200078e007d */
[----:B---3--:R-:W-:Y:S01]  /*12500*/  F2FP.BF16.PACK_AB R92, R48, R49 ;  /* 0x00000031305c723e */ /* 0x008fe200000010ff */
[----:B------:R2:W-:Y:S01]  /*12510*/  MUFU.EX2 R44, R8 ;  /* 0x00000008002c7308 */ /* 0x0005e20000000800 */
[----:B------:R-:W3:Y:S04]  /*12520*/  LDSM.16.MT88.4 R124, [R221+0x1d00] ;  /* 0x001d0000dd7c783b */ /* 0x000ee80000004200 */
[C---:B------:R-:W-:Y:S08]  /*12530*/  HMMA.16816.F32.BF16 R40, R4.reuse, R26, R40 ;  /* 0x0000001a0428723c */ /* 0x040ff00000041828 */
[----:B------:R-:W-:Y:S01]  /*12540*/  HMMA.16816.F32.BF16 R60, R4, R28, R60 ;  /* 0x0000001c043c723c */ /* 0x000fe2000004183c */
[----:B--2---:R-:W-:-:S02]  /*12550*/  FFMA.FTZ R8, R201, c[0x0][0x2d0], -R12 ;  /* 0x0000b400c9087a23 */ /* 0x004fc4000001080c */
[----:B------:R-:W-:Y:S02]  /*12560*/  IMAD.MOV.U32 R201, RZ, RZ, R14 ;  /* 0x000000ffffc97224 */ /* 0x000fe400078e000e */
        /* <DEDUP_REMOVED lines=19> */
[C---:B------:R-:W-:Y:S08]  /*126a0*/  HMMA.16816.F32.BF16 R104, R92.reuse, R112, R120 ;  /* 0x000000705c68723c */ /* 0x040ff00000041878 */
[----:B---3--:R-:W-:Y:S01]  /*126b0*/  HMMA.16816.F32.BF16 R120, R92, R124, R132 ;  /* 0x0000007c5c78723c */ /* 0x008fe20000041884 */
[----:B-1----:R-:W-:-:S04]  /*126c0*/  FFMA.FTZ R3, R212, c[0x0][0x2d0], -R0 ;  /* 0x0000b400d4037a23 */ /* 0x002fc80000010800 */
[----:B------:R1:W3:Y:S03]  /*126d0*/  MUFU.EX2 R18, R3 ;  /* 0x0000000300127308 */ /* 0x0002e60000000800 */
        /* <DEDUP_REMOVED lines=17> */
[C---:B--2---:R-:W-:Y:S01]  /*127f0*/  HMMA.16816.F32.BF16 R88, R92.reuse, R4, R188 ;  /* 0x000000045c58723c */ /* 0x044fe200000418bc */
[----:B------:R-:W-:Y:S01]  /*12800*/  IMAD.U32 R216, RZ, RZ, UR8 ;  /* 0x00000008ffd87e24 */ /* 0x000fe2000f8e00ff */
[----:B------:R1:W2:Y:S04]  /*12810*/  MUFU.EX2 R13, R0 ;  /* 0x00000000000d7308 */ /* 0x0002a80000000800 */
[----:B------:R-:W-:Y:S02]  /*12820*/  ISETP.GE.AND P0, PT, R216, UR7, PT ;  /* 0x00000007d8007c0c */ /* 0x000fe4000bf06270 */
[----:B------:R-:W-:Y:S07]  /*12830*/  HMMA.16816.F32.BF16 R92, R92, R6, R96 ;  /* 0x000000065c5c723c */ /* 0x000fee0000041860 */
[----:B---3--:R-:W-:-:S02]  /*12840*/  F2FP.BF16.PACK_AB R96, R18, R19 ;  /* 0x000000131260723e */ /* 0x008fc400000010ff */
[----:B-----5:R-:W-:Y:S01]  /*12850*/  F2FP.BF16.PACK_AB R98, R16, R17 ;  /* 0x000000111062723e */ /* 0x020fe200000010ff */
[--C-:B-1----:R-:W-:Y:S01]  /*12860*/  FFMA.FTZ R0, R238, c[0x0][0x2d0], -R2.reuse ;  /* 0x0000b400ee007a23 */ /* 0x102fe20000010802 */
[----:B--2---:R-:W-:Y:S01]  /*12870*/  F2FP.BF16.PACK_AB R97, R13, R12 ;  /* 0x0000000c0d61723e */ /* 0x004fe200000010ff */
        /* <DEDUP_REMOVED lines=98> */
.L_x_1687:
        /* <DEDUP_REMOVED lines=24> */
[----:B---345:R-:W-:Y:S01]  /*13020*/  IADD3 R14, -R237, 0x10, RZ ;  /* 0x00000010ed0e7810 */ /* 0x038fe20007ffe1ff */
[----:B------:R-:W3:Y:S01]  /*13030*/  LDL R4, [R1+0x4] ;  /* 0x0000040001047983 */ /* 0x000ee20000100800 */
[----:B------:R-:W-:Y:S01]  /*13040*/  SEL R20, RZ, 0x10, P4 ;  /* 0x00000010ff147807 */ /* 0x000fe20002000000 */
[----:B------:R-:W-:Y:S01]  /*13050*/  IMAD.SHL.U32 R10, R142, 0x2, RZ ;  /* 0x000000028e0a7824 */ /* 0x000fe200078e00ff */
[----:B------:R-:W-:Y:S01]  /*13060*/  LOP3.LUT R14, R14, 0xf, RZ, 0xc0, !PT ;  /* 0x0000000f0e0e7812 */ /* 0x000fe200078ec0ff */
[----:B------:R-:W4:Y:S01]  /*13070*/  LDL R5, [R1] ;  /* 0x0000000001057983 */ /* 0x000f220000100800 */
[----:B------:R-:W-:Y:S02]  /*13080*/  IADD3 R12, -R20, 0x10, RZ ;  /* 0x00000010140c7810 */ /* 0x000fe40007ffe1ff */
[----:B------:R-:W-:Y:S02]  /*13090*/  SHF.L.U64.HI R7, R151, 0x1, R240 ;  /* 0x0000000197077819 */ /* 0x000fe400000102f0 */
[----:B------:R-:W-:Y:S02]  /*130a0*/  LOP3.LUT R12, R12, 0xf, RZ, 0xc0, !PT ;  /* 0x0000000f0c0c7812 */ /* 0x000fe400078ec0ff */
[----:B--23--:R-:W-:Y:S01]  /*130b0*/  SHF.R.S32.HI R0, RZ, 0x1f, R4 ;  /* 0x0000001fff007819 */ /* 0x00cfe20000011404 */
[----:B------:R-:W-:Y:S04]  /*130c0*/  IMAD.WIDE.U32 R2, R4, c[0x0][0x208], RZ ;  /* 0x0000820004027a25 */ /* 0x000fe800078e00ff */
[----:B------:R-:W-:Y:S04]  /*130d0*/  IMAD R0, R0, c[0x0][0x208], RZ ;  /* 0x0000820000007a24 */ /* 0x000fe800078e02ff */
[----:B------:R-:W-:Y:S01]  /*130e0*/  IMAD R0, R4, c[0x0][0x20c], R0 ;  /* 0x0000830004007a24 */ /* 0x000fe200078e0200 */
[----:B----4-:R-:W-:Y:S03]  /*130f0*/  SHF.R.S32.HI R4, RZ, 0x1f, R5 ;  /* 0x0000001fff047819 */ /* 0x010fe60000011405 */
        /* <DEDUP_REMOVED lines=16> */
[----:B------:R-:W-:Y:S02]  /*13200*/  IADD3.X R13, RZ, R2, R149, P1, P0 ;  /* 0x00000002ff0d7210 */ /* 0x000fe40000fe0495 */
[-C--:B------:R-:W-:Y:S02]  /*13210*/  IADD3 R8, P0, R0, R10.reuse, RZ ;  /* 0x0000000a00087210 */ /* 0x080fe40007f1e0ff */
[C---:B----4-:R-:W-:Y:S02]  /*13220*/  IADD3 R10, P2, R3.reuse, R10, RZ ;  /* 0x0000000a030a7210 */ /* 0x050fe40007f5e0ff */
[C---:B------:R-:W-:Y:S01]  /*13230*/  IADD3 R6, P1, R3.reuse, R239, RZ ;  /* 0x000000ef03067210 */ /* 0x040fe20007f3e0ff */
[--C-:B------:R-:W-:Y:S01]  /*13240*/  IMAD.X R9, R2, 0x1, R5.reuse, P0 ;  /* 0x0000000102097824 */ /* 0x100fe200000e0605 */
[----:B------:R-:W-:Y:S01]  /*13250*/  IADD3 R0, R248, 0x100, RZ ;  /* 0x00000100f8007810 */ /* 0x000fe20007ffe0ff */
[C---:B-1----:R-:W-:Y:S01]  /*13260*/  IMAD.X R11, R4.reuse, 0x1, R5, P2 ;  /* 0x00000001040b7824 */ /* 0x042fe200010e0605 */
[----:B------:R-:W-:Y:S01]  /*13270*/  IADD3 R2, P0, R3, R238, RZ ;  /* 0x000000ee03027210 */ /* 0x000fe20007f1e0ff */
[C---:B------:R-:W-:Y:S01]  /*13280*/  IMAD.X R7, R4.reuse, 0x1, R7, P1 ;  /* 0x0000000104077824 */ /* 0x040fe200008e0607 */
        /* <DEDUP_REMOVED lines=9> */
.L_x_1685:
        /* <DEDUP_REMOVED lines=43> */
[----:B------:R-:W4:Y:S07]  /*135d0*/  LDSM.16.M88.4 R180, [R224+0x8100] ;  /* 0x00810000e0b4783b */ /* 0x000f2e0000000200 */
[-C--:B-1----:R-:W-:Y:S01]  /*135e0*/  HMMA.16816.F32.BF16 R4, R176, R204.reuse, R4 ;  /* 0x000000ccb004723c */ /* 0x082fe20000041804 */
[----:B------:R-:W1:Y:S07]  /*135f0*/  LDSM.16.M88.4 R200, [R224+0x9100] ;  /* 0x00910000e0c8783b */ /* 0x000e6e0000000200 */
[C---:B------:R-:W-:Y:S08]  /*13600*/  HMMA.16816.F32.BF16 R8, R208.reuse, R204, R8 ;  /* 0x000000ccd008723c */ /* 0x040ff00000041808 */
[-C--:B------:R-:W-:Y:S08]  /*13610*/  HMMA.16816.F32.BF16 R12, R208, R206.reuse, R12 ;  /* 0x000000ced00c723c */ /* 0x080ff0000004180c */
[C---:B------:R-:W-:Y:S01]  /*13620*/  HMMA.16816.F32.BF16 R16, R176.reuse, R206, R16 ;  /* 0x000000ceb010723c */ /* 0x040fe20000041810 */
[----:B------:R-:W1:Y:S07]  /*13630*/  LDSM.16.M88.4 R204, [R232] ;  /* 0x00000000e8cc783b */ /* 0x000e6e0000000200 */
        /* <DEDUP_REMOVED lines=16> */
[-C--:B----4-:R-:W-:Y:S01]  /*13740*/  HMMA.16816.F32.BF16 R4, R180, R196.reuse, R4 ;  /* 0x000000c4b404723c */ /* 0x090fe20000041804 */
[----:B------:R-:W3:Y:S07]  /*13750*/  LDSM.16.M88.4 R192, [R220+0x5500] ;  /* 0x00550000dcc0783b */ /* 0x000eee0000000200 */
        /* <DEDUP_REMOVED lines=17> */
[----:B------:R-:W4:Y:S07]  /*13870*/  LDSM.16.M88.4 R200, [R220+0x5d00] ;  /* 0x005d0000dcc8783b */ /* 0x000f2e0000000200 */
[----:B------:R-:W-:Y:S01]  /*13880*/  HMMA.16816.F32.BF16 R64, R180, R218, R64 ;  /* 0x000000dab440723c */ /* 0x000fe20000041840 */
[----:B------:R-:W1:Y:S07]  /*13890*/  LDSM.16.M88.4 R180, [R224+0xa100] ;  /* 0x00a10000e0b4783b */ /* 0x000e6e0000000200 */
[-C--:B--2---:R-:W-:Y:S01]  /*138a0*/  HMMA.16816.F32.BF16 R4, R176, R184.reuse, R4 ;  /* 0x000000b8b004723c */ /* 0x084fe20000041804 */
[----:B------:R-:W2:Y:S07]  /*138b0*/  LDSM.16.M88.4 R216, [R227] ;  /* 0x00000000e3d8783b */ /* 0x000eae0000000200 */
[C---:B------:R-:W-:Y:S08]  /*138c0*/  HMMA.16816.F32.BF16 R8, R188.reuse, R184, R8 ;  /* 0x000000b8bc08723c */ /* 0x040ff00000041808 */
[-C--:B------:R-:W-:Y:S08]  /*138d0*/  HMMA.16816.F32.BF16 R12, R188, R186.reuse, R12 ;  /* 0x000000babc0c723c */ /* 0x080ff0000004180c */
[C---:B------:R-:W-:Y:S01]  /*138e0*/  HMMA.16816.F32.BF16 R16, R176.reuse, R186, R16 ;  /* 0x000000bab010723c */ /* 0x040fe20000041810 */
[----:B------:R-:W2:Y:S01]  /*138f0*/  LDSM.16.M88.4 R184, [R226] ;  /* 0x00000000e2b8783b */ /* 0x000ea20000000200 */
[----:B------:R-:W-:Y:S06]  /*13900*/  DEPBAR.LE SB0, 0x0 ;  /* 0x000080000000791a */ /* 0x000fec0000000000 */
[-C--:B---3--:R-:W-:Y:S01]  /*13910*/  HMMA.16816.F32.BF16 R20, R176, R192.reuse, R20 ;  /* 0x000000c0b014723c */ /* 0x088fe20000041814 */
        /* <DEDUP_REMOVED lines=8> */
[-C--:B----4-:R-:W-:Y:S08]  /*139a0*/  HMMA.16816.F32.BF16 R52, R176, R200.reuse, R52 ;  /* 0x000000c8b034723c */ /* 0x090ff00000041834 */
        /* <DEDUP_REMOVED lines=18> */
[----:B------:R-:W-:Y:S01]  /*13ad0*/  HMMA.16816.F32.BF16 R64, R180, R186, R64 ;  /* 0x000000bab440723c */ /* 0x000fe20000041840 */
[----:B------:R-:W-:-:S07]  /*13ae0*/  @!P0 BRA `(.L_x_1686) ;  /* 0x000003f000008947 */ /* 0x000fce0003800000 */
[----:B-----5:R-:W-:Y:S01]  /*13af0*/  IADD3 R180, -R237, 0x10, RZ ;  /* 0x00000010edb47810 */ /* 0x020fe20007ffe1ff */
[----:B------:R-:W2:Y:S01]  /*13b00*/  LDL R0, [R1+0x28] ;  /* 0x0000280001007983 */ /* 0x000ea20000100800 */
[----:B------:R-:W-:Y:S02]  /*13b10*/  IMAD.MOV.U32 R2, RZ, RZ, c[0x0][0x2b8] ;  /* 0x0000ae00ff027624 */ /* 0x000fe400078e00ff */
[----:B------:R-:W-:Y:S01]  /*13b20*/  LOP3.LUT R180, R180, 0xf, RZ, 0xc0, !PT ;  /* 0x0000000fb4b47812 */ /* 0x000fe200078ec0ff */
[----:B------:R-:W-:Y:S02]  /*13b30*/  IMAD.MOV.U32 R146, RZ, RZ, RZ ;  /* 0x000000ffff927224 */ /* 0x000fe400078e00ff */
[----:B------:R-:W-:Y:S02]  /*13b40*/  ISETP.NE.AND P1, PT, R2, 0x1, PT ;  /* 0x000000010200780c */ /* 0x000fe40003f25270 */
[----:B------:R-:W-:Y:S04]  /*13b50*/  LEA R2, R241, UR13, 0x6 ;  /* 0x0000000df1027c11 */ /* 0x000fe8000f8e30ff */
        /* <DEDUP_REMOVED lines=11> */
[----:B------:R1:W-:Y:S01]  /*13c10*/  STL [R1+0x4], R176 ;  /* 0x000004b001007387 */ /* 0x0003e20000100800 */
[----:B------:R-:W-:Y:S03]  /*13c20*/  SHF.R.S32.HI R0, RZ, 0x1f, R176 ;  /* 0x0000001fff007819 */ /* 0x000fe600000114b0 */
[----:B------:R2:W3:Y:S02]  /*13c30*/  @!P3 LDG.E R146, [R144.64] ;  /* 0x000000149092b981 */ /* 0x0004e4000c1e1900 */
[----:B------:R-:W-:Y:S04]  /*13c40*/  IMAD R0, R0, c[0x0][0x1e0], RZ ;  /* 0x0000780000007a24 */ /* 0x000fe800078e02ff */
[----:B------:R-:W-:Y:S04]  /*13c50*/  IMAD R0, R176, c[0x0][0x1e4], R0 ;  /* 0x00007900b0007a24 */ /* 0x000fe800078e0200 */
[----:B------:R-:W-:Y:S02]  /*13c60*/  IMAD.IADD R3, R3, 0x1, R0 ;  /* 0x0000000103037824 */ /* 0x000fe400078e0200 */
[C---:B-1----:R-:W-:Y:S01]  /*13c70*/  IMAD.SHL.U32 R176, R142.reuse, 0x2, RZ ;  /* 0x000000028eb07824 */ /* 0x042fe200078e00ff */
[----:B------:R-:W-:Y:S02]  /*13c80*/  SHF.L.U64.HI R142, R142, 0x1, R150 ;  /* 0x000000018e8e7819 */ /* 0x000fe40000010296 */
[----:B--2---:R-:W-:Y:S01]  /*13c90*/  SHF.L.U64.HI R145, R151, 0x1, R240 ;  /* 0x0000000197917819 */ /* 0x004fe200000102f0 */
[----:B---3--:R1:W-:Y:S01]  /*13ca0*/  STL [R1], R146 ;  /* 0x0000009201007387 */ /* 0x0083e20000100800 */
        /* <DEDUP_REMOVED lines=8> */
[----:B------:R-:W2:Y:S01]  /*13d30*/  SHFL.IDX PT, R0, R3, 0x1, 0x1c1f ;  /* 0x003c1f0003007f89 */ /* 0x000ea200000e0000 */
[----:B-1----:R-:W-:Y:S03]  /*13d40*/  SEL R146, RZ, 0x10, P4 ;  /* 0x00000010ff927807 */ /* 0x002fe60002000000 */
[----:B------:R-:W1:Y:S01]  /*13d50*/  SHFL.IDX PT, R2, R141, 0x1, 0x1c1f ;  /* 0x003c1f008d027f89 */ /* 0x000e6200000e0000 */
[----:B------:R-:W-:Y:S03]  /*13d60*/  IADD3 R178, -R146, 0x10, RZ ;  /* 0x0000001092b27810 */ /* 0x000fe60007ffe1ff */
[----:B------:R-:W3:Y:S01]  /*13d70*/  SHFL.IDX PT, R3, R3, RZ, 0x1c1f ;  /* 0x001c1fff03037589 */ /* 0x000ee200000e0000 */
[----:B------:R-:W-:Y:S03]  /*13d80*/  LOP3.LUT R178, R178, 0xf, RZ, 0xc0, !PT ;  /* 0x0000000fb2b27812 */ /* 0x000fe600078ec0ff */
[----:B------:R-:W4:Y:S01]  /*13d90*/  SHFL.IDX PT, R141, R141, RZ, 0x1c1f ;  /* 0x001c1fff8d8d7589 */ /* 0x000f2200000e0000 */
[----:B--2---:R-:W-:Y:S04]  /*13da0*/  IADD3 R180, P1, P0, R180, R0, R239 ;  /* 0x00000000b4b47210 */ /* 0x004fe8000783e0ef */
[----:B-1----:R-:W-:Y:S02]  /*13db0*/  IADD3.X R181, RZ, R2, R145, P1, P0 ;  /* 0x00000002ffb57210 */ /* 0x002fe40000fe0491 */
[----:B------:R-:W-:Y:S04]  /*13dc0*/  IADD3 R178, P1, P0, R178, R0, R238 ;  /* 0x00000000b2b27210 */ /* 0x000fe8000783e0ee */
[----:B------:R-:W-:Y:S02]  /*13dd0*/  IADD3.X R179, RZ, R2, R149, P1, P0 ;  /* 0x00000002ffb37210 */ /* 0x000fe40000fe0495 */
        /* <DEDUP_REMOVED lines=16> */
.L_x_1686:
[----:B------:R-:W2:Y:S01]  /*13ee0*/  LDL R0, [R1+0x30] ;  /* 0x0000300001007983 */ /* 0x000ea20000100800 */
[----:B------:R-:W-:Y:S01]  /*13ef0*/  PLOP3.LUT P1, PT, PT, PT, UP2, 0x80, 0x0 ;  /* 0x000000000000781c */ /* 0x000fe20003f2f028 */
[----:B-----5:R-:W-:Y:S01]  /*13f00*/  IMAD.MOV.U32 R142, RZ, RZ, 0x1 ;  /* 0x00000001ff8e7424 */ /* 0x020fe200078e00ff */
[----:B------:R-:W-:Y:S01]  /*13f10*/  PLOP3.LUT P0, PT, PT, PT, UP2, 0x80, 0x0 ;  /* 0x000000000000781c */ /* 0x000fe20003f0f028 */
[----:B-1----:R-:W3:Y:S02]  /*13f20*/  LDL R144, [R1+0x40] ;  /* 0x0000400001907983 */ /* 0x002ee40000100800 */
        /* <DEDUP_REMOVED lines=14> */
[----:B------:R-:W-:Y:S02]  /*14010*/  FSEL R149, R4, -INF , P0 ;  /* 0xff80000004957808 */ /* 0x000fe40000000000 */
[C---:B------:R-:W-:Y:S02]  /*14020*/  ISETP.GT.AND P1, PT, R3.reuse, RZ, PT ;  /* 0x000000ff0300720c */ /* 0x040fe40003f24270 */
[----:B------:R-:W-:Y:S01]  /*14030*/  ISETP.GT.AND P0, PT, R3, 0x1, PT ;  /* 0x000000010300780c */ /* 0x000fe20003f04270 */
[----:B---3--:R-:W-:Y:S01]  /*14040*/  IMAD.IADD R2, R142, 0x1, R2 ;  /* 0x000000018e027824 */ /* 0x008fe200078e0202 */
[----:B------:R-:W-:Y:S02]  /*14050*/  FSEL R6, R6, -INF , P1 ;  /* 0xff80000006067808 */ /* 0x000fe40000800000 */
[----:B------:R-:W-:Y:S02]  /*14060*/  ISETP.GT.AND P1, PT, R141, 0x8, PT ;  /* 0x000000088d00780c */ /* 0x000fe40003f24270 */
[----:B------:R-:W-:Y:S02]  /*14070*/  FSEL R7, R7, -INF , P0 ;  /* 0xff80000007077808 */ /* 0x000fe40000000000 */
[----:B------:R-:W-:Y:S02]  /*14080*/  ISETP.GT.AND P0, PT, R141, 0x9, PT ;  /* 0x000000098d00780c */ /* 0x000fe40003f04270 */
[----:B------:R-:W-:Y:S01]  /*14090*/  FSEL R16, R16, -INF , P1 ;  /* 0xff80000010107808 */ /* 0x000fe20000800000 */
[----:B-1----:R-:W-:Y:S01]  /*140a0*/  IMAD.IADD R0, R142, 0x1, R0 ;  /* 0x000000018e007824 */ /* 0x002fe200078e0200 */
[----:B------:R-:W-:Y:S02]  /*140b0*/  ISETP.GT.AND P1, PT, R3, 0x8, PT ;  /* 0x000000080300780c */ /* 0x000fe40003f24270 */
        /* <DEDUP_REMOVED lines=122> */
[C---:B------:R-:W-:Y:S02]  /*14860*/  ISETP.GT.AND P0, PT, R2.reuse, 0x30, PT ;  /* 0x000000300200780c */ /* 0x040fe40003f04270 */
        /* <DEDUP_REMOVED lines=9> */
[----:B------:R-:W-:Y:S02]  /*14900*/  FSEL R191, R25, -INF , P2 ;  /* 0xff80000019bf7808 */ /* 0x000fe40001000000 */
[----:B------:R-:W-:Y:S02]  /*14910*/  FSEL R216, R42, -INF , P1 ;  /* 0xff8000002ad87808 */ /* 0x000fe40000800000 */
[----:B------:R-:W-:Y:S02]  /*14920*/  FMNMX.FTZ R3, R14, R3, !PT ;  /* 0x000000030e037209 */ /* 0x000fe40007810000 */
[----:B------:R-:W-:Y:S02]  /*14930*/  ISETP.GT.AND P2, PT, R2, 0x19, PT ;  /* 0x000000190200780c */ /* 0x000fe40003f44270 */
[----:B------:R-:W-:Y:S02]  /*14940*/  ISETP.GT.AND P1, PT, R0, 0x28, PT ;  /* 0x000000280000780c */ /* 0x000fe40003f24270 */
[----:B------:R-:W-:Y:S02]  /*14950*/  FMNMX.FTZ R145, R212, R145, !PT ;  /* 0x00000091d4917209 */ /* 0x000fe40007810000 */
[----:B------:R-:W-:Y:S02]  /*14960*/  FSEL R61, R61, -INF , P0 ;  /* 0xff8000003d3d7808 */ /* 0x000fe40000000000 */
[----:B------:R-:W-:Y:S02]  /*14970*/  FSETP.NEU.FTZ.AND P0, PT, R146, -INF , PT ;  /* 0xff8000009200780b */ /* 0x000fe40003f1d000 */
[----:B------:R-:W-:Y:S02]  /*14980*/  FSEL R195, R29, -INF , P2 ;  /* 0xff8000001dc37808 */ /* 0x000fe40001000000 */
[----:B------:R-:W-:Y:S02]  /*14990*/  ISETP.GT.AND P2, PT, R2, 0x21, PT ;  /* 0x000000210200780c */ /* 0x000fe40003f44270 */
[----:B------:R-:W-:Y:S02]  /*149a0*/  FMNMX.FTZ R3, R15, R3, !PT ;  /* 0x000000030f037209 */ /* 0x000fe40007810000 */
[----:B------:R-:W-:Y:S02]  /*149b0*/  FSEL R237, R46, -INF , P1 ;  /* 0xff8000002eed7808 */ /* 0x000fe40000800000 */
[----:B------:R-:W-:Y:S02]  /*149c0*/  ISETP.GT.AND P1, PT, R2, 0x38, PT ;  /* 0x000000380200780c */ /* 0x000fe40003f24270 */
[----:B------:R-:W-:Y:S02]  /*149d0*/  FMNMX.FTZ R145, R50, R145, !PT ;  /* 0x0000009132917209 */ /* 0x000fe40007810000 */
[----:B------:R-:W-:Y:S02]  /*149e0*/  FSEL R150, R150, RZ, P0 ;  /* 0x000000ff96967208 */ /* 0x000fe40000000000 */
[----:B------:R-:W-:Y:S02]  /*149f0*/  FSEL R204, R41, -INF , P2 ;  /* 0xff80000029cc7808 */ /* 0x000fe40001000000 */
[----:B------:R-:W-:Y:S02]  /*14a00*/  FSEL R60, R60, -INF , P1 ;  /* 0xff8000003c3c7808 */ /* 0x000fe40000800000 */
[----:B------:R-:W-:Y:S02]  /*14a10*/  ISETP.GT.AND P2, PT, R2, 0x29, PT ;  /* 0x000000290200780c */ /* 0x000fe40003f44270 */
[----:B------:R-:W-:Y:S02]  /*14a20*/  FMNMX.FTZ R3, R198, R3, !PT ;  /* 0x00000003c6037209 */ /* 0x000fe40007810000 */
[----:B------:R-:W-:Y:S02]  /*14a30*/  ISETP.GT.AND P1, PT, R0, 0x30, PT ;  /* 0x000000300000780c */ /* 0x000fe40003f24270 */
[----:B------:R-:W-:Y:S02]  /*14a40*/  FMNMX.FTZ R145, R66, R145, !PT ;  /* 0x0000009142917209 */ /* 0x000fe40007810000 */
[----:B------:R-:W-:Y:S02]  /*14a50*/  FSEL R238, R45, -INF , P2 ;  /* 0xff8000002dee7808 */ /* 0x000fe40001000000 */
[----:B------:R-:W-:Y:S02]  /*14a60*/  FSEL R58, R58, -INF , P1 ;  /* 0xff8000003a3a7808 */ /* 0x000fe40000800000 */
[----:B------:R-:W-:Y:S02]  /*14a70*/  ISETP.GT.AND P1, PT, R0, 0x31, PT ;  /* 0x000000310000780c */ /* 0x000fe40003f24270 */
[----:B------:R-:W-:Y:S01]  /*14a80*/  ISETP.GT.AND P2, PT, R2, 0x31, PT ;  /* 0x000000310200780c */ /* 0x000fe20003f44270 */
[--C-:B------:R-:W-:Y:S01]  /*14a90*/  FFMA.FTZ R2, R149, c[0x0][0x2d0], -R150.reuse ;  /* 0x0000b40095027a23 */ /* 0x100fe20000010896 */
[----:B------:R-:W-:Y:S02]  /*14aa0*/  FMNMX.FTZ R3, R199, R3, !PT ;  /* 0x00000003c7037209 */ /* 0x000fe40007810000 */
[----:B------:R-:W-:Y:S01]  /*14ab0*/  FMNMX.FTZ R145, R67, R145, !PT ;  /* 0x0000009143917209 */ /* 0x000fe20007810000 */
[----:B------:R1:W-:Y:S01]  /*14ac0*/  MUFU.EX2 R249, R2 ;  /* 0x0000000200f97308 */ /* 0x0003e20000000800 */
        /* <DEDUP_REMOVED lines=31> */
[----:B------:R2:W3:Y:S01]  /*14cc0*/  MUFU.EX2 R250, R2 ;  /* 0x0000000200fa7308 */ /* 0x0004e20000000800 */
[----:B------:R-:W-:Y:S02]  /*14cd0*/  FMNMX.FTZ R144, R204, R144, !PT ;  /* 0x00000090cc907209 */ /* 0x000fe40007810000 */
[----:B------:R-:W-:Y:S02]  /*14ce0*/  FSEL R149, R63, -INF , P1 ;  /* 0xff8000003f957808 */ /* 0x000fe40000800000 */
[----:B------:R-:W-:Y:S02]  /*14cf0*/  FMNMX.FTZ R144, R217, R144, !PT ;  /* 0x00000090d9907209 */ /* 0x000fe40007810000 */
[----:B------:R-:W-:Y:S02]  /*14d00*/  FMNMX.FTZ R0, R149, R0, !PT ;  /* 0x0000000095007209 */ /* 0x000fe40007810000 */
        /* <DEDUP_REMOVED lines=8> */
[----:B------:R-:W-:Y:S02]  /*14d90*/  FMNMX.FTZ R144, R61, R144, !PT ;  /* 0x000000903d907209 */ /* 0x000fe40007810000 */
[----:B---3--:R-:W-:Y:S02]  /*14da0*/  F2FP.BF16.PACK_AB R178, R246, R250 ;  /* 0x000000faf6b2723e */ /* 0x008fe400000010ff */
        /* <DEDUP_REMOVED lines=32> */
[----:B------:R1:W3:Y:S01]  /*14fb0*/  MUFU.EX2 R244, R0 ;  /* 0x0000000000f47308 */ /* 0x0002e20000000800 */
[----:B--2---:R-:W-:Y:S09]  /*14fc0*/  FFMA.FTZ R4, R9, c[0x0][0x2d0], -R184 ;  /* 0x0000b40009047a23 */ /* 0x004ff200000108b8 */
[----:B------:R2:W-:Y:S01]  /*14fd0*/  MUFU.EX2 R215, R4 ;  /* 0x0000000400d77308 */ /* 0x0005e20000000800 */
[--C-:B-1----:R-:W-:Y:S01]  /*14fe0*/  FFMA.FTZ R0, R14, c[0x0][0x2d0], -R185.reuse ;  /* 0x0000b4000e007a23 */ /* 0x102fe200000108b9 */
[----:B---3--:R-:W-:Y:S08]  /*14ff0*/  F2FP.BF16.PACK_AB R182, R244, R211 ;  /* 0x000000d3f4b6723e */ /* 0x008ff000000010ff */
        /* <DEDUP_REMOVED lines=18> */
[----:B------:R-:W-:Y:S01]  /*15120*/  FMUL.FTZ R49, R141, R125 ;  /* 0x0000007d8d317220 */ /* 0x000fe20000410000 */
[----:B------:R-:W-:Y:S01]  /*15130*/  ISETP.GT.AND P0, PT, R241, UR7, PT ;  /* 0x00000007f1007c0c */ /* 0x000fe2000bf04270 */
[----:B------:R-:W-:Y:S02]  /*15140*/  IMAD.MOV.U32 R125, RZ, RZ, R50 ;  /* 0x000000ffff7d7224 */ /* 0x000fe400078e0032 */
[C---:B------:R-:W-:Y:S01]  /*15150*/  FMUL.FTZ R5, R141.reuse, R153 ;  /* 0x000000998d057220 */ /* 0x040fe20000410000 */
[----:B------:R-:W-:Y:S01]  /*15160*/  MOV R153, R213 ;  /* 0x000000d500997202 */ /* 0x000fe20000000f00 */
[C---:B------:R-:W-:Y:S01]  /*15170*/  FMUL.FTZ R16, R141.reuse, R164 ;  /* 0x000000a48d107220 */ /* 0x040fe20000410000 */
[----:B------:R-:W-:Y:S01]  /*15180*/  MOV R164, R61 ;  /* 0x0000003d00a47202 */ /* 0x000fe20000000f00 */
[C---:B------:R-:W-:Y:S02]  /*15190*/  FMUL.FTZ R17, R141.reuse, R165 ;  /* 0x000000a58d117220 */ /* 0x040fe40000410000 */
[C---:B------:R-:W-:Y:S02]  /*151a0*/  FMUL.FTZ R32, R141.reuse, R112 ;  /* 0x000000708d207220 */ /* 0x040fe40000410000 */
[C---:B------:R-:W-:Y:S02]  /*151b0*/  FMUL.FTZ R33, R141.reuse, R113 ;  /* 0x000000718d217220 */ /* 0x040fe40000410000 */
[C---:B------:R-:W-:Y:S01]  /*151c0*/  FMUL.FTZ R48, R141.reuse, R124 ;  /* 0x0000007c8d307220 */ /* 0x040fe20000410000 */
[----:B------:R-:W-:Y:S01]  /*151d0*/  MOV R124, R64 ;  /* 0x00000040007c7202 */ /* 0x000fe20000000f00 */
[----:B------:R-:W-:Y:S02]  /*151e0*/  IMAD.MOV.U32 R165, RZ, RZ, R59 ;  /* 0x000000ffffa57224 */ /* 0x000fe400078e003b */
[C---:B------:R-:W-:Y:S02]  /*151f0*/  FMUL.FTZ R64, R141.reuse, R136 ;  /* 0x000000888d407220 */ /* 0x040fe40000410000 */
[C---:B------:R-:W-:Y:S02]  /*15200*/  FMUL.FTZ R68, R141.reuse, R68 ;  /* 0x000000448d447220 */ /* 0x040fe40000410000 */
[----:B------:R-:W-:Y:S02]  /*15210*/  FMUL.FTZ R69, R141, R69 ;  /* 0x000000458d457220 */ /* 0x000fe40000410000 */
[----:B-1----:R-:W-:Y:S01]  /*15220*/  FADD.FTZ R0, -R2, R147 ;  /* 0x0000009302007221 */ /* 0x002fe20000010100 */
[----:B------:R-:W-:Y:S01]  /*15230*/  FSEL R2, R142, RZ, P1 ;  /* 0x000000ff8e027208 */ /* 0x000fe20000800000 */
[----:B--2---:R-:W-:Y:S01]  /*15240*/  FMUL.FTZ R51, R140, R127 ;  /* 0x0000007f8c337220 */ /* 0x004fe20000410000 */
[----:B------:R-:W-:Y:S01]  /*15250*/  MOV R127, R252 ;  /* 0x000000fc007f7202 */ /* 0x000fe20000000f00 */
[----:B------:R-:W-:Y:S02]  /*15260*/  FMUL.FTZ R0, R0, c[0x0][0x2d0] ;  /* 0x0000b40000007a20 */ /* 0x000fe40000410000 */
[C---:B------:R-:W-:Y:S02]  /*15270*/  FMUL.FTZ R18, R140.reuse, R166 ;  /* 0x000000a68c127220 */ /* 0x040fe40000410000 */
[----:B------:R1:W2:Y:S01]  /*15280*/  MUFU.EX2 R3, R0 ;  /* 0x0000000000037308 */ /* 0x0002a20000000800 */
[----:B------:R-:W-:Y:S02]  /*15290*/  IMAD.MOV.U32 R166, RZ, RZ, R244 ;  /* 0x000000ffffa67224 */ /* 0x000fe400078e00f4 */
[C---:B------:R-:W-:Y:S02]  /*152a0*/  FMUL.FTZ R19, R140.reuse, R167 ;  /* 0x000000a78c137220 */ /* 0x040fe40000410000 */
[----:B------:R-:W-:Y:S02]  /*152b0*/  IMAD.MOV.U32 R167, RZ, RZ, R239 ;  /* 0x000000ffffa77224 */ /* 0x000fe400078e00ef */
[C---:B------:R-:W-:Y:S02]  /*152c0*/  FMUL.FTZ R6, R140.reuse, R154 ;  /* 0x0000009a8c067220 */ /* 0x040fe40000410000 */
[----:B------:R-:W-:Y:S02]  /*152d0*/  IMAD.MOV.U32 R154, RZ, RZ, R214 ;  /* 0x000000ffff9a7224 */ /* 0x000fe400078e00d6 */
[C---:B------:R-:W-:Y:S01]  /*152e0*/  FMUL.FTZ R50, R140.reuse, R126 ;  /* 0x0000007e8c327220 */ /* 0x040fe20000410000 */
[----:B------:R-:W-:Y:S01]  /*152f0*/  MOV R126, R212 ;  /* 0x000000d4007e7202 */ /* 0x000fe20000000f00 */
[C---:B------:R-:W-:Y:S02]  /*15300*/  FMUL.FTZ R7, R140.reuse, R155 ;  /* 0x0000009b8c077220 */ /* 0x040fe40000410000 */
[----:B------:R-:W-:Y:S02]  /*15310*/  IMAD.MOV.U32 R155, RZ, RZ, R181 ;  /* 0x000000ffff9b7224 */ /* 0x000fe400078e00b5 */
[C---:B------:R-:W-:Y:S02]  /*15320*/  FMUL.FTZ R34, R140.reuse, R114 ;  /* 0x000000728c227220 */ /* 0x040fe40000410000 */
[C---:B------:R-:W-:Y:S02]  /*15330*/  FMUL.FTZ R35, R140.reuse, R115 ;  /* 0x000000738c237220 */ /* 0x040fe40000410000 */
[----:B------:R-:W-:Y:S01]  /*15340*/  IMAD.MOV.U32 R147, RZ, RZ, R60 ;  /* 0x000000ffff937224 */ /* 0x000fe200078e003c */
[----:B------:R-:W-:Y:S01]  /*15350*/  LDSM.16.MT88.4 R112, [R222+0x500] ;  /* 0x00050000de70783b */ /* 0x000fe20000004200 */
[----:B------:R-:W-:Y:S02]  /*15360*/  FMUL.FTZ R70, R140, R70 ;  /* 0x000000468c467220 */ /* 0x000fe40000410000 */
[----:B-1----:R-:W-:Y:S02]  /*15370*/  FADD.FTZ R0, -R2, R148 ;  /* 0x0000009402007221 */ /* 0x002fe40000010100 */
[----:B------:R-:W-:Y:S01]  /*15380*/  FFMA.FTZ R2, R186, c[0x0][0x2d0], -R150 ;  /* 0x0000b400ba027a23 */ /* 0x000fe20000010896 */
[----:B------:R-:W-:Y:S01]  /*15390*/  MOV R186, R58 ;  /* 0x0000003a00ba7202 */ /* 0x000fe20000000f00 */
[----:B------:R-:W-:Y:S02]  /*153a0*/  FMUL.FTZ R0, R0, c[0x0][0x2d0] ;  /* 0x0000b40000007a20 */ /* 0x000fe40000410000 */
[----:B------:R1:W-:Y:S01]  /*153b0*/  MUFU.EX2 R44, R2 ;  /* 0x00000002002c7308 */ /* 0x0003e20000000800 */
[----:B------:R-:W-:Y:S01]  /*153c0*/  IMAD.MOV.U32 R148, RZ, RZ, R176 ;  /* 0x000000ffff947224 */ /* 0x000fe200078e00b0 */
[-C--:B------:R-:W-:Y:S01]  /*153d0*/  F2FP.BF16.PACK_AB R176, R214, R249.reuse ;  /* 0x000000f9d6b0723e */ /* 0x080fe200000010ff */
[C---:B--2---:R-:W-:Y:S01]  /*153e0*/  FMUL.FTZ R12, R3.reuse, R160 ;  /* 0x000000a0030c7220 */ /* 0x044fe20000410000 */
[----:B------:R-:W-:Y:S01]  /*153f0*/  MOV R160, R249 ;  /* 0x000000f900a07202 */ /* 0x000fe20000000f00 */
[C---:B------:R-:W-:Y:S01]  /*15400*/  FMUL.FTZ R13, R3.reuse, R161 ;  /* 0x000000a1030d7220 */ /* 0x040fe20000410000 */
[----:B------:R-:W-:Y:S01]  /*15410*/  F2FP.BF16.PACK_AB R181, R148, R155 ;  /* 0x0000009b94b5723e */ /* 0x000fe200000010ff */
[----:B------:R-:W-:Y:S02]  /*15420*/  IMAD.MOV.U32 R161, RZ, RZ, R247 ;  /* 0x000000ffffa17224 */ /* 0x000fe400078e00f7 */
[-C--:B------:R-:W-:Y:S01]  /*15430*/  HMMA.16816.F32.BF16 R4, R176, R20.reuse, R4 ;  /* 0x00000014b004723c */ /* 0x080fe20000041804 */
[----:B------:R-:W2:Y:S01]  /*15440*/  MUFU.EX2 R0, R0 ;  /* 0x0000000000007308 */ /* 0x000ea20000000800 */
[C---:B------:R-:W-:Y:S02]  /*15450*/  FMUL.FTZ R8, R3.reuse, R156 ;  /* 0x0000009c03087220 */ /* 0x040fe40000410000 */
[----:B------:R-:W-:Y:S02]  /*15460*/  IMAD.MOV.U32 R156, RZ, RZ, R219 ;  /* 0x000000ffff9c7224 */ /* 0x000fe400078e00db */
[C---:B------:R-:W-:Y:S02]  /*15470*/  FMUL.FTZ R9, R3.reuse, R157 ;  /* 0x0000009d03097220 */ /* 0x040fe40000410000 */
[----:B------:R-:W-:Y:S04]  /*15480*/  IMAD.MOV.U32 R157, RZ, RZ, R211 ;  /* 0x000000ffff9d7224 */ /* 0x000fe800078e00d3 */
[C---:B------:R-:W-:Y:S02]  /*15490*/  FMUL.FTZ R24, R3.reuse, R104 ;  /* 0x0000006803187220 */ /* 0x040fe40000410000 */
[----:B------:R-:W-:Y:S02]  /*154a0*/  FMUL.FTZ R25, R3, R105 ;  /* 0x0000006903197220 */ /* 0x000fe40000410000 */
[----:B-1----:R-:W-:Y:S01]  /*154b0*/  FFMA.FTZ R2, R187, c[0x0][0x2d0], -R150 ;  /* 0x0000b400bb027a23 */ /* 0x002fe20000010896 */
[----:B------:R-:W-:Y:S01]  /*154c0*/  MOV R187, R57 ;  /* 0x0000003900bb7202 */ /* 0x000fe20000000f00 */
[C---:B------:R-:W-:Y:S02]  /*154d0*/  FMUL.FTZ R28, R3.reuse, R108 ;  /* 0x0000006c031c7220 */ /* 0x040fe40000410000 */
[----:B------:R1:W-:Y:S01]  /*154e0*/  MUFU.EX2 R46, R2 ;  /* 0x00000002002e7308 */ /* 0x0003e20000000800 */
[C---:B------:R-:W-:Y:S02]  /*154f0*/  FMUL.FTZ R29, R3.reuse, R109 ;  /* 0x0000006d031d7220 */ /* 0x040fe40000410000 */
[C---:B------:R-:W-:Y:S02]  /*15500*/  FMUL.FTZ R40, R3.reuse, R120 ;  /* 0x0000007803287220 */ /* 0x040fe40000410000 */
[C---:B--2---:R-:W-:Y:S01]  /*15510*/  FMUL.FTZ R43, R0.reuse, R123 ;  /* 0x0000007b002b7220 */ /* 0x044fe20000410000 */
[----:B------:R-:W-:Y:S01]  /*15520*/  MOV R123, R44 ;  /* 0x0000002c007b7202 */ /* 0x000fe20000000f00 */
[----:B------:R-:W-:Y:S02]  /*15530*/  FMUL.FTZ R44, R3, R168 ;  /* 0x000000a8032c7220 */ /* 0x000fe40000410000 */
[C---:B------:R-:W-:Y:S02]  /*15540*/  FMUL.FTZ R10, R0.reuse, R158 ;  /* 0x0000009e000a7220 */ /* 0x040fe40000410000 */
[----:B------:R-:W-:Y:S02]  /*15550*/  IMAD.MOV.U32 R158, RZ, RZ, R251 ;  /* 0x000000ffff9e7224 */ /* 0x000fe400078e00fb */
[C---:B------:R-:W-:Y:S02]  /*15560*/  FMUL.FTZ R11, R0.reuse, R159 ;  /* 0x0000009f000b7220 */ /* 0x040fe40000410000 */
[----:B------:R-:W-:Y:S02]  /*15570*/  IMAD.MOV.U32 R159, RZ, RZ, R250 ;  /* 0x000000ffff9f7224 */ /* 0x000fe400078e00fa */
[C---:B------:R-:W-:Y:S02]  /*15580*/  FMUL.FTZ R14, R0.reuse, R162 ;  /* 0x000000a2000e7220 */ /* 0x040fe40000410000 */
[----:B------:R-:W-:Y:S01]  /*15590*/  IMAD.MOV.U32 R162, RZ, RZ, R246 ;  /* 0x000000ffffa27224 */ /* 0x000fe200078e00f6 */
[C---:B------:R-:W-:Y:S01]  /*155a0*/  HMMA.16816.F32.BF16 R8, R180.reuse, R20, R8 ;  /* 0x00000014b408723c */ /* 0x040fe20000041808 */
[C---:B------:R-:W-:Y:S01]  /*155b0*/  FMUL.FTZ R15, R0.reuse, R163 ;  /* 0x000000a3000f7220 */ /* 0x040fe20000410000 */
[----:B------:R-:W-:Y:S01]  /*155c0*/  MOV R163, R245 ;  /* 0x000000f500a37202 */ /* 0x000fe20000000f00 */
[----:B------:R-:W-:Y:S02]  /*155d0*/  FMUL.FTZ R26, R0, R106 ;  /* 0x0000006a001a7220 */ /* 0x000fe40000410000 */
[--C-:B-1----:R-:W-:Y:S02]  /*155e0*/  FFMA.FTZ R2, R188, c[0x0][0x2d0], -R151.reuse ;  /* 0x0000b400bc027a23 */ /* 0x102fe40000010897 */
[C---:B------:R-:W-:Y:S01]  /*155f0*/  FMUL.FTZ R20, R141.reuse, R100 ;  /* 0x000000648d147220 */ /* 0x040fe20000410000 */
[-C--:B------:R-:W-:Y:S01]  /*15600*/  HMMA.16816.F32.BF16 R12, R180, R22.reuse, R12 ;  /* 0x00000016b40c723c */ /* 0x080fe2000004180c */
[----:B------:R1:W2:Y:S03]  /*15610*/  MUFU.EX2 R45, R2 ;  /* 0x00000002002d7308 */ /* 0x0002a60000000800 */
[----:B------:R-:W-:Y:S02]  /*15620*/  FMUL.FTZ R21, R141, R101 ;  /* 0x000000658d157220 */ /* 0x000fe40000410000 */
[C---:B------:R-:W-:Y:S02]  /*15630*/  FMUL.FTZ R27, R0.reuse, R107 ;  /* 0x0000006b001b7220 */ /* 0x040fe40000410000 */
[C---:B------:R-:W-:Y:S01]  /*15640*/  HMMA.16816.F32.BF16 R16, R176.reuse, R22, R16 ;  /* 0x00000016b010723c */ /* 0x040fe20000041810 */
[C---:B------:R-:W-:Y:S01]  /*15650*/  FMUL.FTZ R30, R0.reuse, R110 ;  /* 0x0000006e001e7220 */ /* 0x040fe20000410000 */
[----:B------:R-:W-:Y:S02]  /*15660*/  LDSM.16.MT88.4 R104, [R221+0x2100] ;  /* 0x00210000dd68783b */ /* 0x000fe40000004200 */
[----:B------:R-:W-:Y:S02]  /*15670*/  FMUL.FTZ R31, R0, R111 ;  /* 0x0000006f001f7220 */ /* 0x000fe40000410000 */
[----:B------:R-:W-:Y:S02]  /*15680*/  FMUL.FTZ R41, R3, R121 ;  /* 0x0000007903297220 */ /* 0x000fe40000410000 */
[C---:B------:R-:W-:Y:S04]  /*15690*/  FMUL.FTZ R22, R140.reuse, R102 ;  /* 0x000000668c167220 */ /* 0x040fe80000410000 */
[----:B------:R-:W-:Y:S02]  /*156a0*/  FMUL.FTZ R23, R140, R103 ;  /* 0x000000678c177220 */ /* 0x000fe40000410000 */
[----:B------:R-:W3:Y:S01]  /*156b0*/  LDSM.16.MT88.4 R100, [R222+0x1100] ;  /* 0x00110000de64783b */ /* 0x000ee20000004200 */
[C---:B------:R-:W-:Y:S02]  /*156c0*/  FMUL.FTZ R42, R0.reuse, R122 ;  /* 0x0000007a002a7220 */ /* 0x040fe40000410000 */
[----:B-1----:R-:W-:Y:S01]  /*156d0*/  FFMA.FTZ R2, R189, c[0x0][0x2d0], -R151 ;  /* 0x0000b400bd027a23 */ /* 0x002fe20000010897 */
[----:B------:R-:W-:Y:S01]  /*156e0*/  MOV R189, R66 ;  /* 0x0000004200bd7202 */ /* 0x000fe20000000f00 */
[-C--:B------:R-:W-:Y:S01]  /*156f0*/  HMMA.16816.F32.BF16 R20, R176, R36.reuse, R20 ;  /* 0x00000024b014723c */ /* 0x080fe20000041814 */
[----:B--2---:R-:W-:Y:S02]  /*15700*/  IMAD.MOV.U32 R168, RZ, RZ, R45 ;  /* 0x000000ffffa87224 */ /* 0x004fe400078e002d */
[----:B------:R-:W-:Y:S02]  /*15710*/  FMUL.FTZ R45, R3, R169 ;  /* 0x000000a9032d7220 */ /* 0x000fe40000410000 */
[----:B------:R-:W-:Y:S02]  /*15720*/  IMAD.MOV.U32 R169, RZ, RZ, R46 ;  /* 0x000000ffffa97224 */ /* 0x000fe400078e002e */
[----:B------:R-:W-:Y:S01]  /*15730*/  FMUL.FTZ R46, R0, R170 ;  /* 0x000000aa002e7220 */ /* 0x000fe20000410000 */
[C---:B------:R-:W-:Y:S01]  /*15740*/  HMMA.16816.F32.BF16 R24, R180.reuse, R36, R24 ;  /* 0x00000024b418723c */ /* 0x040fe20000041818 */
[----:B------:R1:W2:Y:S03]  /*15750*/  MUFU.EX2 R170, R2 ;  /* 0x0000000200aa7308 */ /* 0x0002a60000000800 */
[----:B------:R-:W-:Y:S02]  /*15760*/  FMUL.FTZ R66, R140, R138 ;  /* 0x0000008a8c427220 */ /* 0x000fe40000410000 */
[C---:B------:R-:W-:Y:S02]  /*15770*/  FMUL.FTZ R47, R0.reuse, R171 ;  /* 0x000000ab002f7220 */ /* 0x040fe40000410000 */
[-C--:B------:R-:W-:Y:S01]  /*15780*/  HMMA.16816.F32.BF16 R28, R180, R38.reuse, R28 ;  /* 0x00000026b41c723c */ /* 0x080fe2000004181c */
[C---:B------:R-:W-:Y:S03]  /*15790*/  FMUL.FTZ R36, R141.reuse, R116 ;  /* 0x000000748d247220 */ /* 0x040fe60000410000 */
[----:B------:R-:W-:Y:S02]  /*157a0*/  FMUL.FTZ R37, R141, R117 ;  /* 0x000000758d257220 */ /* 0x000fe40000410000 */
[----:B------:R-:W-:Y:S02]  /*157b0*/  IMAD.MOV.U32 R122, RZ, RZ, R56 ;  /* 0x000000ffff7a7224 */ /* 0x000fe400078e0038 */
[C---:B------:R-:W-:Y:S01]  /*157c0*/  HMMA.16816.F32.BF16 R32, R176.reuse, R38, R32 ;  /* 0x00000026b020723c */ /* 0x040fe20000041820 */
[C---:B------:R-:W-:Y:S03]  /*157d0*/  FMUL.FTZ R56, R3.reuse, R132 ;  /* 0x0000008403387220 */ /* 0x040fe60000410000 */
[C---:B------:R-:W-:Y:S02]  /*157e0*/  FMUL.FTZ R57, R3.reuse, R133 ;  /* 0x0000008503397220 */ /* 0x040fe40000410000 */
[----:B------:R-:W-:Y:S02]  /*157f0*/  FMUL.FTZ R58, R0, R134 ;  /* 0x00000086003a7220 */ /* 0x000fe40000410000 */
[----:B------:R-:W-:Y:S04]  /*15800*/  FMUL.FTZ R38, R140, R118 ;  /* 0x000000768c267220 */ /* 0x000fe80000410000 */
[----:B-1----:R-:W-:Y:S01]  /*15810*/  FFMA.FTZ R2, R192, c[0x0][0x2d0], -R150 ;  /* 0x0000b400c0027a23 */ /* 0x002fe20000010896 */
[----:B------:R-:W-:Y:S01]  /*15820*/  MOV R192, R209 ;  /* 0x000000d100c07202 */ /* 0x000fe20000000f00 */
[----:B------:R-:W-:Y:S02]  /*15830*/  FMUL.FTZ R39, R140, R119 ;  /* 0x000000778c277220 */ /* 0x000fe40000410000 */
[----:B------:R1:W-:Y:S01]  /*15840*/  MUFU.EX2 R252, R2 ;  /* 0x0000000200fc7308 */ /* 0x0003e20000000800 */
[----:B------:R-:W-:Y:S01]  /*15850*/  LDSM.16.MT88.4 R116, [R221+0x1500] ;  /* 0x00150000dd74783b */ /* 0x000fe20000004200 */
[C---:B------:R-:W-:Y:S02]  /*15860*/  FMUL.FTZ R59, R0.reuse, R135 ;  /* 0x00000087003b7220 */ /* 0x040fe40000410000 */
[----:B------:R-:W-:Y:S01]  /*15870*/  IMAD.MOV.U32 R121, RZ, RZ, R62 ;  /* 0x000000ffff797224 */ /* 0x000fe200078e003e */
[-C--:B------:R-:W-:Y:S01]  /*15880*/  HMMA.16816.F32.BF16 R36, R176, R52.reuse, R36 ;  /* 0x00000034b024723c */ /* 0x080fe20000041824 */
[C---:B------:R-:W-:Y:S02]  /*15890*/  FMUL.FTZ R60, R3.reuse, R172 ;  /* 0x000000ac033c7220 */ /* 0x040fe40000410000 */
[----:B------:R-:W-:Y:S02]  /*158a0*/  FMUL.FTZ R61, R3, R173 ;  /* 0x000000ad033d7220 */ /* 0x000fe40000410000 */
[C---:B------:R-:W-:Y:S02]  /*158b0*/  FMUL.FTZ R62, R0.reuse, R174 ;  /* 0x000000ae003e7220 */ /* 0x040fe40000410000 */
[----:B------:R-:W-:Y:S01]  /*158c0*/  FMUL.FTZ R63, R0, R175 ;  /* 0x000000af003f7220 */ /* 0x000fe20000410000 */
[C---:B------:R-:W-:Y:S01]  /*158d0*/  HMMA.16816.F32.BF16 R40, R180.reuse, R52, R40 ;  /* 0x00000034b428723c */ /* 0x040fe20000041828 */
[----:B------:R-:W-:Y:S03]  /*158e0*/  IMAD.MOV.U32 R188, RZ, RZ, R67 ;  /* 0x000000ffffbc7224 */ /* 0x000fe600078e0043 */
[C---:B------:R-:W-:Y:S02]  /*158f0*/  FMUL.FTZ R67, R140.reuse, R139 ;  /* 0x0000008b8c437220 */ /* 0x040fe40000410000 */
[----:B------:R-:W-:Y:S02]  /*15900*/  IMAD.MOV.U32 R171, RZ, RZ, R65 ;  /* 0x000000ffffab7224 */ /* 0x000fe400078e0041 */
[-C--:B------:R-:W-:Y:S01]  /*15910*/  HMMA.16816.F32.BF16 R44, R180, R54.reuse, R44 ;  /* 0x00000036b42c723c */ /* 0x080fe2000004182c */
[----:B------:R-:W-:Y:S02]  /*15920*/  FMUL.FTZ R65, R141, R137 ;  /* 0x000000898d417220 */ /* 0x000fe40000410000 */
[----:B------:R-:W-:Y:S01]  /*15930*/  LDSM.16.MT88.4 R136, [R222+0x1d00] ;  /* 0x001d0000de88783b */ /* 0x000fe20000004200 */
[----:B-1----:R-:W-:Y:S02]  /*15940*/  FFMA.FTZ R2, R193, c[0x0][0x2d0], -R150 ;  /* 0x0000b400c1027a23 */ /* 0x002fe40000010896 */
[C---:B------:R-:W-:Y:S02]  /*15950*/  FMUL.FTZ R52, R141.reuse, R128 ;  /* 0x000000808d347220 */ /* 0x040fe40000410000 */
[C---:B------:R-:W-:Y:S01]  /*15960*/  HMMA.16816.F32.BF16 R48, R176.reuse, R54, R48 ;  /* 0x00000036b030723c */ /* 0x040fe20000041830 */
[----:B------:R1:W4:Y:S03]  /*15970*/  MUFU.EX2 R251, R2 ;  /* 0x0000000200fb7308 */ /* 0x0003260000000800 */
[----:B------:R-:W-:Y:S02]  /*15980*/  FMUL.FTZ R53, R141, R129 ;  /* 0x000000818d357220 */ /* 0x000fe40000410000 */
[C---:B------:R-:W-:Y:S02]  /*15990*/  FMUL.FTZ R71, R140.reuse, R71 ;  /* 0x000000478c477220 */ /* 0x040fe40000410000 */
[C---:B------:R-:W-:Y:S04]  /*159a0*/  FMUL.FTZ R54, R140.reuse, R130 ;  /* 0x000000828c367220 */ /* 0x040fe80000410000 */
[----:B------:R-:W-:Y:S02]  /*159b0*/  FMUL.FTZ R55, R140, R131 ;  /* 0x000000838c377220 */ /* 0x000fe40000410000 */
[C---:B------:R-:W-:Y:S02]  /*159c0*/  FMUL.FTZ R72, R3.reuse, R72 ;  /* 0x0000004803487220 */ /* 0x040fe40000410000 */
[C---:B------:R-:W-:Y:S02]  /*159d0*/  FMUL.FTZ R73, R3.reuse, R73 ;  /* 0x0000004903497220 */ /* 0x040fe40000410000 */
[C---:B------:R-:W-:Y:S01]  /*159e0*/  FMUL.FTZ R74, R0.reuse, R74 ;  /* 0x0000004a004a7220 */ /* 0x040fe20000410000 */
[-C--:B---3--:R-:W-:Y:S01]  /*159f0*/  HMMA.16816.F32.BF16 R52, R176, R100.reuse, R52 ;  /* 0x00000064b034723c */ /* 0x088fe20000041834 */
[----:B------:R-:W-:Y:S02]  /*15a00*/  FMUL.FTZ R75, R0, R75 ;  /* 0x0000004b004b7220 */ /* 0x000fe40000410000 */
[C---:B------:R-:W-:Y:S02]  /*15a10*/  FMUL.FTZ R76, R3.reuse, R76 ;  /* 0x0000004c034c7220 */ /* 0x040fe40000410000 */
[----:B------:R-:W-:Y:S02]  /*15a20*/  FMUL.FTZ R77, R3, R77 ;  /* 0x0000004d034d7220 */ /* 0x000fe40000410000 */
[--C-:B-1----:R-:W-:Y:S01]  /*15a30*/  FFMA.FTZ R2, R196, c[0x0][0x2d0], -R151.reuse ;  /* 0x0000b400c4027a23 */ /* 0x102fe20000010897 */
[C---:B------:R-:W-:Y:S01]  /*15a40*/  HMMA.16816.F32.BF16 R56, R180.reuse, R100, R56 ;  /* 0x00000064b438723c */ /* 0x040fe20000041838 */
[C---:B------:R-:W-:Y:S02]  /*15a50*/  FMUL.FTZ R78, R0.reuse, R78 ;  /* 0x0000004e004e7220 */ /* 0x040fe40000410000 */
[----:B------:R1:W-:Y:S01]  /*15a60*/  MUFU.EX2 R250, R2 ;  /* 0x0000000200fa7308 */ /* 0x0003e20000000800 */
[----:B------:R-:W-:Y:S02]  /*15a70*/  FMUL.FTZ R79, R0, R79 ;  /* 0x0000004f004f7220 */ /* 0x000fe40000410000 */
[C---:B------:R-:W-:Y:S02]  /*15a80*/  FMUL.FTZ R80, R141.reuse, R80 ;  /* 0x000000508d507220 */ /* 0x040fe40000410000 */
[-C--:B------:R-:W-:Y:S01]  /*15a90*/  HMMA.16816.F32.BF16 R60, R180, R102.reuse, R60 ;  /* 0x00000066b43c723c */ /* 0x080fe2000004183c */
[----:B------:R-:W-:Y:S03]  /*15aa0*/  FMUL.FTZ R81, R141, R81 ;  /* 0x000000518d517220 */ /* 0x000fe60000410000 */
[C---:B------:R-:W-:Y:S02]  /*15ab0*/  FMUL.FTZ R82, R140.reuse, R82 ;  /* 0x000000528c527220 */ /* 0x040fe40000410000 */
[----:B------:R-:W-:Y:S02]  /*15ac0*/  FMUL.FTZ R83, R140, R83 ;  /* 0x000000538c537220 */ /* 0x000fe40000410000 */
[C---:B------:R-:W-:Y:S01]  /*15ad0*/  HMMA.16816.F32.BF16 R64, R176.reuse, R102, R64 ;  /* 0x00000066b040723c */ /* 0x040fe20000041840 */
[----:B------:R-:W3:Y:S03]  /*15ae0*/  LDSM.16.MT88.4 R100, [R222+0x2100] ;  /* 0x00210000de64783b */ /* 0x000ee60000004200 */
[C---:B------:R-:W-:Y:S02]  /*15af0*/  FMUL.FTZ R88, R3.reuse, R88 ;  /* 0x0000005803587220 */ /* 0x040fe40000410000 */
[----:B------:R-:W-:Y:S02]  /*15b00*/  FMUL.FTZ R89, R3, R89 ;  /* 0x0000005903597220 */ /* 0x000fe40000410000 */
[-C--:B------:R-:W-:Y:S01]  /*15b10*/  HMMA.16816.F32.BF16 R68, R176, R104.reuse, R68 ;  /* 0x00000068b044723c */ /* 0x080fe20000041844 */
[C---:B------:R-:W-:Y:S03]  /*15b20*/  FMUL.FTZ R90, R0.reuse, R90 ;  /* 0x0000005a005a7220 */ /* 0x040fe60000410000 */
[----:B-1----:R-:W-:Y:S02]  /*15b30*/  FFMA.FTZ R2, R197, c[0x0][0x2d0], -R151 ;  /* 0x0000b400c5027a23 */ /* 0x002fe40000010897 */
[C---:B------:R-:W-:Y:S02]  /*15b40*/  FMUL.FTZ R91, R0.reuse, R91 ;  /* 0x0000005b005b7220 */ /* 0x040fe40000410000 */
[C---:B------:R-:W-:Y:S01]  /*15b50*/  HMMA.16816.F32.BF16 R72, R180.reuse, R104, R72 ;  /* 0x00000068b448723c */ /* 0x040fe20000041848 */
[----:B------:R1:W1:Y:S03]  /*15b60*/  MUFU.EX2 R249, R2 ;  /* 0x0000000200f97308 */ /* 0x0002660000000800 */
[C---:B------:R-:W-:Y:S02]  /*15b70*/  FMUL.FTZ R92, R3.reuse, R92 ;  /* 0x0000005c035c7220 */ /* 0x040fe40000410000 */
[----:B------:R-:W-:Y:S02]  /*15b80*/  FMUL.FTZ R93, R3, R93 ;  /* 0x0000005d035d7220 */ /* 0x000fe40000410000 */
[-C--:B------:R-:W-:Y:S01]  /*15b90*/  HMMA.16816.F32.BF16 R76, R180, R106.reuse, R76 ;  /* 0x0000006ab44c723c */ /* 0x080fe2000004184c */
[C---:B------:R-:W-:Y:S03]  /*15ba0*/  FMUL.FTZ R94, R0.reuse, R94 ;  /* 0x0000005e005e7220 */ /* 0x040fe60000410000 */
[----:B------:R-:W-:Y:S02]  /*15bb0*/  FMUL.FTZ R95, R0, R95 ;  /* 0x0000005f005f7220 */ /* 0x000fe40000410000 */
[----:B------:R-:W-:Y:S02]  /*15bc0*/  IMAD.MOV.U32 R128, RZ, RZ, R154 ;  /* 0x000000ffff807224 */ /* 0x000fe400078e009a */
[C---:B------:R-:W-:Y:S01]  /*15bd0*/  HMMA.16816.F32.BF16 R80, R176.reuse, R106, R80 ;  /* 0x0000006ab050723c */ /* 0x040fe20000041850 */
[C---:B------:R-:W-:Y:S01]  /*15be0*/  FMUL.FTZ R84, R141.reuse, R84 ;  /* 0x000000548d547220 */ /* 0x040fe20000410000 */
[----:B------:R-:W4:Y:S02]  /*15bf0*/  LDSM.16.MT88.4 R104, [R221+0x500] ;  /* 0x00050000dd68783b */ /* 0x000f240000004200 */
[C---:B------:R-:W-:Y:S02]  /*15c00*/  FMUL.FTZ R85, R141.reuse, R85 ;  /* 0x000000558d557220 */ /* 0x040fe40000410000 */
[C---:B------:R-:W-:Y:S02]  /*15c10*/  FMUL.FTZ R86, R140.reuse, R86 ;  /* 0x000000568c567220 */ /* 0x040fe40000410000 */
[----:B------:R-:W-:Y:S04]  /*15c20*/  FMUL.FTZ R87, R140, R87 ;  /* 0x000000578c577220 */ /* 0x000fe80000410000 */
[----:B-1----:R-:W-:Y:S02]  /*15c30*/  FFMA.FTZ R2, R190, c[0x0][0x2d0], -R184 ;  /* 0x0000b400be027a23 */ /* 0x002fe400000108b8 */
[C---:B------:R-:W-:Y:S01]  /*15c40*/  FMUL.FTZ R96, R141.reuse, R96 ;  /* 0x000000608d607220 */ /* 0x040fe20000410000 */
[-C--:B---3--:R-:W-:Y:S01]  /*15c50*/  HMMA.16816.F32.BF16 R84, R176, R100.reuse, R84 ;  /* 0x00000064b054723c */ /* 0x088fe20000041854 */
[----:B------:R1:W-:Y:S01]  /*15c60*/  MUFU.EX2 R247, R2 ;  /* 0x0000000200f77308 */ /* 0x0003e20000000800 */
[----:B------:R-:W-:Y:S02]  /*15c70*/  FMUL.FTZ R97, R141, R97 ;  /* 0x000000618d617220 */ /* 0x000fe40000410000 */
[C---:B------:R-:W-:Y:S02]  /*15c80*/  FMUL.FTZ R98, R140.reuse, R98 ;  /* 0x000000628c627220 */ /* 0x040fe40000410000 */
[----:B------:R-:W-:Y:S02]  /*15c90*/  FMUL.FTZ R99, R140, R99 ;  /* 0x000000638c637220 */ /* 0x000fe40000410000 */
[C---:B------:R-:W-:Y:S01]  /*15ca0*/  HMMA.16816.F32.BF16 R88, R180.reuse, R100, R88 ;  /* 0x00000064b458723c */ /* 0x040fe20000041858 */
[----:B------:R-:W-:Y:S04]  /*15cb0*/  FFMA.FTZ R120, R210, c[0x0][0x2d0], -R150 ;  /* 0x0000b400d2787a23 */ /* 0x000fe80000010896 */
[----:B------:R-:W-:Y:S02]  /*15cc0*/  MUFU.EX2 R210, R120 ;  /* 0x0000007800d27308 */ /* 0x000fe40000000800 */
[----:B------:R-:W-:Y:S01]  /*15cd0*/  F2FP.BF16.PACK_AB R100, R169, R123 ;  /* 0x0000007ba964723e */ /* 0x000fe200000010ff */
[-C--:B------:R-:W-:Y:S01]  /*15ce0*/  HMMA.16816.F32.BF16 R92, R180, R102.reuse, R92 ;  /* 0x00000066b45c723c */ /* 0x080fe2000004185c */
[----:B------:R-:W-:Y:S03]  /*15cf0*/  LDSM.16.MT88.4 R180, [R221+0x2d00] ;  /* 0x002d0000ddb4783b */ /* 0x000fe60000004200 */
[----:B--2---:R-:W-:Y:S04]  /*15d00*/  F2FP.BF16.PACK_AB R101, R170, R168 ;  /* 0x000000a8aa65723e */ /* 0x004fe800000010ff */
[----:B------:R-:W-:Y:S01]  /*15d10*/  HMMA.16816.F32.BF16 R96, R176, R102, R96 ;  /* 0x00000066b060723c */ /* 0x000fe20000041860 */
[--C-:B-1----:R-:W-:Y:S04]  /*15d20*/  FFMA.FTZ R2, R191, c[0x0][0x2d0], -R184.reuse ;  /* 0x0000b400bf027a23 */ /* 0x102fe800000108b8 */
[----:B------:R1:W2:Y:S02]  /*15d30*/  MUFU.EX2 R246, R2 ;  /* 0x0000000200f67308 */ /* 0x0002a40000000800 */
[----:B----4-:R-:W-:Y:S02]  /*15d40*/  F2FP.BF16.PACK_AB R102, R251, R252 ;  /* 0x000000fcfb66723e */ /* 0x010fe400000010ff */
[----:B------:R-:W-:Y:S07]  /*15d50*/  F2FP.BF16.PACK_AB R103, R249, R250 ;  /* 0x000000faf967723e */ /* 0x000fee00000010ff */
[-C--:B------:R-:W-:Y:S01]  /*15d60*/  HMMA.16816.F32.BF16 R4, R100, R104.reuse, R4 ;  /* 0x000000686404723c */ /* 0x080fe20000041804 */
[--C-:B-1----:R-:W-:Y:S01]  /*15d70*/  FFMA.FTZ R2, R194, c[0x0][0x2d0], -R184.reuse ;  /* 0x0000b400c2027a23 */ /* 0x102fe200000108b8 */
[----:B--2---:R-:W-:Y:S03]  /*15d80*/  F2FP.BF16.PACK_AB R108, R246, R247 ;  /* 0x000000f7f66c723e */ /* 0x004fe600000010ff */
        /* <DEDUP_REMOVED lines=49> */
[----:B------:R-:W-:Y:S01]  /*160a0*/  MOV R242, R170 ;  /* 0x000000aa00f27202 */ /* 0x000fe20000000f00 */
[----:B------:R-:W-:Y:S03]  /*160b0*/  IMAD.MOV.U32 R170, RZ, RZ, R152 ;  /* 0x000000ffffaa7224 */ /* 0x000fe600078e0098 */
[C---:B------:R-:W-:Y:S01]  /*160c0*/  HMMA.16816.F32.BF16 R80, R100.reuse, R114, R80 ;  /* 0x000000726450723c */ /* 0x040fe20000041850 */
[----:B------:R2:W-:Y:S01]  /*160d0*/  MUFU.EX2 R207, R2 ;  /* 0x0000000200cf7308 */ /* 0x0005e20000000800 */
[----:B------:R-:W4:Y:S06]  /*160e0*/  LDSM.16.MT88.4 R112, [R222+0x900] ;  /* 0x00090000de70783b */ /* 0x000f2c0000004200 */
[-C--:B---3--:R-:W-:Y:S08]  /*160f0*/  HMMA.16816.F32.BF16 R84, R100, R116.reuse, R84 ;  /* 0x000000746454723c */ /* 0x088ff00000041854 */
[C---:B------:R-:W-:Y:S08]  /*16100*/  HMMA.16816.F32.BF16 R88, R108.reuse, R116, R88 ;  /* 0x000000746c58723c */ /* 0x040ff00000041858 */
[-C--:B------:R-:W-:Y:S01]  /*16110*/  HMMA.16816.F32.BF16 R92, R108, R118.reuse, R92 ;  /* 0x000000766c5c723c */ /* 0x080fe2000004185c */
[----:B--2---:R-:W-:Y:S03]  /*16120*/  FFMA.FTZ R2, R243, c[0x0][0x2d0], -R151 ;  /* 0x0000b400f3027a23 */ /* 0x004fe60000010897 */
[----:B------:R-:W-:Y:S01]  /*16130*/  IMAD.MOV.U32 R243, RZ, RZ, R169 ;  /* 0x000000fffff37224 */ /* 0x000fe200078e00a9 */
[----:B------:R2:W3:Y:S01]  /*16140*/  MUFU.EX2 R206, R2 ;  /* 0x0000000200ce7308 */ /* 0x0004e20000000800 */
[----:B------:R-:W-:Y:S02]  /*16150*/  MOV R169, R148 ;  /* 0x0000009400a97202 */ /* 0x000fe40000000f00 */
[----:B------:R-:W-:Y:S01]  /*16160*/  HMMA.16816.F32.BF16 R96, R100, R118, R96 ;  /* 0x000000766460723c */ /* 0x000fe20000041860 */
[----:B------:R-:W4:Y:S06]  /*16170*/  LDSM.16.MT88.4 R116, [R221+0x1900] ;  /* 0x00190000dd74783b */ /* 0x000f2c0000004200 */
[----:B------:R-:W-:Y:S02]  /*16180*/  F2FP.BF16.PACK_AB R100, R213, R212 ;  /* 0x000000d4d564723e */ /* 0x000fe400000010ff */
[----:B------:R-:W-:Y:S03]  /*16190*/  F2FP.BF16.PACK_AB R101, R211, R209 ;  /* 0x000000d1d365723e */ /* 0x000fe600000010ff */
[----:B------:R-:W-:Y:S01]  /*161a0*/  F2FP.BF16.PACK_AB R102, R210, R208 ;  /* 0x000000d0d266723e */ /* 0x000fe200000010ff */
[--C-:B--2---:R-:W-:Y:S01]  /*161b0*/  FFMA.FTZ R2, R202, c[0x0][0x2d0], -R184.reuse ;  /* 0x0000b400ca027a23 */ /* 0x104fe200000108b8 */
[----:B---3--:R-:W-:Y:S03]  /*161c0*/  F2FP.BF16.PACK_AB R103, R206, R207 ;  /* 0x000000cfce67723e */ /* 0x008fe600000010ff */
[----:B------:R2:W3:Y:S04]  /*161d0*/  MUFU.EX2 R205, R2 ;  /* 0x0000000200cd7308 */ /* 0x0004e80000000800 */
[-C--:B-1----:R-:W-:Y:S01]  /*161e0*/  HMMA.16816.F32.BF16 R4, R100, R104.reuse, R4 ;  /* 0x000000686404723c */ /* 0x082fe20000041804 */
[----:B--2---:R-:W-:Y:S01]  /*161f0*/  FFMA.FTZ R2, R216, c[0x0][0x2d0], -R185 ;  /* 0x0000b400d8027a23 */ /* 0x004fe200000108b9 */
[----:B---3--:R-:W-:Y:S02]  /*16200*/  F2FP.BF16.PACK_AB R108, R204, R205 ;  /* 0x000000cdcc6c723e */ /* 0x008fe400000010ff */
[----:B------:R-:W-:Y:S02]  /*16210*/  MOV R216, R168 ;  /* 0x000000a800d87202 */ /* 0x000fe40000000f00 */
[----:B------:R1:W-:Y:S01]  /*16220*/  MUFU.EX2 R203, R2 ;  /* 0x0000000200cb7308 */ /* 0x0003e20000000800 */
[----:B------:R-:W-:Y:S02]  /*16230*/  IMAD.MOV.U32 R168, RZ, RZ, R143 ;  /* 0x000000ffffa87224 */ /* 0x000fe400078e008f */
[----:B-1----:R-:W-:Y:S03]  /*16240*/  FFMA.FTZ R2, R218, c[0x0][0x2d0], -R185 ;  /* 0x0000b400da027a23 */ /* 0x002fe600000108b9 */
[----:B------:R-:W-:Y:S01]  /*16250*/  IMAD.MOV.U32 R218, RZ, RZ, R123 ;  /* 0x000000ffffda7224 */ /* 0x000fe200078e007b */
[----:B------:R-:W-:Y:S03]  /*16260*/  MOV R123, R155 ;  /* 0x0000009b007b7202 */ /* 0x000fe60000000f00 */
[----:B------:R1:W2:Y:S02]  /*16270*/  MUFU.EX2 R201, R2 ;  /* 0x0000000200c97308 */ /* 0x0002a40000000800 */
[--C-:B-1----:R-:W-:Y:S01]  /*16280*/  FFMA.FTZ R2, R217, c[0x0][0x2d0], -R184.reuse ;  /* 0x0000b400d9027a23 */ /* 0x102fe200000108b8 */
[----:B--2---:R-:W-:Y:S07]  /*16290*/  F2FP.BF16.PACK_AB R109, R201, R203 ;  /* 0x000000cbc96d723e */ /* 0x004fee00000010ff */
[----:B------:R1:W-:Y:S02]  /*162a0*/  MUFU.EX2 R202, R2 ;  /* 0x0000000200ca7308 */ /* 0x0003e40000000800 */
[----:B-1----:R-:W-:Y:S08]  /*162b0*/  FFMA.FTZ R2, R238, c[0x0][0x2d0], -R184 ;  /* 0x0000b400ee027a23 */ /* 0x002ff000000108b8 */
[----:B------:R1:W2:Y:S02]  /*162c0*/  MUFU.EX2 R200, R2 ;  /* 0x0000000200c87308 */ /* 0x0002a40000000800 */
[--C-:B-1----:R-:W-:Y:S01]  /*162d0*/  FFMA.FTZ R2, R237, c[0x0][0x2d0], -R185.reuse ;  /* 0x0000b400ed027a23 */ /* 0x102fe200000108b9 */
[----:B--2---:R-:W-:Y:S02]  /*162e0*/  F2FP.BF16.PACK_AB R110, R200, R202 ;  /* 0x000000cac86e723e */ /* 0x004fe400000010ff */
[----:B------:R-:W-:Y:S05]  /*162f0*/  MOV R237, R163 ;  /* 0x000000a300ed7202 */ /* 0x000fea0000000f00 */
[----:B------:R1:W-:Y:S01]  /*16300*/  MUFU.EX2 R199, R2 ;  /* 0x0000000200c77308 */ /* 0x0003e20000000800 */
[----:B------:R-:W-:Y:S01]  /*16310*/  MOV R163, R159 ;  /* 0x0000009f00a37202 */ /* 0x000fe20000000f00 */
        /* <DEDUP_REMOVED lines=31> */
[--C-:B---3--:R-:W-:Y:S02]  /*16510*/  FFMA.FTZ R2, R124, c[0x0][0x2d0], -R150.reuse ;  /* 0x0000b4007c027a23 */ /* 0x108fe40000010896 */
[----:B------:R-:W-:Y:S01]  /*16520*/  LDSM.16.MT88.4 R124, [R221+0x1d00] ;  /* 0x001d0000dd7c783b */ /* 0x000fe20000004200 */
[----:B------:R-:W-:Y:S01]  /*16530*/  FFMA.FTZ R150, R171, c[0x0][0x2d0], -R150 ;  /* 0x0000b400ab967a23 */ /* 0x000fe20000010896 */
[----:B------:R2:W-:Y:S01]  /*16540*/  MUFU.EX2 R194, R2 ;  /* 0x0000000200c27308 */ /* 0x0005e20000000800 */
[----:B------:R-:W-:Y:S02]  /*16550*/  IMAD.MOV.U32 R171, RZ, RZ, R121 ;  /* 0x000000ffffab7224 */ /* 0x000fe400078e0079 */
[C---:B------:R-:W-:Y:S01]  /*16560*/  HMMA.16816.F32.BF16 R64, R100.reuse, R106, R64 ;  /* 0x0000006a6440723c */ /* 0x040fe20000041840 */
[----:B------:R-:W-:Y:S04]  /*16570*/  IMAD.MOV.U32 R121, RZ, RZ, R166 ;  /* 0x000000ffff797224 */ /* 0x000fe800078e00a6 */
[----:B------:R-:W-:Y:S01]  /*16580*/  IMAD.MOV.U32 R238, RZ, RZ, R121 ;  /* 0x000000ffffee7224 */ /* 0x000fe200078e0079 */
[----:B------:R-:W-:Y:S01]  /*16590*/  MOV R121, R161 ;  /* 0x000000a100797202 */ /* 0x000fe20000000f00 */
[----:B------:R-:W3:Y:S01]  /*165a0*/  MUFU.EX2 R192, R150 ;  /* 0x0000009600c07308 */ /* 0x000ee20000000800 */
[-C--:B-1----:R-:W-:Y:S01]  /*165b0*/  HMMA.16816.F32.BF16 R68, R100, R112.reuse, R68 ;  /* 0x000000706444723c */ /* 0x082fe20000041844 */
[----:B------:R-:W-:Y:S07]  /*165c0*/  MOV R161, R157 ;  /* 0x0000009d00a17202 */ /* 0x000fee0000000f00 */
        /* <DEDUP_REMOVED lines=15> */
[----:B------:R-:W-:Y:S03]  /*166c0*/  MOV R217, R122 ;  /* 0x0000007a00d97202 */ /* 0x000fe60000000f00 */
        /* <DEDUP_REMOVED lines=17> */
[--C-:B-1----:R-:W-:Y:S01]  /*167e0*/  FFMA.FTZ R2, R171, c[0x0][0x2d0], -R185.reuse ;  /* 0x0000b400ab027a23 */ /* 0x102fe200000108b9 */
[----:B------:R-:W-:Y:S01]  /*167f0*/  MOV R171, R153 ;  /* 0x0000009900ab7202 */ /* 0x000fe20000000f00 */
        /* <DEDUP_REMOVED lines=10> */
[----:B------:R-:W-:Y:S01]  /*168a0*/  IMAD.MOV.U32 R9, RZ, RZ, R162 ;  /* 0x000000ffff097224 */ /* 0x000fe200078e00a2 */
[----:B------:R-:W-:Y:S01]  /*168b0*/  MOV R8, R163 ;  /* 0x000000a300087202 */ /* 0x000fe20000000f00 */
[----:B------:R-:W-:Y:S03]  /*168c0*/  IMAD.MOV.U32 R11, RZ, RZ, R160 ;  /* 0x000000ffff0b7224 */ /* 0x000fe600078e00a0 */
[----:B------:R-:W-:Y:S02]  /*168d0*/  MOV R10, R161 ;  /* 0x000000a1000a7202 */ /* 0x000fe40000000f00 */
[-C--:B------:R-:W-:Y:S07]  /*168e0*/  HMMA.16816.F32.BF16 R160, R176, R166.reuse, R12 ;  /* 0x000000a6b0a0723c */ /* 0x080fee000004180c */
[----:B------:R-:W-:Y:S01]  /*168f0*/  MOV R14, R170 ;  /* 0x000000aa000e7202 */ /* 0x000fe20000000f00 */
[C---:B------:R-:W-:Y:S01]  /*16900*/  HMMA.16816.F32.BF16 R164, R148.reuse, R166, R16 ;  /* 0x000000a694a4723c */ /* 0x040fe20000041810 */
[----:B------:R-:W3:Y:S03]  /*16910*/  LDL.LU R16, [R1+0x1c] ;  /* 0x00001c0001107983 */ /* 0x000ee60000300800 */
[----:B------:R-:W-:Y:S01]  /*16920*/  IMAD.MOV.U32 R15, RZ, RZ, R169 ;  /* 0x000000ffff0f7224 */ /* 0x000fe200078e00a9 */
[----:B------:R-:W3:Y:S01]  /*16930*/  LDL.LU R18, [R1+0x20] ;  /* 0x0000200001127983 */ /* 0x000ee20000300800 */
[----:B------:R-:W-:Y:S01]  /*16940*/  IMAD.MOV.U32 R13, RZ, RZ, R171 ;  /* 0x000000ffff0d7224 */ /* 0x000fe200078e00ab */
[----:B------:R-:W-:Y:S01]  /*16950*/  MOV R17, R168 ;  /* 0x000000a800117202 */ /* 0x000fe20000000f00 */
[-C--:B------:R-:W-:Y:S01]  /*16960*/  HMMA.16816.F32.BF16 R100, R148, R112.reuse, R20 ;  /* 0x000000709464723c */ /* 0x080fe20000041814 */
[----:B------:R-:W3:Y:S03]  /*16970*/  LDL.LU R22, [R1+0x18] ;  /* 0x0000180001167983 */ /* 0x000ee60000300800 */
[----:B------:R-:W-:Y:S01]  /*16980*/  IMAD.MOV.U32 R19, RZ, RZ, R123 ;  /* 0x000000ffff137224 */ /* 0x000fe200078e007b */
[----:B------:R-:W-:Y:S02]  /*16990*/  MOV R12, R128 ;  /* 0x00000080000c7202 */ /* 0x000fe40000000f00 */
[----:B------:R-:W-:Y:S01]  /*169a0*/  MOV R21, R122 ;  /* 0x0000007a00157202 */ /* 0x000fe20000000f00 */
[C---:B------:R-:W-:Y:S01]  /*169b0*/  HMMA.16816.F32.BF16 R104, R176.reuse, R112, R24 ;  /* 0x00000070b068723c */ /* 0x040fe20000041818 */
[----:B------:R-:W-:Y:S07]  /*169c0*/  IMAD.MOV.U32 R23, RZ, RZ, R121 ;  /* 0x000000ffff177224 */ /* 0x000fee00078e0079 */
        /* <DEDUP_REMOVED lines=93> */
.L_x_1684:
[----:B------:R-:W-:-:S13]  /*16fa0*/  ISETP.GE.AND P0, PT, R216, RZ, PT ;  /* 0x000000ffd800720c */ /* 0x000fda0003f06270 */
[----:B------:R-:W-:Y:S05]  /*16fb0*/  @!P0 BRA `(.L_x_1688) ;  /* 0x0000330000008947 */ /* 0x000fea0003800000 */
[----:B-1----:R-:W2:Y:S04]  /*16fc0*/  LDL.LU R3, [R1+0x48] ;  /* 0x0000480001037983 */ /* 0x002ea80000300800 */
[----:B------:R-:W2:Y:S04]  /*16fd0*/  LDL.LU R0, [R1+0x14] ;  /* 0x0000140001007983 */ /* 0x000ea80000300800 */
[----:B------:R-:W3:Y:S04]  /*16fe0*/  LDL R6, [R1+0x38] ;  /* 0x0000380001067983 */ /* 0x000ee80000100800 */
[----:B------:R-:W3:Y:S04]  /*16ff0*/  LDL R5, [R1+0x2c] ;  /* 0x00002c0001057983 */ /* 0x000ee80000100800 */
[----:B------:R-:W4:Y:S04]  /*17000*/  LDL R4, [R1+0x44] ;  /* 0x0000440001047983 */ /* 0x000f280000100800 */
[----:B------:R-:W4:Y:S01]  /*17010*/  LDL R2, [R1+0x3c] ;  /* 0x00003c0001027983 */ /* 0x000f220000100800 */
[----:B------:R-:W-:Y:S01]  /*17020*/  IMAD.MOV.U32 R147, RZ, RZ, R142 ;  /* 0x000000ffff937224 */ /* 0x000fe200078e008e */
[----:B------:R-:W-:Y:S01]  /*17030*/  MOV R140, R144 ;  /* 0x00000090008c7202 */ /* 0x000fe20000000f00 */
[----:B------:R-:W-:Y:S01]  /*17040*/  ULDC UR5, c[0x0][0x210] ;  /* 0x0000840000057ab9 */ /* 0x000fe20000000800 */
[----:B------:R-:W-:Y:S01]  /*17050*/  IADD3 R217, R248, 0x100, RZ ;  /* 0x00000100f8d97810 */ /* 0x000fe20007ffe0ff */
[----:B------:R-:W-:-:S02]  /*17060*/  ULDC UR4, c[0x0][0x1e8] ;  /* 0x00007a0000047ab9 */ /* 0x000fc40000000800 */
[----:B------:R-:W-:Y:S02]  /*17070*/  UIMAD UR5, UR11, UR5, URZ ;  /* 0x000000050b0572a4 */ /* 0x000fe4000f8e023f */
[----:B------:R-:W-:Y:S01]  /*17080*/  UIMAD UR4, UR11, UR4, URZ ;  /* 0x000000040b0472a4 */ /* 0x000fe2000f8e023f */
[C---:B--2---:R-:W-:Y:S01]  /*17090*/  SHF.L.U64.HI R219, R0.reuse, 0x1, R3 ;  /* 0x0000000100db7819 */ /* 0x044fe20000010203 */
[----:B------:R-:W-:Y:S01]  /*170a0*/  IMAD.SHL.U32 R218, R0, 0x2, RZ ;  /* 0x0000000200da7824 */ /* 0x000fe200078e00ff */
[----:B------:R-:W-:Y:S01]  /*170b0*/  MOV R0, R146 ;  /* 0x0000009200007202 */ /* 0x000fe20000000f00 */
[----:B------:R-:W-:Y:S01]  /*170c0*/  IMAD.MOV.U32 R3, RZ, RZ, R145 ;  /* 0x000000ffff037224 */ /* 0x000fe200078e0091 */
[C---:B---3--:R-:W-:Y:S01]  /*170d0*/  SHF.L.U64.HI R247, R5.reuse, 0x1, R6 ;  /* 0x0000000105f77819 */ /* 0x048fe20000010206 */
[----:B------:R-:W-:Y:S01]  /*170e0*/  IMAD.SHL.U32 R246, R5, 0x2, RZ ;  /* 0x0000000205f67824 */ /* 0x000fe200078e00ff */
[C---:B----4-:R-:W-:Y:S02]  /*170f0*/  SHF.L.U64.HI R245, R2.reuse, 0x1, R4 ;  /* 0x0000000102f57819 */ /* 0x050fe40000010204 */
[----:B------:R-:W-:Y:S01]  /*17100*/  SHF.L.U32 R244, R2, 0x1, RZ ;  /* 0x0000000102f47819 */ /* 0x000fe200000006ff */
[----:B------:R-:W-:Y:S05]  /*17110*/  BRA `(.L_x_1689) ;  /* 0x000003e000007947 */ /* 0x000fea0003800000 */
.L_x_1691:
[----:B------:R-:W2:Y:S01]  /*17120*/  LDL R146, [R1+0x28] ;  /* 0x0000280001927983 */ /* 0x000ea20000100800 */
[----:B------:R-:W-:Y:S01]  /*17130*/  IMAD.MOV.U32 R237, RZ, RZ, c[0x0][0x2b8] ;  /* 0x0000ae00ffed7624 */ /* 0x000fe200078e00ff */
[----:B------:R-:W-:Y:S01]  /*17140*/  LEA R141, R216, UR13, 0x6 ;  /* 0x0000000dd88d7c11 */ /* 0x000fe2000f8e30ff */
[----:B------:R-:W-:Y:S01]  /*17150*/  IMAD.MOV.U32 R145, RZ, RZ, RZ ;  /* 0x000000ffff917224 */ /* 0x000fe200078e00ff */
[----:B------:R-:W3:Y:S02]  /*17160*/  LDL R150, [R1+0x38] ;  /* 0x0000380001967983 */ /* 0x000ee40000100800 */
[----:B------:R-:W-:Y:S02]  /*17170*/  ISETP.NE.AND P2, PT, R237, 0x1, PT ;  /* 0x00000001ed00780c */ /* 0x000fe40003f45270 */
[----:B------:R-:W4:Y:S04]  /*17180*/  LDL R148, [R1+0x3c] ;  /* 0x00003c0001947983 */ /* 0x000f280000100800 */
[----:B------:R-:W4:Y:S02]  /*17190*/  LDL R149, [R1+0x44] ;  /* 0x0000440001957983 */ /* 0x000f240000100800 */
[----:B----4-:R-:W-:Y:S02]  /*171a0*/  SHF.L.U64.HI R180, R148, 0x1, R149 ;  /* 0x0000000194b47819 */ /* 0x010fe40000010295 */
[----:B--2---:R-:W-:Y:S02]  /*171b0*/  IADD3 R141, R141, -0x40, R146 ;  /* 0xffffffc08d8d7810 */ /* 0x004fe40007ffe092 */
[----:B------:R-:W2:Y:S03]  /*171c0*/  LDL R146, [R1+0x2c] ;  /* 0x00002c0001927983 */ /* 0x000ea60000100800 */
        /* <DEDUP_REMOVED lines=9> */
[----:B------:R-:W-:Y:S01]  /*17260*/  STL [R1+0x4], R151 ;  /* 0x0000049701007387 */ /* 0x000fe20000100800 */
[----:B------:R-:W-:Y:S03]  /*17270*/  SHF.R.S32.HI R2, RZ, 0x1f, R151 ;  /* 0x0000001fff027819 */ /* 0x000fe60000011497 */
[----:B------:R1:W4:Y:S02]  /*17280*/  @!P3 LDG.E R145, [R142.64] ;  /* 0x000000148e91b981 */ /* 0x000324000c1e1900 */
[----:B------:R-:W-:Y:S04]  /*17290*/  IMAD R2, R2, c[0x0][0x1e0], RZ ;  /* 0x0000780002027a24 */ /* 0x000fe800078e02ff */
[C---:B------:R-:W-:Y:S02]  /*172a0*/  IMAD R2, R151.reuse, c[0x0][0x1e4], R2 ;  /* 0x0000790097027a24 */ /* 0x040fe400078e0202 */
[----:B-1----:R-:W-:Y:S04]  /*172b0*/  IMAD.WIDE.U32 R142, R151, c[0x0][0x1e0], RZ ;  /* 0x00007800978e7a25 */ /* 0x002fe800078e00ff */
[----:B------:R-:W-:Y:S01]  /*172c0*/  IMAD.IADD R143, R143, 0x1, R2 ;  /* 0x000000018f8f7824 */ /* 0x000fe200078e0202 */
[----:B----4-:R1:W-:Y:S01]  /*172d0*/  STL [R1], R145 ;  /* 0x0000009101007387 */ /* 0x0103e20000100800 */
        /* <DEDUP_REMOVED lines=11> */
[----:B------:R-:W1:Y:S04]  /*17390*/  SHFL.IDX PT, R143, R141, RZ, 0x1c1f ;  /* 0x001c1fff8d8f7589 */ /* 0x000e6800000e0000 */
[----:B------:R-:W5:Y:S01]  /*173a0*/  SHFL.IDX PT, R141, R141, 0x1, 0x1c1f ;  /* 0x003c1f008d8d7f89 */ /* 0x000f6200000e0000 */
[----:B----4-:R-:W-:Y:S01]  /*173b0*/  IADD3 R178, P0, R142, R218, RZ ;  /* 0x000000da8eb27210 */ /* 0x010fe20007f1e0ff */
[C---:B--2---:R-:W-:Y:S01]  /*173c0*/  IMAD.SHL.U32 R144, R146.reuse, 0x2, RZ ;  /* 0x0000000292907824 */ /* 0x044fe200078e00ff */
[----:B---3--:R-:W-:Y:S04]  /*173d0*/  SHF.L.U64.HI R146, R146, 0x1, R150 ;  /* 0x0000000192927819 */ /* 0x008fe80000010296 */
[CC--:B------:R-:W-:Y:S01]  /*173e0*/  IADD3 R176, P1, R142.reuse, R144.reuse, RZ ;  /* 0x000000908eb07210 */ /* 0x0c0fe20007f3e0ff */
[C-C-:B-1----:R-:W-:Y:S01]  /*173f0*/  IMAD.X R179, R143.reuse, 0x1, R219.reuse, P0 ;  /* 0x000000018fb37824 */ /* 0x142fe200000e06db */
[-C--:B------:R-:W-:Y:S03]  /*17400*/  IADD3 R150, P0, R142, R145.reuse, RZ ;  /* 0x000000918e967210 */ /* 0x080fe60007f1e0ff */
[C---:B------:R-:W-:Y:S01]  /*17410*/  IMAD.X R177, R143.reuse, 0x1, R146, P1 ;  /* 0x000000018fb17824 */ /* 0x040fe200008e0692 */
[----:B------:R1:W-:Y:S01]  /*17420*/  LDGSTS.E.BYPASS.LTC128B.128 [R248+0x3100], [R178.64], !P5 ;  /* 0x03100000b2f87fae */ /* 0x0003e2000e901d54 */
[C---:B------:R-:W-:Y:S01]  /*17430*/  IADD3 R148, P1, R2.reuse, R144, RZ ;  /* 0x0000009002947210 */ /* 0x040fe20007f3e0ff */
[----:B------:R-:W-:Y:S01]  /*17440*/  IMAD.X R151, R143, 0x1, R180, P0 ;  /* 0x000000018f977824 */ /* 0x000fe200000e06b4 */
[C---:B------:R-:W-:Y:S01]  /*17450*/  IADD3 R144, P0, R2.reuse, R145, RZ ;  /* 0x0000009102907210 */ /* 0x040fe20007f1e0ff */
[----:B------:R1:W-:Y:S02]  /*17460*/  LDGSTS.E.BYPASS.LTC128B.128 [R248+0x4100], [R176.64], !P6 ;  /* 0x04100000b0f87fae */ /* 0x0003e4000f101d54 */
[C---:B-----5:R-:W-:Y:S01]  /*17470*/  IMAD.X R149, R141.reuse, 0x1, R146, P1 ;  /* 0x000000018d957824 */ /* 0x060fe200008e0692 */
        /* <DEDUP_REMOVED lines=8> */
.L_x_1689:
[----:B------:R-:W2:Y:S01]  /*17500*/  LDL R20, [R1+0x4] ;  /* 0x0000040001147983 */ /* 0x000ea20000100800 */
[----:B------:R-:W-:Y:S05]  /*17510*/  DEPBAR.LE SB0, 0x0 ;  /* 0x000080000000791a */ /* 0x000fea0000000000 */
[----:B------:R-:W3:Y:S06]  /*17520*/  LDL R38, [R1] ;  /* 0x0000000001267983 */ /* 0x000eec0000100800 */
[----:B------:R-:W-:Y:S06]  /*17530*/  BAR.SYNC.DEFER_BLOCKING 0x0 ;  /* 0x0000000000007b1d */ /* 0x000fec0000010000 */
[----:B------:R-:W-:Y:S06]  /*17540*/  LDSM.16.M88.4 R64, [R223+0x6100] ;  /* 0x00610000df40783b */ /* 0x000fec0000000200 */
[----:B------:R-:W1:Y:S06]  /*17550*/  LDSM.16.M88.4 R16, [R220+0x3100] ;  /* 0x00310000dc10783b */ /* 0x000e6c0000000200 */
[----:B------:R-:W4:Y:S06]  /*17560*/  LDSM.16.M88.4 R60, [R223+0x7100] ;  /* 0x00710000df3c783b */ /* 0x000f2c0000000200 */
[----:B------:R-:W5:Y:S06]  /*17570*/  LDSM.16.M88.4 R32, [R220+0x3500] ;  /* 0x00350000dc20783b */ /* 0x000f6c0000000200 */
[----:B------:R-:W2:Y:S06]  /*17580*/  LDSM.16.M88.4 R48, [R220+0x3900] ;  /* 0x00390000dc30783b */ /* 0x000eac0000000200 */
[----:B------:R-:W-:Y:S06]  /*17590*/  LDSM.16.M88.4 R148, [R220+0x3d00] ;  /* 0x003d0000dc94783b */ /* 0x000fec0000000200 */
[----:B------:R-:W-:Y:S06]  /*175a0*/  LDSM.16.M88.4 R176, [R224+0x6100] ;  /* 0x00610000e0b0783b */ /* 0x000fec0000000200 */
[----:B------:R-:W-:Y:S01]  /*175b0*/  LDSM.16.M88.4 R180, [R225] ;  /* 0x00000000e1b4783b */ /* 0x000fe20000000200 */
[-C--:B-1----:R-:W-:Y:S05]  /*175c0*/  HMMA.16816.F32.BF16 R4, R64, R16.reuse, RZ ;  /* 0x000000104004723c */ /* 0x082fea00000418ff */
[----:B------:R-:W-:Y:S03]  /*175d0*/  LDSM.16.M88.4 R184, [R224+0x7100] ;  /* 0x00710000e0b8783b */ /* 0x000fe60000000200 */
[C---:B----4-:R-:W-:Y:S03]  /*175e0*/  HMMA.16816.F32.BF16 R8, R60.reuse, R16, RZ ;  /* 0x000000103c08723c */ /* 0x050fe600000418ff */
[----:B------:R-:W-:Y:S06]  /*175f0*/  LDSM.16.M88.4 R188, [R235] ;  /* 0x00000000ebbc783b */ /* 0x000fec0000000200 */
[----:B------:R-:W-:Y:S01]  /*17600*/  LDSM.16.M88.4 R192, [R234] ;  /* 0x00000000eac0783b */ /* 0x000fe20000000200 */
[-C--:B------:R-:W-:Y:S08]  /*17610*/  HMMA.16816.F32.BF16 R12, R60, R18.reuse, RZ ;  /* 0x000000123c0c723c */ /* 0x080ff000000418ff */
[C---:B------:R-:W-:Y:S04]  /*17620*/  HMMA.16816.F32.BF16 R16, R64.reuse, R18, RZ ;  /* 0x000000124010723c */ /* 0x040fe800000418ff */
[----:B--2---:R-:W-:Y:S01]  /*17630*/  SHF.R.S32.HI R2, RZ, 0x1f, R20 ;  /* 0x0000001fff027819 */ /* 0x004fe20000011414 */
[----:B------:R-:W-:Y:S04]  /*17640*/  IMAD.WIDE.U32 R28, R20, c[0x0][0x208], RZ ;  /* 0x00008200141c7a25 */ /* 0x000fe800078e00ff */
[----:B------:R-:W-:Y:S04]  /*17650*/  IMAD R2, R2, c[0x0][0x208], RZ ;  /* 0x0000820002027a24 */ /* 0x000fe800078e02ff */
[----:B------:R-:W-:Y:S02]  /*17660*/  IMAD R2, R20, c[0x0][0x20c], R2 ;  /* 0x0000830014027a24 */ /* 0x000fe400078e0202 */
[-C--:B-----5:R-:W-:Y:S02]  /*17670*/  HMMA.16816.F32.BF16 R20, R64, R32.reuse, RZ ;  /* 0x000000204014723c */ /* 0x0a0fe400000418ff */
[----:B------:R-:W-:Y:S01]  /*17680*/  IMAD.IADD R29, R29, 0x1, R2 ;  /* 0x000000011d1d7824 */ /* 0x000fe200078e0202 */
[----:B---3--:R-:W-:Y:S03]  /*17690*/  SHF.R.S32.HI R2, RZ, 0x1f, R38 ;  /* 0x0000001fff027819 */ /* 0x008fe60000011426 */
[----:B------:R-:W-:Y:S02]  /*176a0*/  IMAD.WIDE.U32 R36, R38, c[0x0][0x218], R28 ;  /* 0x0000860026247a25 */ /* 0x000fe400078e001c */
[C---:B------:R-:W-:Y:S04]  /*176b0*/  HMMA.16816.F32.BF16 R24, R60.reuse, R32, RZ ;  /* 0x000000203c18723c */ /* 0x040fe800000418ff */
[----:B------:R-:W-:Y:S04]  /*176c0*/  IMAD R2, R2, c[0x0][0x218], RZ ;  /* 0x0000860002027a24 */ /* 0x000fe800078e02ff */
[-C--:B------:R-:W-:Y:S01]  /*176d0*/  HMMA.16816.F32.BF16 R28, R60, R34.reuse, RZ ;  /* 0x000000223c1c723c */ /* 0x080fe200000418ff */
[----:B------:R-:W-:Y:S03]  /*176e0*/  IMAD R38, R38, c[0x0][0x21c], R2 ;  /* 0x0000870026267a24 */ /* 0x000fe600078e0202 */
[----:B------:R-:W-:Y:S04]  /*176f0*/  IADD3 R2, P0, R36, UR5, RZ ;  /* 0x0000000524027c10 */ /* 0x000fe8000ff1e0ff */
[C---:B------:R-:W-:Y:S04]  /*17700*/  HMMA.16816.F32.BF16 R32, R64.reuse, R34, RZ ;  /* 0x000000224020723c */ /* 0x040fe800000418ff */
[----:B------:R-:W-:Y:S02]  /*17710*/  IADD3.X R40, R37, UR10, R38, P0, !PT ;  /* 0x0000000a25287c10 */ /* 0x000fe400087fe426 */
[C---:B------:R-:W-:Y:S02]  /*17720*/  LEA R141, P0, R2.reuse, c[0x0][0x1f8], 0x1 ;  /* 0x00007e00028d7a11 */ /* 0x040fe400078008ff */
[-C--:B------:R-:W-:Y:S03]  /*17730*/  HMMA.16816.F32.BF16 R36, R64, R48.reuse, RZ ;  /* 0x000000304024723c */ /* 0x080fe600000418ff */
[----:B------:R-:W1:Y:S01]  /*17740*/  SHFL.IDX PT, R143, R141, RZ, 0x1c1f ;  /* 0x001c1fff8d8f7589 */ /* 0x000e6200000e0000 */
[----:B------:R-:W-:Y:S04]  /*17750*/  LEA.HI.X R2, R2, c[0x0][0x1fc], R40, 0x1, P0 ;  /* 0x00007f0002027a11 */ /* 0x000fe800000f0c28 */
[C---:B------:R-:W-:Y:S01]  /*17760*/  HMMA.16816.F32.BF16 R40, R60.reuse, R48, RZ ;  /* 0x000000303c28723c */ /* 0x040fe200000418ff */
[----:B------:R-:W2:Y:S06]  /*17770*/  SHFL.IDX PT, R142, R2, RZ, 0x1c1f ;  /* 0x001c1fff028e7589 */ /* 0x000eac00000e0000 */
[----:B------:R-:W3:Y:S01]  /*17780*/  SHFL.IDX PT, R141, R141, 0x1, 0x1c1f ;  /* 0x003c1f008d8d7f89 */ /* 0x000ee200000e0000 */
[-C--:B------:R-:W-:Y:S05]  /*17790*/  HMMA.16816.F32.BF16 R44, R60, R50.reuse, RZ ;  /* 0x000000323c2c723c */ /* 0x080fea00000418ff */
[----:B------:R-:W4:Y:S03]  /*177a0*/  SHFL.IDX PT, R2, R2, 0x1, 0x1c1f ;  /* 0x003c1f0002027f89 */ /* 0x000f2600000e0000 */
[C---:B------:R-:W-:Y:S04]  /*177b0*/  HMMA.16816.F32.BF16 R48, R64.reuse, R50, RZ ;  /* 0x000000324030723c */ /* 0x040fe800000418ff */
[C---:B-1----:R-:W-:Y:S02]  /*177c0*/  IADD3 R196, P1, R143.reuse, R218, RZ ;  /* 0x000000da8fc47210 */ /* 0x042fe40007f3e0ff */
[-C--:B------:R-:W-:Y:S02]  /*177d0*/  IADD3 R144, P0, R143, R246.reuse, RZ ;  /* 0x000000f68f907210 */ /* 0x080fe40007f1e0ff */
[-C--:B------:R-:W-:Y:S01]  /*177e0*/  HMMA.16816.F32.BF16 R52, R64, R148.reuse, RZ ;  /* 0x000000944034723c */ /* 0x080fe200000418ff */
[C---:B--2---:R-:W-:Y:S03]  /*177f0*/  IMAD.X R197, R142.reuse, 0x1, R219, P1 ;  /* 0x000000018ec57824 */ /* 0x044fe600008e06db */
[--C-:B------:R-:W-:Y:S01]  /*17800*/  IMAD.X R145, R142, 0x1, R247.reuse, P0 ;  /* 0x000000018e917824 */ /* 0x100fe200000e06f7 */
[----:B---3--:R-:W-:Y:S03]  /*17810*/  IADD3 R198, P1, R141, R246, RZ ;  /* 0x000000f68dc67210 */ /* 0x008fe60007f3e0ff */
[C---:B------:R-:W-:Y:S04]  /*17820*/  HMMA.16816.F32.BF16 R56, R60.reuse, R148, RZ ;  /* 0x000000943c38723c */ /* 0x040fe800000418ff */
[----:B----4-:R-:W-:Y:S04]  /*17830*/  IMAD.X R199, R2, 0x1, R247, P1 ;  /* 0x0000000102c77824 */ /* 0x010fe800008e06f7 */
[-C--:B------:R-:W-:Y:S08]  /*17840*/  HMMA.16816.F32.BF16 R60, R60, R150.reuse, RZ ;  /* 0x000000963c3c723c */ /* 0x080ff000000418ff */
[----:B------:R-:W-:Y:S01]  /*17850*/  HMMA.16816.F32.BF16 R64, R64, R150, RZ ;  /* 0x000000964040723c */ /* 0x000fe200000418ff */
[----:B------:R-:W1:Y:S06]  /*17860*/  LDSM.16.M88.4 R148, [R236] ;  /* 0x00000000ec94783b */ /* 0x000e6c0000000200 */
[----:B------:R-:W-:Y:S01]  /*17870*/  @!PT LDS RZ, [RZ] ;  /* 0x00000000fffff984 */ /* 0x000fe20000000800 */
[----:B------:R-:W-:Y:S01]  /*17880*/  @!PT LDS RZ, [RZ] ;  /* 0x00000000fffff984 */ /* 0x000fe20000000800 */
[----:B------:R-:W-:Y:S01]  /*17890*/  @!PT LDS RZ, [RZ] ;  /* 0x00000000fffff984 */ /* 0x000fe20000000800 */
[----:B------:R2:W-:Y:S01]  /*178a0*/  LDGSTS.E.BYPASS.LTC128B.128 [R217], [R196.64], !P5 ;  /* 0x00000000c4d97fae */ /* 0x0005e2000e901d54 */
[-C--:B------:R-:W-:Y:S05]  /*178b0*/  HMMA.16816.F32.BF16 R4, R176, R180.reuse, R4 ;  /* 0x000000b4b004723c */ /* 0x080fea0000041804 */
[----:B------:R3:W-:Y:S03]  /*178c0*/  LDGSTS.E.BYPASS.LTC128B.128 [R217+0x1000], [R144.64], !P6 ;  /* 0x0100000090d97fae */ /* 0x0007e6000f101d54 */
[C---:B------:R-:W-:Y:S08]  /*178d0*/  HMMA.16816.F32.BF16 R8, R184.reuse, R180, R8 ;  /* 0x000000b4b808723c */ /* 0x040ff00000041808 */
[-C--:B------:R-:W-:Y:S08]  /*178e0*/  HMMA.16816.F32.BF16 R12, R184, R182.reuse, R12 ;  /* 0x000000b6b80c723c */ /* 0x080ff0000004180c */
[C---:B------:R-:W-:Y:S04]  /*178f0*/  HMMA.16816.F32.BF16 R16, R176.reuse, R182, R16 ;  /* 0x000000b6b010723c */ /* 0x040fe80000041810 */
[----:B--2---:R-:W-:Y:S02]  /*17900*/  IADD3 R196, P0, R143, R244, RZ ;  /* 0x000000f48fc47210 */ /* 0x004fe40007f1e0ff */
[C---:B---3--:R-:W-:Y:S02]  /*17910*/  IADD3 R144, P2, R141.reuse, R218, RZ ;  /* 0x000000da8d907210 */ /* 0x048fe40007f5e0ff */
[-C--:B-1----:R-:W-:Y:S04]  /*17920*/  HMMA.16816.F32.BF16 R20, R176, R148.reuse, R20 ;  /* 0x00000094b014723c */ /* 0x082fe80000041814 */
[----:B------:R-:W-:Y:S01]  /*17930*/  IMAD.X R197, R142, 0x1, R245, P0 ;  /* 0x000000018ec57824 */ /* 0x000fe200000e06f5 */
[----:B------:R-:W-:Y:S01]  /*17940*/  IADD3 R142, P0, R141, R244, RZ ;  /* 0x000000f48d8e7210 */ /* 0x000fe20007f1e0ff */
[C---:B------:R-:W-:Y:S02]  /*17950*/  IMAD.X R145, R2.reuse, 0x1, R219, P2 ;  /* 0x0000000102917824 */ /* 0x040fe400010e06db */
[C---:B------:R-:W-:Y:S01]  /*17960*/  HMMA.16816.F32.BF16 R24, R184.reuse, R148, R24 ;  /* 0x00000094b818723c */ /* 0x040fe20000041818 */
[----:B------:R1:W-:Y:S03]  /*17970*/  LDGSTS.E.BYPASS.LTC128B.128 [R217+0x2000], [R196.64], !P4 ;  /* 0x02000000c4d97fae */ /* 0x0003e6000e101d54 */
[----:B------:R-:W-:Y:S01]  /*17980*/  IMAD.X R143, R2, 0x1, R245, P0 ;  /* 0x00000001028f7824 */ /* 0x000fe200000e06f5 */
[----:B------:R-:W-:Y:S02]  /*17990*/  ISETP.GE.AND P0, PT, R216, 0x1, PT ;  /* 0x00000001d800780c */ /* 0x000fe40003f06270 */
[----:B------:R2:W-:Y:S01]  /*179a0*/  LDGSTS.E.BYPASS.LTC128B.128 [R217+0x800], [R144.64], !P5 ;  /* 0x0080000090d97fae */ /* 0x0005e2000e901d54 */
[-C--:B------:R-:W-:Y:S05]  /*179b0*/  HMMA.16816.F32.BF16 R28, R184, R150.reuse, R28 ;  /* 0x00000096b81c723c */ /* 0x080fea000004181c */
[----:B------:R1:W-:Y:S03]  /*179c0*/  LDGSTS.E.BYPASS.LTC128B.128 [R217+0x1800], [R198.64], !P6 ;  /* 0x01800000c6d97fae */ /* 0x0003e6000f101d54 */
[C---:B------:R-:W-:Y:S03]  /*179d0*/  HMMA.16816.F32.BF16 R32, R176.reuse, R150, R32 ;  /* 0x00000096b020723c */ /* 0x040fe60000041820 */
[----:B------:R2:W-:Y:S05]  /*179e0*/  LDGSTS.E.BYPASS.LTC128B.128 [R217+0x2800], [R142.64], !P4 ;  /* 0x028000008ed97fae */ /* 0x0005ea000e101d54 */
[-C--:B------:R-:W-:Y:S01]  /*179f0*/  HMMA.16816.F32.BF16 R36, R176, R188.reuse, R36 ;  /* 0x000000bcb024723c */ /* 0x080fe20000041824 */
[----:B------:R-:W-:Y:S06]  /*17a00*/  LDSM.16.M88.4 R200, [R220+0x4100] ;  /* 0x00410000dcc8783b */ /* 0x000fec0000000200 */
[----:B------:R-:W0:Y:S01]  /*17a10*/  LDGDEPBAR ;  /* 0x00000000000079af */ /* 0x000e220000000000 */
[C---:B------:R-:W-:Y:S05]  /*17a20*/  HMMA.16816.F32.BF16 R40, R184.reuse, R188, R40 ;  /* 0x000000bcb828723c */ /* 0x040fea0000041828 */
[----:B------:R-:W-:Y:S03]  /*17a30*/  LDSM.16.M88.4 R204, [R223+0x9100] ;  /* 0x00910000dfcc783b */ /* 0x000fe60000000200 */
[-C--:B------:R-:W-:Y:S03]  /*17a40*/  HMMA.16816.F32.BF16 R44, R184, R190.reuse, R44 ;  /* 0x000000beb82c723c */ /* 0x080fe6000004182c */
[----:B-1----:R-:W1:Y:S05]  /*17a50*/  LDSM.16.M88.4 R196, [R223+0x8100] ;  /* 0x00810000dfc4783b */ /* 0x002e6a0000000200 */
[C---:B------:R-:W-:Y:S01]  /*17a60*/  HMMA.16816.F32.BF16 R48, R176.reuse, R190, R48 ;  /* 0x000000beb030723c */ /* 0x040fe20000041830 */
[----:B------:R-:W3:Y:S06]  /*17a70*/  LDSM.16.M88.4 R180, [R220+0x4500] ;  /* 0x00450000dcb4783b */ /* 0x000eec0000000200 */
[----:B------:R-:W4:Y:S01]  /*17a80*/  LDSM.16.M88.4 R148, [R220+0x4900] ;  /* 0x00490000dc94783b */ /* 0x000f220000000200 */
[-C--:B------:R-:W-:Y:S05]  /*17a90*/  HMMA.16816.F32.BF16 R52, R176, R192.reuse, R52 ;  /* 0x000000c0b034723c */ /* 0x080fea0000041834 */
[----:B------:R-:W-:Y:S03]  /*17aa0*/  LDSM.16.M88.4 R188, [R233] ;  /* 0x00000000e9bc783b */ /* 0x000fe60000000200 */
[C---:B------:R-:W-:Y:S03]  /*17ab0*/  HMMA.16816.F32.BF16 R56, R184.reuse, R192, R56 ;  /* 0x000000c0b838723c */ /* 0x040fe60000041838 */
[----:B------:R-:W-:Y:S05]  /*17ac0*/  LDSM.16.M88.4 R208, [R231] ;  /* 0x00000000e7d0783b */ /* 0x000fea0000000200 */
[-C--:B------:R-:W-:Y:S01]  /*17ad0*/  HMMA.16816.F32.BF16 R60, R184, R194.reuse, R60 ;  /* 0x000000c2b83c723c */ /* 0x080fe2000004183c */
[----:B------:R-:W5:Y:S06]  /*17ae0*/  LDSM.16.M88.4 R184, [R220+0x4d00] ;  /* 0x004d0000dcb8783b */ /* 0x000f6c0000000200 */
[----:B------:R-:W-:Y:S01]  /*17af0*/  LDSM.16.M88.4 R212, [R230] ;  /* 0x00000000e6d4783b */ /* 0x000fe20000000200 */
[----:B------:R-:W-:Y:S05]  /*17b00*/  HMMA.16816.F32.BF16 R64, R176, R194, R64 ;  /* 0x000000c2b040723c */ /* 0x000fea0000041840 */
[----:B------:R-:W2:Y:S03]  /*17b10*/  LDSM.16.M88.4 R176, [R224+0x8100] ;  /* 0x00810000e0b0783b */ /* 0x000ea60000000200 */
[-C--:B-1----:R-:W-:Y:S03]  /*17b20*/  HMMA.16816.F32.BF16 R4, R196, R200.reuse, R4 ;  /* 0x000000c8c404723c */ /* 0x082fe60000041804 */
[----:B------:R-:W1:Y:S05]  /*17b30*/  LDSM.16.M88.4 R192, [R224+0x9100] ;  /* 0x00910000e0c0783b */ /* 0x000e6a0000000200 */
        /* <DEDUP_REMOVED lines=14> */
[-C--:B-----5:R-:W-:Y:S08]  /*17c20*/  HMMA.16816.F32.BF16 R52, R196, R184.reuse, R52 ;  /* 0x000000b8c434723c */ /* 0x0a0ff00000041834 */
[C---:B------:R-:W-:Y:S08]  /*17c30*/  HMMA.16816.F32.BF16 R56, R204.reuse, R184, R56 ;  /* 0x000000b8cc38723c */ /* 0x040ff00000041838 */
[-C--:B------:R-:W-:Y:S01]  /*17c40*/  HMMA.16816.F32.BF16 R60, R204, R186.reuse, R60 ;  /* 0x000000bacc3c723c */ /* 0x080fe2000004183c */
[----:B------:R-:W-:Y:S07]  /*17c50*/  LDSM.16.M88.4 R204, [R224+0xb100] ;  /* 0x00b10000e0cc783b */ /* 0x000fee0000000200 */
[----:B------:R-:W-:Y:S01]  /*17c60*/  HMMA.16816.F32.BF16 R64, R196, R186, R64 ;  /* 0x000000bac440723c */ /* 0x000fe20000041840 */
[----:B------:R-:W4:Y:S06]  /*17c70*/  LDSM.16.M88.4 R184, [R223+0xb100] ;  /* 0x00b10000dfb8783b */ /* 0x000f2c0000000200 */
[----:B------:R-:W-:Y:S01]  /*17c80*/  LDSM.16.M88.4 R196, [R220+0x5d00] ;  /* 0x005d0000dcc4783b */ /* 0x000fe20000000200 */
[-C--:B--2---:R-:W-:Y:S08]  /*17c90*/  HMMA.16816.F32.BF16 R4, R176, R188.reuse, R4 ;  /* 0x000000bcb004723c */ /* 0x084ff00000041804 */
        /* <DEDUP_REMOVED lines=19> */
[----:B------:R-:W5:Y:S06]  /*17dd0*/  LDSM.16.M88.4 R176, [R224+0xa100] ;  /* 0x00a10000e0b0783b */ /* 0x000f6c0000000200 */
[----:B------:R-:W2:Y:S01]  /*17de0*/  LDSM.16.M88.4 R212, [R227] ;  /* 0x00000000e3d4783b */ /* 0x000ea20000000200 */
[-C--:B---3--:R-:W-:Y:S08]  /*17df0*/  HMMA.16816.F32.BF16 R4, R148, R180.reuse, R4 ;  /* 0x000000b49404723c */ /* 0x088ff00000041804 */
[C---:B----4-:R-:W-:Y:S08]  /*17e00*/  HMMA.16816.F32.BF16 R8, R184.reuse, R180, R8 ;  /* 0x000000b4b808723c */ /* 0x050ff00000041808 */
[-C--:B------:R-:W-:Y:S08]  /*17e10*/  HMMA.16816.F32.BF16 R12, R184, R182.reuse, R12 ;  /* 0x000000b6b80c723c */ /* 0x080ff0000004180c */
[C---:B------:R-:W-:Y:S01]  /*17e20*/  HMMA.16816.F32.BF16 R16, R148.reuse, R182, R16 ;  /* 0x000000b69410723c */ /* 0x040fe20000041810 */
[----:B------:R-:W3:Y:S01]  /*17e30*/  LDSM.16.M88.4 R180, [R226] ;  /* 0x00000000e2b4783b */ /* 0x000ee20000000200 */
[----:B------:R-:W-:Y:S05]  /*17e40*/  DEPBAR.LE SB0, 0x0 ;  /* 0x000080000000791a */ /* 0x000fea0000000000 */
[----:B------:R-:W-:Y:S01]  /*17e50*/  BAR.SYNC.DEFER_BLOCKING 0x0 ;  /* 0x0000000000007b1d */ /* 0x000fe20000010000 */
[-C--:B-1----:R-:W-:Y:S08]  /*17e60*/  HMMA.16816.F32.BF16 R20, R148, R188.reuse, R20 ;  /* 0x000000bc9414723c */ /* 0x082ff00000041814 */
        /* <DEDUP_REMOVED lines=28> */
.L_x_1690:
[----:B------:R-:W-:Y:S01]  /*18030*/  FMNMX.FTZ R2, R4, R0, !PT ;  /* 0x0000000004027209 */ /* 0x000fe20007810000 */
[----:B-1----:R-:W-:Y:S01]  /*18040*/  LDSM.16.MT88.4 R176, [R221+0x100] ;  /* 0x00010000ddb0783b */ /* 0x002fe20000004200 */
        /* <DEDUP_REMOVED lines=118> */
[C---:B------:R-:W-:Y:S01]  /*187b0*/  FMUL.FTZ R116, R143.reuse, R116 ;  /* 0x000000748f747220 */ /* 0x040fe20000410000 */
        /* <DEDUP_REMOVED lines=25> */
[----:B------:R-:W-:Y:S01]  /*18950*/  FMUL.FTZ R131, R141, R131 ;  /* 0x000000838d837220 */ /* 0x000fe20000410000 */
        /* <DEDUP_REMOVED lines=406> */
.L_x_1688:
        /* <DEDUP_REMOVED lines=153> */
.L_x_1632:
        /* <DEDUP_REMOVED lines=164> */
.L_x_1693:
        /* <DEDUP_REMOVED lines=159> */
.L_x_1695:
[----:B---3--:R-:W-:Y:S05]  /*1c080*/  BSYNC B0 ;  /* 0x0000000000007941 */ /* 0x008fea0003800000 */
.L_x_1694:
        /* <DEDUP_REMOVED lines=23> */
.L_x_1697:
[----:B------:R-:W-:Y:S05]  /*1c200*/  BSYNC B0 ;  /* 0x0000000000007941 */ /* 0x000fea0003800000 */
.L_x_1696:
        /* <DEDUP_REMOVED lines=23> */
.L_x_1699:
[----:B------:R-:W-:Y:S05]  /*1c380*/  BSYNC B0 ;  /* 0x0000000000007941 */ /* 0x000fea0003800000 */
.L_x_1698:
        /* <DEDUP_REMOVED lines=24> */
.L_x_1692:
        /* <DEDUP_REMOVED lines=31> */
.L_x_1700:
        /* <DEDUP_REMOVED lines=43> */
.L_x_1702:
[----:B------:R-:W-:Y:S05]  /*1c9b0*/  BSYNC B0 ;  /* 0x0000000000007941 */ /* 0x000fea0003800000 */
.L_x_1701:
        /* <DEDUP_REMOVED lines=70> */
.L_x_1704:
[----:B------:R-:W-:Y:S05]  /*1ce20*/  BSYNC B0 ;  /* 0x0000000000007941 */ /* 0x000fea0003800000 */
.L_x_1703:
        /* <DEDUP_REMOVED lines=21> */
.L_x_1706:
[----:B------:R-:W-:Y:S05]  /*1cf80*/  BSYNC B0 ;  /* 0x0000000000007941 */ /* 0x000fea0003800000 */
.L_x_1705:
        /* <DEDUP_REMOVED lines=21> */
.L_x_1708:
[----:B------:R-:W-:Y:S05]  /*1d0e0*/  BSYNC B0 ;  /* 0x0000000000007941 */ /* 0x000fea0003800000 */
.L_x_1707:
        /* <DEDUP_REMOVED lines=22> */
.L_x_1709:
        /* <DEDUP_REMOVED lines=11> */
.L_x_1737:


//--------------------- .nv.shared._ZN7cutlass13device_kernelIN5flash19enable_sm80_to_sm89INS1_16FlashAttnFwdSm80INS1_25CollectiveMainloopFwdSm80ILi4ELi1ELb0EN4cute5tupleIJNS5_1CILi128EEENS7_ILi64EEENS7_ILi96EEEEEELi96ENS_10bfloat16_tEfNS_4arch4Sm80ELb0ELb0ELb1ELb0ELb1ELb0ELb1ELb0EEENS1_21CollectiveEpilogueFwdINS6_IJS8_SA_S9_EEENS6_IJNS7_ILi1EEESI_SI_EEESC_SE_Li128ELb0ELb1ELb0ELb0EEENS1_19SingleTileSchedulerILb0ELb0ELb1ELi128EEEEEEEEEvNT_6ParamsE --------------------------
	.section	.nv.shared._ZN7cutlass13device_kernelIN5flash19enable_sm80_to_sm89INS1_16FlashAttnFwdSm80INS1_25CollectiveMainloopFwdSm80ILi4ELi1ELb0EN4cute5tupleIJNS5_1CILi128EEENS7_ILi64EEENS7_ILi96EEEEEELi96ENS_10bfloat16_tEfNS_4arch4Sm80ELb0ELb0ELb1ELb0ELb1ELb0ELb1ELb0EEENS1_21CollectiveEpilogueFwdINS6_IJS8_SA_S9_EEENS6_IJNS7_ILi1EEESI_SI_EEESC_SE_Li128ELb0ELb1ELb0ELb0EEENS1_19SingleTileSchedulerILb0ELb0ELb1ELi128EEEEEEEEEvNT_6ParamsE,"aw",@nobits
	.sectionflags	@""
	.align	16


//--------------------- .nv.global                --------------------------
	.section	.nv.global,"aw",@nobits
.nv.global:
	.type		_ZN82_INTERNAL_f203ee7c_46_flash_fwd_hdim96_bf16_paged_softcapall_sm80_cu_93b96ec2_39504cute1_E,@object
	.size		_ZN82_INTERNAL_f203ee7c_46_flash_fwd_hdim96_bf16_paged_softcapall_sm80_cu_93b96ec2_39504cute1_E,(_ZN82_INTERNAL_f203ee7c_46_flash_fwd_hdim96_bf16_paged_softcapall_sm80_cu_93b96ec2_39504cuda3std3__45__cpo6cbeginE - _ZN82_INTERNAL_f203ee7c_46_flash_fwd_hdim96_bf16_paged_softcapall_sm80_cu_93b96ec2_39504cute1_E)
_ZN82_INTERNAL_f203ee7c_46_flash_fwd_hdim96_bf16_paged_softcapall_sm80_cu_93b96ec2_39504cute1_E:
	.zero		1
	.type		_ZN82_INTERNAL_f203ee7c_46_flash_fwd_hdim96_bf16_paged_softcapall_sm80_cu_93b96ec2_39504cuda3std3__45__cpo6cbeginE,@object
	.size		_ZN82_INTERNAL_f203ee7c_46_flash_fwd_hdim96_bf16_paged_softcapall_sm80_cu_93b96ec2_39504cuda3std3__45__cpo6cbeginE,(_ZN82_INTERNAL_f203ee7c_46_flash_fwd_hdim96_bf16_paged_softcapall_sm80_cu_93b96ec2_39504cuda3std3__48in_placeE - _ZN82_INTERNAL_f203ee7c_46_flash_fwd_hdim96_bf16_paged_softcapall_sm80_cu_93b96ec2_39504cuda3std3__45__cpo6cbeginE)
_ZN82_INTERNAL_f203ee7c_46_flash_fwd_hdim96_bf16_paged_softcapall_sm80_cu_93b96ec2_39504cuda3std3__45__cpo6cbeginE:
	.zero		1
	.type		_ZN82_INTERNAL_f203ee7c_46_flash_fwd_hdim96_bf16_paged_softcapall_sm80_cu_93b96ec2_39504cuda3std3__48in_placeE,@object
	.size		_ZN82_INTERNAL_f203ee7c_46_flash_fwd_hdim96_bf16_paged_softcapall_sm80_cu_93b96ec2_39504cuda3std3__48in_placeE,(_ZN82_INTERNAL_f203ee7c_46_flash_fwd_hdim96_bf16_paged_softcapall_sm80_cu_93b96ec2_39504cuda3std6ranges3__45__cpo9iter_moveE - _ZN82_INTERNAL_f203ee7c_46_flash_fwd_hdim96_bf16_paged_softcapall_sm80_cu_93b96ec2_39504cuda3std3__48in_placeE)
_ZN82_INTERNAL_f203ee7c_46_flash_fwd_hdim96_bf16_paged_softcapall_sm80_cu_93b96ec2_39504cuda3std3__48in_placeE:
	.zero		1
	.type		_ZN82_INTERNAL_f203ee7c_46_flash_fwd_hdim96_bf16_paged_softcapall_sm80_cu_93b96ec2_39504cuda3std6ranges3__45__cpo9iter_moveE,@object
	.size		_ZN82_INTERNAL_f203ee7c_46_flash_fwd_hdim96_bf16_paged_softcapall_sm80_cu_93b96ec2_39504cuda3std6ranges3__45__cpo9iter_moveE,(_ZN82_INTERNAL_f203ee7c_46_flash_fwd_hdim96_bf16_paged_softcapall_sm80_cu_93b96ec2_39504cuda3std3__45__cpo5beginE - _ZN82_INTERNAL_f203ee7c_46_flash_fwd_hdim96_bf16_paged_softcapall_sm80_cu_93b96ec2_39504cuda3std6ranges3__45__cpo9iter_moveE)
_ZN82_INTERNAL_f203ee7c_46_flash_fwd_hdim96_bf16_paged_softcapall_sm80_cu_93b96ec2_39504cuda3std6ranges3__45__cpo9iter_moveE:
	.zero		1
	.type		_ZN82_INTERNAL_f203ee7c_46_flash_fwd_hdim96_bf16_paged_softcapall_sm80_cu_93b96ec2_39504cuda3std3__45__cpo5beginE,@object
	.size		_ZN82_INTERNAL_f203ee7c_46_flash_fwd_hdim96_bf16_paged_softcapall_sm80_cu_93b96ec2_39504cuda3std3__45__cpo5beginE,(_ZN82_INTERNAL_f203ee7c_46_flash_fwd_hdim96_bf16_paged_softcapall_sm80_cu_93b96ec2_39504cuda3std3__484_GLOBAL__N__f203ee7c_46_flash_fwd_hdim96_bf16_paged_softcapall_sm80_cu_93b96ec2_39506ignoreE - _ZN82_INTERNAL_f203ee7c_46_flash_fwd_hdim96_bf16_paged_softcapall_sm80_cu_93b96ec2_39504cuda3std3__45__cpo5beginE)
_ZN82_INTERNAL_f203ee7c_46_flash_fwd_hdim96_bf16_paged_softcapall_sm80_cu_93b96ec2_39504cuda3std3__45__cpo5beginE:
	.zero		1
	.type		_ZN82_INTERNAL_f203ee7c_46_flash_fwd_hdim96_bf16_paged_softcapall_sm80_cu_93b96ec2_39504cuda3std3__484_GLOBAL__N__f203ee7c_46_flash_fwd_hdim96_bf16_paged_softcapall_sm80_cu_93b96ec2_39506ignoreE,@object
	.size		_ZN82_INTERNAL_f203ee7c_46_flash_fwd_hdim96_bf16_paged_softcapall_sm80_cu_93b96ec2_39504cuda3std3__484_GLOBAL__N__f203ee7c_46_flash_fwd_hdim96_bf16_paged_softcapall_sm80_cu_93b96ec2_39506ignoreE,(_ZN82_INTERNAL_f203ee7c_46_flash_fwd_hdim96_bf16_paged_softcapall_sm80_cu_93b96ec2_39504cute7productE - _ZN82_INTERNAL_f203ee7c_46_flash_fwd_hdim96_bf16_paged_softcapall_sm80_cu_93b96ec2_39504cuda3std3__484_GLOBAL__N__f203ee7c_46_flash_fwd_hdim96_bf16_paged_softcapall_sm80_cu_93b96ec2_39506ignoreE)
_ZN82_INTERNAL_f203ee7c_46_flash_fwd_hdim96_bf16_paged_softcapall_sm80_cu_93b96ec2_39504cuda3std3__484_GLOBAL__N__f203ee7c_46_flash_fwd_hdim96_bf16_paged_softcapall_sm80_cu_93b96ec2_39506ignoreE:
	.zero		1
	.type		_ZN82_INTERNAL_f203ee7c_46_flash_fwd_hdim96_bf16_paged_softcapall_sm80_cu_93b96ec2_39504cute7productE,@object
	.size		_ZN82_INTERNAL_f203ee7c_46_flash_fwd_hdim96_bf16_paged_softcapall_sm80_cu_93b96ec2_39504cute7productE,(_ZN82_INTERNAL_f203ee7c_46_flash_fwd_hdim96_bf16_paged_softcapall_sm80_cu_93b96ec2_39504cuda3std3__45__cpo3endE - _ZN82_INTERNAL_f203ee7c_46_flash_fwd_hdim96_bf16_paged_softcapall_sm80_cu_93b96ec2_39504cute7productE)
_ZN82_INTERNAL_f203ee7c_46_flash_fwd_hdim96_bf16_paged_softcapall_sm80_cu_93b96ec2_39504cute7productE:
	.zero		1
	.type		_ZN82_INTERNAL_f203ee7c_46_flash_fwd_hdim96_bf16_paged_softcapall_sm80_cu_93b96ec2_39504cuda3std3__45__cpo3endE,@object
	.size		_ZN82_INTERNAL_f203ee7c_46_flash_fwd_hdim96_bf16_paged_softcapall_sm80_cu_93b96ec2_39504cuda3std3__45__cpo3endE,(_ZN82_INTERNAL_f203ee7c_46_flash_fwd_hdim96_bf16_paged_softcapall_sm80_cu_93b96ec2_39504cuda3std3__419piecewise_constructE - _ZN82_INTERNAL_f203ee7c_46_flash_fwd_hdim96_bf16_paged_softcapall_sm80_cu_93b96ec2_39504cuda3std3__45__cpo3endE)
_ZN82_INTERNAL_f203ee7c_46_flash_fwd_hdim96_bf16_paged_softcapall_sm80_cu_93b96ec2_39504cuda3std3__45__cpo3endE:
	.zero		1
	.type		_ZN82_INTERNAL_f203ee7c_46_flash_fwd_hdim96_bf16_paged_softcapall_sm80_cu_93b96ec2_39504cuda3std3__419piecewise_constructE,@object
	.size		_ZN82_INTERNAL_f203ee7c_46_flash_fwd_hdim96_bf16_paged_softcapall_sm80_cu_93b96ec2_39504cuda3std3__419piecewise_constructE,(_ZN82_INTERNAL_f203ee7c_46_flash_fwd_hdim96_bf16_paged_softcapall_sm80_cu_93b96ec2_39504cuda3std3__45__cpo4cendE - _ZN82_INTERNAL_f203ee7c_46_flash_fwd_hdim96_bf16_paged_softcapall_sm80_cu_93b96ec2_39504cuda3std3__419piecewise_constructE)
_ZN82_INTERNAL_f203ee7c_46_flash_fwd_hdim96_bf16_paged_softcapall_sm80_cu_93b96ec2_39504cuda3std3__419piecewise_constructE:
	.zero		1
	.type		_ZN82_INTERNAL_f203ee7c_46_flash_fwd_hdim96_bf16_paged_softcapall_sm80_cu_93b96ec2_39504cuda3std3__45__cpo4cendE,@object
	.size		_ZN82_INTERNAL_f203ee7c_46_flash_fwd_hdim96_bf16_paged_softcapall_sm80_cu_93b96ec2_39504cuda3std3__45__cpo4cendE,(_ZN82_INTERNAL_f203ee7c_46_flash_fwd_hdim96_bf16_paged_softcapall_sm80_cu_93b96ec2_39504cuda3std6ranges3__45__cpo4swapE - _ZN82_INTERNAL_f203ee7c_46_flash_fwd_hdim96_bf16_paged_softcapall_sm80_cu_93b96ec2_39504cuda3std3__45__cpo4cendE)
_ZN82_INTERNAL_f203ee7c_46_flash_fwd_hdim96_bf16_paged_softcapall_sm80_cu_93b96ec2_39504cuda3std3__45__cpo4cendE:
	.zero		1
	.type		_ZN82_INTERNAL_f203ee7c_46_flash_fwd_hdim96_bf16_paged_softcapall_sm80_cu_93b96ec2_39504cuda3std6ranges3__45__cpo4swapE,@object
	.size		_ZN82_INTERNAL_f203ee7c_46_flash_fwd_hdim96_bf16_paged_softcapall_sm80_cu_93b96ec2_39504cuda3std6ranges3__45__cpo4swapE,(.L_7 - _ZN82_INTERNAL_f203ee7c_46_flash_fwd_hdim96_bf16_paged_softcapall_sm80_cu_93b96ec2_39504cuda3std6ranges3__45__cpo4swapE)
_ZN82_INTERNAL_f203ee7c_46_flash_fwd_hdim96_bf16_paged_softcapall_sm80_cu_93b96ec2_39504cuda3std6ranges3__45__cpo4swapE:
	.zero		1
.L_7:


//--------------------- .nv.shared._ZN7cutlass13device_kernelIN5flash19enable_sm80_to_sm89INS1_16FlashAttnFwdSm80INS1_25CollectiveMainloopFwdSm80ILi4ELi1ELb0EN4cute5tupleIJNS5_1CILi128EEENS7_ILi64EEENS7_ILi96EEEEEELi96ENS_10bfloat16_tEfNS_4arch4Sm80ELb0ELb0ELb1ELb1ELb1ELb0ELb1ELb0EEENS1_21CollectiveEpilogueFwdINS6_IJS8_SA_S9_EEENS6_IJNS7_ILi1EEESI_SI_EEESC_SE_Li128ELb1ELb1ELb0ELb0EEENS1_19SingleTileSchedulerILb1ELb0ELb1ELi128EEEEEEEEEvNT_6ParamsE --------------------------
	.section	.nv.shared._ZN7cutlass13device_kernelIN5flash19enable_sm80_to_sm89INS1_16FlashAttnFwdSm80INS1_25CollectiveMainloopFwdSm80ILi4ELi1ELb0EN4cute5tupleIJNS5_1CILi128EEENS7_ILi64EEENS7_ILi96EEEEEELi96ENS_10bfloat16_tEfNS_4arch4Sm80ELb0ELb0ELb1ELb1ELb1ELb0ELb1ELb0EEENS1_21CollectiveEpilogueFwdINS6_IJS8_SA_S9_EEENS6_IJNS7_ILi1EEESI_SI_EEESC_SE_Li128ELb1ELb1ELb0ELb0EEENS1_19SingleTileSchedulerILb1ELb0ELb1ELi128EEEEEEEEEvNT_6ParamsE,"aw",@nobits
	.sectionflags	@""
	.align	16


//--------------------- .nv.shared._ZN7cutlass13device_kernelIN5flash19enable_sm80_to_sm89INS1_16FlashAttnFwdSm80INS1_25CollectiveMainloopFwdSm80ILi4ELi1ELb0EN4cute5tupleIJNS5_1CILi128EEENS7_ILi64EEENS7_ILi96EEEEEELi96ENS_10bfloat16_tEfNS_4arch4Sm80ELb0ELb0ELb1ELb1ELb1ELb1ELb1ELb0EEENS1_21CollectiveEpilogueFwdINS6_IJS8_SA_S9_EEENS6_IJNS7_ILi1EEESI_SI_EEESC_SE_Li128ELb1ELb1ELb0ELb0EEENS1_19SingleTileSchedulerILb1ELb0ELb1ELi128EEEEEEEEEvNT_6ParamsE --------------------------
	.section	.nv.shared._ZN7cutlass13device_kernelIN5flash19enable_sm80_to_sm89INS1_16FlashAttnFwdSm80INS1_25CollectiveMainloopFwdSm80ILi4ELi1ELb0EN4cute5tupleIJNS5_1CILi128EEENS7_ILi64EEENS7_ILi96EEEEEELi96ENS_10bfloat16_tEfNS_4arch4Sm80ELb0ELb0ELb1ELb1ELb1ELb1ELb1ELb0EEENS1_21CollectiveEpilogueFwdINS6_IJS8_SA_S9_EEENS6_IJNS7_ILi1EEESI_SI_EEESC_SE_Li128ELb1ELb1ELb0ELb0EEENS1_19SingleTileSchedulerILb1ELb0ELb1ELi128EEEEEEEEEvNT_6ParamsE,"aw",@nobits
	.sectionflags	@""
	.align	16


//--------------------- .nv.shared._ZN7cutlass13device_kernelIN5flash19enable_sm80_to_sm89INS1_16FlashAttnFwdSm80INS1_25CollectiveMainloopFwdSm80ILi4ELi1ELb0EN4cute5tupleIJNS5_1CILi128EEENS7_ILi48EEENS7_ILi96EEEEEELi96ENS_10bfloat16_tEfNS_4arch4Sm80ELb0ELb1ELb1ELb0ELb1ELb0ELb1ELb0EEENS1_21CollectiveEpilogueFwdINS6_IJS8_SA_S9_EEENS6_IJNS7_ILi1EEESI_SI_EEESC_SE_Li128ELb0ELb1ELb0ELb0EEENS1_19SingleTileSchedulerILb0ELb0ELb1ELi128EEEEEEEEEvNT_6ParamsE --------------------------
	.section	.nv.shared._ZN7cutlass13device_kernelIN5flash19enable_sm80_to_sm89INS1_16FlashAttnFwdSm80INS1_25CollectiveMainloopFwdSm80ILi4ELi1ELb0EN4cute5tupleIJNS5_1CILi128EEENS7_ILi48EEENS7_ILi96EEEEEELi96ENS_10bfloat16_tEfNS_4arch4Sm80ELb0ELb1ELb1ELb0ELb1ELb0ELb1ELb0EEENS1_21CollectiveEpilogueFwdINS6_IJS8_SA_S9_EEENS6_IJNS7_ILi1EEESI_SI_EEESC_SE_Li128ELb0ELb1ELb0ELb0EEENS1_19SingleTileSchedulerILb0ELb0ELb1ELi128EEEEEEEEEvNT_6ParamsE,"aw",@nobits
	.sectionflags	@""
	.align	16


//--------------------- .nv.shared._ZN7cutlass13device_kernelIN5flash19enable_sm80_to_sm89INS1_16FlashAttnFwdSm80INS1_25CollectiveMainloopFwdSm80ILi4ELi1ELb0EN4cute5tupleIJNS5_1CILi128EEENS7_ILi48EEENS7_ILi96EEEEEELi96ENS_10bfloat16_tEfNS_4arch4Sm80ELb0ELb1ELb1ELb1ELb1ELb0ELb1ELb0EEENS1_21CollectiveEpilogueFwdINS6_IJS8_SA_S9_EEENS6_IJNS7_ILi1EEESI_SI_EEESC_SE_Li128ELb1ELb1ELb0ELb0EEENS1_19SingleTileSchedulerILb1ELb0ELb1ELi128EEEEEEEEEvNT_6ParamsE --------------------------
	.section	.nv.shared._ZN7cutlass13device_kernelIN5flash19enable_sm80_to_sm89INS1_16FlashAttnFwdSm80INS1_25CollectiveMainloopFwdSm80ILi4ELi1ELb0EN4cute5tupleIJNS5_1CILi128EEENS7_ILi48EEENS7_ILi96EEEEEELi96ENS_10bfloat16_tEfNS_4arch4Sm80ELb0ELb1ELb1ELb1ELb1ELb0ELb1ELb0EEENS1_21CollectiveEpilogueFwdINS6_IJS8_SA_S9_EEENS6_IJNS7_ILi1EEESI_SI_EEESC_SE_Li128ELb1ELb1ELb0ELb0EEENS1_19SingleTileSchedulerILb1ELb0ELb1ELi128EEEEEEEEEvNT_6ParamsE,"aw",@nobits
	.sectionflags	@""
	.align	16


//--------------------- .nv.shared._ZN7cutlass13device_kernelIN5flash19enable_sm80_to_sm89INS1_16FlashAttnFwdSm80INS1_25CollectiveMainloopFwdSm80ILi4ELi1ELb0EN4cute5tupleIJNS5_1CILi128EEENS7_ILi48EEENS7_ILi96EEEEEELi96ENS_10bfloat16_tEfNS_4arch4Sm80ELb0ELb1ELb1ELb1ELb1ELb1ELb1ELb0EEENS1_21CollectiveEpilogueFwdINS6_IJS8_SA_S9_EEENS6_IJNS7_ILi1EEESI_SI_EEESC_SE_Li128ELb1ELb1ELb0ELb0EEENS1_19SingleTileSchedulerILb1ELb0ELb1ELi128EEEEEEEEEvNT_6ParamsE --------------------------
	.section	.nv.shared._ZN7cutlass13device_kernelIN5flash19enable_sm80_to_sm89INS1_16FlashAttnFwdSm80INS1_25CollectiveMainloopFwdSm80ILi4ELi1ELb0EN4cute5tupleIJNS5_1CILi128EEENS7_ILi48EEENS7_ILi96EEEEEELi96ENS_10bfloat16_tEfNS_4arch4Sm80ELb0ELb1ELb1ELb1ELb1ELb1ELb1ELb0EEENS1_21CollectiveEpilogueFwdINS6_IJS8_SA_S9_EEENS6_IJNS7_ILi1EEESI_SI_EEESC_SE_Li128ELb1ELb1ELb0ELb0EEENS1_19SingleTileSchedulerILb1ELb0ELb1ELi128EEEEEEEEEvNT_6ParamsE,"aw",@nobits
	.sectionflags	@""
	.align	16


//--------------------- .nv.shared._ZN7cutlass13device_kernelIN5flash19enable_sm80_to_sm89INS1_16FlashAttnFwdSm80INS1_25CollectiveMainloopFwdSm80ILi4ELi1ELb0EN4cute5tupleIJNS5_1CILi128EEENS7_ILi64EEENS7_ILi96EEEEEELi96ENS_10bfloat16_tEfNS_4arch4Sm80ELb1ELb0ELb1ELb0ELb1ELb0ELb1ELb0EEENS1_21CollectiveEpilogueFwdINS6_IJS8_SA_S9_EEENS6_IJNS7_ILi1EEESI_SI_EEESC_SE_Li128ELb0ELb1ELb0ELb0EEENS1_30DynamicPersistentTileSchedulerILi128ELi128ELb0ELb1ELb0EEEEEEEEEvNT_6ParamsE --------------------------
	.section	.nv.shared._ZN7cutlass13device_kernelIN5flash19enable_sm80_to_sm89INS1_16FlashAttnFwdSm80INS1_25CollectiveMainloopFwdSm80ILi4ELi1ELb0EN4cute5tupleIJNS5_1CILi128EEENS7_ILi64EEENS7_ILi96EEEEEELi96ENS_10bfloat16_tEfNS_4arch4Sm80ELb1ELb0ELb1ELb0ELb1ELb0ELb1ELb0EEENS1_21CollectiveEpilogueFwdINS6_IJS8_SA_S9_EEENS6_IJNS7_ILi1EEESI_SI_EEESC_SE_Li128ELb0ELb1ELb0ELb0EEENS1_30DynamicPersistentTileSchedulerILi128ELi128ELb0ELb1ELb0EEEEEEEEEvNT_6ParamsE,"aw",@nobits
	.sectionflags	@""
	.align	16


//--------------------- .nv.shared._ZN7cutlass13device_kernelIN5flash19enable_sm80_to_sm89INS1_16FlashAttnFwdSm80INS1_25CollectiveMainloopFwdSm80ILi4ELi1ELb0EN4cute5tupleIJNS5_1CILi128EEENS7_ILi64EEENS7_ILi96EEEEEELi96ENS_10bfloat16_tEfNS_4arch4Sm80ELb1ELb0ELb1ELb1ELb1ELb0ELb1ELb0EEENS1_21CollectiveEpilogueFwdINS6_IJS8_SA_S9_EEENS6_IJNS7_ILi1EEESI_SI_EEESC_SE_Li128ELb1ELb1ELb0ELb0EEENS1_19SingleTileSchedulerILb1ELb0ELb1ELi128EEEEEEEEEvNT_6ParamsE --------------------------
	.section	.nv.shared._ZN7cutlass13device_kernelIN5flash19enable_sm80_to_sm89INS1_16FlashAttnFwdSm80INS1_25CollectiveMainloopFwdSm80ILi4ELi1ELb0EN4cute5tupleIJNS5_1CILi128EEENS7_ILi64EEENS7_ILi96EEEEEELi96ENS_10bfloat16_tEfNS_4arch4Sm80ELb1ELb0ELb1ELb1ELb1ELb0ELb1ELb0EEENS1_21CollectiveEpilogueFwdINS6_IJS8_SA_S9_EEENS6_IJNS7_ILi1EEESI_SI_EEESC_SE_Li128ELb1ELb1ELb0ELb0EEENS1_19SingleTileSchedulerILb1ELb0ELb1ELi128EEEEEEEEEvNT_6ParamsE,"aw",@nobits
	.sectionflags	@""
	.align	16


//--------------------- .nv.shared._ZN7cutlass13device_kernelIN5flash19enable_sm80_to_sm89INS1_16FlashAttnFwdSm80INS1_25CollectiveMainloopFwdSm80ILi4ELi1ELb0EN4cute5tupleIJNS5_1CILi128EEENS7_ILi64EEENS7_ILi96EEEEEELi96ENS_10bfloat16_tEfNS_4arch4Sm80ELb1ELb0ELb1ELb1ELb1ELb1ELb1ELb0EEENS1_21CollectiveEpilogueFwdINS6_IJS8_SA_S9_EEENS6_IJNS7_ILi1EEESI_SI_EEESC_SE_Li128ELb1ELb1ELb0ELb0EEENS1_19SingleTileSchedulerILb1ELb0ELb1ELi128EEEEEEEEEvNT_6ParamsE --------------------------
	.section	.nv.shared._ZN7cutlass13device_kernelIN5flash19enable_sm80_to_sm89INS1_16FlashAttnFwdSm80INS1_25CollectiveMainloopFwdSm80ILi4ELi1ELb0EN4cute5tupleIJNS5_1CILi128EEENS7_ILi64EEENS7_ILi96EEEEEELi96ENS_10bfloat16_tEfNS_4arch4Sm80ELb1ELb0ELb1ELb1ELb1ELb1ELb1ELb0EEENS1_21CollectiveEpilogueFwdINS6_IJS8_SA_S9_EEENS6_IJNS7_ILi1EEESI_SI_EEESC_SE_Li128ELb1ELb1ELb0ELb0EEENS1_19SingleTileSchedulerILb1ELb0ELb1ELi128EEEEEEEEEvNT_6ParamsE,"aw",@nobits
	.sectionflags	@""
	.align	16


//--------------------- .nv.shared._ZN7cutlass13device_kernelIN5flash19enable_sm80_to_sm89INS1_16FlashAttnFwdSm80INS1_25CollectiveMainloopFwdSm80ILi4ELi1ELb0EN4cute5tupleIJNS5_1CILi128EEENS7_ILi64EEENS7_ILi96EEEEEELi96ENS_10bfloat16_tEfNS_4arch4Sm80ELb0ELb0ELb0ELb0ELb1ELb0ELb1ELb0EEENS1_21CollectiveEpilogueFwdINS6_IJS8_SA_S9_EEENS6_IJNS7_ILi1EEESI_SI_EEESC_SE_Li128ELb0ELb1ELb0ELb0EEENS1_19SingleTileSchedulerILb0ELb0ELb1ELi128EEEEEEEEEvNT_6ParamsE --------------------------
	.section	.nv.shared._ZN7cutlass13device_kernelIN5flash19enable_sm80_to_sm89INS1_16FlashAttnFwdSm80INS1_25CollectiveMainloopFwdSm80ILi4ELi1ELb0EN4cute5tupleIJNS5_1CILi128EEENS7_ILi64EEENS7_ILi96EEEEEELi96ENS_10bfloat16_tEfNS_4arch4Sm80ELb0ELb0ELb0ELb0ELb1ELb0ELb1ELb0EEENS1_21CollectiveEpilogueFwdINS6_IJS8_SA_S9_EEENS6_IJNS7_ILi1EEESI_SI_EEESC_SE_Li128ELb0ELb1ELb0ELb0EEENS1_19SingleTileSchedulerILb0ELb0ELb1ELi128EEEEEEEEEvNT_6ParamsE,"aw",@nobits
	.sectionflags	@""
	.align	16


//--------------------- .nv.shared._ZN7cutlass13device_kernelIN5flash19enable_sm80_to_sm89INS1_16FlashAttnFwdSm80INS1_25CollectiveMainloopFwdSm80ILi4ELi1ELb0EN4cute5tupleIJNS5_1CILi128EEENS7_ILi64EEENS7_ILi96EEEEEELi96ENS_10bfloat16_tEfNS_4arch4Sm80ELb0ELb0ELb0ELb1ELb1ELb0ELb1ELb0EEENS1_21CollectiveEpilogueFwdINS6_IJS8_SA_S9_EEENS6_IJNS7_ILi1EEESI_SI_EEESC_SE_Li128ELb1ELb1ELb0ELb0EEENS1_19SingleTileSchedulerILb1ELb0ELb1ELi128EEEEEEEEEvNT_6ParamsE --------------------------
	.section	.nv.shared._ZN7cutlass13device_kernelIN5flash19enable_sm80_to_sm89INS1_16FlashAttnFwdSm80INS1_25CollectiveMainloopFwdSm80ILi4ELi1ELb0EN4cute5tupleIJNS5_1CILi128EEENS7_ILi64EEENS7_ILi96EEEEEELi96ENS_10bfloat16_tEfNS_4arch4Sm80ELb0ELb0ELb0ELb1ELb1ELb0ELb1ELb0EEENS1_21CollectiveEpilogueFwdINS6_IJS8_SA_S9_EEENS6_IJNS7_ILi1EEESI_SI_EEESC_SE_Li128ELb1ELb1ELb0ELb0EEENS1_19SingleTileSchedulerILb1ELb0ELb1ELi128EEEEEEEEEvNT_6ParamsE,"aw",@nobits
	.sectionflags	@""
	.align	16


//--------------------- .nv.shared._ZN7cutlass13device_kernelIN5flash19enable_sm80_to_sm89INS1_16FlashAttnFwdSm80INS1_25CollectiveMainloopFwdSm80ILi4ELi1ELb0EN4cute5tupleIJNS5_1CILi128EEENS7_ILi64EEENS7_ILi96EEEEEELi96ENS_10bfloat16_tEfNS_4arch4Sm80ELb0ELb0ELb0ELb1ELb1ELb1ELb1ELb0EEENS1_21CollectiveEpilogueFwdINS6_IJS8_SA_S9_EEENS6_IJNS7_ILi1EEESI_SI_EEESC_SE_Li128ELb1ELb1ELb0ELb0EEENS1_19SingleTileSchedulerILb1ELb0ELb1ELi128EEEEEEEEEvNT_6ParamsE --------------------------
	.section	.nv.shared._ZN7cutlass13device_kernelIN5flash19enable_sm80_to_sm89INS1_16FlashAttnFwdSm80INS1_25CollectiveMainloopFwdSm80ILi4ELi1ELb0EN4cute5tupleIJNS5_1CILi128EEENS7_ILi64EEENS7_ILi96EEEEEELi96ENS_10bfloat16_tEfNS_4arch4Sm80ELb0ELb0ELb0ELb1ELb1ELb1ELb1ELb0EEENS1_21CollectiveEpilogueFwdINS6_IJS8_SA_S9_EEENS6_IJNS7_ILi1EEESI_SI_EEESC_SE_Li128ELb1ELb1ELb0ELb0EEENS1_19SingleTileSchedulerILb1ELb0ELb1ELi128EEEEEEEEEvNT_6ParamsE,"aw",@nobits
	.sectionflags	@""
	.align	16


//--------------------- .nv.shared._ZN7cutlass13device_kernelIN5flash19enable_sm80_to_sm89INS1_16FlashAttnFwdSm80INS1_25CollectiveMainloopFwdSm80ILi4ELi1ELb0EN4cute5tupleIJNS5_1CILi128EEENS7_ILi48EEENS7_ILi96EEEEEELi96ENS_10bfloat16_tEfNS_4arch4Sm80ELb0ELb1ELb0ELb0ELb1ELb0ELb1ELb0EEENS1_21CollectiveEpilogueFwdINS6_IJS8_SA_S9_EEENS6_IJNS7_ILi1EEESI_SI_EEESC_SE_Li128ELb0ELb1ELb0ELb0EEENS1_19SingleTileSchedulerILb0ELb0ELb1ELi128EEEEEEEEEvNT_6ParamsE --------------------------
	.section	.nv.shared._ZN7cutlass13device_kernelIN5flash19enable_sm80_to_sm89INS1_16FlashAttnFwdSm80INS1_25CollectiveMainloopFwdSm80ILi4ELi1ELb0EN4cute5tupleIJNS5_1CILi128EEENS7_ILi48EEENS7_ILi96EEEEEELi96ENS_10bfloat16_tEfNS_4arch4Sm80ELb0ELb1ELb0ELb0ELb1ELb0ELb1ELb0EEENS1_21CollectiveEpilogueFwdINS6_IJS8_SA_S9_EEENS6_IJNS7_ILi1EEESI_SI_EEESC_SE_Li128ELb0ELb1ELb0ELb0EEENS1_19SingleTileSchedulerILb0ELb0ELb1ELi128EEEEEEEEEvNT_6ParamsE,"aw",@nobits
	.sectionflags	@""
	.align	16


//--------------------- .nv.shared._ZN7cutlass13device_kernelIN5flash19enable_sm80_to_sm89INS1_16FlashAttnFwdSm80INS1_25CollectiveMainloopFwdSm80ILi4ELi1ELb0EN4cute5tupleIJNS5_1CILi128EEENS7_ILi48EEENS7_ILi96EEEEEELi96ENS_10bfloat16_tEfNS_4arch4Sm80ELb0ELb1ELb0ELb1ELb1ELb0ELb1ELb0EEENS1_21CollectiveEpilogueFwdINS6_IJS8_SA_S9_EEENS6_IJNS7_ILi1EEESI_SI_EEESC_SE_Li128ELb1ELb1ELb0ELb0EEENS1_19SingleTileSchedulerILb1ELb0ELb1ELi128EEEEEEEEEvNT_6ParamsE --------------------------
	.section	.nv.shared._ZN7cutlass13device_kernelIN5flash19enable_sm80_to_sm89INS1_16FlashAttnFwdSm80INS1_25CollectiveMainloopFwdSm80ILi4ELi1ELb0EN4cute5tupleIJNS5_1CILi128EEENS7_ILi48EEENS7_ILi96EEEEEELi96ENS_10bfloat16_tEfNS_4arch4Sm80ELb0ELb1ELb0ELb1ELb1ELb0ELb1ELb0EEENS1_21CollectiveEpilogueFwdINS6_IJS8_SA_S9_EEENS6_IJNS7_ILi1EEESI_SI_EEESC_SE_Li128ELb1ELb1ELb0ELb0EEENS1_19SingleTileSchedulerILb1ELb0ELb1ELi128EEEEEEEEEvNT_6ParamsE,"aw",@nobits
	.sectionflags	@""
	.align	16


//--------------------- .nv.shared._ZN7cutlass13device_kernelIN5flash19enable_sm80_to_sm89INS1_16FlashAttnFwdSm80INS1_25CollectiveMainloopFwdSm80ILi4ELi1ELb0EN4cute5tupleIJNS5_1CILi128EEENS7_ILi48EEENS7_ILi96EEEEEELi96ENS_10bfloat16_tEfNS_4arch4Sm80ELb0ELb1ELb0ELb1ELb1ELb1ELb1ELb0EEENS1_21CollectiveEpilogueFwdINS6_IJS8_SA_S9_EEENS6_IJNS7_ILi1EEESI_SI_EEESC_SE_Li128ELb1ELb1ELb0ELb0EEENS1_19SingleTileSchedulerILb1ELb0ELb1ELi128EEEEEEEEEvNT_6ParamsE --------------------------
	.section	.nv.shared._ZN7cutlass13device_kernelIN5flash19enable_sm80_to_sm89INS1_16FlashAttnFwdSm80INS1_25CollectiveMainloopFwdSm80ILi4ELi1ELb0EN4cute5tupleIJNS5_1CILi128EEENS7_ILi48EEENS7_ILi96EEEEEELi96ENS_10bfloat16_tEfNS_4arch4Sm80ELb0ELb1ELb0ELb1ELb1ELb1ELb1ELb0EEENS1_21CollectiveEpilogueFwdINS6_IJS8_SA_S9_EEENS6_IJNS7_ILi1EEESI_SI_EEESC_SE_Li128ELb1ELb1ELb0ELb0EEENS1_19SingleTileSchedulerILb1ELb0ELb1ELi128EEEEEEEEEvNT_6ParamsE,"aw",@nobits
	.sectionflags	@""
	.align	16


//--------------------- .nv.shared._ZN7cutlass13device_kernelIN5flash19enable_sm80_to_sm89INS1_16FlashAttnFwdSm80INS1_25CollectiveMainloopFwdSm80ILi4ELi1ELb0EN4cute5tupleIJNS5_1CILi128EEENS7_ILi64EEENS7_ILi96EEEEEELi96ENS_10bfloat16_tEfNS_4arch4Sm80ELb1ELb0ELb0ELb0ELb1ELb0ELb1ELb0EEENS1_21CollectiveEpilogueFwdINS6_IJS8_SA_S9_EEENS6_IJNS7_ILi1EEESI_SI_EEESC_SE_Li128ELb0ELb1ELb0ELb0EEENS1_30DynamicPersistentTileSchedulerILi128ELi128ELb0ELb1ELb0EEEEEEEEEvNT_6ParamsE --------------------------
	.section	.nv.shared._ZN7cutlass13device_kernelIN5flash19enable_sm80_to_sm89INS1_16FlashAttnFwdSm80INS1_25CollectiveMainloopFwdSm80ILi4ELi1ELb0EN4cute5tupleIJNS5_1CILi128EEENS7_ILi64EEENS7_ILi96EEEEEELi96ENS_10bfloat16_tEfNS_4arch4Sm80ELb1ELb0ELb0ELb0ELb1ELb0ELb1ELb0EEENS1_21CollectiveEpilogueFwdINS6_IJS8_SA_S9_EEENS6_IJNS7_ILi1EEESI_SI_EEESC_SE_Li128ELb0ELb1ELb0ELb0EEENS1_30DynamicPersistentTileSchedulerILi128ELi128ELb0ELb1ELb0EEEEEEEEEvNT_6ParamsE,"aw",@nobits
	.sectionflags	@""
	.align	16


//--------------------- .nv.shared._ZN7cutlass13device_kernelIN5flash19enable_sm80_to_sm89INS1_16FlashAttnFwdSm80INS1_25CollectiveMainloopFwdSm80ILi4ELi1ELb0EN4cute5tupleIJNS5_1CILi128EEENS7_ILi64EEENS7_ILi96EEEEEELi96ENS_10bfloat16_tEfNS_4arch4Sm80ELb1ELb0ELb0ELb1ELb1ELb0ELb1ELb0EEENS1_21CollectiveEpilogueFwdINS6_IJS8_SA_S9_EEENS6_IJNS7_ILi1EEESI_SI_EEESC_SE_Li128ELb1ELb1ELb0ELb0EEENS1_19SingleTileSchedulerILb1ELb0ELb1ELi128EEEEEEEEEvNT_6ParamsE --------------------------
	.section	.nv.shared._ZN7cutlass13device_kernelIN5flash19enable_sm80_to_sm89INS1_16FlashAttnFwdSm80INS1_25CollectiveMainloopFwdSm80ILi4ELi1ELb0EN4cute5tupleIJNS5_1CILi128EEENS7_ILi64EEENS7_ILi96EEEEEELi96ENS_10bfloat16_tEfNS_4arch4Sm80ELb1ELb0ELb0ELb1ELb1ELb0ELb1ELb0EEENS1_21CollectiveEpilogueFwdINS6_IJS8_SA_S9_EEENS6_IJNS7_ILi1EEESI_SI_EEESC_SE_Li128ELb1ELb1ELb0ELb0EEENS1_19SingleTileSchedulerILb1ELb0ELb1ELi128EEEEEEEEEvNT_6ParamsE,"aw",@nobits
	.sectionflags	@""
	.align	16


//--------------------- .nv.shared._ZN7cutlass13device_kernelIN5flash19enable_sm80_to_sm89INS1_16FlashAttnFwdSm80INS1_25CollectiveMainloopFwdSm80ILi4ELi1ELb0EN4cute5tupleIJNS5_1CILi128EEENS7_ILi64EEENS7_ILi96EEEEEELi96ENS_10bfloat16_tEfNS_4arch4Sm80ELb1ELb0ELb0ELb1ELb1ELb1ELb1ELb0EEENS1_21CollectiveEpilogueFwdINS6_IJS8_SA_S9_EEENS6_IJNS7_ILi1EEESI_SI_EEESC_SE_Li128ELb1ELb1ELb0ELb0EEENS1_19SingleTileSchedulerILb1ELb0ELb1ELi128EEEEEEEEEvNT_6ParamsE --------------------------
	.section	.nv.shared._ZN7cutlass13device_kernelIN5flash19enable_sm80_to_sm89INS1_16FlashAttnFwdSm80INS1_25CollectiveMainloopFwdSm80ILi4ELi1ELb0EN4cute5tupleIJNS5_1CILi128EEENS7_ILi64EEENS7_ILi96EEEEEELi96ENS_10bfloat16_tEfNS_4arch4Sm80ELb1ELb0ELb0ELb1ELb1ELb1ELb1ELb0EEENS1_21CollectiveEpilogueFwdINS6_IJS8_SA_S9_EEENS6_IJNS7_ILi1EEESI_SI_EEESC_SE_Li128ELb1ELb1ELb0ELb0EEENS1_19SingleTileSchedulerILb1ELb0ELb1ELi128EEEEEEEEEvNT_6ParamsE,"aw",@nobits
	.sectionflags	@""
	.align	16
